	.target	sm_90a

	.elftype	@"ET_EXEC"


//--------------------- .note.nv.tkinfo           --------------------------
	.section	.note.nv.tkinfo,"",@"SHT_NOTE"
	.sectionflags	@"SHF_NOTE_NV_TKINFO"
	.tkinfo
        /*0018*/ 	.word	0x00000002
        /*0030*/ 	.string	""
        /*0030*/ 	.string	"ptxas"
        /*0030*/ 	.string	"Cuda compilation tools, release 13.0, V13.0.88"
        /*0030*/ 	.string	"Build cuda_13.0.r13.0/compiler.36424714_0"
        /*0030*/ 	.string	"-arch sm_90a -m 64 "



//--------------------- .note.nv.cuinfo           --------------------------
	.section	.note.nv.cuinfo,"",@"SHT_NOTE"
	.sectionflags	@"SHF_NOTE_NV_CUINFO"
        /*0018*/ 	.short	0x0002
        /*001a*/ 	.short	0x005a
        /*001c*/ 	.short	0x0082
	.zero		2


//--------------------- .nv.info                  --------------------------
	.section	.nv.info,"",@"SHT_CUDA_INFO"
	.align	4


	//----- nvinfo : EIATTR_REGCOUNT
	.align		4
        /*0000*/ 	.byte	0x04, 0x2f
        /*0002*/ 	.short	(.L_19 - .L_18)
	.align		4
.L_18:
        /*0004*/ 	.word	index@(_ZN7cutlass13device_kernelIN5flash11enable_sm90INS1_16FlashAttnFwdSm90INS1_25CollectiveMainloopFwdSm90ILi2EN4cute5tupleIJNS5_1CILi1EEES8_S8_EEENS6_IJNS7_ILi64EEESA_SA_EEELi512ENS_6half_tEfNS_4arch4Sm90ELb1ELb0ELb1ELb1ELb0ELb1ELb1ELb0ELb0ELb0ELb0ELb0EEENS1_21CollectiveEpilogueFwdINS6_IJSA_NS7_ILi512EEESA_EEES9_SC_SE_Li256ELb1ELb0ELb0ELb0EEENS1_36VarlenDynamicPersistentTileSchedulerILi64ELi64ELi256ELi32ELb0ELb0ELb1ELb1ELb1ELb1EEEEEEEEEvNT_6ParamsE)
        /*0008*/ 	.word	0x000000a8


	//----- nvinfo : EIATTR_FRAME_SIZE
	.align		4
.L_19:
        /*000c*/ 	.byte	0x04, 0x11
        /*000e*/ 	.short	(.L_21 - .L_20)
	.align		4
.L_20:
        /*0010*/ 	.word	index@(_ZN7cutlass13device_kernelIN5flash11enable_sm90INS1_16FlashAttnFwdSm90INS1_25CollectiveMainloopFwdSm90ILi2EN4cute5tupleIJNS5_1CILi1EEES8_S8_EEENS6_IJNS7_ILi64EEESA_SA_EEELi512ENS_6half_tEfNS_4arch4Sm90ELb1ELb0ELb1ELb1ELb0ELb1ELb1ELb0ELb0ELb0ELb0ELb0EEENS1_21CollectiveEpilogueFwdINS6_IJSA_NS7_ILi512EEESA_EEES9_SC_SE_Li256ELb1ELb0ELb0ELb0EEENS1_36VarlenDynamicPersistentTileSchedulerILi64ELi64ELi256ELi32ELb0ELb0ELb1ELb1ELb1ELb1EEEEEEEEEvNT_6ParamsE)
        /*0014*/ 	.word	0x00000038


	//----- nvinfo : EIATTR_REGCOUNT
	.align		4
.L_21:
        /*0018*/ 	.byte	0x04, 0x2f
        /*001a*/ 	.short	(.L_23 - .L_22)
	.align		4
.L_22:
        /*001c*/ 	.word	index@(_ZN7cutlass13device_kernelIN5flash11enable_sm90INS1_16FlashAttnFwdSm90INS1_25CollectiveMainloopFwdSm90ILi2EN4cute5tupleIJNS5_1CILi1EEES8_S8_EEENS6_IJNS7_ILi64EEESA_SA_EEELi512ENS_6half_tEfNS_4arch4Sm90ELb1ELb0ELb1ELb1ELb0ELb0ELb1ELb0ELb0ELb0ELb0ELb0EEENS1_21CollectiveEpilogueFwdINS6_IJSA_NS7_ILi512EEESA_EEES9_SC_SE_Li256ELb1ELb0ELb0ELb0EEENS1_36VarlenDynamicPersistentTileSchedulerILi64ELi64ELi256ELi32ELb0ELb0ELb1ELb1ELb1ELb1EEEEEEEEEvNT_6ParamsE)
        /*0020*/ 	.word	0x000000a8


	//----- nvinfo : EIATTR_FRAME_SIZE
	.align		4
.L_23:
        /*0024*/ 	.byte	0x04, 0x11
        /*0026*/ 	.short	(.L_25 - .L_24)
	.align		4
.L_24:
        /*0028*/ 	.word	index@(_ZN7cutlass13device_kernelIN5flash11enable_sm90INS1_16FlashAttnFwdSm90INS1_25CollectiveMainloopFwdSm90ILi2EN4cute5tupleIJNS5_1CILi1EEES8_S8_EEENS6_IJNS7_ILi64EEESA_SA_EEELi512ENS_6half_tEfNS_4arch4Sm90ELb1ELb0ELb1ELb1ELb0ELb0ELb1ELb0ELb0ELb0ELb0ELb0EEENS1_21CollectiveEpilogueFwdINS6_IJSA_NS7_ILi512EEESA_EEES9_SC_SE_Li256ELb1ELb0ELb0ELb0EEENS1_36VarlenDynamicPersistentTileSchedulerILi64ELi64ELi256ELi32ELb0ELb0ELb1ELb1ELb1ELb1EEEEEEEEEvNT_6ParamsE)
        /*002c*/ 	.word	0x00000030


	//----- nvinfo : EIATTR_REGCOUNT
	.align		4
.L_25:
        /*0030*/ 	.byte	0x04, 0x2f
        /*0032*/ 	.short	(.L_27 - .L_26)
	.align		4
.L_26:
        /*0034*/ 	.word	index@(_ZN7cutlass13device_kernelIN5flash11enable_sm90INS1_16FlashAttnFwdSm90INS1_25CollectiveMainloopFwdSm90ILi2EN4cute5tupleIJNS5_1CILi1EEES8_S8_EEENS6_IJNS7_ILi64EEESA_SA_EEELi512ENS_6half_tEfNS_4arch4Sm90ELb1ELb0ELb1ELb1ELb0ELb1ELb0ELb0ELb0ELb0ELb0ELb0EEENS1_21CollectiveEpilogueFwdINS6_IJSA_NS7_ILi512EEESA_EEES9_SC_SE_Li256ELb1ELb0ELb0ELb0EEENS1_36VarlenDynamicPersistentTileSchedulerILi64ELi64ELi256ELi32ELb0ELb0ELb1ELb1ELb1ELb1EEEEEEEEEvNT_6ParamsE)
        /*0038*/ 	.word	0x000000a8


	//----- nvinfo : EIATTR_FRAME_SIZE
	.align		4
.L_27:
        /*003c*/ 	.byte	0x04, 0x11
        /*003e*/ 	.short	(.L_29 - .L_28)
	.align		4
.L_28:
        /*0040*/ 	.word	index@(_ZN7cutlass13device_kernelIN5flash11enable_sm90INS1_16FlashAttnFwdSm90INS1_25CollectiveMainloopFwdSm90ILi2EN4cute5tupleIJNS5_1CILi1EEES8_S8_EEENS6_IJNS7_ILi64EEESA_SA_EEELi512ENS_6half_tEfNS_4arch4Sm90ELb1ELb0ELb1ELb1ELb0ELb1ELb0ELb0ELb0ELb0ELb0ELb0EEENS1_21CollectiveEpilogueFwdINS6_IJSA_NS7_ILi512EEESA_EEES9_SC_SE_Li256ELb1ELb0ELb0ELb0EEENS1_36VarlenDynamicPersistentTileSchedulerILi64ELi64ELi256ELi32ELb0ELb0ELb1ELb1ELb1ELb1EEEEEEEEEvNT_6ParamsE)
        /*0044*/ 	.word	0x00000038


	//----- nvinfo : EIATTR_REGCOUNT
	.align		4
.L_29:
        /*0048*/ 	.byte	0x04, 0x2f
        /*004a*/ 	.short	(.L_31 - .L_30)
	.align		4
.L_30:
        /*004c*/ 	.word	index@(_ZN7cutlass13device_kernelIN5flash11enable_sm90INS1_16FlashAttnFwdSm90INS1_25CollectiveMainloopFwdSm90ILi2EN4cute5tupleIJNS5_1CILi1EEES8_S8_EEENS6_IJNS7_ILi64EEESA_SA_EEELi512ENS_6half_tEfNS_4arch4Sm90ELb1ELb0ELb1ELb1ELb0ELb0ELb0ELb0ELb0ELb0ELb0ELb0EEENS1_21CollectiveEpilogueFwdINS6_IJSA_NS7_ILi512EEESA_EEES9_SC_SE_Li256ELb1ELb0ELb0ELb0EEENS1_36VarlenDynamicPersistentTileSchedulerILi64ELi64ELi256ELi32ELb0ELb0ELb1ELb1ELb1ELb1EEEEEEEEEvNT_6ParamsE)
        /*0050*/ 	.word	0x000000a8


	//----- nvinfo : EIATTR_FRAME_SIZE
	.align		4
.L_31:
        /*0054*/ 	.byte	0x04, 0x11
        /*0056*/ 	.short	(.L_33 - .L_32)
	.align		4
.L_32:
        /*0058*/ 	.word	index@(_ZN7cutlass13device_kernelIN5flash11enable_sm90INS1_16FlashAttnFwdSm90INS1_25CollectiveMainloopFwdSm90ILi2EN4cute5tupleIJNS5_1CILi1EEES8_S8_EEENS6_IJNS7_ILi64EEESA_SA_EEELi512ENS_6half_tEfNS_4arch4Sm90ELb1ELb0ELb1ELb1ELb0ELb0ELb0ELb0ELb0ELb0ELb0ELb0EEENS1_21CollectiveEpilogueFwdINS6_IJSA_NS7_ILi512EEESA_EEES9_SC_SE_Li256ELb1ELb0ELb0ELb0EEENS1_36VarlenDynamicPersistentTileSchedulerILi64ELi64ELi256ELi32ELb0ELb0ELb1ELb1ELb1ELb1EEEEEEEEEvNT_6ParamsE)
        /*005c*/ 	.word	0x00000028


	//----- nvinfo : EIATTR_REGCOUNT
	.align		4
.L_33:
        /*0060*/ 	.byte	0x04, 0x2f
        /*0062*/ 	.short	(.L_35 - .L_34)
	.align		4
.L_34:
        /*0064*/ 	.word	index@(_ZN7cutlass13device_kernelIN5flash11enable_sm90INS1_16FlashAttnFwdSm90INS1_25CollectiveMainloopFwdSm90ILi2EN4cute5tupleIJNS5_1CILi1EEES8_S8_EEENS6_IJNS7_ILi64EEESA_SA_EEELi512ENS_6half_tEfNS_4arch4Sm90ELb1ELb0ELb1ELb0ELb0ELb0ELb1ELb0ELb0ELb0ELb0ELb0EEENS1_21CollectiveEpilogueFwdINS6_IJSA_NS7_ILi512EEESA_EEES9_SC_SE_Li256ELb0ELb0ELb0ELb0EEENS1_30DynamicPersistentTileSchedulerILi256ELi32ELb0ELb0ELb1EEEEEEEEEvNT_6ParamsE)
        /*0068*/ 	.word	0x000000a8


	//----- nvinfo : EIATTR_FRAME_SIZE
	.align		4
.L_35:
        /*006c*/ 	.byte	0x04, 0x11
        /*006e*/ 	.short	(.L_37 - .L_36)
	.align		4
.L_36:
        /*0070*/ 	.word	index@(_ZN7cutlass13device_kernelIN5flash11enable_sm90INS1_16FlashAttnFwdSm90INS1_25CollectiveMainloopFwdSm90ILi2EN4cute5tupleIJNS5_1CILi1EEES8_S8_EEENS6_IJNS7_ILi64EEESA_SA_EEELi512ENS_6half_tEfNS_4arch4Sm90ELb1ELb0ELb1ELb0ELb0ELb0ELb1ELb0ELb0ELb0ELb0ELb0EEENS1_21CollectiveEpilogueFwdINS6_IJSA_NS7_ILi512EEESA_EEES9_SC_SE_Li256ELb0ELb0ELb0ELb0EEENS1_30DynamicPersistentTileSchedulerILi256ELi32ELb0ELb0ELb1EEEEEEEEEvNT_6ParamsE)
        /*0074*/ 	.word	0x00000008


	//----- nvinfo : EIATTR_REGCOUNT
	.align		4
.L_37:
        /*0078*/ 	.byte	0x04, 0x2f
        /*007a*/ 	.short	(.L_39 - .L_38)
	.align		4
.L_38:
        /*007c*/ 	.word	index@(_ZN7cutlass13device_kernelIN5flash11enable_sm90INS1_16FlashAttnFwdSm90INS1_25CollectiveMainloopFwdSm90ILi2EN4cute5tupleIJNS5_1CILi1EEES8_S8_EEENS6_IJNS7_ILi64EEESA_SA_EEELi512ENS_6half_tEfNS_4arch4Sm90ELb1ELb0ELb1ELb0ELb0ELb0ELb0ELb0ELb0ELb0ELb0ELb0EEENS1_21CollectiveEpilogueFwdINS6_IJSA_NS7_ILi512EEESA_EEES9_SC_SE_Li256ELb0ELb0ELb0ELb0EEENS1_30DynamicPersistentTileSchedulerILi256ELi32ELb0ELb0ELb1EEEEEEEEEvNT_6ParamsE)
        /*0080*/ 	.word	0x000000a8


	//----- nvinfo : EIATTR_FRAME_SIZE
	.align		4
.L_39:
        /*0084*/ 	.byte	0x04, 0x11
        /*0086*/ 	.short	(.L_41 - .L_40)
	.align		4
.L_40:
        /*0088*/ 	.word	index@(_ZN7cutlass13device_kernelIN5flash11enable_sm90INS1_16FlashAttnFwdSm90INS1_25CollectiveMainloopFwdSm90ILi2EN4cute5tupleIJNS5_1CILi1EEES8_S8_EEENS6_IJNS7_ILi64EEESA_SA_EEELi512ENS_6half_tEfNS_4arch4Sm90ELb1ELb0ELb1ELb0ELb0ELb0ELb0ELb0ELb0ELb0ELb0ELb0EEENS1_21CollectiveEpilogueFwdINS6_IJSA_NS7_ILi512EEESA_EEES9_SC_SE_Li256ELb0ELb0ELb0ELb0EEENS1_30DynamicPersistentTileSchedulerILi256ELi32ELb0ELb0ELb1EEEEEEEEEvNT_6ParamsE)
        /*008c*/ 	.word	0x00000000


	//----- nvinfo : EIATTR_REGCOUNT
	.align		4
.L_41:
        /*0090*/ 	.byte	0x04, 0x2f
        /*0092*/ 	.short	(.L_43 - .L_42)
	.align		4
.L_42:
        /*0094*/ 	.word	index@(_ZN7cutlass13device_kernelIN5flash11enable_sm90INS1_16FlashAttnFwdSm90INS1_25CollectiveMainloopFwdSm90ILi2EN4cute5tupleIJNS5_1CILi1EEES8_S8_EEENS6_IJNS7_ILi64EEESA_SA_EEELi512ENS_6half_tEfNS_4arch4Sm90ELb0ELb1ELb1ELb1ELb0ELb1ELb1ELb0ELb0ELb0ELb0ELb0EEENS1_21CollectiveEpilogueFwdINS6_IJSA_NS7_ILi512EEESA_EEES9_SC_SE_Li256ELb1ELb0ELb0ELb0EEENS1_36VarlenDynamicPersistentTileSchedulerILi64ELi64ELi256ELi32ELb0ELb0ELb1ELb1ELb0ELb1EEEEEEEEEvNT_6ParamsE)
        /*0098*/ 	.word	0x000000a8


	//----- nvinfo : EIATTR_FRAME_SIZE
	.align		4
.L_43:
        /*009c*/ 	.byte	0x04, 0x11
        /*009e*/ 	.short	(.L_45 - .L_44)
	.align		4
.L_44:
        /*00a0*/ 	.word	index@(_ZN7cutlass13device_kernelIN5flash11enable_sm90INS1_16FlashAttnFwdSm90INS1_25CollectiveMainloopFwdSm90ILi2EN4cute5tupleIJNS5_1CILi1EEES8_S8_EEENS6_IJNS7_ILi64EEESA_SA_EEELi512ENS_6half_tEfNS_4arch4Sm90ELb0ELb1ELb1ELb1ELb0ELb1ELb1ELb0ELb0ELb0ELb0ELb0EEENS1_21CollectiveEpilogueFwdINS6_IJSA_NS7_ILi512EEESA_EEES9_SC_SE_Li256ELb1ELb0ELb0ELb0EEENS1_36VarlenDynamicPersistentTileSchedulerILi64ELi64ELi256ELi32ELb0ELb0ELb1ELb1ELb0ELb1EEEEEEEEEvNT_6ParamsE)
        /*00a4*/ 	.word	0x00000038


	//----- nvinfo : EIATTR_REGCOUNT
	.align		4
.L_45:
        /*00a8*/ 	.byte	0x04, 0x2f
        /*00aa*/ 	.short	(.L_47 - .L_46)
	.align		4
.L_46:
        /*00ac*/ 	.word	index@(_ZN7cutlass13device_kernelIN5flash11enable_sm90INS1_16FlashAttnFwdSm90INS1_25CollectiveMainloopFwdSm90ILi2EN4cute5tupleIJNS5_1CILi1EEES8_S8_EEENS6_IJNS7_ILi64EEESA_SA_EEELi512ENS_6half_tEfNS_4arch4Sm90ELb0ELb1ELb1ELb1ELb0ELb0ELb1ELb0ELb0ELb0ELb0ELb0EEENS1_21CollectiveEpilogueFwdINS6_IJSA_NS7_ILi512EEESA_EEES9_SC_SE_Li256ELb1ELb0ELb0ELb0EEENS1_36VarlenDynamicPersistentTileSchedulerILi64ELi64ELi256ELi32ELb0ELb0ELb1ELb1ELb0ELb1EEEEEEEEEvNT_6ParamsE)
        /*00b0*/ 	.word	0x000000a8


	//----- nvinfo : EIATTR_FRAME_SIZE
	.align		4
.L_47:
        /*00b4*/ 	.byte	0x04, 0x11
        /*00b6*/ 	.short	(.L_49 - .L_48)
	.align		4
.L_48:
        /*00b8*/ 	.word	index@(_ZN7cutlass13device_kernelIN5flash11enable_sm90INS1_16FlashAttnFwdSm90INS1_25CollectiveMainloopFwdSm90ILi2EN4cute5tupleIJNS5_1CILi1EEES8_S8_EEENS6_IJNS7_ILi64EEESA_SA_EEELi512ENS_6half_tEfNS_4arch4Sm90ELb0ELb1ELb1ELb1ELb0ELb0ELb1ELb0ELb0ELb0ELb0ELb0EEENS1_21CollectiveEpilogueFwdINS6_IJSA_NS7_ILi512EEESA_EEES9_SC_SE_Li256ELb1ELb0ELb0ELb0EEENS1_36VarlenDynamicPersistentTileSchedulerILi64ELi64ELi256ELi32ELb0ELb0ELb1ELb1ELb0ELb1EEEEEEEEEvNT_6ParamsE)
        /*00bc*/ 	.word	0x00000028


	//----- nvinfo : EIATTR_REGCOUNT
	.align		4
.L_49:
        /*00c0*/ 	.byte	0x04, 0x2f
        /*00c2*/ 	.short	(.L_51 - .L_50)
	.align		4
.L_50:
        /*00c4*/ 	.word	index@(_ZN7cutlass13device_kernelIN5flash11enable_sm90INS1_16FlashAttnFwdSm90INS1_25CollectiveMainloopFwdSm90ILi2EN4cute5tupleIJNS5_1CILi1EEES8_S8_EEENS6_IJNS7_ILi64EEESA_SA_EEELi512ENS_6half_tEfNS_4arch4Sm90ELb0ELb1ELb1ELb1ELb0ELb1ELb0ELb0ELb0ELb0ELb0ELb0EEENS1_21CollectiveEpilogueFwdINS6_IJSA_NS7_ILi512EEESA_EEES9_SC_SE_Li256ELb1ELb0ELb0ELb0EEENS1_36VarlenDynamicPersistentTileSchedulerILi64ELi64ELi256ELi32ELb0ELb0ELb1ELb1ELb0ELb1EEEEEEEEEvNT_6ParamsE)
        /*00c8*/ 	.word	0x000000a8


	//----- nvinfo : EIATTR_FRAME_SIZE
	.align		4
.L_51:
        /*00cc*/ 	.byte	0x04, 0x11
        /*00ce*/ 	.short	(.L_53 - .L_52)
	.align		4
.L_52:
        /*00d0*/ 	.word	index@(_ZN7cutlass13device_kernelIN5flash11enable_sm90INS1_16FlashAttnFwdSm90INS1_25CollectiveMainloopFwdSm90ILi2EN4cute5tupleIJNS5_1CILi1EEES8_S8_EEENS6_IJNS7_ILi64EEESA_SA_EEELi512ENS_6half_tEfNS_4arch4Sm90ELb0ELb1ELb1ELb1ELb0ELb1ELb0ELb0ELb0ELb0ELb0ELb0EEENS1_21CollectiveEpilogueFwdINS6_IJSA_NS7_ILi512EEESA_EEES9_SC_SE_Li256ELb1ELb0ELb0ELb0EEENS1_36VarlenDynamicPersistentTileSchedulerILi64ELi64ELi256ELi32ELb0ELb0ELb1ELb1ELb0ELb1EEEEEEEEEvNT_6ParamsE)
        /*00d4*/ 	.word	0x00000028


	//----- nvinfo : EIATTR_REGCOUNT
	.align		4
.L_53:
        /*00d8*/ 	.byte	0x04, 0x2f
        /*00da*/ 	.short	(.L_55 - .L_54)
	.align		4
.L_54:
        /*00dc*/ 	.word	index@(_ZN7cutlass13device_kernelIN5flash11enable_sm90INS1_16FlashAttnFwdSm90INS1_25CollectiveMainloopFwdSm90ILi2EN4cute5tupleIJNS5_1CILi1EEES8_S8_EEENS6_IJNS7_ILi64EEESA_SA_EEELi512ENS_6half_tEfNS_4arch4Sm90ELb0ELb1ELb1ELb1ELb0ELb0ELb0ELb0ELb0ELb0ELb0ELb0EEENS1_21CollectiveEpilogueFwdINS6_IJSA_NS7_ILi512EEESA_EEES9_SC_SE_Li256ELb1ELb0ELb0ELb0EEENS1_36VarlenDynamicPersistentTileSchedulerILi64ELi64ELi256ELi32ELb0ELb0ELb1ELb1ELb0ELb1EEEEEEEEEvNT_6ParamsE)
        /*00e0*/ 	.word	0x000000a8


	//----- nvinfo : EIATTR_FRAME_SIZE
	.align		4
.L_55:
        /*00e4*/ 	.byte	0x04, 0x11
        /*00e6*/ 	.short	(.L_57 - .L_56)
	.align		4
.L_56:
        /*00e8*/ 	.word	index@(_ZN7cutlass13device_kernelIN5flash11enable_sm90INS1_16FlashAttnFwdSm90INS1_25CollectiveMainloopFwdSm90ILi2EN4cute5tupleIJNS5_1CILi1EEES8_S8_EEENS6_IJNS7_ILi64EEESA_SA_EEELi512ENS_6half_tEfNS_4arch4Sm90ELb0ELb1ELb1ELb1ELb0ELb0ELb0ELb0ELb0ELb0ELb0ELb0EEENS1_21CollectiveEpilogueFwdINS6_IJSA_NS7_ILi512EEESA_EEES9_SC_SE_Li256ELb1ELb0ELb0ELb0EEENS1_36VarlenDynamicPersistentTileSchedulerILi64ELi64ELi256ELi32ELb0ELb0ELb1ELb1ELb0ELb1EEEEEEEEEvNT_6ParamsE)
        /*00ec*/ 	.word	0x00000020


	//----- nvinfo : EIATTR_REGCOUNT
	.align		4
.L_57:
        /*00f0*/ 	.byte	0x04, 0x2f
        /*00f2*/ 	.short	(.L_59 - .L_58)
	.align		4
.L_58:
        /*00f4*/ 	.word	index@(_ZN7cutlass13device_kernelIN5flash11enable_sm90INS1_16FlashAttnFwdSm90INS1_25CollectiveMainloopFwdSm90ILi2EN4cute5tupleIJNS5_1CILi1EEES8_S8_EEENS6_IJNS7_ILi64EEESA_SA_EEELi512ENS_6half_tEfNS_4arch4Sm90ELb0ELb1ELb1ELb0ELb0ELb0ELb1ELb0ELb0ELb0ELb0ELb0EEENS1_21CollectiveEpilogueFwdINS6_IJSA_NS7_ILi512EEESA_EEES9_SC_SE_Li256ELb0ELb0ELb0ELb0EEENS1_30DynamicPersistentTileSchedulerILi256ELi32ELb0ELb0ELb1EEEEEEEEEvNT_6ParamsE)
        /*00f8*/ 	.word	0x000000a8


	//----- nvinfo : EIATTR_FRAME_SIZE
	.align		4
.L_59:
        /*00fc*/ 	.byte	0x04, 0x11
        /*00fe*/ 	.short	(.L_61 - .L_60)
	.align		4
.L_60:
        /*0100*/ 	.word	index@(_ZN7cutlass13device_kernelIN5flash11enable_sm90INS1_16FlashAttnFwdSm90INS1_25CollectiveMainloopFwdSm90ILi2EN4cute5tupleIJNS5_1CILi1EEES8_S8_EEENS6_IJNS7_ILi64EEESA_SA_EEELi512ENS_6half_tEfNS_4arch4Sm90ELb0ELb1ELb1ELb0ELb0ELb0ELb1ELb0ELb0ELb0ELb0ELb0EEENS1_21CollectiveEpilogueFwdINS6_IJSA_NS7_ILi512EEESA_EEES9_SC_SE_Li256ELb0ELb0ELb0ELb0EEENS1_30DynamicPersistentTileSchedulerILi256ELi32ELb0ELb0ELb1EEEEEEEEEvNT_6ParamsE)
        /*0104*/ 	.word	0x00000008


	//----- nvinfo : EIATTR_REGCOUNT
	.align		4
.L_61:
        /*0108*/ 	.byte	0x04, 0x2f
        /*010a*/ 	.short	(.L_63 - .L_62)
	.align		4
.L_62:
        /*010c*/ 	.word	index@(_ZN7cutlass13device_kernelIN5flash11enable_sm90INS1_16FlashAttnFwdSm90INS1_25CollectiveMainloopFwdSm90ILi2EN4cute5tupleIJNS5_1CILi1EEES8_S8_EEENS6_IJNS7_ILi64EEESA_SA_EEELi512ENS_6half_tEfNS_4arch4Sm90ELb0ELb1ELb1ELb0ELb0ELb0ELb0ELb0ELb0ELb0ELb0ELb0EEENS1_21CollectiveEpilogueFwdINS6_IJSA_NS7_ILi512EEESA_EEES9_SC_SE_Li256ELb0ELb0ELb0ELb0EEENS1_30DynamicPersistentTileSchedulerILi256ELi32ELb0ELb0ELb1EEEEEEEEEvNT_6ParamsE)
        /*0110*/ 	.word	0x000000a8


	//----- nvinfo : EIATTR_FRAME_SIZE
	.align		4
.L_63:
        /*0114*/ 	.byte	0x04, 0x11
        /*0116*/ 	.short	(.L_65 - .L_64)
	.align		4
.L_64:
        /*0118*/ 	.word	index@(_ZN7cutlass13device_kernelIN5flash11enable_sm90INS1_16FlashAttnFwdSm90INS1_25CollectiveMainloopFwdSm90ILi2EN4cute5tupleIJNS5_1CILi1EEES8_S8_EEENS6_IJNS7_ILi64EEESA_SA_EEELi512ENS_6half_tEfNS_4arch4Sm90ELb0ELb1ELb1ELb0ELb0ELb0ELb0ELb0ELb0ELb0ELb0ELb0EEENS1_21CollectiveEpilogueFwdINS6_IJSA_NS7_ILi512EEESA_EEES9_SC_SE_Li256ELb0ELb0ELb0ELb0EEENS1_30DynamicPersistentTileSchedulerILi256ELi32ELb0ELb0ELb1EEEEEEEEEvNT_6ParamsE)
        /*011c*/ 	.word	0x00000000


	//----- nvinfo : EIATTR_REGCOUNT
	.align		4
.L_65:
        /*0120*/ 	.byte	0x04, 0x2f
        /*0122*/ 	.short	(.L_67 - .L_66)
	.align		4
.L_66:
        /*0124*/ 	.word	index@(_ZN7cutlass13device_kernelIN5flash11enable_sm90INS1_16FlashAttnFwdSm90INS1_25CollectiveMainloopFwdSm90ILi2EN4cute5tupleIJNS5_1CILi1EEES8_S8_EEENS6_IJNS7_ILi64EEESA_SA_EEELi512ENS_6half_tEfNS_4arch4Sm90ELb0ELb0ELb1ELb1ELb0ELb1ELb1ELb0ELb0ELb0ELb0ELb0EEENS1_21CollectiveEpilogueFwdINS6_IJSA_NS7_ILi512EEESA_EEES9_SC_SE_Li256ELb1ELb0ELb0ELb0EEENS1_36VarlenDynamicPersistentTileSchedulerILi64ELi64ELi256ELi32ELb0ELb0ELb1ELb0ELb1ELb1EEEEEEEEEvNT_6ParamsE)
        /*0128*/ 	.word	0x000000a8


	//----- nvinfo : EIATTR_FRAME_SIZE
	.align		4
.L_67:
        /*012c*/ 	.byte	0x04, 0x11
        /*012e*/ 	.short	(.L_69 - .L_68)
	.align		4
.L_68:
        /*0130*/ 	.word	index@(_ZN7cutlass13device_kernelIN5flash11enable_sm90INS1_16FlashAttnFwdSm90INS1_25CollectiveMainloopFwdSm90ILi2EN4cute5tupleIJNS5_1CILi1EEES8_S8_EEENS6_IJNS7_ILi64EEESA_SA_EEELi512ENS_6half_tEfNS_4arch4Sm90ELb0ELb0ELb1ELb1ELb0ELb1ELb1ELb0ELb0ELb0ELb0ELb0EEENS1_21CollectiveEpilogueFwdINS6_IJSA_NS7_ILi512EEESA_EEES9_SC_SE_Li256ELb1ELb0ELb0ELb0EEENS1_36VarlenDynamicPersistentTileSchedulerILi64ELi64ELi256ELi32ELb0ELb0ELb1ELb0ELb1ELb1EEEEEEEEEvNT_6ParamsE)
        /*0134*/ 	.word	0x00000040


	//----- nvinfo : EIATTR_REGCOUNT
	.align		4
.L_69:
        /*0138*/ 	.byte	0x04, 0x2f
        /*013a*/ 	.short	(.L_71 - .L_70)
	.align		4
.L_70:
        /*013c*/ 	.word	index@(_ZN7cutlass13device_kernelIN5flash11enable_sm90INS1_16FlashAttnFwdSm90INS1_25CollectiveMainloopFwdSm90ILi2EN4cute5tupleIJNS5_1CILi1EEES8_S8_EEENS6_IJNS7_ILi64EEESA_SA_EEELi512ENS_6half_tEfNS_4arch4Sm90ELb0ELb0ELb1ELb1ELb0ELb0ELb1ELb0ELb0ELb0ELb0ELb0EEENS1_21CollectiveEpilogueFwdINS6_IJSA_NS7_ILi512EEESA_EEES9_SC_SE_Li256ELb1ELb0ELb0ELb0EEENS1_36VarlenDynamicPersistentTileSchedulerILi64ELi64ELi256ELi32ELb0ELb0ELb1ELb0ELb1ELb1EEEEEEEEEvNT_6ParamsE)
        /*0140*/ 	.word	0x000000a8


	//----- nvinfo : EIATTR_FRAME_SIZE
	.align		4
.L_71:
        /*0144*/ 	.byte	0x04, 0x11
        /*0146*/ 	.short	(.L_73 - .L_72)
	.align		4
.L_72:
        /*0148*/ 	.word	index@(_ZN7cutlass13device_kernelIN5flash11enable_sm90INS1_16FlashAttnFwdSm90INS1_25CollectiveMainloopFwdSm90ILi2EN4cute5tupleIJNS5_1CILi1EEES8_S8_EEENS6_IJNS7_ILi64EEESA_SA_EEELi512ENS_6half_tEfNS_4arch4Sm90ELb0ELb0ELb1ELb1ELb0ELb0ELb1ELb0ELb0ELb0ELb0ELb0EEENS1_21CollectiveEpilogueFwdINS6_IJSA_NS7_ILi512EEESA_EEES9_SC_SE_Li256ELb1ELb0ELb0ELb0EEENS1_36VarlenDynamicPersistentTileSchedulerILi64ELi64ELi256ELi32ELb0ELb0ELb1ELb0ELb1ELb1EEEEEEEEEvNT_6ParamsE)
        /*014c*/ 	.word	0x00000038


	//----- nvinfo : EIATTR_REGCOUNT
	.align		4
.L_73:
        /*0150*/ 	.byte	0x04, 0x2f
        /*0152*/ 	.short	(.L_75 - .L_74)
	.align		4
.L_74:
        /*0154*/ 	.word	index@(_ZN7cutlass13device_kernelIN5flash11enable_sm90INS1_16FlashAttnFwdSm90INS1_25CollectiveMainloopFwdSm90ILi2EN4cute5tupleIJNS5_1CILi1EEES8_S8_EEENS6_IJNS7_ILi64EEESA_SA_EEELi512ENS_6half_tEfNS_4arch4Sm90ELb0ELb0ELb1ELb1ELb0ELb1ELb0ELb0ELb0ELb0ELb0ELb0EEENS1_21CollectiveEpilogueFwdINS6_IJSA_NS7_ILi512EEESA_EEES9_SC_SE_Li256ELb1ELb0ELb0ELb0EEENS1_36VarlenDynamicPersistentTileSchedulerILi64ELi64ELi256ELi32ELb0ELb0ELb1ELb0ELb1ELb1EEEEEEEEEvNT_6ParamsE)
        /*0158*/ 	.word	0x000000a8


	//----- nvinfo : EIATTR_FRAME_SIZE
	.align		4
.L_75:
        /*015c*/ 	.byte	0x04, 0x11
        /*015e*/ 	.short	(.L_77 - .L_76)
	.align		4
.L_76:
        /*0160*/ 	.word	index@(_ZN7cutlass13device_kernelIN5flash11enable_sm90INS1_16FlashAttnFwdSm90INS1_25CollectiveMainloopFwdSm90ILi2EN4cute5tupleIJNS5_1CILi1EEES8_S8_EEENS6_IJNS7_ILi64EEESA_SA_EEELi512ENS_6half_tEfNS_4arch4Sm90ELb0ELb0ELb1ELb1ELb0ELb1ELb0ELb0ELb0ELb0ELb0ELb0EEENS1_21CollectiveEpilogueFwdINS6_IJSA_NS7_ILi512EEESA_EEES9_SC_SE_Li256ELb1ELb0ELb0ELb0EEENS1_36VarlenDynamicPersistentTileSchedulerILi64ELi64ELi256ELi32ELb0ELb0ELb1ELb0ELb1ELb1EEEEEEEEEvNT_6ParamsE)
        /*0164*/ 	.word	0x00000040


	//----- nvinfo : EIATTR_REGCOUNT
	.align		4
.L_77:
        /*0168*/ 	.byte	0x04, 0x2f
        /*016a*/ 	.short	(.L_79 - .L_78)
	.align		4
.L_78:
        /*016c*/ 	.word	index@(_ZN7cutlass13device_kernelIN5flash11enable_sm90INS1_16FlashAttnFwdSm90INS1_25CollectiveMainloopFwdSm90ILi2EN4cute5tupleIJNS5_1CILi1EEES8_S8_EEENS6_IJNS7_ILi64EEESA_SA_EEELi512ENS_6half_tEfNS_4arch4Sm90ELb0ELb0ELb1ELb1ELb0ELb0ELb0ELb0ELb0ELb0ELb0ELb0EEENS1_21CollectiveEpilogueFwdINS6_IJSA_NS7_ILi512EEESA_EEES9_SC_SE_Li256ELb1ELb0ELb0ELb0EEENS1_36VarlenDynamicPersistentTileSchedulerILi64ELi64ELi256ELi32ELb0ELb0ELb1ELb0ELb1ELb1EEEEEEEEEvNT_6ParamsE)
        /*0170*/ 	.word	0x000000a8


	//----- nvinfo : EIATTR_FRAME_SIZE
	.align		4
.L_79:
        /*0174*/ 	.byte	0x04, 0x11
        /*0176*/ 	.short	(.L_81 - .L_80)
	.align		4
.L_80:
        /*0178*/ 	.word	index@(_ZN7cutlass13device_kernelIN5flash11enable_sm90INS1_16FlashAttnFwdSm90INS1_25CollectiveMainloopFwdSm90ILi2EN4cute5tupleIJNS5_1CILi1EEES8_S8_EEENS6_IJNS7_ILi64EEESA_SA_EEELi512ENS_6half_tEfNS_4arch4Sm90ELb0ELb0ELb1ELb1ELb0ELb0ELb0ELb0ELb0ELb0ELb0ELb0EEENS1_21CollectiveEpilogueFwdINS6_IJSA_NS7_ILi512EEESA_EEES9_SC_SE_Li256ELb1ELb0ELb0ELb0EEENS1_36VarlenDynamicPersistentTileSchedulerILi64ELi64ELi256ELi32ELb0ELb0ELb1ELb0ELb1ELb1EEEEEEEEEvNT_6ParamsE)
        /*017c*/ 	.word	0x00000030


	//----- nvinfo : EIATTR_REGCOUNT
	.align		4
.L_81:
        /*0180*/ 	.byte	0x04, 0x2f
        /*0182*/ 	.short	(.L_83 - .L_82)
	.align		4
.L_82:
        /*0184*/ 	.word	index@(_ZN7cutlass13device_kernelIN5flash11enable_sm90INS1_16FlashAttnFwdSm90INS1_25CollectiveMainloopFwdSm90ILi2EN4cute5tupleIJNS5_1CILi1EEES8_S8_EEENS6_IJNS7_ILi64EEESA_SA_EEELi512ENS_6half_tEfNS_4arch4Sm90ELb0ELb0ELb1ELb0ELb0ELb0ELb1ELb0ELb0ELb0ELb0ELb0EEENS1_21CollectiveEpilogueFwdINS6_IJSA_NS7_ILi512EEESA_EEES9_SC_SE_Li256ELb0ELb0ELb0ELb0EEENS1_29StaticPersistentTileSchedulerILb0EEEEEEEEEvNT_6ParamsE)
        /*0188*/ 	.word	0x000000a8


	//----- nvinfo : EIATTR_FRAME_SIZE
	.align		4
.L_83:
        /*018c*/ 	.byte	0x04, 0x11
        /*018e*/ 	.short	(.L_85 - .L_84)
	.align		4
.L_84:
        /*0190*/ 	.word	index@(_ZN7cutlass13device_kernelIN5flash11enable_sm90INS1_16FlashAttnFwdSm90INS1_25CollectiveMainloopFwdSm90ILi2EN4cute5tupleIJNS5_1CILi1EEES8_S8_EEENS6_IJNS7_ILi64EEESA_SA_EEELi512ENS_6half_tEfNS_4arch4Sm90ELb0ELb0ELb1ELb0ELb0ELb0ELb1ELb0ELb0ELb0ELb0ELb0EEENS1_21CollectiveEpilogueFwdINS6_IJSA_NS7_ILi512EEESA_EEES9_SC_SE_Li256ELb0ELb0ELb0ELb0EEENS1_29StaticPersistentTileSchedulerILb0EEEEEEEEEvNT_6ParamsE)
        /*0194*/ 	.word	0x00000020


	//----- nvinfo : EIATTR_REGCOUNT
	.align		4
.L_85:
        /*0198*/ 	.byte	0x04, 0x2f
        /*019a*/ 	.short	(.L_87 - .L_86)
	.align		4
.L_86:
        /*019c*/ 	.word	index@(_ZN7cutlass13device_kernelIN5flash11enable_sm90INS1_16FlashAttnFwdSm90INS1_25CollectiveMainloopFwdSm90ILi2EN4cute5tupleIJNS5_1CILi1EEES8_S8_EEENS6_IJNS7_ILi64EEESA_SA_EEELi512ENS_6half_tEfNS_4arch4Sm90ELb0ELb0ELb1ELb0ELb0ELb0ELb0ELb0ELb0ELb0ELb0ELb0EEENS1_21CollectiveEpilogueFwdINS6_IJSA_NS7_ILi512EEESA_EEES9_SC_SE_Li256ELb0ELb0ELb0ELb0EEENS1_29StaticPersistentTileSchedulerILb0EEEEEEEEEvNT_6ParamsE)
        /*01a0*/ 	.word	0x000000a8


	//----- nvinfo : EIATTR_FRAME_SIZE
	.align		4
.L_87:
        /*01a4*/ 	.byte	0x04, 0x11
        /*01a6*/ 	.short	(.L_89 - .L_88)
	.align		4
.L_88:
        /*01a8*/ 	.word	index@(_ZN7cutlass13device_kernelIN5flash11enable_sm90INS1_16FlashAttnFwdSm90INS1_25CollectiveMainloopFwdSm90ILi2EN4cute5tupleIJNS5_1CILi1EEES8_S8_EEENS6_IJNS7_ILi64EEESA_SA_EEELi512ENS_6half_tEfNS_4arch4Sm90ELb0ELb0ELb1ELb0ELb0ELb0ELb0ELb0ELb0ELb0ELb0ELb0EEENS1_21CollectiveEpilogueFwdINS6_IJSA_NS7_ILi512EEESA_EEES9_SC_SE_Li256ELb0ELb0ELb0ELb0EEENS1_29StaticPersistentTileSchedulerILb0EEEEEEEEEvNT_6ParamsE)
        /*01ac*/ 	.word	0x00000020


	//----- nvinfo : EIATTR_MIN_STACK_SIZE
	.align		4
.L_89:
        /*01b0*/ 	.byte	0x04, 0x12
        /*01b2*/ 	.short	(.L_91 - .L_90)
	.align		4
.L_90:
        /*01b4*/ 	.word	index@(_ZN7cutlass13device_kernelIN5flash11enable_sm90INS1_16FlashAttnFwdSm90INS1_25CollectiveMainloopFwdSm90ILi2EN4cute5tupleIJNS5_1CILi1EEES8_S8_EEENS6_IJNS7_ILi64EEESA_SA_EEELi512ENS_6half_tEfNS_4arch4Sm90ELb0ELb0ELb1ELb0ELb0ELb0ELb0ELb0ELb0ELb0ELb0ELb0EEENS1_21CollectiveEpilogueFwdINS6_IJSA_NS7_ILi512EEESA_EEES9_SC_SE_Li256ELb0ELb0ELb0ELb0EEENS1_29StaticPersistentTileSchedulerILb0EEEEEEEEEvNT_6ParamsE)
        /*01b8*/ 	.word	0x00000020


	//----- nvinfo : EIATTR_MIN_STACK_SIZE
	.align		4
.L_91:
        /*01bc*/ 	.byte	0x04, 0x12
        /*01be*/ 	.short	(.L_93 - .L_92)
	.align		4
.L_92:
        /*01c0*/ 	.word	index@(_ZN7cutlass13device_kernelIN5flash11enable_sm90INS1_16FlashAttnFwdSm90INS1_25CollectiveMainloopFwdSm90ILi2EN4cute5tupleIJNS5_1CILi1EEES8_S8_EEENS6_IJNS7_ILi64EEESA_SA_EEELi512ENS_6half_tEfNS_4arch4Sm90ELb0ELb0ELb1ELb0ELb0ELb0ELb1ELb0ELb0ELb0ELb0ELb0EEENS1_21CollectiveEpilogueFwdINS6_IJSA_NS7_ILi512EEESA_EEES9_SC_SE_Li256ELb0ELb0ELb0ELb0EEENS1_29StaticPersistentTileSchedulerILb0EEEEEEEEEvNT_6ParamsE)
        /*01c4*/ 	.word	0x00000020


	//----- nvinfo : EIATTR_MIN_STACK_SIZE
	.align		4
.L_93:
        /*01c8*/ 	.byte	0x04, 0x12
        /*01ca*/ 	.short	(.L_95 - .L_94)
	.align		4
.L_94:
        /*01cc*/ 	.word	index@(_ZN7cutlass13device_kernelIN5flash11enable_sm90INS1_16FlashAttnFwdSm90INS1_25CollectiveMainloopFwdSm90ILi2EN4cute5tupleIJNS5_1CILi1EEES8_S8_EEENS6_IJNS7_ILi64EEESA_SA_EEELi512ENS_6half_tEfNS_4arch4Sm90ELb0ELb0ELb1ELb1ELb0ELb0ELb0ELb0ELb0ELb0ELb0ELb0EEENS1_21CollectiveEpilogueFwdINS6_IJSA_NS7_ILi512EEESA_EEES9_SC_SE_Li256ELb1ELb0ELb0ELb0EEENS1_36VarlenDynamicPersistentTileSchedulerILi64ELi64ELi256ELi32ELb0ELb0ELb1ELb0ELb1ELb1EEEEEEEEEvNT_6ParamsE)
        /*01d0*/ 	.word	0x00000030


	//----- nvinfo : EIATTR_MIN_STACK_SIZE
	.align		4
.L_95:
        /*01d4*/ 	.byte	0x04, 0x12
        /*01d6*/ 	.short	(.L_97 - .L_96)
	.align		4
.L_96:
        /*01d8*/ 	.word	index@(_ZN7cutlass13device_kernelIN5flash11enable_sm90INS1_16FlashAttnFwdSm90INS1_25CollectiveMainloopFwdSm90ILi2EN4cute5tupleIJNS5_1CILi1EEES8_S8_EEENS6_IJNS7_ILi64EEESA_SA_EEELi512ENS_6half_tEfNS_4arch4Sm90ELb0ELb0ELb1ELb1ELb0ELb1ELb0ELb0ELb0ELb0ELb0ELb0EEENS1_21CollectiveEpilogueFwdINS6_IJSA_NS7_ILi512EEESA_EEES9_SC_SE_Li256ELb1ELb0ELb0ELb0EEENS1_36VarlenDynamicPersistentTileSchedulerILi64ELi64ELi256ELi32ELb0ELb0ELb1ELb0ELb1ELb1EEEEEEEEEvNT_6ParamsE)
        /*01dc*/ 	.word	0x00000040


	//----- nvinfo : EIATTR_MIN_STACK_SIZE
	.align		4
.L_97:
        /*01e0*/ 	.byte	0x04, 0x12
        /*01e2*/ 	.short	(.L_99 - .L_98)
	.align		4
.L_98:
        /*01e4*/ 	.word	index@(_ZN7cutlass13device_kernelIN5flash11enable_sm90INS1_16FlashAttnFwdSm90INS1_25CollectiveMainloopFwdSm90ILi2EN4cute5tupleIJNS5_1CILi1EEES8_S8_EEENS6_IJNS7_ILi64EEESA_SA_EEELi512ENS_6half_tEfNS_4arch4Sm90ELb0ELb0ELb1ELb1ELb0ELb0ELb1ELb0ELb0ELb0ELb0ELb0EEENS1_21CollectiveEpilogueFwdINS6_IJSA_NS7_ILi512EEESA_EEES9_SC_SE_Li256ELb1ELb0ELb0ELb0EEENS1_36VarlenDynamicPersistentTileSchedulerILi64ELi64ELi256ELi32ELb0ELb0ELb1ELb0ELb1ELb1EEEEEEEEEvNT_6ParamsE)
        /*01e8*/ 	.word	0x00000038


	//----- nvinfo : EIATTR_MIN_STACK_SIZE
	.align		4
.L_99:
        /*01ec*/ 	.byte	0x04, 0x12
        /*01ee*/ 	.short	(.L_101 - .L_100)
	.align		4
.L_100:
        /*01f0*/ 	.word	index@(_ZN7cutlass13device_kernelIN5flash11enable_sm90INS1_16FlashAttnFwdSm90INS1_25CollectiveMainloopFwdSm90ILi2EN4cute5tupleIJNS5_1CILi1EEES8_S8_EEENS6_IJNS7_ILi64EEESA_SA_EEELi512ENS_6half_tEfNS_4arch4Sm90ELb0ELb0ELb1ELb1ELb0ELb1ELb1ELb0ELb0ELb0ELb0ELb0EEENS1_21CollectiveEpilogueFwdINS6_IJSA_NS7_ILi512EEESA_EEES9_SC_SE_Li256ELb1ELb0ELb0ELb0EEENS1_36VarlenDynamicPersistentTileSchedulerILi64ELi64ELi256ELi32ELb0ELb0ELb1ELb0ELb1ELb1EEEEEEEEEvNT_6ParamsE)
        /*01f4*/ 	.word	0x00000040


	//----- nvinfo : EIATTR_MIN_STACK_SIZE
	.align		4
.L_101:
        /*01f8*/ 	.byte	0x04, 0x12
        /*01fa*/ 	.short	(.L_103 - .L_102)
	.align		4
.L_102:
        /*01fc*/ 	.word	index@(_ZN7cutlass13device_kernelIN5flash11enable_sm90INS1_16FlashAttnFwdSm90INS1_25CollectiveMainloopFwdSm90ILi2EN4cute5tupleIJNS5_1CILi1EEES8_S8_EEENS6_IJNS7_ILi64EEESA_SA_EEELi512ENS_6half_tEfNS_4arch4Sm90ELb0ELb1ELb1ELb0ELb0ELb0ELb0ELb0ELb0ELb0ELb0ELb0EEENS1_21CollectiveEpilogueFwdINS6_IJSA_NS7_ILi512EEESA_EEES9_SC_SE_Li256ELb0ELb0ELb0ELb0EEENS1_30DynamicPersistentTileSchedulerILi256ELi32ELb0ELb0ELb1EEEEEEEEEvNT_6ParamsE)
        /*0200*/ 	.word	0x00000000


	//----- nvinfo : EIATTR_MIN_STACK_SIZE
	.align		4
.L_103:
        /*0204*/ 	.byte	0x04, 0x12
        /*0206*/ 	.short	(.L_105 - .L_104)
	.align		4
.L_104:
        /*0208*/ 	.word	index@(_ZN7cutlass13device_kernelIN5flash11enable_sm90INS1_16FlashAttnFwdSm90INS1_25CollectiveMainloopFwdSm90ILi2EN4cute5tupleIJNS5_1CILi1EEES8_S8_EEENS6_IJNS7_ILi64EEESA_SA_EEELi512ENS_6half_tEfNS_4arch4Sm90ELb0ELb1ELb1ELb0ELb0ELb0ELb1ELb0ELb0ELb0ELb0ELb0EEENS1_21CollectiveEpilogueFwdINS6_IJSA_NS7_ILi512EEESA_EEES9_SC_SE_Li256ELb0ELb0ELb0ELb0EEENS1_30DynamicPersistentTileSchedulerILi256ELi32ELb0ELb0ELb1EEEEEEEEEvNT_6ParamsE)
        /*020c*/ 	.word	0x00000008


	//----- nvinfo : EIATTR_MIN_STACK_SIZE
	.align		4
.L_105:
        /*0210*/ 	.byte	0x04, 0x12
        /*0212*/ 	.short	(.L_107 - .L_106)
	.align		4
.L_106:
        /*0214*/ 	.word	index@(_ZN7cutlass13device_kernelIN5flash11enable_sm90INS1_16FlashAttnFwdSm90INS1_25CollectiveMainloopFwdSm90ILi2EN4cute5tupleIJNS5_1CILi1EEES8_S8_EEENS6_IJNS7_ILi64EEESA_SA_EEELi512ENS_6half_tEfNS_4arch4Sm90ELb0ELb1ELb1ELb1ELb0ELb0ELb0ELb0ELb0ELb0ELb0ELb0EEENS1_21CollectiveEpilogueFwdINS6_IJSA_NS7_ILi512EEESA_EEES9_SC_SE_Li256ELb1ELb0ELb0ELb0EEENS1_36VarlenDynamicPersistentTileSchedulerILi64ELi64ELi256ELi32ELb0ELb0ELb1ELb1ELb0ELb1EEEEEEEEEvNT_6ParamsE)
        /*0218*/ 	.word	0x00000020


	//----- nvinfo : EIATTR_MIN_STACK_SIZE
	.align		4
.L_107:
        /*021c*/ 	.byte	0x04, 0x12
        /*021e*/ 	.short	(.L_109 - .L_108)
	.align		4
.L_108:
        /*0220*/ 	.word	index@(_ZN7cutlass13device_kernelIN5flash11enable_sm90INS1_16FlashAttnFwdSm90INS1_25CollectiveMainloopFwdSm90ILi2EN4cute5tupleIJNS5_1CILi1EEES8_S8_EEENS6_IJNS7_ILi64EEESA_SA_EEELi512ENS_6half_tEfNS_4arch4Sm90ELb0ELb1ELb1ELb1ELb0ELb1ELb0ELb0ELb0ELb0ELb0ELb0EEENS1_21CollectiveEpilogueFwdINS6_IJSA_NS7_ILi512EEESA_EEES9_SC_SE_Li256ELb1ELb0ELb0ELb0EEENS1_36VarlenDynamicPersistentTileSchedulerILi64ELi64ELi256ELi32ELb0ELb0ELb1ELb1ELb0ELb1EEEEEEEEEvNT_6ParamsE)
        /*0224*/ 	.word	0x00000028


	//----- nvinfo : EIATTR_MIN_STACK_SIZE
	.align		4
.L_109:
        /*0228*/ 	.byte	0x04, 0x12
        /*022a*/ 	.short	(.L_111 - .L_110)
	.align		4
.L_110:
        /*022c*/ 	.word	index@(_ZN7cutlass13device_kernelIN5flash11enable_sm90INS1_16FlashAttnFwdSm90INS1_25CollectiveMainloopFwdSm90ILi2EN4cute5tupleIJNS5_1CILi1EEES8_S8_EEENS6_IJNS7_ILi64EEESA_SA_EEELi512ENS_6half_tEfNS_4arch4Sm90ELb0ELb1ELb1ELb1ELb0ELb0ELb1ELb0ELb0ELb0ELb0ELb0EEENS1_21CollectiveEpilogueFwdINS6_IJSA_NS7_ILi512EEESA_EEES9_SC_SE_Li256ELb1ELb0ELb0ELb0EEENS1_36VarlenDynamicPersistentTileSchedulerILi64ELi64ELi256ELi32ELb0ELb0ELb1ELb1ELb0ELb1EEEEEEEEEvNT_6ParamsE)
        /*0230*/ 	.word	0x00000028


	//----- nvinfo : EIATTR_MIN_STACK_SIZE
	.align		4
.L_111:
        /*0234*/ 	.byte	0x04, 0x12
        /*0236*/ 	.short	(.L_113 - .L_112)
	.align		4
.L_112:
        /*0238*/ 	.word	index@(_ZN7cutlass13device_kernelIN5flash11enable_sm90INS1_16FlashAttnFwdSm90INS1_25CollectiveMainloopFwdSm90ILi2EN4cute5tupleIJNS5_1CILi1EEES8_S8_EEENS6_IJNS7_ILi64EEESA_SA_EEELi512ENS_6half_tEfNS_4arch4Sm90ELb0ELb1ELb1ELb1ELb0ELb1ELb1ELb0ELb0ELb0ELb0ELb0EEENS1_21CollectiveEpilogueFwdINS6_IJSA_NS7_ILi512EEESA_EEES9_SC_SE_Li256ELb1ELb0ELb0ELb0EEENS1_36VarlenDynamicPersistentTileSchedulerILi64ELi64ELi256ELi32ELb0ELb0ELb1ELb1ELb0ELb1EEEEEEEEEvNT_6ParamsE)
        /*023c*/ 	.word	0x00000038


	//----- nvinfo : EIATTR_MIN_STACK_SIZE
	.align		4
.L_113:
        /*0240*/ 	.byte	0x04, 0x12
        /*0242*/ 	.short	(.L_115 - .L_114)
	.align		4
.L_114:
        /*0244*/ 	.word	index@(_ZN7cutlass13device_kernelIN5flash11enable_sm90INS1_16FlashAttnFwdSm90INS1_25CollectiveMainloopFwdSm90ILi2EN4cute5tupleIJNS5_1CILi1EEES8_S8_EEENS6_IJNS7_ILi64EEESA_SA_EEELi512ENS_6half_tEfNS_4arch4Sm90ELb1ELb0ELb1ELb0ELb0ELb0ELb0ELb0ELb0ELb0ELb0ELb0EEENS1_21CollectiveEpilogueFwdINS6_IJSA_NS7_ILi512EEESA_EEES9_SC_SE_Li256ELb0ELb0ELb0ELb0EEENS1_30DynamicPersistentTileSchedulerILi256ELi32ELb0ELb0ELb1EEEEEEEEEvNT_6ParamsE)
        /*0248*/ 	.word	0x00000000


	//----- nvinfo : EIATTR_MIN_STACK_SIZE
	.align		4
.L_115:
        /*024c*/ 	.byte	0x04, 0x12
        /*024e*/ 	.short	(.L_117 - .L_116)
	.align		4
.L_116:
        /*0250*/ 	.word	index@(_ZN7cutlass13device_kernelIN5flash11enable_sm90INS1_16FlashAttnFwdSm90INS1_25CollectiveMainloopFwdSm90ILi2EN4cute5tupleIJNS5_1CILi1EEES8_S8_EEENS6_IJNS7_ILi64EEESA_SA_EEELi512ENS_6half_tEfNS_4arch4Sm90ELb1ELb0ELb1ELb0ELb0ELb0ELb1ELb0ELb0ELb0ELb0ELb0EEENS1_21CollectiveEpilogueFwdINS6_IJSA_NS7_ILi512EEESA_EEES9_SC_SE_Li256ELb0ELb0ELb0ELb0EEENS1_30DynamicPersistentTileSchedulerILi256ELi32ELb0ELb0ELb1EEEEEEEEEvNT_6ParamsE)
        /*0254*/ 	.word	0x00000008


	//----- nvinfo : EIATTR_MIN_STACK_SIZE
	.align		4
.L_117:
        /*0258*/ 	.byte	0x04, 0x12
        /*025a*/ 	.short	(.L_119 - .L_118)
	.align		4
.L_118:
        /*025c*/ 	.word	index@(_ZN7cutlass13device_kernelIN5flash11enable_sm90INS1_16FlashAttnFwdSm90INS1_25CollectiveMainloopFwdSm90ILi2EN4cute5tupleIJNS5_1CILi1EEES8_S8_EEENS6_IJNS7_ILi64EEESA_SA_EEELi512ENS_6half_tEfNS_4arch4Sm90ELb1ELb0ELb1ELb1ELb0ELb0ELb0ELb0ELb0ELb0ELb0ELb0EEENS1_21CollectiveEpilogueFwdINS6_IJSA_NS7_ILi512EEESA_EEES9_SC_SE_Li256ELb1ELb0ELb0ELb0EEENS1_36VarlenDynamicPersistentTileSchedulerILi64ELi64ELi256ELi32ELb0ELb0ELb1ELb1ELb1ELb1EEEEEEEEEvNT_6ParamsE)
        /*0260*/ 	.word	0x00000028


	//----- nvinfo : EIATTR_MIN_STACK_SIZE
	.align		4
.L_119:
        /*0264*/ 	.byte	0x04, 0x12
        /*0266*/ 	.short	(.L_121 - .L_120)
	.align		4
.L_120:
        /*0268*/ 	.word	index@(_ZN7cutlass13device_kernelIN5flash11enable_sm90INS1_16FlashAttnFwdSm90INS1_25CollectiveMainloopFwdSm90ILi2EN4cute5tupleIJNS5_1CILi1EEES8_S8_EEENS6_IJNS7_ILi64EEESA_SA_EEELi512ENS_6half_tEfNS_4arch4Sm90ELb1ELb0ELb1ELb1ELb0ELb1ELb0ELb0ELb0ELb0ELb0ELb0EEENS1_21CollectiveEpilogueFwdINS6_IJSA_NS7_ILi512EEESA_EEES9_SC_SE_Li256ELb1ELb0ELb0ELb0EEENS1_36VarlenDynamicPersistentTileSchedulerILi64ELi64ELi256ELi32ELb0ELb0ELb1ELb1ELb1ELb1EEEEEEEEEvNT_6ParamsE)
        /*026c*/ 	.word	0x00000038


	//----- nvinfo : EIATTR_MIN_STACK_SIZE
	.align		4
.L_121:
        /*0270*/ 	.byte	0x04, 0x12
        /*0272*/ 	.short	(.L_123 - .L_122)
	.align		4
.L_122:
        /*0274*/ 	.word	index@(_ZN7cutlass13device_kernelIN5flash11enable_sm90INS1_16FlashAttnFwdSm90INS1_25CollectiveMainloopFwdSm90ILi2EN4cute5tupleIJNS5_1CILi1EEES8_S8_EEENS6_IJNS7_ILi64EEESA_SA_EEELi512ENS_6half_tEfNS_4arch4Sm90ELb1ELb0ELb1ELb1ELb0ELb0ELb1ELb0ELb0ELb0ELb0ELb0EEENS1_21CollectiveEpilogueFwdINS6_IJSA_NS7_ILi512EEESA_EEES9_SC_SE_Li256ELb1ELb0ELb0ELb0EEENS1_36VarlenDynamicPersistentTileSchedulerILi64ELi64ELi256ELi32ELb0ELb0ELb1ELb1ELb1ELb1EEEEEEEEEvNT_6ParamsE)
        /*0278*/ 	.word	0x00000030


	//----- nvinfo : EIATTR_MIN_STACK_SIZE
	.align		4
.L_123:
        /*027c*/ 	.byte	0x04, 0x12
        /*027e*/ 	.short	(.L_125 - .L_124)
	.align		4
.L_124:
        /*0280*/ 	.word	index@(_ZN7cutlass13device_kernelIN5flash11enable_sm90INS1_16FlashAttnFwdSm90INS1_25CollectiveMainloopFwdSm90ILi2EN4cute5tupleIJNS5_1CILi1EEES8_S8_EEENS6_IJNS7_ILi64EEESA_SA_EEELi512ENS_6half_tEfNS_4arch4Sm90ELb1ELb0ELb1ELb1ELb0ELb1ELb1ELb0ELb0ELb0ELb0ELb0EEENS1_21CollectiveEpilogueFwdINS6_IJSA_NS7_ILi512EEESA_EEES9_SC_SE_Li256ELb1ELb0ELb0ELb0EEENS1_36VarlenDynamicPersistentTileSchedulerILi64ELi64ELi256ELi32ELb0ELb0ELb1ELb1ELb1ELb1EEEEEEEEEvNT_6ParamsE)
        /*0284*/ 	.word	0x00000038
.L_125:


//--------------------- .nv.compat                --------------------------
	.section	.nv.compat,"",@"SHT_CUDA_COMPAT_INFO"
	.align	4
        /*0000*/ 	.byte	0x02, 0x09, 0x01, 0x00, 0x02, 0x02, 0x04, 0x00, 0x02, 0x05, 0x05, 0x00, 0x03, 0x07, 0x01, 0x01
        /*0010*/ 	.byte	0x02, 0x03, 0x01, 0x00, 0x02, 0x06, 0x01, 0x00, 0x04, 0x0b, 0x08, 0x00, 0x00, 0x00, 0x00, 0x00
        /*0020*/ 	.byte	0x00, 0x00, 0x00, 0x00


//--------------------- .nv.info._ZN7cutlass13device_kernelIN5flash11enable_sm90INS1_16FlashAttnFwdSm90INS1_25CollectiveMainloopFwdSm90ILi2EN4cute5tupleIJNS5_1CILi1EEES8_S8_EEENS6_IJNS7_ILi64EEESA_SA_EEELi512ENS_6half_tEfNS_4arch4Sm90ELb0ELb0ELb1ELb0ELb0ELb0ELb0ELb0ELb0ELb0ELb0ELb0EEENS1_21CollectiveEpilogueFwdINS6_IJSA_NS7_ILi512EEESA_EEES9_SC_SE_Li256ELb0ELb0ELb0ELb0EEENS1_29StaticPersistentTileSchedulerILb0EEEEEEEEEvNT_6ParamsE --------------------------
	.section	.nv.info._ZN7cutlass13device_kernelIN5flash11enable_sm90INS1_16FlashAttnFwdSm90INS1_25CollectiveMainloopFwdSm90ILi2EN4cute5tupleIJNS5_1CILi1EEES8_S8_EEENS6_IJNS7_ILi64EEESA_SA_EEELi512ENS_6half_tEfNS_4arch4Sm90ELb0ELb0ELb1ELb0ELb0ELb0ELb0ELb0ELb0ELb0ELb0ELb0EEENS1_21CollectiveEpilogueFwdINS6_IJSA_NS7_ILi512EEESA_EEES9_SC_SE_Li256ELb0ELb0ELb0ELb0EEENS1_29StaticPersistentTileSchedulerILb0EEEEEEEEEvNT_6ParamsE,"",@"SHT_CUDA_INFO"
	.sectionflags	@""
	.align	4


	//----- nvinfo : EIATTR_CUDA_API_VERSION
	.align		4
        /*0000*/ 	.byte	0x04, 0x37
        /*0002*/ 	.short	(.L_127 - .L_126)
.L_126:
        /*0004*/ 	.word	0x00000082


	//----- nvinfo : EIATTR_KPARAM_INFO
	.align		4
.L_127:
        /*0008*/ 	.byte	0x04, 0x17
        /*000a*/ 	.short	(.L_129 - .L_128)
.L_128:
        /*000c*/ 	.word	0x00000000
        /*0010*/ 	.short	0x0000
        /*0012*/ 	.short	0x0070
        /*0014*/ 	.byte	0x00, 0xf0, 0x01, 0x2e


	//----- nvinfo : EIATTR_SPARSE_MMA_MASK
	.align		4
.L_129:
        /*0018*/ 	.byte	0x03, 0x50
        /*001a*/ 	.short	0x0000


	//----- nvinfo : EIATTR_MAXREG_COUNT
	.align		4
        /*001c*/ 	.byte	0x03, 0x1b
        /*001e*/ 	.short	0x00a8


	//----- nvinfo : EIATTR_NUM_BARRIERS
	.align		4
        /*0020*/ 	.byte	0x02, 0x4c
        /*0022*/ 	.byte	0x10
	.zero		1


	//----- nvinfo : EIATTR_EXTERNS
	.align		4
        /*0024*/ 	.byte	0x04, 0x0f
        /*0026*/ 	.short	(.L_131 - .L_130)


	//   ....[0]....
	.align		4
.L_130:
        /*0028*/ 	.word	index@(__assertfail)


	//----- nvinfo : EIATTR_ANNOTATIONS
	.align		4
.L_131:
        /*002c*/ 	.byte	0x04, 0x55
        /*002e*/ 	.short	(.L_133 - .L_132)


	//   ....[0]....
.L_132:
        /*0030*/ 	.word	0x00000001
        /*0034*/ 	.byte	0xc0, 0x7e, 0x00, 0x00, 0x01, 0x00, 0x00, 0x00, 0xd0, 0x7e, 0x00, 0x00, 0x01, 0x00, 0x00, 0x00
        /* <DEDUP_REMOVED lines=10> */
        /*00e4*/ 	.byte	0xb0, 0xab, 0x00, 0x00


	//----- nvinfo : EIATTR_MERCURY_ISA_VERSION
	.align		4
.L_133:
        /*00e8*/ 	.byte	0x03, 0x5f
        /*00ea*/ 	.short	0x0101


	//----- nvinfo : EIATTR_INT_WARP_WIDE_INSTR_OFFSETS
	.align		4
        /*00ec*/ 	.byte	0x04, 0x31
        /*00ee*/ 	.short	(.L_135 - .L_134)


	//   ....[0]....
.L_134:
        /*00f0*/ 	.word	0x00000190


	//   ....[1]....
        /*00f4*/ 	.word	0x000001c0


	//   ....[2]....
        /*00f8*/ 	.word	0x000001d0


	//   ....[3]....
        /*00fc*/ 	.word	0x000085a0


	//   ....[4]....
        /*0100*/ 	.word	0x00008600


	//----- nvinfo : EIATTR_COOP_GROUP_MASK_REGIDS
	.align		4
.L_135:
        /*0104*/ 	.byte	0x04, 0x29
        /*0106*/ 	.short	(.L_137 - .L_136)


	//   ....[0]....
.L_136:
        /*0108*/ 	.word	0xffffffff


	//   ....[1]....
        /*010c*/ 	.word	0xffffffff


	//   ....[2]....
        /*0110*/ 	.word	0xffffffff


	//   ....[3]....
        /*0114*/ 	.word	0xffffffff


	//   ....[4]....
        /*0118*/ 	.word	0xffffffff


	//   ....[5]....
        /*011c*/ 	.word	0xffffffff


	//   ....[6]....
        /*0120*/ 	.word	0xffffffff


	//   ....[7]....
        /*0124*/ 	.word	0xffffffff


	//   ....[8]....
        /*0128*/ 	.word	0xffffffff


	//   ....[9]....
        /*012c*/ 	.word	0xffffffff


	//   ....[10]....
        /*0130*/ 	.word	0xffffffff


	//   ....[11]....
        /*0134*/ 	.word	0xffffffff


	//   ....[12]....
        /*0138*/ 	.word	0xffffffff


	//   ....[13]....
        /*013c*/ 	.word	0xffffffff


	//   ....[14]....
        /*0140*/ 	.word	0xffffffff


	//   ....[15]....
        /*0144*/ 	.word	0xffffffff


	//   ....[16]....
        /*0148*/ 	.word	0xffffffff


	//   ....[17]....
        /*014c*/ 	.word	0xffffffff


	//   ....[18]....
        /*0150*/ 	.word	0xffffffff


	//   ....[19]....
        /*0154*/ 	.word	0xffffffff


	//   ....[20]....
        /*0158*/ 	.word	0xffffffff


	//   ....[21]....
        /*015c*/ 	.word	0xffffffff


	//   ....[22]....
        /*0160*/ 	.word	0xffffffff


	//   ....[23]....
        /*0164*/ 	.word	0xffffffff


	//   ....[24]....
        /*0168*/ 	.word	0xffffffff


	//   ....[25]....
        /*016c*/ 	.word	0xffffffff


	//   ....[26]....
        /*0170*/ 	.word	0xffffffff


	//   ....[27]....
        /*0174*/ 	.word	0x0500000f


	//   ....[28]....
        /*0178*/ 	.word	0x0500000f


	//----- nvinfo : EIATTR_COOP_GROUP_INSTR_OFFSETS
	.align		4
.L_137:
        /*017c*/ 	.byte	0x04, 0x28
        /*017e*/ 	.short	(.L_139 - .L_138)


	//   ....[0]....
.L_138:
        /*0180*/ 	.word	0x00000060


	//   ....[1]....
        /*0184*/ 	.word	0x000001a0


	//   ....[2]....
        /*0188*/ 	.word	0x000001f0


	//   ....[3]....
        /*018c*/ 	.word	0x000003a0


	//   ....[4]....
        /*0190*/ 	.word	0x00000500


	//   ....[5]....
        /*0194*/ 	.word	0x00000620


	//   ....[6]....
        /*0198*/ 	.word	0x00000780


	//   ....[7]....
        /*019c*/ 	.word	0x00001040


	//   ....[8]....
        /*01a0*/ 	.word	0x00002960


	//   ....[9]....
        /*01a4*/ 	.word	0x00003720


	//   ....[10]....
        /*01a8*/ 	.word	0x000037a0


	//   ....[11]....
        /*01ac*/ 	.word	0x00003980


	//   ....[12]....
        /*01b0*/ 	.word	0x00003a50


	//   ....[13]....
        /*01b4*/ 	.word	0x00004350


	//   ....[14]....
        /*01b8*/ 	.word	0x00004ac0


	//   ....[15]....
        /*01bc*/ 	.word	0x00004b40


	//   ....[16]....
        /*01c0*/ 	.word	0x00004e60


	//   ....[17]....
        /*01c4*/ 	.word	0x00005030


	//   ....[18]....
        /*01c8*/ 	.word	0x00006070


	//   ....[19]....
        /*01cc*/ 	.word	0x000060b0


	//   ....[20]....
        /*01d0*/ 	.word	0x000060f0


	//   ....[21]....
        /*01d4*/ 	.word	0x00006170


	//   ....[22]....
        /*01d8*/ 	.word	0x000061a0


	//   ....[23]....
        /*01dc*/ 	.word	0x00006b60


	//   ....[24]....
        /*01e0*/ 	.word	0x00007970


	//   ....[25]....
        /*01e4*/ 	.word	0x00007dd0


	//   ....[26]....
        /*01e8*/ 	.word	0x0000acb0


	//   ....[27]....
        /*01ec*/ 	.word	0x0000b230


	//   ....[28]....
        /*01f0*/ 	.word	0x0000b6d0


	//----- nvinfo : EIATTR_REG_RECONFIG
	.align		4
.L_139:
        /*01f4*/ 	.byte	0x01, 0x54
	.zero		2


	//----- nvinfo : EIATTR_SYSCALL_OFFSETS
	.align		4
        /*01f8*/ 	.byte	0x04, 0x46
        /*01fa*/ 	.short	(.L_141 - .L_140)


	//   ....[0]....
.L_140:
        /*01fc*/ 	.word	0x00002b20


	//   ....[1]....
        /*0200*/ 	.word	0x00008220


	//   ....[2]....
        /*0204*/ 	.word	0x00008360


	//   ....[3]....
        /*0208*/ 	.word	0x00008460


	//----- nvinfo : EIATTR_MBARRIER_INSTR_OFFSETS
	.align		4
.L_141:
        /*020c*/ 	.byte	0x04, 0x39
        /*020e*/ 	.short	(.L_143 - .L_142)


	//   ....[0]....
.L_142:
        /*0210*/ 	.word	0x00000290
        /*0214*/ 	.word	0x000000ff
        /*0218*/ 	.word	0x00028c00
        /*021c*/ 	.short	0x0100
        /*021e*/ 	.byte	0x06
	.zero		1


	//   ....[1]....
        /*0220*/ 	.word	0x000002a0
        /*0224*/ 	.word	0x000000ff
        /*0228*/ 	.word	0x00028c20
        /*022c*/ 	.short	0x0100
        /*022e*/ 	.byte	0x06
	.zero		1


	//   ....[2]....
        /*0230*/ 	.word	0x00000350
        /*0234*/ 	.word	0x000000ff
        /*0238*/ 	.word	0x00028c30
        /*023c*/ 	.short	0x0100
        /*023e*/ 	.byte	0x06
	.zero		1


	//   ....[3]....
        /*0240*/ 	.word	0x00000360
        /*0244*/ 	.word	0x000000ff
        /*0248*/ 	.word	0x00028c40
        /*024c*/ 	.short	0x0100
        /*024e*/ 	.byte	0x06
	.zero		1


	//   ....[4]....
        /*0250*/ 	.word	0x00000370
        /*0254*/ 	.word	0x000000ff
        /*0258*/ 	.word	0x00028c38
        /*025c*/ 	.short	0x0100
        /*025e*/ 	.byte	0x06
	.zero		1


	//   ....[5]....
        /*0260*/ 	.word	0x00000380
        /*0264*/ 	.word	0x000000ff
        /*0268*/ 	.word	0x00028c48
        /*026c*/ 	.short	0x0100
        /*026e*/ 	.byte	0x06
	.zero		1


	//   ....[6]....
        /*0270*/ 	.word	0x000004b0
        /*0274*/ 	.word	0x000000ff
        /*0278*/ 	.word	0x00028c50
        /*027c*/ 	.short	0x0100
        /*027e*/ 	.byte	0x08
	.zero		1


	//   ....[7]....
        /*0280*/ 	.word	0x000004c0
        /*0284*/ 	.word	0x000000ff
        /*0288*/ 	.word	0x00028c60
        /*028c*/ 	.short	0x0100
        /*028e*/ 	.byte	0x08
	.zero		1


	//   ....[8]....
        /*0290*/ 	.word	0x000004d0
        /*0294*/ 	.word	0x000000ff
        /*0298*/ 	.word	0x00028c58
        /*029c*/ 	.short	0x0100
        /*029e*/ 	.byte	0x08
	.zero		1


	//   ....[9]....
        /*02a0*/ 	.word	0x000004e0
        /*02a4*/ 	.word	0x000000ff
        /*02a8*/ 	.word	0x00028c68
        /*02ac*/ 	.short	0x0100
        /*02ae*/ 	.byte	0x08
	.zero		1


	//   ....[10]....
        /*02b0*/ 	.word	0x000005d0
        /*02b4*/ 	.word	0x000000ff
        /*02b8*/ 	.word	0x00028c70
        /*02bc*/ 	.short	0x0100
        /*02be*/ 	.byte	0x06
	.zero		1


	//   ....[11]....
        /*02c0*/ 	.word	0x000005e0
        /*02c4*/ 	.word	0x000000ff
        /*02c8*/ 	.word	0x00028c80
        /*02cc*/ 	.short	0x0100
        /*02ce*/ 	.byte	0x06
	.zero		1


	//   ....[12]....
        /*02d0*/ 	.word	0x000005f0
        /*02d4*/ 	.word	0x000000ff
        /*02d8*/ 	.word	0x00028c78
        /*02dc*/ 	.short	0x0100
        /*02de*/ 	.byte	0x06
	.zero		1


	//   ....[13]....
        /*02e0*/ 	.word	0x00000600
        /*02e4*/ 	.word	0x000000ff
        /*02e8*/ 	.word	0x00028c88
        /*02ec*/ 	.short	0x0100
        /*02ee*/ 	.byte	0x06
	.zero		1


	//   ....[14]....
        /*02f0*/ 	.word	0x00000730
        /*02f4*/ 	.word	0x000000ff
        /*02f8*/ 	.word	0x00028c90
        /*02fc*/ 	.short	0x0100
        /*02fe*/ 	.byte	0x08
	.zero		1


	//   ....[15]....
        /*0300*/ 	.word	0x00000740
        /*0304*/ 	.word	0x000000ff
        /*0308*/ 	.word	0x00028ca0
        /*030c*/ 	.short	0x0100
        /*030e*/ 	.byte	0x08
	.zero		1


	//   ....[16]....
        /*0310*/ 	.word	0x00000750
        /*0314*/ 	.word	0x000000ff
        /*0318*/ 	.word	0x00028c98
        /*031c*/ 	.short	0x0100
        /*031e*/ 	.byte	0x08
	.zero		1


	//   ....[17]....
        /*0320*/ 	.word	0x00000760
        /*0324*/ 	.word	0x000000ff
        /*0328*/ 	.word	0x00028ca8
        /*032c*/ 	.short	0x0100
        /*032e*/ 	.byte	0x08
	.zero		1


	//   ....[18]....
        /*0330*/ 	.word	0x00000890
        /*0334*/ 	.word	0x000000ff
        /*0338*/ 	.word	0x00028cb0
        /*033c*/ 	.short	0x0100
        /*033e*/ 	.byte	0x08
	.zero		1


	//   ....[19]....
        /*0340*/ 	.word	0x000008a0
        /*0344*/ 	.word	0x000000ff
        /*0348*/ 	.word	0x00028cc0
        /*034c*/ 	.short	0x0100
        /*034e*/ 	.byte	0x08
	.zero		1


	//   ....[20]....
        /*0350*/ 	.word	0x000008b0
        /*0354*/ 	.word	0x000000ff
        /*0358*/ 	.word	0x00028cb8
        /*035c*/ 	.short	0x0100
        /*035e*/ 	.byte	0x08
	.zero		1


	//   ....[21]....
        /*0360*/ 	.word	0x000008c0
        /*0364*/ 	.word	0x000000ff
        /*0368*/ 	.word	0x00028cc8
        /*036c*/ 	.short	0x0100
        /*036e*/ 	.byte	0x08
	.zero		1


	//   ....[22]....
        /*0370*/ 	.word	0x00001150
        /*0374*/ 	.word	0x000000ff
        /*0378*/ 	.word	0x00028c50
        /*037c*/ 	.short	0x010a
        /*037e*/ 	.byte	0x10
	.zero		1


	//   ....[23]....
        /*0380*/ 	.word	0x00001430
        /*0384*/ 	.word	0x00000000
        /*0388*/ 	.word	0x00000000
        /*038c*/ 	.short	0x0101
        /*038e*/ 	.byte	0x3f
	.zero		1


	//   ....[24]....
        /*0390*/ 	.word	0x00001dc0
        /*0394*/ 	.word	0x000000ff
        /*0398*/ 	.word	0x00028c50
        /*039c*/ 	.short	0x010a
        /*039e*/ 	.byte	0x06
	.zero		1


	//   ....[25]....
        /*03a0*/ 	.word	0x00001e00
        /*03a4*/ 	.word	0x000000ff
        /*03a8*/ 	.word	0x00028c50
        /*03ac*/ 	.short	0x010a
        /*03ae*/ 	.byte	0x06
	.zero		1


	//   ....[26]....
        /*03b0*/ 	.word	0x00002050
        /*03b4*/ 	.word	0x00000003
        /*03b8*/ 	.word	0x00000000
        /*03bc*/ 	.short	0x0101
        /*03be*/ 	.byte	0x3f
	.zero		1


	//   ....[27]....
        /*03c0*/ 	.word	0x00002ba0
        /*03c4*/ 	.word	0x000000ff
        /*03c8*/ 	.word	0x00028c00
        /*03cc*/ 	.short	0x010a
        /*03ce*/ 	.byte	0x2e
	.zero		1


	//   ....[28]....
        /*03d0*/ 	.word	0x00002c20
        /*03d4*/ 	.word	0x00000007
        /*03d8*/ 	.word	0x00028c30
        /*03dc*/ 	.short	0x010a
        /*03de*/ 	.byte	0x3f
	.zero		1


	//   ....[29]....
        /*03e0*/ 	.word	0x00002c60
        /*03e4*/ 	.word	0x00000007
        /*03e8*/ 	.word	0x00028c30
        /*03ec*/ 	.short	0x010a
        /*03ee*/ 	.byte	0x3f
	.zero		1


	//   ....[30]....
        /*03f0*/ 	.word	0x00003c40
        /*03f4*/ 	.word	0x00000005
        /*03f8*/ 	.word	0x00000000
        /*03fc*/ 	.short	0x0101
        /*03fe*/ 	.byte	0x3f
	.zero		1


	//   ....[31]....
        /*0400*/ 	.word	0x000040c0
        /*0404*/ 	.word	0x00000007
        /*0408*/ 	.word	0x00028c50
        /*040c*/ 	.short	0x010a
        /*040e*/ 	.byte	0x3f
	.zero		1


	//   ....[32]....
        /*0410*/ 	.word	0x00004110
        /*0414*/ 	.word	0x00000007
        /*0418*/ 	.word	0x00028c50
        /*041c*/ 	.short	0x010a
        /*041e*/ 	.byte	0x3f
	.zero		1


	//   ....[33]....
        /*0420*/ 	.word	0x00004370
        /*0424*/ 	.word	0x00000007
        /*0428*/ 	.word	0x00000000
        /*042c*/ 	.short	0x0101
        /*042e*/ 	.byte	0x3f
	.zero		1


	//   ....[34]....
        /*0430*/ 	.word	0x000044c0
        /*0434*/ 	.word	0x000000ff
        /*0438*/ 	.word	0x00028c30
        /*043c*/ 	.short	0x010a
        /*043e*/ 	.byte	0x17
	.zero		1


	//   ....[35]....
        /*0440*/ 	.word	0x00004500
        /*0444*/ 	.word	0x000000ff
        /*0448*/ 	.word	0x00028c30
        /*044c*/ 	.short	0x010a
        /*044e*/ 	.byte	0x17
	.zero		1


	//   ....[36]....
        /*0450*/ 	.word	0x00005440
        /*0454*/ 	.word	0x00000098
        /*0458*/ 	.word	0x00000000
        /*045c*/ 	.short	0x0101
        /*045e*/ 	.byte	0x3f
	.zero		1


	//   ....[37]....
        /*0460*/ 	.word	0x00005de0
        /*0464*/ 	.word	0x000000ff
        /*0468*/ 	.word	0x00028c50
        /*046c*/ 	.short	0x010a
        /*046e*/ 	.byte	0x17
	.zero		1


	//   ....[38]....
        /*0470*/ 	.word	0x00005e20
        /*0474*/ 	.word	0x000000ff
        /*0478*/ 	.word	0x00028c50
        /*047c*/ 	.short	0x010a
        /*047e*/ 	.byte	0x17
	.zero		1


	//   ....[39]....
        /*0480*/ 	.word	0x00006090
        /*0484*/ 	.word	0x000000a8
        /*0488*/ 	.word	0x00000000
        /*048c*/ 	.short	0x0101
        /*048e*/ 	.byte	0x3f
	.zero		1


	//   ....[40]....
        /*0490*/ 	.word	0x00007d40
        /*0494*/ 	.word	0x000000ff
        /*0498*/ 	.word	0x00000000
        /*049c*/ 	.short	0x0101
        /*049e*/ 	.byte	0x06
	.zero		1


	//   ....[41]....
        /*04a0*/ 	.word	0x00008960
        /*04a4*/ 	.word	0x00000005
        /*04a8*/ 	.word	0x00028c40
        /*04ac*/ 	.short	0x010a
        /*04ae*/ 	.byte	0x3f
	.zero		1


	//   ....[42]....
        /*04b0*/ 	.word	0x00008cf0
        /*04b4*/ 	.word	0x0000000a
        /*04b8*/ 	.word	0x00028c20
        /*04bc*/ 	.short	0x010a
        /*04be*/ 	.byte	0x3f
	.zero		1


	//   ....[43]....
        /*04c0*/ 	.word	0x00008db0
        /*04c4*/ 	.word	0x00000008
        /*04c8*/ 	.word	0x00028c60
        /*04cc*/ 	.short	0x010a
        /*04ce*/ 	.byte	0x3f
	.zero		1


	//   ....[44]....
        /*04d0*/ 	.word	0x000094a0
        /*04d4*/ 	.word	0x00000002
        /*04d8*/ 	.word	0x00028c40
        /*04dc*/ 	.short	0x010a
        /*04de*/ 	.byte	0x3f
	.zero		1


	//   ....[45]....
        /*04e0*/ 	.word	0x00009670
        /*04e4*/ 	.word	0x00000002
        /*04e8*/ 	.word	0x00028c60
        /*04ec*/ 	.short	0x010a
        /*04ee*/ 	.byte	0x3f
	.zero		1


	//   ....[46]....
        /*04f0*/ 	.word	0x00009cf0
        /*04f4*/ 	.word	0x00000003
        /*04f8*/ 	.word	0x00028c40
        /*04fc*/ 	.short	0x010a
        /*04fe*/ 	.byte	0x3f
	.zero		1


	//   ....[47]....
        /*0500*/ 	.word	0x00009ec0
        /*0504*/ 	.word	0x00000003
        /*0508*/ 	.word	0x00028c60
        /*050c*/ 	.short	0x010a
        /*050e*/ 	.byte	0x3f
	.zero		1


	//   ....[48]....
        /*0510*/ 	.word	0x0000a4e0
        /*0514*/ 	.word	0x00000003
        /*0518*/ 	.word	0x00028c40
        /*051c*/ 	.short	0x010a
        /*051e*/ 	.byte	0x3f
	.zero		1


	//   ....[49]....
        /*0520*/ 	.word	0x0000a6b0
        /*0524*/ 	.word	0x00000003
        /*0528*/ 	.word	0x00028c60
        /*052c*/ 	.short	0x010a
        /*052e*/ 	.byte	0x3f
	.zero		1


	//   ....[50]....
        /*0530*/ 	.word	0x0000ac30
        /*0534*/ 	.word	0x00000000
        /*0538*/ 	.word	0x00028c20
        /*053c*/ 	.short	0x010a
        /*053e*/ 	.byte	0x3f
	.zero		1


	//   ....[51]....
        /*0540*/ 	.word	0x0000add0
        /*0544*/ 	.word	0x00000006
        /*0548*/ 	.word	0x00000000
        /*054c*/ 	.short	0x010a
        /*054e*/ 	.byte	0x3f
	.zero		1


	//   ....[52]....
        /*0550*/ 	.word	0x0000ae40
        /*0554*/ 	.word	0x00000003
        /*0558*/ 	.word	0x00000000
        /*055c*/ 	.short	0x010a
        /*055e*/ 	.byte	0x3f
	.zero		1


	//   ....[53]....
        /*0560*/ 	.word	0x0000aea0
        /*0564*/ 	.word	0x00000010
        /*0568*/ 	.word	0x00000000
        /*056c*/ 	.short	0x010a
        /*056e*/ 	.byte	0x3f
	.zero		1


	//   ....[54]....
        /*0570*/ 	.word	0x0000aed0
        /*0574*/ 	.word	0x00000003
        /*0578*/ 	.word	0x00000000
        /*057c*/ 	.short	0x010a
        /*057e*/ 	.byte	0x3f
	.zero		1


	//   ....[55]....
        /*0580*/ 	.word	0x0000af40
        /*0584*/ 	.word	0x00000003
        /*0588*/ 	.word	0x00028c50
        /*058c*/ 	.short	0x010a
        /*058e*/ 	.byte	0x3f
	.zero		1


	//   ....[56]....
        /*0590*/ 	.word	0x0000afa0
        /*0594*/ 	.word	0x00000004
        /*0598*/ 	.word	0x00028c50
        /*059c*/ 	.short	0x010a
        /*059e*/ 	.byte	0x3f
	.zero		1


	//   ....[57]....
        /*05a0*/ 	.word	0x0000b000
        /*05a4*/ 	.word	0x00000003
        /*05a8*/ 	.word	0x00028c00
        /*05ac*/ 	.short	0x010a
        /*05ae*/ 	.byte	0x3f
	.zero		1


	//   ....[58]....
        /*05b0*/ 	.word	0x0000b050
        /*05b4*/ 	.word	0x00000007
        /*05b8*/ 	.word	0x00028c30
        /*05bc*/ 	.short	0x010a
        /*05be*/ 	.byte	0x3f
	.zero		1


	//   ....[59]....
        /*05c0*/ 	.word	0x0000b0a0
        /*05c4*/ 	.word	0x00000007
        /*05c8*/ 	.word	0x00028c50
        /*05cc*/ 	.short	0x010a
        /*05ce*/ 	.byte	0x3f
	.zero		1


	//   ....[60]....
        /*05d0*/ 	.word	0x0000b100
        /*05d4*/ 	.word	0x00000004
        /*05d8*/ 	.word	0x00028c30
        /*05dc*/ 	.short	0x010a
        /*05de*/ 	.byte	0x3f
	.zero		1


	//   ....[61]....
        /*05e0*/ 	.word	0x0000b150
        /*05e4*/ 	.word	0x000000a8
        /*05e8*/ 	.word	0x00028c50
        /*05ec*/ 	.short	0x010a
        /*05ee*/ 	.byte	0x3f
	.zero		1


	//   ....[62]....
        /*05f0*/ 	.word	0x0000b2f0
        /*05f4*/ 	.word	0x00000005
        /*05f8*/ 	.word	0x00028c40
        /*05fc*/ 	.short	0x010a
        /*05fe*/ 	.byte	0x3f
	.zero		1


	//   ....[63]....
        /*0600*/ 	.word	0x0000b370
        /*0604*/ 	.word	0x00000008
        /*0608*/ 	.word	0x00028c20
        /*060c*/ 	.short	0x010a
        /*060e*/ 	.byte	0x3f
	.zero		1


	//   ....[64]....
        /*0610*/ 	.word	0x0000b3c0
        /*0614*/ 	.word	0x00000008
        /*0618*/ 	.word	0x00028c60
        /*061c*/ 	.short	0x010a
        /*061e*/ 	.byte	0x3f
	.zero		1


	//   ....[65]....
        /*0620*/ 	.word	0x0000b410
        /*0624*/ 	.word	0x00000002
        /*0628*/ 	.word	0x00028c40
        /*062c*/ 	.short	0x010a
        /*062e*/ 	.byte	0x3f
	.zero		1


	//   ....[66]....
        /*0630*/ 	.word	0x0000b460
        /*0634*/ 	.word	0x00000002
        /*0638*/ 	.word	0x00028c60
        /*063c*/ 	.short	0x010a
        /*063e*/ 	.byte	0x3f
	.zero		1


	//   ....[67]....
        /*0640*/ 	.word	0x0000b4b0
        /*0644*/ 	.word	0x00000003
        /*0648*/ 	.word	0x00028c40
        /*064c*/ 	.short	0x010a
        /*064e*/ 	.byte	0x3f
	.zero		1


	//   ....[68]....
        /*0650*/ 	.word	0x0000b500
        /*0654*/ 	.word	0x00000003
        /*0658*/ 	.word	0x00028c60
        /*065c*/ 	.short	0x010a
        /*065e*/ 	.byte	0x3f
	.zero		1


	//   ....[69]....
        /*0660*/ 	.word	0x0000b550
        /*0664*/ 	.word	0x00000003
        /*0668*/ 	.word	0x00028c40
        /*066c*/ 	.short	0x010a
        /*066e*/ 	.byte	0x3f
	.zero		1


	//   ....[70]....
        /*0670*/ 	.word	0x0000b5a0
        /*0674*/ 	.word	0x00000003
        /*0678*/ 	.word	0x00028c60
        /*067c*/ 	.short	0x010a
        /*067e*/ 	.byte	0x3f
	.zero		1


	//   ....[71]....
        /*0680*/ 	.word	0x0000b5f0
        /*0684*/ 	.word	0x00000000
        /*0688*/ 	.word	0x00028c20
        /*068c*/ 	.short	0x010a
        /*068e*/ 	.byte	0x3f
	.zero		1


	//   ....[72]....
        /*0690*/ 	.word	0x0000b790
        /*0694*/ 	.word	0x00000006
        /*0698*/ 	.word	0x00000000
        /*069c*/ 	.short	0x010a
        /*069e*/ 	.byte	0x3f
	.zero		1


	//   ....[73]....
        /*06a0*/ 	.word	0x0000b7e0
        /*06a4*/ 	.word	0x00000003
        /*06a8*/ 	.word	0x00000000
        /*06ac*/ 	.short	0x010a
        /*06ae*/ 	.byte	0x3f
	.zero		1


	//   ....[74]....
        /*06b0*/ 	.word	0x0000b830
        /*06b4*/ 	.word	0x00000010
        /*06b8*/ 	.word	0x00000000
        /*06bc*/ 	.short	0x010a
        /*06be*/ 	.byte	0x3f
	.zero		1


	//----- nvinfo : EIATTR_NUM_MBARRIERS
	.align		4
.L_143:
        /*06c0*/ 	.byte	0x03, 0x38
        /*06c2*/ 	.short	0x0016


	//----- nvinfo : EIATTR_EXIT_INSTR_OFFSETS
	.align		4
        /*06c4*/ 	.byte	0x04, 0x1c
        /*06c6*/ 	.short	(.L_145 - .L_144)


	//   ....[0]....
.L_144:
        /*06c8*/ 	.word	0x00000a10


	//   ....[1]....
        /*06cc*/ 	.word	0x00007d90


	//   ....[2]....
        /*06d0*/ 	.word	0x00007df0


	//   ....[3]....
        /*06d4*/ 	.word	0x0000af20


	//----- nvinfo : EIATTR_MAX_THREADS
	.align		4
.L_145:
        /*06d8*/ 	.byte	0x04, 0x05
        /*06da*/ 	.short	(.L_147 - .L_146)
.L_146:
        /*06dc*/ 	.word	0x00000180
        /*06e0*/ 	.word	0x00000001
        /*06e4*/ 	.word	0x00000001


	//----- nvinfo : EIATTR_CRS_STACK_SIZE
	.align		4
.L_147:
        /*06e8*/ 	.byte	0x04, 0x1e
        /*06ea*/ 	.short	(.L_149 - .L_148)
.L_148:
        /*06ec*/ 	.word	0x00000000


	//----- nvinfo : EIATTR_CBANK_PARAM_SIZE
	.align		4
.L_149:
        /*06f0*/ 	.byte	0x03, 0x19
        /*06f2*/ 	.short	0x0bf0


	//----- nvinfo : EIATTR_PARAM_CBANK
	.align		4
        /*06f4*/ 	.byte	0x04, 0x0a
        /*06f6*/ 	.short	(.L_151 - .L_150)
	.align		4
.L_150:
        /*06f8*/ 	.word	index@(.nv.constant0._ZN7cutlass13device_kernelIN5flash11enable_sm90INS1_16FlashAttnFwdSm90INS1_25CollectiveMainloopFwdSm90ILi2EN4cute5tupleIJNS5_1CILi1EEES8_S8_EEENS6_IJNS7_ILi64EEESA_SA_EEELi512ENS_6half_tEfNS_4arch4Sm90ELb0ELb0ELb1ELb0ELb0ELb0ELb0ELb0ELb0ELb0ELb0ELb0EEENS1_21CollectiveEpilogueFwdINS6_IJSA_NS7_ILi512EEESA_EEES9_SC_SE_Li256ELb0ELb0ELb0ELb0EEENS1_29StaticPersistentTileSchedulerILb0EEEEEEEEEvNT_6ParamsE)
        /*06fc*/ 	.short	0x0210
        /*06fe*/ 	.short	0x0bf0


	//----- nvinfo : EIATTR_SW_WAR
	.align		4
.L_151:
        /*0700*/ 	.byte	0x04, 0x36
        /*0702*/ 	.short	(.L_153 - .L_152)
.L_152:
        /*0704*/ 	.word	0x00000008
.L_153:


//--------------------- .nv.info._ZN7cutlass13device_kernelIN5flash11enable_sm90INS1_16FlashAttnFwdSm90INS1_25CollectiveMainloopFwdSm90ILi2EN4cute5tupleIJNS5_1CILi1EEES8_S8_EEENS6_IJNS7_ILi64EEESA_SA_EEELi512ENS_6half_tEfNS_4arch4Sm90ELb0ELb0ELb1ELb0ELb0ELb0ELb1ELb0ELb0ELb0ELb0ELb0EEENS1_21CollectiveEpilogueFwdINS6_IJSA_NS7_ILi512EEESA_EEES9_SC_SE_Li256ELb0ELb0ELb0ELb0EEENS1_29StaticPersistentTileSchedulerILb0EEEEEEEEEvNT_6ParamsE --------------------------
	.section	.nv.info._ZN7cutlass13device_kernelIN5flash11enable_sm90INS1_16FlashAttnFwdSm90INS1_25CollectiveMainloopFwdSm90ILi2EN4cute5tupleIJNS5_1CILi1EEES8_S8_EEENS6_IJNS7_ILi64EEESA_SA_EEELi512ENS_6half_tEfNS_4arch4Sm90ELb0ELb0ELb1ELb0ELb0ELb0ELb1ELb0ELb0ELb0ELb0ELb0EEENS1_21CollectiveEpilogueFwdINS6_IJSA_NS7_ILi512EEESA_EEES9_SC_SE_Li256ELb0ELb0ELb0ELb0EEENS1_29StaticPersistentTileSchedulerILb0EEEEEEEEEvNT_6ParamsE,"",@"SHT_CUDA_INFO"
	.sectionflags	@""
	.align	4


	//----- nvinfo : EIATTR_CUDA_API_VERSION
	.align		4
        /*0000*/ 	.byte	0x04, 0x37
        /*0002*/ 	.short	(.L_155 - .L_154)
.L_154:
        /*0004*/ 	.word	0x00000082


	//----- nvinfo : EIATTR_KPARAM_INFO
	.align		4
.L_155:
        /*0008*/ 	.byte	0x04, 0x17
        /*000a*/ 	.short	(.L_157 - .L_156)
.L_156:
        /*000c*/ 	.word	0x00000000
        /*0010*/ 	.short	0x0000
        /*0012*/ 	.short	0x0070
        /*0014*/ 	.byte	0x00, 0xf0, 0x01, 0x32


	//----- nvinfo : EIATTR_SPARSE_MMA_MASK
	.align		4
.L_157:
        /*0018*/ 	.byte	0x03, 0x50
        /*001a*/ 	.short	0x0000


	//----- nvinfo : EIATTR_MAXREG_COUNT
	.align		4
        /*001c*/ 	.byte	0x03, 0x1b
        /*001e*/ 	.short	0x00a8


	//----- nvinfo : EIATTR_NUM_BARRIERS
	.align		4
        /*0020*/ 	.byte	0x02, 0x4c
        /*0022*/ 	.byte	0x10
	.zero		1


	//----- nvinfo : EIATTR_EXTERNS
	.align		4
        /*0024*/ 	.byte	0x04, 0x0f
        /*0026*/ 	.short	(.L_159 - .L_158)


	//   ....[0]....
	.align		4
.L_158:
        /*0028*/ 	.word	index@(__assertfail)


	//----- nvinfo : EIATTR_ANNOTATIONS
	.align		4
.L_159:
        /*002c*/ 	.byte	0x04, 0x55
        /*002e*/ 	.short	(.L_161 - .L_160)


	//   ....[0]....
.L_160:
        /* <DEDUP_REMOVED lines=14> */


	//----- nvinfo : EIATTR_MERCURY_ISA_VERSION
	.align		4
.L_161:
        /*00f8*/ 	.byte	0x03, 0x5f
        /*00fa*/ 	.short	0x0101


	//----- nvinfo : EIATTR_INT_WARP_WIDE_INSTR_OFFSETS
	.align		4
        /*00fc*/ 	.byte	0x04, 0x31
        /*00fe*/ 	.short	(.L_163 - .L_162)


	//   ....[0]....
.L_162:
        /*0100*/ 	.word	0x000001b0


	//   ....[1]....
        /*0104*/ 	.word	0x000001e0


	//   ....[2]....
        /*0108*/ 	.word	0x00000250


	//   ....[3]....
        /*010c*/ 	.word	0x00000290


	//   ....[4]....
        /*0110*/ 	.word	0x0000adc0


	//   ....[5]....
        /*0114*/ 	.word	0x0000ae20


	//----- nvinfo : EIATTR_COOP_GROUP_MASK_REGIDS
	.align		4
.L_163:
        /*0118*/ 	.byte	0x04, 0x29
        /*011a*/ 	.short	(.L_165 - .L_164)


	//   ....[0]....
.L_164:
        /*011c*/ 	.word	0xffffffff


	//   ....[1]....
        /*0120*/ 	.word	0xffffffff


	//   ....[2]....
        /*0124*/ 	.word	0xffffffff


	//   ....[3]....
        /*0128*/ 	.word	0xffffffff


	//   ....[4]....
        /*012c*/ 	.word	0xffffffff


	//   ....[5]....
        /*0130*/ 	.word	0xffffffff


	//   ....[6]....
        /*0134*/ 	.word	0xffffffff


	//   ....[7]....
        /*0138*/ 	.word	0xffffffff


	//   ....[8]....
        /*013c*/ 	.word	0xffffffff


	//   ....[9]....
        /*0140*/ 	.word	0xffffffff


	//   ....[10]....
        /*0144*/ 	.word	0xffffffff


	//   ....[11]....
        /*0148*/ 	.word	0xffffffff


	//   ....[12]....
        /*014c*/ 	.word	0xffffffff


	//   ....[13]....
        /*0150*/ 	.word	0xffffffff


	//   ....[14]....
        /*0154*/ 	.word	0xffffffff


	//   ....[15]....
        /*0158*/ 	.word	0xffffffff


	//   ....[16]....
        /*015c*/ 	.word	0xffffffff


	//   ....[17]....
        /*0160*/ 	.word	0xffffffff


	//   ....[18]....
        /*0164*/ 	.word	0xffffffff


	//   ....[19]....
        /*0168*/ 	.word	0xffffffff


	//   ....[20]....
        /*016c*/ 	.word	0xffffffff


	//   ....[21]....
        /*0170*/ 	.word	0xffffffff


	//   ....[22]....
        /*0174*/ 	.word	0xffffffff


	//   ....[23]....
        /*0178*/ 	.word	0xffffffff


	//   ....[24]....
        /*017c*/ 	.word	0xffffffff


	//   ....[25]....
        /*0180*/ 	.word	0xffffffff


	//   ....[26]....
        /*0184*/ 	.word	0xffffffff


	//   ....[27]....
        /*0188*/ 	.word	0xffffffff


	//   ....[28]....
        /*018c*/ 	.word	0xffffffff


	//   ....[29]....
        /*0190*/ 	.word	0x0500000f


	//   ....[30]....
        /*0194*/ 	.word	0x0500000f


	//----- nvinfo : EIATTR_COOP_GROUP_INSTR_OFFSETS
	.align		4
.L_165:
        /*0198*/ 	.byte	0x04, 0x28
        /*019a*/ 	.short	(.L_167 - .L_166)


	//   ....[0]....
.L_166:
        /*019c*/ 	.word	0x00000060


	//   ....[1]....
        /*01a0*/ 	.word	0x000001c0


	//   ....[2]....
        /*01a4*/ 	.word	0x00000270


	//   ....[3]....
        /*01a8*/ 	.word	0x000003d0


	//   ....[4]....
        /*01ac*/ 	.word	0x00000530


	//   ....[5]....
        /*01b0*/ 	.word	0x00000650


	//   ....[6]....
        /*01b4*/ 	.word	0x000007b0


	//   ....[7]....
        /*01b8*/ 	.word	0x00001010


	//   ....[8]....
        /*01bc*/ 	.word	0x00002790


	//   ....[9]....
        /*01c0*/ 	.word	0x00003750


	//   ....[10]....
        /*01c4*/ 	.word	0x00004ac0


	//   ....[11]....
        /*01c8*/ 	.word	0x00004b60


	//   ....[12]....
        /*01cc*/ 	.word	0x00004d50


	//   ....[13]....
        /*01d0*/ 	.word	0x00004e60


	//   ....[14]....
        /*01d4*/ 	.word	0x00005690


	//   ....[15]....
        /*01d8*/ 	.word	0x000063f0


	//   ....[16]....
        /*01dc*/ 	.word	0x00007380


	//   ....[17]....
        /*01e0*/ 	.word	0x00007400


	//   ....[18]....
        /*01e4*/ 	.word	0x00007700


	//   ....[19]....
        /*01e8*/ 	.word	0x000077e0


	//   ....[20]....
        /*01ec*/ 	.word	0x00008880


	//   ....[21]....
        /*01f0*/ 	.word	0x000088c0


	//   ....[22]....
        /*01f4*/ 	.word	0x00008900


	//   ....[23]....
        /*01f8*/ 	.word	0x00008990


	//   ....[24]....
        /*01fc*/ 	.word	0x000089a0


	//   ....[25]....
        /*0200*/ 	.word	0x00009360


	//   ....[26]....
        /*0204*/ 	.word	0x0000a170


	//   ....[27]....
        /*0208*/ 	.word	0x0000a5d0


	//   ....[28]....
        /*020c*/ 	.word	0x0000d8c0


	//   ....[29]....
        /*0210*/ 	.word	0x0000dd60


	//   ....[30]....
        /*0214*/ 	.word	0x0000e200


	//----- nvinfo : EIATTR_REG_RECONFIG
	.align		4
.L_167:
        /*0218*/ 	.byte	0x01, 0x54
	.zero		2


	//----- nvinfo : EIATTR_SYSCALL_OFFSETS
	.align		4
        /*021c*/ 	.byte	0x04, 0x46
        /*021e*/ 	.short	(.L_169 - .L_168)


	//   ....[0]....
.L_168:
        /*0220*/ 	.word	0x00002980


	//   ....[1]....
        /*0224*/ 	.word	0x0000aa40


	//   ....[2]....
        /*0228*/ 	.word	0x0000ab80


	//   ....[3]....
        /*022c*/ 	.word	0x0000ac80


	//----- nvinfo : EIATTR_MBARRIER_INSTR_OFFSETS
	.align		4
.L_169:
        /*0230*/ 	.byte	0x04, 0x39
        /*0232*/ 	.short	(.L_171 - .L_170)


	//   ....[0]....
.L_170:
        /*0234*/ 	.word	0x000002b0
        /*0238*/ 	.word	0x000000ff
        /*023c*/ 	.word	0x00038800
        /*0240*/ 	.short	0x0100
        /*0242*/ 	.byte	0x06
	.zero		1


	//   ....[1]....
        /*0244*/ 	.word	0x000002c0
        /*0248*/ 	.word	0x000000ff
        /*024c*/ 	.word	0x00038810
        /*0250*/ 	.short	0x0100
        /*0252*/ 	.byte	0x06
	.zero		1


	//   ....[2]....
        /*0254*/ 	.word	0x000002d0
        /*0258*/ 	.word	0x000000ff
        /*025c*/ 	.word	0x00038820
        /*0260*/ 	.short	0x0100
        /*0262*/ 	.byte	0x06
	.zero		1


	//   ....[3]....
        /*0264*/ 	.word	0x00000380
        /*0268*/ 	.word	0x000000ff
        /*026c*/ 	.word	0x00038830
        /*0270*/ 	.short	0x0100
        /*0272*/ 	.byte	0x06
	.zero		1


	//   ....[4]....
        /*0274*/ 	.word	0x00000390
        /*0278*/ 	.word	0x000000ff
        /*027c*/ 	.word	0x00038840
        /*0280*/ 	.short	0x0100
        /*0282*/ 	.byte	0x06
	.zero		1


	//   ....[5]....
        /*0284*/ 	.word	0x000003a0
        /*0288*/ 	.word	0x000000ff
        /*028c*/ 	.word	0x00038838
        /*0290*/ 	.short	0x0100
        /*0292*/ 	.byte	0x06
	.zero		1


	//   ....[6]....
        /*0294*/ 	.word	0x000003b0
        /*0298*/ 	.word	0x000000ff
        /*029c*/ 	.word	0x00038848
        /*02a0*/ 	.short	0x0100
        /*02a2*/ 	.byte	0x06
	.zero		1


	//   ....[7]....
        /*02a4*/ 	.word	0x000004e0
        /*02a8*/ 	.word	0x000000ff
        /*02ac*/ 	.word	0x00038850
        /*02b0*/ 	.short	0x0100
        /*02b2*/ 	.byte	0x08
	.zero		1


	//   ....[8]....
        /*02b4*/ 	.word	0x000004f0
        /*02b8*/ 	.word	0x000000ff
        /*02bc*/ 	.word	0x00038860
        /*02c0*/ 	.short	0x0100
        /*02c2*/ 	.byte	0x08
	.zero		1


	//   ....[9]....
        /*02c4*/ 	.word	0x00000500
        /*02c8*/ 	.word	0x000000ff
        /*02cc*/ 	.word	0x00038858
        /*02d0*/ 	.short	0x0100
        /*02d2*/ 	.byte	0x08
	.zero		1


	//   ....[10]....
        /*02d4*/ 	.word	0x00000510
        /*02d8*/ 	.word	0x000000ff
        /*02dc*/ 	.word	0x00038868
        /*02e0*/ 	.short	0x0100
        /*02e2*/ 	.byte	0x08
	.zero		1


	//   ....[11]....
        /*02e4*/ 	.word	0x00000600
        /*02e8*/ 	.word	0x000000ff
        /*02ec*/ 	.word	0x00038870
        /*02f0*/ 	.short	0x0100
        /*02f2*/ 	.byte	0x06
	.zero		1


	//   ....[12]....
        /*02f4*/ 	.word	0x00000610
        /*02f8*/ 	.word	0x000000ff
        /*02fc*/ 	.word	0x00038880
        /*0300*/ 	.short	0x0100
        /*0302*/ 	.byte	0x06
	.zero		1


	//   ....[13]....
        /*0304*/ 	.word	0x00000620
        /*0308*/ 	.word	0x000000ff
        /*030c*/ 	.word	0x00038878
        /*0310*/ 	.short	0x0100
        /*0312*/ 	.byte	0x06
	.zero		1


	//   ....[14]....
        /*0314*/ 	.word	0x00000630
        /*0318*/ 	.word	0x000000ff
        /*031c*/ 	.word	0x00038888
        /*0320*/ 	.short	0x0100
        /*0322*/ 	.byte	0x06
	.zero		1


	//   ....[15]....
        /*0324*/ 	.word	0x00000760
        /*0328*/ 	.word	0x000000ff
        /*032c*/ 	.word	0x00038890
        /*0330*/ 	.short	0x0100
        /*0332*/ 	.byte	0x08
	.zero		1


	//   ....[16]....
        /*0334*/ 	.word	0x00000770
        /*0338*/ 	.word	0x000000ff
        /*033c*/ 	.word	0x000388a0
        /*0340*/ 	.short	0x0100
        /*0342*/ 	.byte	0x08
	.zero		1


	//   ....[17]....
        /*0344*/ 	.word	0x00000780
        /*0348*/ 	.word	0x000000ff
        /*034c*/ 	.word	0x00038898
        /*0350*/ 	.short	0x0100
        /*0352*/ 	.byte	0x08
	.zero		1


	//   ....[18]....
        /*0354*/ 	.word	0x00000790
        /*0358*/ 	.word	0x000000ff
        /*035c*/ 	.word	0x000388a8
        /*0360*/ 	.short	0x0100
        /*0362*/ 	.byte	0x08
	.zero		1


	//   ....[19]....
        /*0364*/ 	.word	0x000008d0
        /*0368*/ 	.word	0x000000ff
        /*036c*/ 	.word	0x000388b0
        /*0370*/ 	.short	0x0100
        /*0372*/ 	.byte	0x08
	.zero		1


	//   ....[20]....
        /*0374*/ 	.word	0x000008e0
        /*0378*/ 	.word	0x000000ff
        /*037c*/ 	.word	0x000388c0
        /*0380*/ 	.short	0x0100
        /*0382*/ 	.byte	0x08
	.zero		1


	//   ....[21]....
        /*0384*/ 	.word	0x000008f0
        /*0388*/ 	.word	0x000000ff
        /*038c*/ 	.word	0x000388b8
        /*0390*/ 	.short	0x0100
        /*0392*/ 	.byte	0x08
	.zero		1


	//   ....[22]....
        /*0394*/ 	.word	0x00000900
        /*0398*/ 	.word	0x000000ff
        /*039c*/ 	.word	0x000388c8
        /*03a0*/ 	.short	0x0100
        /*03a2*/ 	.byte	0x08
	.zero		1


	//   ....[23]....
        /*03a4*/ 	.word	0x00001390
        /*03a8*/ 	.word	0x00000000
        /*03ac*/ 	.word	0x00000000
        /*03b0*/ 	.short	0x0101
        /*03b2*/ 	.byte	0x3f
	.zero		1


	//   ....[24]....
        /*03b4*/ 	.word	0x00001e80
        /*03b8*/ 	.word	0x00000003
        /*03bc*/ 	.word	0x00000000
        /*03c0*/ 	.short	0x0101
        /*03c2*/ 	.byte	0x3f
	.zero		1


	//   ....[25]....
        /*03c4*/ 	.word	0x000029f0
        /*03c8*/ 	.word	0x000000ff
        /*03cc*/ 	.word	0x00038800
        /*03d0*/ 	.short	0x010a
        /*03d2*/ 	.byte	0x2a
	.zero		1


	//   ....[26]....
        /*03d4*/ 	.word	0x00002a50
        /*03d8*/ 	.word	0x00000008
        /*03dc*/ 	.word	0x00038830
        /*03e0*/ 	.short	0x010a
        /*03e2*/ 	.byte	0x3f
	.zero		1


	//   ....[27]....
        /*03e4*/ 	.word	0x00002a90
        /*03e8*/ 	.word	0x00000008
        /*03ec*/ 	.word	0x00038830
        /*03f0*/ 	.short	0x010a
        /*03f2*/ 	.byte	0x3f
	.zero		1


	//   ....[28]....
        /*03f4*/ 	.word	0x00002d10
        /*03f8*/ 	.word	0x000000ff
        /*03fc*/ 	.word	0x00038810
        /*0400*/ 	.short	0x010a
        /*0402*/ 	.byte	0x2a
	.zero		1


	//   ....[29]....
        /*0404*/ 	.word	0x00002d50
        /*0408*/ 	.word	0x00000008
        /*040c*/ 	.word	0x00038850
        /*0410*/ 	.short	0x010a
        /*0412*/ 	.byte	0x3f
	.zero		1


	//   ....[30]....
        /*0414*/ 	.word	0x00002e30
        /*0418*/ 	.word	0x00000008
        /*041c*/ 	.word	0x00038850
        /*0420*/ 	.short	0x010a
        /*0422*/ 	.byte	0x3f
	.zero		1


	//   ....[31]....
        /*0424*/ 	.word	0x000050a0
        /*0428*/ 	.word	0x00000018
        /*042c*/ 	.word	0x00000000
        /*0430*/ 	.short	0x0101
        /*0432*/ 	.byte	0x3f
	.zero		1


	//   ....[32]....
        /*0434*/ 	.word	0x000056b0
        /*0438*/ 	.word	0x00000008
        /*043c*/ 	.word	0x00000000
        /*0440*/ 	.short	0x0101
        /*0442*/ 	.byte	0x3f
	.zero		1


	//   ....[33]....
        /*0444*/ 	.word	0x00005810
        /*0448*/ 	.word	0x0000000b
        /*044c*/ 	.word	0x00038830
        /*0450*/ 	.short	0x010a
        /*0452*/ 	.byte	0x3f
	.zero		1


	//   ....[34]....
        /*0454*/ 	.word	0x00005860
        /*0458*/ 	.word	0x0000000b
        /*045c*/ 	.word	0x00038830
        /*0460*/ 	.short	0x010a
        /*0462*/ 	.byte	0x3f
	.zero		1


	//   ....[35]....
        /*0464*/ 	.word	0x00005a30
        /*0468*/ 	.word	0x0000000b
        /*046c*/ 	.word	0x00038850
        /*0470*/ 	.short	0x010a
        /*0472*/ 	.byte	0x3f
	.zero		1


	//   ....[36]....
        /*0474*/ 	.word	0x00005a70
        /*0478*/ 	.word	0x0000000b
        /*047c*/ 	.word	0x00038850
        /*0480*/ 	.short	0x010a
        /*0482*/ 	.byte	0x3f
	.zero		1


	//   ....[37]....
        /*0484*/ 	.word	0x00007b40
        /*0488*/ 	.word	0x00000098
        /*048c*/ 	.word	0x00000000
        /*0490*/ 	.short	0x0101
        /*0492*/ 	.byte	0x3f
	.zero		1


	//   ....[38]....
        /*0494*/ 	.word	0x000088a0
        /*0498*/ 	.word	0x0000000b
        /*049c*/ 	.word	0x00000000
        /*04a0*/ 	.short	0x0101
        /*04a2*/ 	.byte	0x3f
	.zero		1


	//   ....[39]....
        /*04a4*/ 	.word	0x0000a540
        /*04a8*/ 	.word	0x000000ff
        /*04ac*/ 	.word	0x00000000
        /*04b0*/ 	.short	0x0101
        /*04b2*/ 	.byte	0x06
	.zero		1


	//   ....[40]....
        /*04b4*/ 	.word	0x0000b180
        /*04b8*/ 	.word	0x0000000a
        /*04bc*/ 	.word	0x00038840
        /*04c0*/ 	.short	0x010a
        /*04c2*/ 	.byte	0x3f
	.zero		1


	//   ....[41]....
        /*04c4*/ 	.word	0x0000b900
        /*04c8*/ 	.word	0x0000000b
        /*04cc*/ 	.word	0x00038820
        /*04d0*/ 	.short	0x010a
        /*04d2*/ 	.byte	0x3f
	.zero		1


	//   ....[42]....
        /*04d4*/ 	.word	0x0000b9d0
        /*04d8*/ 	.word	0x00000005
        /*04dc*/ 	.word	0x00038860
        /*04e0*/ 	.short	0x010a
        /*04e2*/ 	.byte	0x3f
	.zero		1


	//   ....[43]....
        /*04e4*/ 	.word	0x0000c0b0
        /*04e8*/ 	.word	0x00000002
        /*04ec*/ 	.word	0x00038840
        /*04f0*/ 	.short	0x010a
        /*04f2*/ 	.byte	0x3f
	.zero		1


	//   ....[44]....
        /*04f4*/ 	.word	0x0000c280
        /*04f8*/ 	.word	0x00000002
        /*04fc*/ 	.word	0x00038860
        /*0500*/ 	.short	0x010a
        /*0502*/ 	.byte	0x3f
	.zero		1


	//   ....[45]....
        /*0504*/ 	.word	0x0000c900
        /*0508*/ 	.word	0x00000002
        /*050c*/ 	.word	0x00038840
        /*0510*/ 	.short	0x010a
        /*0512*/ 	.byte	0x3f
	.zero		1


	//   ....[46]....
        /*0514*/ 	.word	0x0000cac0
        /*0518*/ 	.word	0x00000002
        /*051c*/ 	.word	0x00038860
        /*0520*/ 	.short	0x010a
        /*0522*/ 	.byte	0x3f
	.zero		1


	//   ....[47]....
        /*0524*/ 	.word	0x0000d0d0
        /*0528*/ 	.word	0x00000002
        /*052c*/ 	.word	0x00038840
        /*0530*/ 	.short	0x010a
        /*0532*/ 	.byte	0x3f
	.zero		1


	//   ....[48]....
        /*0534*/ 	.word	0x0000d2a0
        /*0538*/ 	.word	0x00000002
        /*053c*/ 	.word	0x00038860
        /*0540*/ 	.short	0x010a
        /*0542*/ 	.byte	0x3f
	.zero		1


	//   ....[49]....
        /*0544*/ 	.word	0x0000d840
        /*0548*/ 	.word	0x00000000
        /*054c*/ 	.word	0x00038820
        /*0550*/ 	.short	0x010a
        /*0552*/ 	.byte	0x3f
	.zero		1


	//   ....[50]....
        /*0554*/ 	.word	0x0000d990
        /*0558*/ 	.word	0x00000006
        /*055c*/ 	.word	0x00000000
        /*0560*/ 	.short	0x010a
        /*0562*/ 	.byte	0x3f
	.zero		1


	//   ....[51]....
        /*0564*/ 	.word	0x0000da00
        /*0568*/ 	.word	0x00000007
        /*056c*/ 	.word	0x00000000
        /*0570*/ 	.short	0x010a
        /*0572*/ 	.byte	0x3f
	.zero		1


	//   ....[52]....
        /*0574*/ 	.word	0x0000da40
        /*0578*/ 	.word	0x00000010
        /*057c*/ 	.word	0x00000000
        /*0580*/ 	.short	0x010a
        /*0582*/ 	.byte	0x3f
	.zero		1


	//   ....[53]....
        /*0584*/ 	.word	0x0000da70
        /*0588*/ 	.word	0x00000003
        /*058c*/ 	.word	0x00000000
        /*0590*/ 	.short	0x010a
        /*0592*/ 	.byte	0x3f
	.zero		1


	//   ....[54]....
        /*0594*/ 	.word	0x0000dae0
        /*0598*/ 	.word	0x00000003
        /*059c*/ 	.word	0x00038800
        /*05a0*/ 	.short	0x010a
        /*05a2*/ 	.byte	0x3f
	.zero		1


	//   ....[55]....
        /*05a4*/ 	.word	0x0000db30
        /*05a8*/ 	.word	0x00000008
        /*05ac*/ 	.word	0x00038830
        /*05b0*/ 	.short	0x010a
        /*05b2*/ 	.byte	0x3f
	.zero		1


	//   ....[56]....
        /*05b4*/ 	.word	0x0000db90
        /*05b8*/ 	.word	0x00000003
        /*05bc*/ 	.word	0x00038810
        /*05c0*/ 	.short	0x010a
        /*05c2*/ 	.byte	0x3f
	.zero		1


	//   ....[57]....
        /*05c4*/ 	.word	0x0000dbe0
        /*05c8*/ 	.word	0x00000008
        /*05cc*/ 	.word	0x00038850
        /*05d0*/ 	.short	0x010a
        /*05d2*/ 	.byte	0x3f
	.zero		1


	//   ....[58]....
        /*05d4*/ 	.word	0x0000dc30
        /*05d8*/ 	.word	0x0000000b
        /*05dc*/ 	.word	0x00038830
        /*05e0*/ 	.short	0x010a
        /*05e2*/ 	.byte	0x3f
	.zero		1


	//   ....[59]....
        /*05e4*/ 	.word	0x0000dc80
        /*05e8*/ 	.word	0x0000000b
        /*05ec*/ 	.word	0x00038850
        /*05f0*/ 	.short	0x010a
        /*05f2*/ 	.byte	0x3f
	.zero		1


	//   ....[60]....
        /*05f4*/ 	.word	0x0000de20
        /*05f8*/ 	.word	0x0000000a
        /*05fc*/ 	.word	0x00038840
        /*0600*/ 	.short	0x010a
        /*0602*/ 	.byte	0x3f
	.zero		1


	//   ....[61]....
        /*0604*/ 	.word	0x0000dea0
        /*0608*/ 	.word	0x00000008
        /*060c*/ 	.word	0x00038820
        /*0610*/ 	.short	0x010a
        /*0612*/ 	.byte	0x3f
	.zero		1


	//   ....[62]....
        /*0614*/ 	.word	0x0000def0
        /*0618*/ 	.word	0x00000005
        /*061c*/ 	.word	0x00038860
        /*0620*/ 	.short	0x010a
        /*0622*/ 	.byte	0x3f
	.zero		1


	//   ....[63]....
        /*0624*/ 	.word	0x0000df40
        /*0628*/ 	.word	0x00000002
        /*062c*/ 	.word	0x00038840
        /*0630*/ 	.short	0x010a
        /*0632*/ 	.byte	0x3f
	.zero		1


	//   ....[64]....
        /*0634*/ 	.word	0x0000df90
        /*0638*/ 	.word	0x00000002
        /*063c*/ 	.word	0x00038860
        /*0640*/ 	.short	0x010a
        /*0642*/ 	.byte	0x3f
	.zero		1


	//   ....[65]....
        /*0644*/ 	.word	0x0000dfe0
        /*0648*/ 	.word	0x00000002
        /*064c*/ 	.word	0x00038840
        /*0650*/ 	.short	0x010a
        /*0652*/ 	.byte	0x3f
	.zero		1


	//   ....[66]....
        /*0654*/ 	.word	0x0000e030
        /*0658*/ 	.word	0x00000002
        /*065c*/ 	.word	0x00038860
        /*0660*/ 	.short	0x010a
        /*0662*/ 	.byte	0x3f
	.zero		1


	//   ....[67]....
        /*0664*/ 	.word	0x0000e080
        /*0668*/ 	.word	0x00000002
        /*066c*/ 	.word	0x00038840
        /*0670*/ 	.short	0x010a
        /*0672*/ 	.byte	0x3f
	.zero		1


	//   ....[68]....
        /*0674*/ 	.word	0x0000e0d0
        /*0678*/ 	.word	0x00000002
        /*067c*/ 	.word	0x00038860
        /*0680*/ 	.short	0x010a
        /*0682*/ 	.byte	0x3f
	.zero		1


	//   ....[69]....
        /*0684*/ 	.word	0x0000e120
        /*0688*/ 	.word	0x00000000
        /*068c*/ 	.word	0x00038820
        /*0690*/ 	.short	0x010a
        /*0692*/ 	.byte	0x3f
	.zero		1


	//   ....[70]....
        /*0694*/ 	.word	0x0000e2c0
        /*0698*/ 	.word	0x00000006
        /*069c*/ 	.word	0x00000000
        /*06a0*/ 	.short	0x010a
        /*06a2*/ 	.byte	0x3f
	.zero		1


	//   ....[71]....
        /*06a4*/ 	.word	0x0000e310
        /*06a8*/ 	.word	0x00000007
        /*06ac*/ 	.word	0x00000000
        /*06b0*/ 	.short	0x010a
        /*06b2*/ 	.byte	0x3f
	.zero		1


	//   ....[72]....
        /*06b4*/ 	.word	0x0000e360
        /*06b8*/ 	.word	0x00000010
        /*06bc*/ 	.word	0x00000000
        /*06c0*/ 	.short	0x010a
        /*06c2*/ 	.byte	0x3f
	.zero		1


	//----- nvinfo : EIATTR_NUM_MBARRIERS
	.align		4
.L_171:
        /*06c4*/ 	.byte	0x03, 0x38
        /*06c6*/ 	.short	0x0017


	//----- nvinfo : EIATTR_EXIT_INSTR_OFFSETS
	.align		4
        /*06c8*/ 	.byte	0x04, 0x1c
        /*06ca*/ 	.short	(.L_173 - .L_172)


	//   ....[0]....
.L_172:
        /*06cc*/ 	.word	0x00000a30


	//   ....[1]....
        /*06d0*/ 	.word	0x0000a590


	//   ....[2]....
        /*06d4*/ 	.word	0x0000a5f0


	//   ....[3]....
        /*06d8*/ 	.word	0x0000dac0


	//----- nvinfo : EIATTR_MAX_THREADS
	.align		4
.L_173:
        /*06dc*/ 	.byte	0x04, 0x05
        /*06de*/ 	.short	(.L_175 - .L_174)
.L_174:
        /*06e0*/ 	.word	0x00000180
        /*06e4*/ 	.word	0x00000001
        /*06e8*/ 	.word	0x00000001


	//----- nvinfo : EIATTR_CRS_STACK_SIZE
	.align		4
.L_175:
        /*06ec*/ 	.byte	0x04, 0x1e
        /*06ee*/ 	.short	(.L_177 - .L_176)
.L_176:
        /*06f0*/ 	.word	0x00000000


	//----- nvinfo : EIATTR_CBANK_PARAM_SIZE
	.align		4
.L_177:
        /*06f4*/ 	.byte	0x03, 0x19
        /*06f6*/ 	.short	0x0cf0


	//----- nvinfo : EIATTR_PARAM_CBANK
	.align		4
        /*06f8*/ 	.byte	0x04, 0x0a
        /*06fa*/ 	.short	(.L_179 - .L_178)
	.align		4
.L_178:
        /*06fc*/ 	.word	index@(.nv.constant0._ZN7cutlass13device_kernelIN5flash11enable_sm90INS1_16FlashAttnFwdSm90INS1_25CollectiveMainloopFwdSm90ILi2EN4cute5tupleIJNS5_1CILi1EEES8_S8_EEENS6_IJNS7_ILi64EEESA_SA_EEELi512ENS_6half_tEfNS_4arch4Sm90ELb0ELb0ELb1ELb0ELb0ELb0ELb1ELb0ELb0ELb0ELb0ELb0EEENS1_21CollectiveEpilogueFwdINS6_IJSA_NS7_ILi512EEESA_EEES9_SC_SE_Li256ELb0ELb0ELb0ELb0EEENS1_29StaticPersistentTileSchedulerILb0EEEEEEEEEvNT_6ParamsE)
        /*0700*/ 	.short	0x0210
        /*0702*/ 	.short	0x0cf0


	//----- nvinfo : EIATTR_SW_WAR
	.align		4
.L_179:
        /*0704*/ 	.byte	0x04, 0x36
        /*0706*/ 	.short	(.L_181 - .L_180)
.L_180:
        /*0708*/ 	.word	0x00000008
.L_181:


//--------------------- .nv.info._ZN7cutlass13device_kernelIN5flash11enable_sm90INS1_16FlashAttnFwdSm90INS1_25CollectiveMainloopFwdSm90ILi2EN4cute5tupleIJNS5_1CILi1EEES8_S8_EEENS6_IJNS7_ILi64EEESA_SA_EEELi512ENS_6half_tEfNS_4arch4Sm90ELb0ELb0ELb1ELb1ELb0ELb0ELb0ELb0ELb0ELb0ELb0ELb0EEENS1_21CollectiveEpilogueFwdINS6_IJSA_NS7_ILi512EEESA_EEES9_SC_SE_Li256ELb1ELb0ELb0ELb0EEENS1_36VarlenDynamicPersistentTileSchedulerILi64ELi64ELi256ELi32ELb0ELb0ELb1ELb0ELb1ELb1EEEEEEEEEvNT_6ParamsE --------------------------
	.section	.nv.info._ZN7cutlass13device_kernelIN5flash11enable_sm90INS1_16FlashAttnFwdSm90INS1_25CollectiveMainloopFwdSm90ILi2EN4cute5tupleIJNS5_1CILi1EEES8_S8_EEENS6_IJNS7_ILi64EEESA_SA_EEELi512ENS_6half_tEfNS_4arch4Sm90ELb0ELb0ELb1ELb1ELb0ELb0ELb0ELb0ELb0ELb0ELb0ELb0EEENS1_21CollectiveEpilogueFwdINS6_IJSA_NS7_ILi512EEESA_EEES9_SC_SE_Li256ELb1ELb0ELb0ELb0EEENS1_36VarlenDynamicPersistentTileSchedulerILi64ELi64ELi256ELi32ELb0ELb0ELb1ELb0ELb1ELb1EEEEEEEEEvNT_6ParamsE,"",@"SHT_CUDA_INFO"
	.sectionflags	@""
	.align	4


	//----- nvinfo : EIATTR_CUDA_API_VERSION
	.align		4
        /*0000*/ 	.byte	0x04, 0x37
        /*0002*/ 	.short	(.L_183 - .L_182)
.L_182:
        /*0004*/ 	.word	0x00000082


	//----- nvinfo : EIATTR_KPARAM_INFO
	.align		4
.L_183:
        /*0008*/ 	.byte	0x04, 0x17
        /*000a*/ 	.short	(.L_185 - .L_184)
.L_184:
        /*000c*/ 	.word	0x00000000
        /*0010*/ 	.short	0x0000
        /*0012*/ 	.short	0x0070
        /*0014*/ 	.byte	0x00, 0xf0, 0x01, 0x28


	//----- nvinfo : EIATTR_SPARSE_MMA_MASK
	.align		4
.L_185:
        /*0018*/ 	.byte	0x03, 0x50
        /*001a*/ 	.short	0x0000


	//----- nvinfo : EIATTR_MAXREG_COUNT
	.align		4
        /*001c*/ 	.byte	0x03, 0x1b
        /*001e*/ 	.short	0x00a8


	//----- nvinfo : EIATTR_NUM_BARRIERS
	.align		4
        /*0020*/ 	.byte	0x02, 0x4c
        /*0022*/ 	.byte	0x10
	.zero		1


	//----- nvinfo : EIATTR_EXTERNS
	.align		4
        /*0024*/ 	.byte	0x04, 0x0f
        /*0026*/ 	.short	(.L_187 - .L_186)


	//   ....[0]....
	.align		4
.L_186:
        /*0028*/ 	.word	index@(__assertfail)


	//----- nvinfo : EIATTR_ANNOTATIONS
	.align		4
.L_187:
        /*002c*/ 	.byte	0x04, 0x55
        /*002e*/ 	.short	(.L_189 - .L_188)


	//   ....[0]....
.L_188:
        /* <DEDUP_REMOVED lines=30> */
        /*0204*/ 	.byte	0xc0, 0xe4, 0x00, 0x00, 0x01, 0x00, 0x00, 0x00, 0xd0, 0xe5, 0x00, 0x00


	//----- nvinfo : EIATTR_MERCURY_ISA_VERSION
	.align		4
.L_189:
        /*0210*/ 	.byte	0x03, 0x5f
        /*0212*/ 	.short	0x0101


	//----- nvinfo : EIATTR_UNUSED_LOAD_BYTE_OFFSET
	.align		4
        /*0214*/ 	.byte	0x04, 0x44
        /*0216*/ 	.short	(.L_191 - .L_190)


	//   ....[0]....
.L_190:
        /*0218*/ 	.word	0x00000a50
        /*021c*/ 	.word	0x0000fff0


	//   ....[1]....
        /*0220*/ 	.word	0x00007250
        /*0224*/ 	.word	0x0000fff0


	//----- nvinfo : EIATTR_INT_WARP_WIDE_INSTR_OFFSETS
	.align		4
.L_191:
        /*0228*/ 	.byte	0x04, 0x31
        /*022a*/ 	.short	(.L_193 - .L_192)


	//   ....[0]....
.L_192:
        /*022c*/ 	.word	0x00000160


	//   ....[1]....
        /*0230*/ 	.word	0x000001a0


	//   ....[2]....
        /*0234*/ 	.word	0x00000210


	//   ....[3]....
        /*0238*/ 	.word	0x0000a980


	//   ....[4]....
        /*023c*/ 	.word	0x0000aa10


	//   ....[5]....
        /*0240*/ 	.word	0x0000ae90


	//   ....[6]....
        /*0244*/ 	.word	0x0000aec0


	//   ....[7]....
        /*0248*/ 	.word	0x0000d7f0


	//   ....[8]....
        /*024c*/ 	.word	0x0000d880


	//----- nvinfo : EIATTR_COOP_GROUP_MASK_REGIDS
	.align		4
.L_193:
        /*0250*/ 	.byte	0x04, 0x29
        /*0252*/ 	.short	(.L_195 - .L_194)


	//   ....[0]....
.L_194:
        /*0254*/ 	.word	0xffffffff


	//   ....[1]....
        /*0258*/ 	.word	0xffffffff


	//   ....[2]....
        /*025c*/ 	.word	0xffffffff


	//   ....[3]....
        /*0260*/ 	.word	0xffffffff


	//   ....[4]....
        /*0264*/ 	.word	0xffffffff


	//   ....[5]....
        /*0268*/ 	.word	0xffffffff


	//   ....[6]....
        /*026c*/ 	.word	0xffffffff


	//   ....[7]....
        /*0270*/ 	.word	0xffffffff


	//   ....[8]....
        /*0274*/ 	.word	0xffffffff


	//   ....[9]....
        /*0278*/ 	.word	0xffffffff


	//   ....[10]....
        /*027c*/ 	.word	0xffffffff


	//   ....[11]....
        /*0280*/ 	.word	0xffffffff


	//   ....[12]....
        /*0284*/ 	.word	0xffffffff


	//   ....[13]....
        /*0288*/ 	.word	0xffffffff


	//   ....[14]....
        /*028c*/ 	.word	0xffffffff


	//   ....[15]....
        /*0290*/ 	.word	0xffffffff


	//   ....[16]....
        /*0294*/ 	.word	0xffffffff


	//   ....[17]....
        /*0298*/ 	.word	0xffffffff


	//   ....[18]....
        /*029c*/ 	.word	0xffffffff


	//   ....[19]....
        /*02a0*/ 	.word	0xffffffff


	//   ....[20]....
        /*02a4*/ 	.word	0xffffffff


	//   ....[21]....
        /*02a8*/ 	.word	0xffffffff


	//   ....[22]....
        /*02ac*/ 	.word	0xffffffff


	//   ....[23]....
        /*02b0*/ 	.word	0xffffffff


	//   ....[24]....
        /*02b4*/ 	.word	0xffffffff


	//   ....[25]....
        /*02b8*/ 	.word	0xffffffff


	//   ....[26]....
        /*02bc*/ 	.word	0xffffffff


	//   ....[27]....
        /*02c0*/ 	.word	0xffffffff


	//   ....[28]....
        /*02c4*/ 	.word	0xffffffff


	//   ....[29]....
        /*02c8*/ 	.word	0xffffffff


	//   ....[30]....
        /*02cc*/ 	.word	0xffffffff


	//   ....[31]....
        /*02d0*/ 	.word	0xffffffff


	//   ....[32]....
        /*02d4*/ 	.word	0xffffffff


	//   ....[33]....
        /*02d8*/ 	.word	0xffffffff


	//   ....[34]....
        /*02dc*/ 	.word	0xffffffff


	//   ....[35]....
        /*02e0*/ 	.word	0xffffffff


	//   ....[36]....
        /*02e4*/ 	.word	0xffffffff


	//   ....[37]....
        /*02e8*/ 	.word	0xffffffff


	//   ....[38]....
        /*02ec*/ 	.word	0xffffffff


	//   ....[39]....
        /*02f0*/ 	.word	0xffffffff


	//   ....[40]....
        /*02f4*/ 	.word	0xffffffff


	//   ....[41]....
        /*02f8*/ 	.word	0xffffffff


	//   ....[42]....
        /*02fc*/ 	.word	0xffffffff


	//   ....[43]....
        /*0300*/ 	.word	0xffffffff


	//   ....[44]....
        /*0304*/ 	.word	0xffffffff


	//   ....[45]....
        /*0308*/ 	.word	0xffffffff


	//   ....[46]....
        /*030c*/ 	.word	0xffffffff


	//   ....[47]....
        /*0310*/ 	.word	0xffffffff


	//   ....[48]....
        /*0314*/ 	.word	0xffffffff


	//   ....[49]....
        /*0318*/ 	.word	0xffffffff


	//   ....[50]....
        /*031c*/ 	.word	0xffffffff


	//   ....[51]....
        /*0320*/ 	.word	0xffffffff


	//   ....[52]....
        /*0324*/ 	.word	0xffffffff


	//   ....[53]....
        /*0328*/ 	.word	0xffffffff


	//   ....[54]....
        /*032c*/ 	.word	0xffffffff


	//   ....[55]....
        /*0330*/ 	.word	0xffffffff


	//   ....[56]....
        /*0334*/ 	.word	0xffffffff


	//   ....[57]....
        /*0338*/ 	.word	0xffffffff


	//   ....[58]....
        /*033c*/ 	.word	0x0500000f


	//   ....[59]....
        /*0340*/ 	.word	0x0500000f


	//   ....[60]....
        /*0344*/ 	.word	0x0500000f


	//   ....[61]....
        /*0348*/ 	.word	0x0500000f


	//   ....[62]....
        /*034c*/ 	.word	0x0500000f


	//   ....[63]....
        /*0350*/ 	.word	0x0500000f


	//   ....[64]....
        /*0354*/ 	.word	0x0500000f


	//   ....[65]....
        /*0358*/ 	.word	0x0500000f


	//   ....[66]....
        /*035c*/ 	.word	0x0500000f


	//   ....[67]....
        /*0360*/ 	.word	0x0500000f


	//   ....[68]....
        /*0364*/ 	.word	0x0500000f


	//   ....[69]....
        /*0368*/ 	.word	0x0500000f


	//   ....[70]....
        /*036c*/ 	.word	0x0500000f


	//   ....[71]....
        /*0370*/ 	.word	0x0500000f


	//   ....[72]....
        /*0374*/ 	.word	0x0500000f


	//   ....[73]....
        /*0378*/ 	.word	0x0500000f


	//   ....[74]....
        /*037c*/ 	.word	0x0500000f


	//   ....[75]....
        /*0380*/ 	.word	0x0500000f


	//   ....[76]....
        /*0384*/ 	.word	0x0500000f


	//----- nvinfo : EIATTR_COOP_GROUP_INSTR_OFFSETS
	.align		4
.L_195:
        /*0388*/ 	.byte	0x04, 0x28
        /*038a*/ 	.short	(.L_197 - .L_196)


	//   ....[0]....
.L_196:
        /*038c*/ 	.word	0x00000060


	//   ....[1]....
        /*0390*/ 	.word	0x00000170


	//   ....[2]....
        /*0394*/ 	.word	0x000001c0


	//   ....[3]....
        /*0398*/ 	.word	0x000003b0


	//   ....[4]....
        /*039c*/ 	.word	0x00000510


	//   ....[5]....
        /*03a0*/ 	.word	0x00000630


	//   ....[6]....
        /*03a4*/ 	.word	0x00000790


	//   ....[7]....
        /*03a8*/ 	.word	0x00001700


	//   ....[8]....
        /*03ac*/ 	.word	0x00003040


	//   ....[9]....
        /*03b0*/ 	.word	0x00003df0


	//   ....[10]....
        /*03b4*/ 	.word	0x00003e70


	//   ....[11]....
        /*03b8*/ 	.word	0x00004050


	//   ....[12]....
        /*03bc*/ 	.word	0x00004120


	//   ....[13]....
        /*03c0*/ 	.word	0x00004a00


	//   ....[14]....
        /*03c4*/ 	.word	0x00005160


	//   ....[15]....
        /*03c8*/ 	.word	0x000051e0


	//   ....[16]....
        /*03cc*/ 	.word	0x000054f0


	//   ....[17]....
        /*03d0*/ 	.word	0x000056b0


	//   ....[18]....
        /*03d4*/ 	.word	0x00006710


	//   ....[19]....
        /*03d8*/ 	.word	0x00006750


	//   ....[20]....
        /*03dc*/ 	.word	0x00006780


	//   ....[21]....
        /*03e0*/ 	.word	0x000067e0


	//   ....[22]....
        /*03e4*/ 	.word	0x00006810


	//   ....[23]....
        /*03e8*/ 	.word	0x00008160


	//   ....[24]....
        /*03ec*/ 	.word	0x00009af0


	//   ....[25]....
        /*03f0*/ 	.word	0x00009c80


	//   ....[26]....
        /*03f4*/ 	.word	0x00009cb0


	//   ....[27]....
        /*03f8*/ 	.word	0x00009cf0


	//   ....[28]....
        /*03fc*/ 	.word	0x00009d50


	//   ....[29]....
        /*0400*/ 	.word	0x00009db0


	//   ....[30]....
        /*0404*/ 	.word	0x00009df0


	//   ....[31]....
        /*0408*/ 	.word	0x00009fa0


	//   ....[32]....
        /*040c*/ 	.word	0x0000a000


	//   ....[33]....
        /*0410*/ 	.word	0x0000a040


	//   ....[34]....
        /*0414*/ 	.word	0x0000a080


	//   ....[35]....
        /*0418*/ 	.word	0x0000a0b0


	//   ....[36]....
        /*041c*/ 	.word	0x0000a0e0


	//   ....[37]....
        /*0420*/ 	.word	0x0000a170


	//   ....[38]....
        /*0424*/ 	.word	0x0000a1a0


	//   ....[39]....
        /*0428*/ 	.word	0x0000a230


	//   ....[40]....
        /*042c*/ 	.word	0x0000d910


	//   ....[41]....
        /*0430*/ 	.word	0x0000d920


	//   ....[42]....
        /*0434*/ 	.word	0x0000da30


	//   ....[43]....
        /*0438*/ 	.word	0x0000da90


	//   ....[44]....
        /*043c*/ 	.word	0x0000dad0


	//   ....[45]....
        /*0440*/ 	.word	0x0000db10


	//   ....[46]....
        /*0444*/ 	.word	0x0000db40


	//   ....[47]....
        /*0448*/ 	.word	0x0000db70


	//   ....[48]....
        /*044c*/ 	.word	0x0000dd00


	//   ....[49]....
        /*0450*/ 	.word	0x0000dd60


	//   ....[50]....
        /*0454*/ 	.word	0x0000dda0


	//   ....[51]....
        /*0458*/ 	.word	0x0000dde0


	//   ....[52]....
        /*045c*/ 	.word	0x0000de10


	//   ....[53]....
        /*0460*/ 	.word	0x0000de40


	//   ....[54]....
        /*0464*/ 	.word	0x0000df00


	//   ....[55]....
        /*0468*/ 	.word	0x0000df20


	//   ....[56]....
        /*046c*/ 	.word	0x0000df90


	//   ....[57]....
        /*0470*/ 	.word	0x0000e3e0


	//   ....[58]....
        /*0474*/ 	.word	0x0000e990


	//   ....[59]....
        /*0478*/ 	.word	0x0000edb0


	//   ....[60]....
        /*047c*/ 	.word	0x0000ee40


	//   ....[61]....
        /*0480*/ 	.word	0x0000eee0


	//   ....[62]....
        /*0484*/ 	.word	0x0000ef90


	//   ....[63]....
        /*0488*/ 	.word	0x0000f010


	//   ....[64]....
        /*048c*/ 	.word	0x0000f090


	//   ....[65]....
        /*0490*/ 	.word	0x0000f110


	//   ....[66]....
        /*0494*/ 	.word	0x0000f190


	//   ....[67]....
        /*0498*/ 	.word	0x0000f220


	//   ....[68]....
        /*049c*/ 	.word	0x0000f2d0


	//   ....[69]....
        /*04a0*/ 	.word	0x0000f350


	//   ....[70]....
        /*04a4*/ 	.word	0x0000f3d0


	//   ....[71]....
        /*04a8*/ 	.word	0x0000f450


	//   ....[72]....
        /*04ac*/ 	.word	0x0000f4d0


	//   ....[73]....
        /*04b0*/ 	.word	0x0000f540


	//   ....[74]....
        /*04b4*/ 	.word	0x0000f5e0


	//   ....[75]....
        /*04b8*/ 	.word	0x0000f670


	//   ....[76]....
        /*04bc*/ 	.word	0x0000f790


	//----- nvinfo : EIATTR_REG_RECONFIG
	.align		4
.L_197:
        /*04c0*/ 	.byte	0x01, 0x54
	.zero		2


	//----- nvinfo : EIATTR_SYSCALL_OFFSETS
	.align		4
        /*04c4*/ 	.byte	0x04, 0x46
        /*04c6*/ 	.short	(.L_199 - .L_198)


	//   ....[0]....
.L_198:
        /*04c8*/ 	.word	0x00003200


	//   ....[1]....
        /*04cc*/ 	.word	0x0000aba0


	//   ....[2]....
        /*04d0*/ 	.word	0x0000ace0


	//   ....[3]....
        /*04d4*/ 	.word	0x0000ade0


	//----- nvinfo : EIATTR_MBARRIER_INSTR_OFFSETS
	.align		4
.L_199:
        /*04d8*/ 	.byte	0x04, 0x39
        /*04da*/ 	.short	(.L_201 - .L_200)


	//   ....[0]....
.L_200:
        /*04dc*/ 	.word	0x000002a0
        /*04e0*/ 	.word	0x000000ff
        /*04e4*/ 	.word	0x00028c00
        /*04e8*/ 	.short	0x0100
        /*04ea*/ 	.byte	0x08
	.zero		1


	//   ....[1]....
        /*04ec*/ 	.word	0x000002b0
        /*04f0*/ 	.word	0x000000ff
        /*04f4*/ 	.word	0x00028c20
        /*04f8*/ 	.short	0x0100
        /*04fa*/ 	.byte	0x08
	.zero		1


	//   ....[2]....
        /*04fc*/ 	.word	0x00000360
        /*0500*/ 	.word	0x000000ff
        /*0504*/ 	.word	0x00028c30
        /*0508*/ 	.short	0x0100
        /*050a*/ 	.byte	0x06
	.zero		1


	//   ....[3]....
        /*050c*/ 	.word	0x00000370
        /*0510*/ 	.word	0x000000ff
        /*0514*/ 	.word	0x00028c40
        /*0518*/ 	.short	0x0100
        /*051a*/ 	.byte	0x06
	.zero		1


	//   ....[4]....
        /*051c*/ 	.word	0x00000380
        /*0520*/ 	.word	0x000000ff
        /*0524*/ 	.word	0x00028c38
        /*0528*/ 	.short	0x0100
        /*052a*/ 	.byte	0x06
	.zero		1


	//   ....[5]....
        /*052c*/ 	.word	0x00000390
        /*0530*/ 	.word	0x000000ff
        /*0534*/ 	.word	0x00028c48
        /*0538*/ 	.short	0x0100
        /*053a*/ 	.byte	0x06
	.zero		1


	//   ....[6]....
        /*053c*/ 	.word	0x000004c0
        /*0540*/ 	.word	0x000000ff
        /*0544*/ 	.word	0x00028c50
        /*0548*/ 	.short	0x0100
        /*054a*/ 	.byte	0x08
	.zero		1


	//   ....[7]....
        /*054c*/ 	.word	0x000004d0
        /*0550*/ 	.word	0x000000ff
        /*0554*/ 	.word	0x00028c60
        /*0558*/ 	.short	0x0100
        /*055a*/ 	.byte	0x08
	.zero		1


	//   ....[8]....
        /*055c*/ 	.word	0x000004e0
        /*0560*/ 	.word	0x000000ff
        /*0564*/ 	.word	0x00028c58
        /*0568*/ 	.short	0x0100
        /*056a*/ 	.byte	0x08
	.zero		1


	//   ....[9]....
        /*056c*/ 	.word	0x000004f0
        /*0570*/ 	.word	0x000000ff
        /*0574*/ 	.word	0x00028c68
        /*0578*/ 	.short	0x0100
        /*057a*/ 	.byte	0x08
	.zero		1


	//   ....[10]....
        /*057c*/ 	.word	0x000005e0
        /*0580*/ 	.word	0x000000ff
        /*0584*/ 	.word	0x00028c70
        /*0588*/ 	.short	0x0100
        /*058a*/ 	.byte	0x06
	.zero		1


	//   ....[11]....
        /*058c*/ 	.word	0x000005f0
        /*0590*/ 	.word	0x000000ff
        /*0594*/ 	.word	0x00028c80
        /*0598*/ 	.short	0x0100
        /*059a*/ 	.byte	0x06
	.zero		1


	//   ....[12]....
        /*059c*/ 	.word	0x00000600
        /*05a0*/ 	.word	0x000000ff
        /*05a4*/ 	.word	0x00028c78
        /*05a8*/ 	.short	0x0100
        /*05aa*/ 	.byte	0x06
	.zero		1


	//   ....[13]....
        /*05ac*/ 	.word	0x00000610
        /*05b0*/ 	.word	0x000000ff
        /*05b4*/ 	.word	0x00028c88
        /*05b8*/ 	.short	0x0100
        /*05ba*/ 	.byte	0x06
	.zero		1


	//   ....[14]....
        /*05bc*/ 	.word	0x00000740
        /*05c0*/ 	.word	0x000000ff
        /*05c4*/ 	.word	0x00028c90
        /*05c8*/ 	.short	0x0100
        /*05ca*/ 	.byte	0x08
	.zero		1


	//   ....[15]....
        /*05cc*/ 	.word	0x00000750
        /*05d0*/ 	.word	0x000000ff
        /*05d4*/ 	.word	0x00028ca0
        /*05d8*/ 	.short	0x0100
        /*05da*/ 	.byte	0x08
	.zero		1


	//   ....[16]....
        /*05dc*/ 	.word	0x00000760
        /*05e0*/ 	.word	0x000000ff
        /*05e4*/ 	.word	0x00028c98
        /*05e8*/ 	.short	0x0100
        /*05ea*/ 	.byte	0x08
	.zero		1


	//   ....[17]....
        /*05ec*/ 	.word	0x00000770
        /*05f0*/ 	.word	0x000000ff
        /*05f4*/ 	.word	0x00028ca8
        /*05f8*/ 	.short	0x0100
        /*05fa*/ 	.byte	0x08
	.zero		1


	//   ....[18]....
        /*05fc*/ 	.word	0x000008a0
        /*0600*/ 	.word	0x000000ff
        /*0604*/ 	.word	0x00028cb0
        /*0608*/ 	.short	0x0100
        /*060a*/ 	.byte	0x08
	.zero		1


	//   ....[19]....
        /*060c*/ 	.word	0x000008b0
        /*0610*/ 	.word	0x000000ff
        /*0614*/ 	.word	0x00028cc0
        /*0618*/ 	.short	0x0100
        /*061a*/ 	.byte	0x08
	.zero		1


	//   ....[20]....
        /*061c*/ 	.word	0x000008c0
        /*0620*/ 	.word	0x000000ff
        /*0624*/ 	.word	0x00028cb8
        /*0628*/ 	.short	0x0100
        /*062a*/ 	.byte	0x08
	.zero		1


	//   ....[21]....
        /*062c*/ 	.word	0x000008d0
        /*0630*/ 	.word	0x000000ff
        /*0634*/ 	.word	0x00028cc8
        /*0638*/ 	.short	0x0100
        /*063a*/ 	.byte	0x08
	.zero		1


	//   ....[22]....
        /*063c*/ 	.word	0x00001810
        /*0640*/ 	.word	0x000000ff
        /*0644*/ 	.word	0x00028c50
        /*0648*/ 	.short	0x010a
        /*064a*/ 	.byte	0x10
	.zero		1


	//   ....[23]....
        /*064c*/ 	.word	0x00001ae0
        /*0650*/ 	.word	0x00000000
        /*0654*/ 	.word	0x00000000
        /*0658*/ 	.short	0x0101
        /*065a*/ 	.byte	0x3f
	.zero		1


	//   ....[24]....
        /*065c*/ 	.word	0x00002460
        /*0660*/ 	.word	0x000000ff
        /*0664*/ 	.word	0x00028c50
        /*0668*/ 	.short	0x010a
        /*066a*/ 	.byte	0x06
	.zero		1


	//   ....[25]....
        /*066c*/ 	.word	0x000024a0
        /*0670*/ 	.word	0x000000ff
        /*0674*/ 	.word	0x00028c50
        /*0678*/ 	.short	0x010a
        /*067a*/ 	.byte	0x06
	.zero		1


	//   ....[26]....
        /*067c*/ 	.word	0x000026f0
        /*0680*/ 	.word	0x00000000
        /*0684*/ 	.word	0x00000000
        /*0688*/ 	.short	0x0101
        /*068a*/ 	.byte	0x3f
	.zero		1


	//   ....[27]....
        /*068c*/ 	.word	0x00003280
        /*0690*/ 	.word	0x000000ff
        /*0694*/ 	.word	0x00028c00
        /*0698*/ 	.short	0x010a
        /*069a*/ 	.byte	0x2a
	.zero		1


	//   ....[28]....
        /*069c*/ 	.word	0x00003300
        /*06a0*/ 	.word	0x00000007
        /*06a4*/ 	.word	0x00028c30
        /*06a8*/ 	.short	0x010a
        /*06aa*/ 	.byte	0x3f
	.zero		1


	//   ....[29]....
        /*06ac*/ 	.word	0x00003340
        /*06b0*/ 	.word	0x00000007
        /*06b4*/ 	.word	0x00028c30
        /*06b8*/ 	.short	0x010a
        /*06ba*/ 	.byte	0x3f
	.zero		1


	//   ....[30]....
        /*06bc*/ 	.word	0x00004310
        /*06c0*/ 	.word	0x00000003
        /*06c4*/ 	.word	0x00000000
        /*06c8*/ 	.short	0x0101
        /*06ca*/ 	.byte	0x3f
	.zero		1


	//   ....[31]....
        /*06cc*/ 	.word	0x00004790
        /*06d0*/ 	.word	0x00000007
        /*06d4*/ 	.word	0x00028c50
        /*06d8*/ 	.short	0x010a
        /*06da*/ 	.byte	0x3f
	.zero		1


	//   ....[32]....
        /*06dc*/ 	.word	0x000047e0
        /*06e0*/ 	.word	0x00000007
        /*06e4*/ 	.word	0x00028c50
        /*06e8*/ 	.short	0x010a
        /*06ea*/ 	.byte	0x3f
	.zero		1


	//   ....[33]....
        /*06ec*/ 	.word	0x00004a20
        /*06f0*/ 	.word	0x00000007
        /*06f4*/ 	.word	0x00000000
        /*06f8*/ 	.short	0x0101
        /*06fa*/ 	.byte	0x3f
	.zero		1


	//   ....[34]....
        /*06fc*/ 	.word	0x00004b60
        /*0700*/ 	.word	0x000000ff
        /*0704*/ 	.word	0x00028c30
        /*0708*/ 	.short	0x010a
        /*070a*/ 	.byte	0x17
	.zero		1


	//   ....[35]....
        /*070c*/ 	.word	0x00004ba0
        /*0710*/ 	.word	0x000000ff
        /*0714*/ 	.word	0x00028c30
        /*0718*/ 	.short	0x010a
        /*071a*/ 	.byte	0x17
	.zero		1


	//   ....[36]....
        /*071c*/ 	.word	0x00005a80
        /*0720*/ 	.word	0x00000098
        /*0724*/ 	.word	0x00000000
        /*0728*/ 	.short	0x0101
        /*072a*/ 	.byte	0x3f
	.zero		1


	//   ....[37]....
        /*072c*/ 	.word	0x00006480
        /*0730*/ 	.word	0x000000ff
        /*0734*/ 	.word	0x00028c50
        /*0738*/ 	.short	0x010a
        /*073a*/ 	.byte	0x17
	.zero		1


	//   ....[38]....
        /*073c*/ 	.word	0x000064c0
        /*0740*/ 	.word	0x000000ff
        /*0744*/ 	.word	0x00028c50
        /*0748*/ 	.short	0x010a
        /*074a*/ 	.byte	0x17
	.zero		1


	//   ....[39]....
        /*074c*/ 	.word	0x00006730
        /*0750*/ 	.word	0x000000a9
        /*0754*/ 	.word	0x00000000
        /*0758*/ 	.short	0x0101
        /*075a*/ 	.byte	0x3f
	.zero		1


	//   ....[40]....
        /*075c*/ 	.word	0x00008bb0
        /*0760*/ 	.word	0x000000ff
        /*0764*/ 	.word	0x00000000
        /*0768*/ 	.short	0x0101
        /*076a*/ 	.byte	0x04
	.zero		1


	//   ....[41]....
        /*076c*/ 	.word	0x0000b340
        /*0770*/ 	.word	0x00000008
        /*0774*/ 	.word	0x00028c40
        /*0778*/ 	.short	0x010a
        /*077a*/ 	.byte	0x3f
	.zero		1


	//   ....[42]....
        /*077c*/ 	.word	0x0000b740
        /*0780*/ 	.word	0x0000000a
        /*0784*/ 	.word	0x00028c20
        /*0788*/ 	.short	0x010a
        /*078a*/ 	.byte	0x3f
	.zero		1


	//   ....[43]....
        /*078c*/ 	.word	0x0000b800
        /*0790*/ 	.word	0x00000008
        /*0794*/ 	.word	0x00028c60
        /*0798*/ 	.short	0x010a
        /*079a*/ 	.byte	0x3f
	.zero		1


	//   ....[44]....
        /*079c*/ 	.word	0x0000bfb0
        /*07a0*/ 	.word	0x00000003
        /*07a4*/ 	.word	0x00028c40
        /*07a8*/ 	.short	0x010a
        /*07aa*/ 	.byte	0x3f
	.zero		1


	//   ....[45]....
        /*07ac*/ 	.word	0x0000c1c0
        /*07b0*/ 	.word	0x00000003
        /*07b4*/ 	.word	0x00028c60
        /*07b8*/ 	.short	0x010a
        /*07ba*/ 	.byte	0x3f
	.zero		1


	//   ....[46]....
        /*07bc*/ 	.word	0x0000c880
        /*07c0*/ 	.word	0x00000002
        /*07c4*/ 	.word	0x00028c40
        /*07c8*/ 	.short	0x010a
        /*07ca*/ 	.byte	0x3f
	.zero		1


	//   ....[47]....
        /*07cc*/ 	.word	0x0000ca80
        /*07d0*/ 	.word	0x00000002
        /*07d4*/ 	.word	0x00028c60
        /*07d8*/ 	.short	0x010a
        /*07da*/ 	.byte	0x3f
	.zero		1


	//   ....[48]....
        /*07dc*/ 	.word	0x0000d0c0
        /*07e0*/ 	.word	0x00000002
        /*07e4*/ 	.word	0x00028c40
        /*07e8*/ 	.short	0x010a
        /*07ea*/ 	.byte	0x3f
	.zero		1


	//   ....[49]....
        /*07ec*/ 	.word	0x0000d2d0
        /*07f0*/ 	.word	0x00000002
        /*07f4*/ 	.word	0x00028c60
        /*07f8*/ 	.short	0x010a
        /*07fa*/ 	.byte	0x3f
	.zero		1


	//   ....[50]....
        /*07fc*/ 	.word	0x0000e360
        /*0800*/ 	.word	0x00000000
        /*0804*/ 	.word	0x00028c20
        /*0808*/ 	.short	0x010a
        /*080a*/ 	.byte	0x3f
	.zero		1


	//   ....[51]....
        /*080c*/ 	.word	0x0000e520
        /*0810*/ 	.word	0x00000006
        /*0814*/ 	.word	0x00000000
        /*0818*/ 	.short	0x010a
        /*081a*/ 	.byte	0x3f
	.zero		1


	//   ....[52]....
        /*081c*/ 	.word	0x0000e590
        /*0820*/ 	.word	0x00000007
        /*0824*/ 	.word	0x00000000
        /*0828*/ 	.short	0x010a
        /*082a*/ 	.byte	0x3f
	.zero		1


	//   ....[53]....
        /*082c*/ 	.word	0x0000e600
        /*0830*/ 	.word	0x00000004
        /*0834*/ 	.word	0x00000000
        /*0838*/ 	.short	0x010a
        /*083a*/ 	.byte	0x3f
	.zero		1


	//   ....[54]....
        /*083c*/ 	.word	0x0000e630
        /*0840*/ 	.word	0x00000003
        /*0844*/ 	.word	0x00000000
        /*0848*/ 	.short	0x010a
        /*084a*/ 	.byte	0x3f
	.zero		1


	//   ....[55]....
        /*084c*/ 	.word	0x0000e6a0
        /*0850*/ 	.word	0x00000003
        /*0854*/ 	.word	0x00028c50
        /*0858*/ 	.short	0x010a
        /*085a*/ 	.byte	0x3f
	.zero		1


	//   ....[56]....
        /*085c*/ 	.word	0x0000e700
        /*0860*/ 	.word	0x00000003
        /*0864*/ 	.word	0x00028c50
        /*0868*/ 	.short	0x010a
        /*086a*/ 	.byte	0x3f
	.zero		1


	//   ....[57]....
        /*086c*/ 	.word	0x0000e760
        /*0870*/ 	.word	0x00000003
        /*0874*/ 	.word	0x00028c00
        /*0878*/ 	.short	0x010a
        /*087a*/ 	.byte	0x3f
	.zero		1


	//   ....[58]....
        /*087c*/ 	.word	0x0000e7b0
        /*0880*/ 	.word	0x00000007
        /*0884*/ 	.word	0x00028c30
        /*0888*/ 	.short	0x010a
        /*088a*/ 	.byte	0x3f
	.zero		1


	//   ....[59]....
        /*088c*/ 	.word	0x0000e800
        /*0890*/ 	.word	0x00000007
        /*0894*/ 	.word	0x00028c50
        /*0898*/ 	.short	0x010a
        /*089a*/ 	.byte	0x3f
	.zero		1


	//   ....[60]....
        /*089c*/ 	.word	0x0000e860
        /*08a0*/ 	.word	0x00000005
        /*08a4*/ 	.word	0x00028c30
        /*08a8*/ 	.short	0x010a
        /*08aa*/ 	.byte	0x3f
	.zero		1


	//   ....[61]....
        /*08ac*/ 	.word	0x0000e8b0
        /*08b0*/ 	.word	0x000000a9
        /*08b4*/ 	.word	0x00028c50
        /*08b8*/ 	.short	0x010a
        /*08ba*/ 	.byte	0x3f
	.zero		1


	//   ....[62]....
        /*08bc*/ 	.word	0x0000ea50
        /*08c0*/ 	.word	0x00000008
        /*08c4*/ 	.word	0x00028c40
        /*08c8*/ 	.short	0x010a
        /*08ca*/ 	.byte	0x3f
	.zero		1


	//   ....[63]....
        /*08cc*/ 	.word	0x0000ead0
        /*08d0*/ 	.word	0x00000008
        /*08d4*/ 	.word	0x00028c20
        /*08d8*/ 	.short	0x010a
        /*08da*/ 	.byte	0x3f
	.zero		1


	//   ....[64]....
        /*08dc*/ 	.word	0x0000eb20
        /*08e0*/ 	.word	0x00000008
        /*08e4*/ 	.word	0x00028c60
        /*08e8*/ 	.short	0x010a
        /*08ea*/ 	.byte	0x3f
	.zero		1


	//   ....[65]....
        /*08ec*/ 	.word	0x0000eb70
        /*08f0*/ 	.word	0x00000003
        /*08f4*/ 	.word	0x00028c40
        /*08f8*/ 	.short	0x010a
        /*08fa*/ 	.byte	0x3f
	.zero		1


	//   ....[66]....
        /*08fc*/ 	.word	0x0000ebc0
        /*0900*/ 	.word	0x00000003
        /*0904*/ 	.word	0x00028c60
        /*0908*/ 	.short	0x010a
        /*090a*/ 	.byte	0x3f
	.zero		1


	//   ....[67]....
        /*090c*/ 	.word	0x0000ec10
        /*0910*/ 	.word	0x00000002
        /*0914*/ 	.word	0x00028c40
        /*0918*/ 	.short	0x010a
        /*091a*/ 	.byte	0x3f
	.zero		1


	//   ....[68]....
        /*091c*/ 	.word	0x0000ec60
        /*0920*/ 	.word	0x00000002
        /*0924*/ 	.word	0x00028c60
        /*0928*/ 	.short	0x010a
        /*092a*/ 	.byte	0x3f
	.zero		1


	//   ....[69]....
        /*092c*/ 	.word	0x0000ecb0
        /*0930*/ 	.word	0x00000002
        /*0934*/ 	.word	0x00028c40
        /*0938*/ 	.short	0x010a
        /*093a*/ 	.byte	0x3f
	.zero		1


	//   ....[70]....
        /*093c*/ 	.word	0x0000ed00
        /*0940*/ 	.word	0x00000002
        /*0944*/ 	.word	0x00028c60
        /*0948*/ 	.short	0x010a
        /*094a*/ 	.byte	0x3f
	.zero		1


	//   ....[71]....
        /*094c*/ 	.word	0x0000f6b0
        /*0950*/ 	.word	0x00000000
        /*0954*/ 	.word	0x00028c20
        /*0958*/ 	.short	0x010a
        /*095a*/ 	.byte	0x3f
	.zero		1


	//   ....[72]....
        /*095c*/ 	.word	0x0000f850
        /*0960*/ 	.word	0x00000006
        /*0964*/ 	.word	0x00000000
        /*0968*/ 	.short	0x010a
        /*096a*/ 	.byte	0x3f
	.zero		1


	//   ....[73]....
        /*096c*/ 	.word	0x0000f8a0
        /*0970*/ 	.word	0x00000007
        /*0974*/ 	.word	0x00000000
        /*0978*/ 	.short	0x010a
        /*097a*/ 	.byte	0x3f
	.zero		1


	//   ....[74]....
        /*097c*/ 	.word	0x0000f8f0
        /*0980*/ 	.word	0x00000004
        /*0984*/ 	.word	0x00000000
        /*0988*/ 	.short	0x010a
        /*098a*/ 	.byte	0x3f
	.zero		1


	//----- nvinfo : EIATTR_NUM_MBARRIERS
	.align		4
.L_201:
        /*098c*/ 	.byte	0x03, 0x38
        /*098e*/ 	.short	0x0016


	//----- nvinfo : EIATTR_EXIT_INSTR_OFFSETS
	.align		4
        /*0990*/ 	.byte	0x04, 0x1c
        /*0992*/ 	.short	(.L_203 - .L_202)


	//   ....[0]....
.L_202:
        /*0994*/ 	.word	0x00000a80


	//   ....[1]....
        /*0998*/ 	.word	0x00009ab0


	//   ....[2]....
        /*099c*/ 	.word	0x00009b10


	//   ....[3]....
        /*09a0*/ 	.word	0x0000e680


	//----- nvinfo : EIATTR_MAX_THREADS
	.align		4
.L_203:
        /*09a4*/ 	.byte	0x04, 0x05
        /*09a6*/ 	.short	(.L_205 - .L_204)
.L_204:
        /*09a8*/ 	.word	0x00000180
        /*09ac*/ 	.word	0x00000001
        /*09b0*/ 	.word	0x00000001


	//----- nvinfo : EIATTR_CRS_STACK_SIZE
	.align		4
.L_205:
        /*09b4*/ 	.byte	0x04, 0x1e
        /*09b6*/ 	.short	(.L_207 - .L_206)
.L_206:
        /*09b8*/ 	.word	0x00000000


	//----- nvinfo : EIATTR_CBANK_PARAM_SIZE
	.align		4
.L_207:
        /*09bc*/ 	.byte	0x03, 0x19
        /*09be*/ 	.short	0x0a70


	//----- nvinfo : EIATTR_PARAM_CBANK
	.align		4
        /*09c0*/ 	.byte	0x04, 0x0a
        /*09c2*/ 	.short	(.L_209 - .L_208)
	.align		4
.L_208:
        /*09c4*/ 	.word	index@(.nv.constant0._ZN7cutlass13device_kernelIN5flash11enable_sm90INS1_16FlashAttnFwdSm90INS1_25CollectiveMainloopFwdSm90ILi2EN4cute5tupleIJNS5_1CILi1EEES8_S8_EEENS6_IJNS7_ILi64EEESA_SA_EEELi512ENS_6half_tEfNS_4arch4Sm90ELb0ELb0ELb1ELb1ELb0ELb0ELb0ELb0ELb0ELb0ELb0ELb0EEENS1_21CollectiveEpilogueFwdINS6_IJSA_NS7_ILi512EEESA_EEES9_SC_SE_Li256ELb1ELb0ELb0ELb0EEENS1_36VarlenDynamicPersistentTileSchedulerILi64ELi64ELi256ELi32ELb0ELb0ELb1ELb0ELb1ELb1EEEEEEEEEvNT_6ParamsE)
        /*09c8*/ 	.short	0x0210
        /*09ca*/ 	.short	0x0a70


	//----- nvinfo : EIATTR_SW_WAR
	.align		4
.L_209:
        /*09cc*/ 	.byte	0x04, 0x36
        /*09ce*/ 	.short	(.L_211 - .L_210)
.L_210:
        /*09d0*/ 	.word	0x00000008
.L_211:


//--------------------- .nv.info._ZN7cutlass13device_kernelIN5flash11enable_sm90INS1_16FlashAttnFwdSm90INS1_25CollectiveMainloopFwdSm90ILi2EN4cute5tupleIJNS5_1CILi1EEES8_S8_EEENS6_IJNS7_ILi64EEESA_SA_EEELi512ENS_6half_tEfNS_4arch4Sm90ELb0ELb0ELb1ELb1ELb0ELb1ELb0ELb0ELb0ELb0ELb0ELb0EEENS1_21CollectiveEpilogueFwdINS6_IJSA_NS7_ILi512EEESA_EEES9_SC_SE_Li256ELb1ELb0ELb0ELb0EEENS1_36VarlenDynamicPersistentTileSchedulerILi64ELi64ELi256ELi32ELb0ELb0ELb1ELb0ELb1ELb1EEEEEEEEEvNT_6ParamsE --------------------------
	.section	.nv.info._ZN7cutlass13device_kernelIN5flash11enable_sm90INS1_16FlashAttnFwdSm90INS1_25CollectiveMainloopFwdSm90ILi2EN4cute5tupleIJNS5_1CILi1EEES8_S8_EEENS6_IJNS7_ILi64EEESA_SA_EEELi512ENS_6half_tEfNS_4arch4Sm90ELb0ELb0ELb1ELb1ELb0ELb1ELb0ELb0ELb0ELb0ELb0ELb0EEENS1_21CollectiveEpilogueFwdINS6_IJSA_NS7_ILi512EEESA_EEES9_SC_SE_Li256ELb1ELb0ELb0ELb0EEENS1_36VarlenDynamicPersistentTileSchedulerILi64ELi64ELi256ELi32ELb0ELb0ELb1ELb0ELb1ELb1EEEEEEEEEvNT_6ParamsE,"",@"SHT_CUDA_INFO"
	.sectionflags	@""
	.align	4


	//----- nvinfo : EIATTR_CUDA_API_VERSION
	.align		4
        /*0000*/ 	.byte	0x04, 0x37
        /*0002*/ 	.short	(.L_213 - .L_212)
.L_212:
        /*0004*/ 	.word	0x00000082


	//----- nvinfo : EIATTR_KPARAM_INFO
	.align		4
.L_213:
        /*0008*/ 	.byte	0x04, 0x17
        /*000a*/ 	.short	(.L_215 - .L_214)
.L_214:
        /*000c*/ 	.word	0x00000000
        /*0010*/ 	.short	0x0000
        /*0012*/ 	.short	0x0070
        /*0014*/ 	.byte	0x00, 0xf0, 0x01, 0x28


	//----- nvinfo : EIATTR_SPARSE_MMA_MASK
	.align		4
.L_215:
        /*0018*/ 	.byte	0x03, 0x50
        /*001a*/ 	.short	0x0000


	//----- nvinfo : EIATTR_MAXREG_COUNT
	.align		4
        /*001c*/ 	.byte	0x03, 0x1b
        /*001e*/ 	.short	0x00a8


	//----- nvinfo : EIATTR_NUM_BARRIERS
	.align		4
        /*0020*/ 	.byte	0x02, 0x4c
        /*0022*/ 	.byte	0x10
	.zero		1


	//----- nvinfo : EIATTR_EXTERNS
	.align		4
        /*0024*/ 	.byte	0x04, 0x0f
        /*0026*/ 	.short	(.L_217 - .L_216)


	//   ....[0]....
	.align		4
.L_216:
        /*0028*/ 	.word	index@(__assertfail)


	//----- nvinfo : EIATTR_ANNOTATIONS
	.align		4
.L_217:
        /*002c*/ 	.byte	0x04, 0x55
        /*002e*/ 	.short	(.L_219 - .L_218)


	//   ....[0]....
.L_218:
        /* <DEDUP_REMOVED lines=44> */


	//----- nvinfo : EIATTR_MERCURY_ISA_VERSION
	.align		4
.L_219:
        /*02d8*/ 	.byte	0x03, 0x5f
        /*02da*/ 	.short	0x0101


	//----- nvinfo : EIATTR_UNUSED_LOAD_BYTE_OFFSET
	.align		4
        /*02dc*/ 	.byte	0x04, 0x44
        /*02de*/ 	.short	(.L_221 - .L_220)


	//   ....[0]....
.L_220:
        /*02e0*/ 	.word	0x00000ae0
        /*02e4*/ 	.word	0x0000fff0


	//   ....[1]....
        /*02e8*/ 	.word	0x0000c7c0
        /*02ec*/ 	.word	0x0000fff0


	//----- nvinfo : EIATTR_INT_WARP_WIDE_INSTR_OFFSETS
	.align		4
.L_221:
        /*02f0*/ 	.byte	0x04, 0x31
        /*02f2*/ 	.short	(.L_223 - .L_222)


	//   ....[0]....
.L_222:
        /*02f4*/ 	.word	0x000001c0


	//   ....[1]....
        /*02f8*/ 	.word	0x00000200


	//   ....[2]....
        /*02fc*/ 	.word	0x000002d0


	//   ....[3]....
        /*0300*/ 	.word	0x00010f40


	//   ....[4]....
        /*0304*/ 	.word	0x00010fd0


	//   ....[5]....
        /*0308*/ 	.word	0x00011450


	//   ....[6]....
        /*030c*/ 	.word	0x00011480


	//   ....[7]....
        /*0310*/ 	.word	0x00013da0


	//   ....[8]....
        /*0314*/ 	.word	0x00013e30


	//----- nvinfo : EIATTR_COOP_GROUP_MASK_REGIDS
	.align		4
.L_223:
        /*0318*/ 	.byte	0x04, 0x29
        /*031a*/ 	.short	(.L_225 - .L_224)


	//   ....[0]....
.L_224:
        /*031c*/ 	.word	0xffffffff


	//   ....[1]....
        /*0320*/ 	.word	0xffffffff


	//   ....[2]....
        /*0324*/ 	.word	0xffffffff


	//   ....[3]....
        /*0328*/ 	.word	0xffffffff


	//   ....[4]....
        /*032c*/ 	.word	0xffffffff


	//   ....[5]....
        /*0330*/ 	.word	0xffffffff


	//   ....[6]....
        /*0334*/ 	.word	0xffffffff


	//   ....[7]....
        /*0338*/ 	.word	0xffffffff


	//   ....[8]....
        /*033c*/ 	.word	0xffffffff


	//   ....[9]....
        /*0340*/ 	.word	0xffffffff


	//   ....[10]....
        /*0344*/ 	.word	0xffffffff


	//   ....[11]....
        /*0348*/ 	.word	0xffffffff


	//   ....[12]....
        /*034c*/ 	.word	0xffffffff


	//   ....[13]....
        /*0350*/ 	.word	0xffffffff


	//   ....[14]....
        /*0354*/ 	.word	0xffffffff


	//   ....[15]....
        /*0358*/ 	.word	0xffffffff


	//   ....[16]....
        /*035c*/ 	.word	0xffffffff


	//   ....[17]....
        /*0360*/ 	.word	0xffffffff


	//   ....[18]....
        /*0364*/ 	.word	0xffffffff


	//   ....[19]....
        /*0368*/ 	.word	0xffffffff


	//   ....[20]....
        /*036c*/ 	.word	0xffffffff


	//   ....[21]....
        /*0370*/ 	.word	0xffffffff


	//   ....[22]....
        /*0374*/ 	.word	0xffffffff


	//   ....[23]....
        /*0378*/ 	.word	0xffffffff


	//   ....[24]....
        /*037c*/ 	.word	0xffffffff


	//   ....[25]....
        /*0380*/ 	.word	0xffffffff


	//   ....[26]....
        /*0384*/ 	.word	0xffffffff


	//   ....[27]....
        /*0388*/ 	.word	0xffffffff


	//   ....[28]....
        /*038c*/ 	.word	0xffffffff


	//   ....[29]....
        /*0390*/ 	.word	0xffffffff


	//   ....[30]....
        /*0394*/ 	.word	0xffffffff


	//   ....[31]....
        /*0398*/ 	.word	0xffffffff


	//   ....[32]....
        /*039c*/ 	.word	0xffffffff


	//   ....[33]....
        /*03a0*/ 	.word	0xffffffff


	//   ....[34]....
        /*03a4*/ 	.word	0xffffffff


	//   ....[35]....
        /*03a8*/ 	.word	0xffffffff


	//   ....[36]....
        /*03ac*/ 	.word	0xffffffff


	//   ....[37]....
        /*03b0*/ 	.word	0xffffffff


	//   ....[38]....
        /*03b4*/ 	.word	0xffffffff


	//   ....[39]....
        /*03b8*/ 	.word	0xffffffff


	//   ....[40]....
        /*03bc*/ 	.word	0xffffffff


	//   ....[41]....
        /*03c0*/ 	.word	0xffffffff


	//   ....[42]....
        /*03c4*/ 	.word	0xffffffff


	//   ....[43]....
        /*03c8*/ 	.word	0xffffffff


	//   ....[44]....
        /*03cc*/ 	.word	0xffffffff


	//   ....[45]....
        /*03d0*/ 	.word	0xffffffff


	//   ....[46]....
        /*03d4*/ 	.word	0xffffffff


	//   ....[47]....
        /*03d8*/ 	.word	0xffffffff


	//   ....[48]....
        /*03dc*/ 	.word	0xffffffff


	//   ....[49]....
        /*03e0*/ 	.word	0xffffffff


	//   ....[50]....
        /*03e4*/ 	.word	0xffffffff


	//   ....[51]....
        /*03e8*/ 	.word	0xffffffff


	//   ....[52]....
        /*03ec*/ 	.word	0xffffffff


	//   ....[53]....
        /*03f0*/ 	.word	0xffffffff


	//   ....[54]....
        /*03f4*/ 	.word	0xffffffff


	//   ....[55]....
        /*03f8*/ 	.word	0xffffffff


	//   ....[56]....
        /*03fc*/ 	.word	0xffffffff


	//   ....[57]....
        /*0400*/ 	.word	0xffffffff


	//   ....[58]....
        /*0404*/ 	.word	0x0500000f


	//   ....[59]....
        /*0408*/ 	.word	0x0500000f


	//   ....[60]....
        /*040c*/ 	.word	0x0500000f


	//   ....[61]....
        /*0410*/ 	.word	0x0500000f


	//   ....[62]....
        /*0414*/ 	.word	0x0500000f


	//   ....[63]....
        /*0418*/ 	.word	0x0500000f


	//   ....[64]....
        /*041c*/ 	.word	0x0500000f


	//   ....[65]....
        /*0420*/ 	.word	0x0500000f


	//   ....[66]....
        /*0424*/ 	.word	0x0500000f


	//   ....[67]....
        /*0428*/ 	.word	0x0500000f


	//   ....[68]....
        /*042c*/ 	.word	0x0500000f


	//   ....[69]....
        /*0430*/ 	.word	0x0500000f


	//   ....[70]....
        /*0434*/ 	.word	0x0500000f


	//   ....[71]....
        /*0438*/ 	.word	0x0500000f


	//   ....[72]....
        /*043c*/ 	.word	0x0500000f


	//   ....[73]....
        /*0440*/ 	.word	0x0500000f


	//   ....[74]....
        /*0444*/ 	.word	0x0500000f


	//   ....[75]....
        /*0448*/ 	.word	0x0500000f


	//   ....[76]....
        /*044c*/ 	.word	0x0500000f


	//   ....[77]....
        /*0450*/ 	.word	0x0500000f


	//   ....[78]....
        /*0454*/ 	.word	0x0500000f


	//   ....[79]....
        /*0458*/ 	.word	0x0500000f


	//   ....[80]....
        /*045c*/ 	.word	0x0500000f


	//   ....[81]....
        /*0460*/ 	.word	0x0500000f


	//   ....[82]....
        /*0464*/ 	.word	0x0500000f


	//   ....[83]....
        /*0468*/ 	.word	0x0500000f


	//   ....[84]....
        /*046c*/ 	.word	0x0500000f


	//   ....[85]....
        /*0470*/ 	.word	0x0500000f


	//----- nvinfo : EIATTR_COOP_GROUP_INSTR_OFFSETS
	.align		4
.L_225:
        /*0474*/ 	.byte	0x04, 0x28
        /*0476*/ 	.short	(.L_227 - .L_226)


	//   ....[0]....
.L_226:
        /*0478*/ 	.word	0x00000060


	//   ....[1]....
        /*047c*/ 	.word	0x000001d0


	//   ....[2]....
        /*0480*/ 	.word	0x00000210


	//   ....[3]....
        /*0484*/ 	.word	0x00000400


	//   ....[4]....
        /*0488*/ 	.word	0x00000560


	//   ....[5]....
        /*048c*/ 	.word	0x00000680


	//   ....[6]....
        /*0490*/ 	.word	0x000007e0


	//   ....[7]....
        /*0494*/ 	.word	0x000045a0


	//   ....[8]....
        /*0498*/ 	.word	0x00006080


	//   ....[9]....
        /*049c*/ 	.word	0x000090f0


	//   ....[10]....
        /*04a0*/ 	.word	0x00009180


	//   ....[11]....
        /*04a4*/ 	.word	0x000093d0


	//   ....[12]....
        /*04a8*/ 	.word	0x00009470


	//   ....[13]....
        /*04ac*/ 	.word	0x00009e20


	//   ....[14]....
        /*04b0*/ 	.word	0x0000a680


	//   ....[15]....
        /*04b4*/ 	.word	0x0000a6f0


	//   ....[16]....
        /*04b8*/ 	.word	0x0000aa50


	//   ....[17]....
        /*04bc*/ 	.word	0x0000ac20


	//   ....[18]....
        /*04c0*/ 	.word	0x0000bc80


	//   ....[19]....
        /*04c4*/ 	.word	0x0000bcd0


	//   ....[20]....
        /*04c8*/ 	.word	0x0000bd10


	//   ....[21]....
        /*04cc*/ 	.word	0x0000bd70


	//   ....[22]....
        /*04d0*/ 	.word	0x0000bd80


	//   ....[23]....
        /*04d4*/ 	.word	0x0000d760


	//   ....[24]....
        /*04d8*/ 	.word	0x0000eef0


	//   ....[25]....
        /*04dc*/ 	.word	0x0000f080


	//   ....[26]....
        /*04e0*/ 	.word	0x0000f0b0


	//   ....[27]....
        /*04e4*/ 	.word	0x0000f0f0


	//   ....[28]....
        /*04e8*/ 	.word	0x0000f150


	//   ....[29]....
        /*04ec*/ 	.word	0x0000f1b0


	//   ....[30]....
        /*04f0*/ 	.word	0x0000f1f0


	//   ....[31]....
        /*04f4*/ 	.word	0x0000f3a0


	//   ....[32]....
        /*04f8*/ 	.word	0x0000f400


	//   ....[33]....
        /*04fc*/ 	.word	0x0000f440


	//   ....[34]....
        /*0500*/ 	.word	0x0000f480


	//   ....[35]....
        /*0504*/ 	.word	0x0000f4b0


	//   ....[36]....
        /*0508*/ 	.word	0x0000f4e0


	//   ....[37]....
        /*050c*/ 	.word	0x0000f570


	//   ....[38]....
        /*0510*/ 	.word	0x0000f5a0


	//   ....[39]....
        /*0514*/ 	.word	0x0000f630


	//   ....[40]....
        /*0518*/ 	.word	0x00013ec0


	//   ....[41]....
        /*051c*/ 	.word	0x00013ed0


	//   ....[42]....
        /*0520*/ 	.word	0x00013fe0


	//   ....[43]....
        /*0524*/ 	.word	0x00014040


	//   ....[44]....
        /*0528*/ 	.word	0x00014080


	//   ....[45]....
        /*052c*/ 	.word	0x000140c0


	//   ....[46]....
        /*0530*/ 	.word	0x000140f0


	//   ....[47]....
        /*0534*/ 	.word	0x00014120


	//   ....[48]....
        /*0538*/ 	.word	0x000142b0


	//   ....[49]....
        /*053c*/ 	.word	0x00014310


	//   ....[50]....
        /*0540*/ 	.word	0x00014350


	//   ....[51]....
        /*0544*/ 	.word	0x00014390


	//   ....[52]....
        /*0548*/ 	.word	0x000143c0


	//   ....[53]....
        /*054c*/ 	.word	0x000143f0


	//   ....[54]....
        /*0550*/ 	.word	0x000144b0


	//   ....[55]....
        /*0554*/ 	.word	0x000144d0


	//   ....[56]....
        /*0558*/ 	.word	0x00014540


	//   ....[57]....
        /*055c*/ 	.word	0x00014990


	//   ....[58]....
        /*0560*/ 	.word	0x00014e70


	//   ....[59]....
        /*0564*/ 	.word	0x00014f10


	//   ....[60]....
        /*0568*/ 	.word	0x00014fb0


	//   ....[61]....
        /*056c*/ 	.word	0x00015050


	//   ....[62]....
        /*0570*/ 	.word	0x00015140


	//   ....[63]....
        /*0574*/ 	.word	0x000151e0


	//   ....[64]....
        /*0578*/ 	.word	0x00015280


	//   ....[65]....
        /*057c*/ 	.word	0x00015320


	//   ....[66]....
        /*0580*/ 	.word	0x00015580


	//   ....[67]....
        /*0584*/ 	.word	0x00015860


	//   ....[68]....
        /*0588*/ 	.word	0x00015c80


	//   ....[69]....
        /*058c*/ 	.word	0x00015d10


	//   ....[70]....
        /*0590*/ 	.word	0x00015db0


	//   ....[71]....
        /*0594*/ 	.word	0x00015e60


	//   ....[72]....
        /*0598*/ 	.word	0x00015ee0


	//   ....[73]....
        /*059c*/ 	.word	0x00015f60


	//   ....[74]....
        /*05a0*/ 	.word	0x00015fe0


	//   ....[75]....
        /*05a4*/ 	.word	0x00016060


	//   ....[76]....
        /*05a8*/ 	.word	0x000160f0


	//   ....[77]....
        /*05ac*/ 	.word	0x000161a0


	//   ....[78]....
        /*05b0*/ 	.word	0x00016220


	//   ....[79]....
        /*05b4*/ 	.word	0x000162a0


	//   ....[80]....
        /*05b8*/ 	.word	0x00016320


	//   ....[81]....
        /*05bc*/ 	.word	0x000163a0


	//   ....[82]....
        /*05c0*/ 	.word	0x00016410


	//   ....[83]....
        /*05c4*/ 	.word	0x000164b0


	//   ....[84]....
        /*05c8*/ 	.word	0x00016540


	//   ....[85]....
        /*05cc*/ 	.word	0x00016660


	//----- nvinfo : EIATTR_REG_RECONFIG
	.align		4
.L_227:
        /*05d0*/ 	.byte	0x01, 0x54
	.zero		2


	//----- nvinfo : EIATTR_SYSCALL_OFFSETS
	.align		4
        /*05d4*/ 	.byte	0x04, 0x46
        /*05d6*/ 	.short	(.L_229 - .L_228)


	//   ....[0]....
.L_228:
        /*05d8*/ 	.word	0x00001850


	//   ....[1]....
        /*05dc*/ 	.word	0x000019a0


	//   ....[2]....
        /*05e0*/ 	.word	0x00006230


	//   ....[3]....
        /*05e4*/ 	.word	0x000066e0


	//   ....[4]....
        /*05e8*/ 	.word	0x00011160


	//   ....[5]....
        /*05ec*/ 	.word	0x000112a0


	//   ....[6]....
        /*05f0*/ 	.word	0x000113a0


	//----- nvinfo : EIATTR_MBARRIER_INSTR_OFFSETS
	.align		4
.L_229:
        /*05f4*/ 	.byte	0x04, 0x39
        /*05f6*/ 	.short	(.L_231 - .L_230)


	//   ....[0]....
.L_230:
        /*05f8*/ 	.word	0x000002f0
        /*05fc*/ 	.word	0x000000ff
        /*0600*/ 	.word	0x00028c00
        /*0604*/ 	.short	0x0100
        /*0606*/ 	.byte	0x08
	.zero		1


	//   ....[1]....
        /*0608*/ 	.word	0x00000300
        /*060c*/ 	.word	0x000000ff
        /*0610*/ 	.word	0x00028c20
        /*0614*/ 	.short	0x0100
        /*0616*/ 	.byte	0x08
	.zero		1


	//   ....[2]....
        /*0618*/ 	.word	0x000003b0
        /*061c*/ 	.word	0x000000ff
        /*0620*/ 	.word	0x00028c30
        /*0624*/ 	.short	0x0100
        /*0626*/ 	.byte	0x06
	.zero		1


	//   ....[3]....
        /*0628*/ 	.word	0x000003c0
        /*062c*/ 	.word	0x000000ff
        /*0630*/ 	.word	0x00028c40
        /*0634*/ 	.short	0x0100
        /*0636*/ 	.byte	0x06
	.zero		1


	//   ....[4]....
        /*0638*/ 	.word	0x000003d0
        /*063c*/ 	.word	0x000000ff
        /*0640*/ 	.word	0x00028c38
        /*0644*/ 	.short	0x0100
        /*0646*/ 	.byte	0x06
	.zero		1


	//   ....[5]....
        /*0648*/ 	.word	0x000003e0
        /*064c*/ 	.word	0x000000ff
        /*0650*/ 	.word	0x00028c48
        /*0654*/ 	.short	0x0100
        /*0656*/ 	.byte	0x06
	.zero		1


	//   ....[6]....
        /*0658*/ 	.word	0x00000510
        /*065c*/ 	.word	0x000000ff
        /*0660*/ 	.word	0x00028c50
        /*0664*/ 	.short	0x0100
        /*0666*/ 	.byte	0x08
	.zero		1


	//   ....[7]....
        /*0668*/ 	.word	0x00000520
        /*066c*/ 	.word	0x000000ff
        /*0670*/ 	.word	0x00028c60
        /*0674*/ 	.short	0x0100
        /*0676*/ 	.byte	0x08
	.zero		1


	//   ....[8]....
        /*0678*/ 	.word	0x00000530
        /*067c*/ 	.word	0x000000ff
        /*0680*/ 	.word	0x00028c58
        /*0684*/ 	.short	0x0100
        /*0686*/ 	.byte	0x08
	.zero		1


	//   ....[9]....
        /*0688*/ 	.word	0x00000540
        /*068c*/ 	.word	0x000000ff
        /*0690*/ 	.word	0x00028c68
        /*0694*/ 	.short	0x0100
        /*0696*/ 	.byte	0x08
	.zero		1


	//   ....[10]....
        /*0698*/ 	.word	0x00000630
        /*069c*/ 	.word	0x000000ff
        /*06a0*/ 	.word	0x00028c70
        /*06a4*/ 	.short	0x0100
        /*06a6*/ 	.byte	0x06
	.zero		1


	//   ....[11]....
        /*06a8*/ 	.word	0x00000640
        /*06ac*/ 	.word	0x000000ff
        /*06b0*/ 	.word	0x00028c80
        /*06b4*/ 	.short	0x0100
        /*06b6*/ 	.byte	0x06
	.zero		1


	//   ....[12]....
        /*06b8*/ 	.word	0x00000650
        /*06bc*/ 	.word	0x000000ff
        /*06c0*/ 	.word	0x00028c78
        /*06c4*/ 	.short	0x0100
        /*06c6*/ 	.byte	0x06
	.zero		1


	//   ....[13]....
        /*06c8*/ 	.word	0x00000660
        /*06cc*/ 	.word	0x000000ff
        /*06d0*/ 	.word	0x00028c88
        /*06d4*/ 	.short	0x0100
        /*06d6*/ 	.byte	0x06
	.zero		1


	//   ....[14]....
        /*06d8*/ 	.word	0x00000790
        /*06dc*/ 	.word	0x000000ff
        /*06e0*/ 	.word	0x00028c90
        /*06e4*/ 	.short	0x0100
        /*06e6*/ 	.byte	0x08
	.zero		1


	//   ....[15]....
        /*06e8*/ 	.word	0x000007a0
        /*06ec*/ 	.word	0x000000ff
        /*06f0*/ 	.word	0x00028ca0
        /*06f4*/ 	.short	0x0100
        /*06f6*/ 	.byte	0x08
	.zero		1


	//   ....[16]....
        /*06f8*/ 	.word	0x000007b0
        /*06fc*/ 	.word	0x000000ff
        /*0700*/ 	.word	0x00028c98
        /*0704*/ 	.short	0x0100
        /*0706*/ 	.byte	0x08
	.zero		1


	//   ....[17]....
        /*0708*/ 	.word	0x000007c0
        /*070c*/ 	.word	0x000000ff
        /*0710*/ 	.word	0x00028ca8
        /*0714*/ 	.short	0x0100
        /*0716*/ 	.byte	0x08
	.zero		1


	//   ....[18]....
        /*0718*/ 	.word	0x000008f0
        /*071c*/ 	.word	0x000000ff
        /*0720*/ 	.word	0x00028cb0
        /*0724*/ 	.short	0x0100
        /*0726*/ 	.byte	0x08
	.zero		1


	//   ....[19]....
        /*0728*/ 	.word	0x00000900
        /*072c*/ 	.word	0x000000ff
        /*0730*/ 	.word	0x00028cc0
        /*0734*/ 	.short	0x0100
        /*0736*/ 	.byte	0x08
	.zero		1


	//   ....[20]....
        /*0738*/ 	.word	0x00000910
        /*073c*/ 	.word	0x000000ff
        /*0740*/ 	.word	0x00028cb8
        /*0744*/ 	.short	0x0100
        /*0746*/ 	.byte	0x08
	.zero		1


	//   ....[21]....
        /*0748*/ 	.word	0x00000920
        /*074c*/ 	.word	0x000000ff
        /*0750*/ 	.word	0x00028cc8
        /*0754*/ 	.short	0x0100
        /*0756*/ 	.byte	0x08
	.zero		1


	//   ....[22]....
        /*0758*/ 	.word	0x000025d0
        /*075c*/ 	.word	0x00000048
        /*0760*/ 	.word	0x00028c90
        /*0764*/ 	.short	0x010a
        /*0766*/ 	.byte	0x3f
	.zero		1


	//   ....[23]....
        /*0768*/ 	.word	0x00002f60
        /*076c*/ 	.word	0x00000048
        /*0770*/ 	.word	0x00028c90
        /*0774*/ 	.short	0x010a
        /*0776*/ 	.byte	0x3f
	.zero		1


	//   ....[24]....
        /*0778*/ 	.word	0x000037c0
        /*077c*/ 	.word	0x00000048
        /*0780*/ 	.word	0x00028c90
        /*0784*/ 	.short	0x010a
        /*0786*/ 	.byte	0x3f
	.zero		1


	//   ....[25]....
        /*0788*/ 	.word	0x000039c0
        /*078c*/ 	.word	0x00000004
        /*0790*/ 	.word	0x00000000
        /*0794*/ 	.short	0x0101
        /*0796*/ 	.byte	0x3f
	.zero		1


	//   ....[26]....
        /*0798*/ 	.word	0x00003a00
        /*079c*/ 	.word	0x00000048
        /*07a0*/ 	.word	0x00028cb0
        /*07a4*/ 	.short	0x010a
        /*07a6*/ 	.byte	0x3f
	.zero		1


	//   ....[27]....
        /*07a8*/ 	.word	0x00004020
        /*07ac*/ 	.word	0x00000048
        /*07b0*/ 	.word	0x00000000
        /*07b4*/ 	.short	0x0101
        /*07b6*/ 	.byte	0x3f
	.zero		1


	//   ....[28]....
        /*07b8*/ 	.word	0x000046b0
        /*07bc*/ 	.word	0x00000008
        /*07c0*/ 	.word	0x00028c50
        /*07c4*/ 	.short	0x010a
        /*07c6*/ 	.byte	0x3f
	.zero		1


	//   ....[29]....
        /*07c8*/ 	.word	0x00004a50
        /*07cc*/ 	.word	0x00000000
        /*07d0*/ 	.word	0x00000000
        /*07d4*/ 	.short	0x0101
        /*07d6*/ 	.byte	0x3f
	.zero		1


	//   ....[30]....
        /*07d8*/ 	.word	0x000053a0
        /*07dc*/ 	.word	0x00000000
        /*07e0*/ 	.word	0x00028c50
        /*07e4*/ 	.short	0x010a
        /*07e6*/ 	.byte	0x3f
	.zero		1


	//   ....[31]....
        /*07e8*/ 	.word	0x000053f0
        /*07ec*/ 	.word	0x00000000
        /*07f0*/ 	.word	0x00028c50
        /*07f4*/ 	.short	0x010a
        /*07f6*/ 	.byte	0x3f
	.zero		1


	//   ....[32]....
        /*07f8*/ 	.word	0x00005740
        /*07fc*/ 	.word	0x00000000
        /*0800*/ 	.word	0x00000000
        /*0804*/ 	.short	0x0101
        /*0806*/ 	.byte	0x3f
	.zero		1


	//   ....[33]....
        /*0808*/ 	.word	0x000062c0
        /*080c*/ 	.word	0x00000002
        /*0810*/ 	.word	0x00028c00
        /*0814*/ 	.short	0x010a
        /*0816*/ 	.byte	0x3f
	.zero		1


	//   ....[34]....
        /*0818*/ 	.word	0x00006310
        /*081c*/ 	.word	0x00000002
        /*0820*/ 	.word	0x00028c00
        /*0824*/ 	.short	0x010a
        /*0826*/ 	.byte	0x3f
	.zero		1


	//   ....[35]....
        /*0828*/ 	.word	0x000069b0
        /*082c*/ 	.word	0x00000002
        /*0830*/ 	.word	0x00028c00
        /*0834*/ 	.short	0x010a
        /*0836*/ 	.byte	0x3f
	.zero		1


	//   ....[36]....
        /*0838*/ 	.word	0x00007820
        /*083c*/ 	.word	0x00000002
        /*0840*/ 	.word	0x00028c00
        /*0844*/ 	.short	0x010a
        /*0846*/ 	.byte	0x3f
	.zero		1


	//   ....[37]....
        /*0848*/ 	.word	0x00008590
        /*084c*/ 	.word	0x0000000f
        /*0850*/ 	.word	0x00028c30
        /*0854*/ 	.short	0x010a
        /*0856*/ 	.byte	0x3f
	.zero		1


	//   ....[38]....
        /*0858*/ 	.word	0x00008640
        /*085c*/ 	.word	0x0000000f
        /*0860*/ 	.word	0x00028c30
        /*0864*/ 	.short	0x010a
        /*0866*/ 	.byte	0x3f
	.zero		1


	//   ....[39]....
        /*0868*/ 	.word	0x00009770
        /*086c*/ 	.word	0x0000000c
        /*0870*/ 	.word	0x00000000
        /*0874*/ 	.short	0x0101
        /*0876*/ 	.byte	0x3f
	.zero		1


	//   ....[40]....
        /*0878*/ 	.word	0x00009af0
        /*087c*/ 	.word	0x0000000f
        /*0880*/ 	.word	0x00028c50
        /*0884*/ 	.short	0x010a
        /*0886*/ 	.byte	0x3f
	.zero		1


	//   ....[41]....
        /*0888*/ 	.word	0x00009b90
        /*088c*/ 	.word	0x0000000f
        /*0890*/ 	.word	0x00028c50
        /*0894*/ 	.short	0x010a
        /*0896*/ 	.byte	0x3f
	.zero		1


	//   ....[42]....
        /*0898*/ 	.word	0x00009e40
        /*089c*/ 	.word	0x0000000f
        /*08a0*/ 	.word	0x00000000
        /*08a4*/ 	.short	0x0101
        /*08a6*/ 	.byte	0x3f
	.zero		1


	//   ....[43]....
        /*08a8*/ 	.word	0x00009f50
        /*08ac*/ 	.word	0x0000000f
        /*08b0*/ 	.word	0x00028c30
        /*08b4*/ 	.short	0x010a
        /*08b6*/ 	.byte	0x3f
	.zero		1


	//   ....[44]....
        /*08b8*/ 	.word	0x0000a000
        /*08bc*/ 	.word	0x0000000f
        /*08c0*/ 	.word	0x00028c30
        /*08c4*/ 	.short	0x010a
        /*08c6*/ 	.byte	0x3f
	.zero		1


	//   ....[45]....
        /*08c8*/ 	.word	0x0000af60
        /*08cc*/ 	.word	0x00000098
        /*08d0*/ 	.word	0x00000000
        /*08d4*/ 	.short	0x0101
        /*08d6*/ 	.byte	0x3f
	.zero		1


	//   ....[46]....
        /*08d8*/ 	.word	0x0000b970
        /*08dc*/ 	.word	0x0000000f
        /*08e0*/ 	.word	0x00028c50
        /*08e4*/ 	.short	0x010a
        /*08e6*/ 	.byte	0x3f
	.zero		1


	//   ....[47]....
        /*08e8*/ 	.word	0x0000b9c0
        /*08ec*/ 	.word	0x0000000f
        /*08f0*/ 	.word	0x00028c50
        /*08f4*/ 	.short	0x010a
        /*08f6*/ 	.byte	0x3f
	.zero		1


	//   ....[48]....
        /*08f8*/ 	.word	0x0000bca0
        /*08fc*/ 	.word	0x0000000f
        /*0900*/ 	.word	0x00000000
        /*0904*/ 	.short	0x0101
        /*0906*/ 	.byte	0x3f
	.zero		1


	//   ....[49]....
        /*0908*/ 	.word	0x0000dfe0
        /*090c*/ 	.word	0x00000000
        /*0910*/ 	.word	0x00000000
        /*0914*/ 	.short	0x0101
        /*0916*/ 	.byte	0x3f
	.zero		1


	//   ....[50]....
        /*0918*/ 	.word	0x00010050
        /*091c*/ 	.word	0x00000005
        /*0920*/ 	.word	0x00028c20
        /*0924*/ 	.short	0x010a
        /*0926*/ 	.byte	0x3f
	.zero		1


	//   ....[51]....
        /*0928*/ 	.word	0x000100e0
        /*092c*/ 	.word	0x00000006
        /*0930*/ 	.word	0x00028ca0
        /*0934*/ 	.short	0x010a
        /*0936*/ 	.byte	0x3f
	.zero		1


	//   ....[52]....
        /*0938*/ 	.word	0x000102c0
        /*093c*/ 	.word	0x00000006
        /*0940*/ 	.word	0x00028cc0
        /*0944*/ 	.short	0x010a
        /*0946*/ 	.byte	0x3f
	.zero		1


	//   ....[53]....
        /*0948*/ 	.word	0x00010810
        /*094c*/ 	.word	0x00000007
        /*0950*/ 	.word	0x00028ca0
        /*0954*/ 	.short	0x010a
        /*0956*/ 	.byte	0x3f
	.zero		1


	//   ....[54]....
        /*0958*/ 	.word	0x000109d0
        /*095c*/ 	.word	0x00000007
        /*0960*/ 	.word	0x00028cc0
        /*0964*/ 	.short	0x010a
        /*0966*/ 	.byte	0x3f
	.zero		1


	//   ....[55]....
        /*0968*/ 	.word	0x00011900
        /*096c*/ 	.word	0x00000005
        /*0970*/ 	.word	0x00028c40
        /*0974*/ 	.short	0x010a
        /*0976*/ 	.byte	0x3f
	.zero		1


	//   ....[56]....
        /*0978*/ 	.word	0x00011d00
        /*097c*/ 	.word	0x00000007
        /*0980*/ 	.word	0x00028c20
        /*0984*/ 	.short	0x010a
        /*0986*/ 	.byte	0x3f
	.zero		1


	//   ....[57]....
        /*0988*/ 	.word	0x00011dc0
        /*098c*/ 	.word	0x00000002
        /*0990*/ 	.word	0x00028c60
        /*0994*/ 	.short	0x010a
        /*0996*/ 	.byte	0x3f
	.zero		1


	//   ....[58]....
        /*0998*/ 	.word	0x00012570
        /*099c*/ 	.word	0x00000002
        /*09a0*/ 	.word	0x00028c40
        /*09a4*/ 	.short	0x010a
        /*09a6*/ 	.byte	0x3f
	.zero		1


	//   ....[59]....
        /*09a8*/ 	.word	0x00012780
        /*09ac*/ 	.word	0x00000002
        /*09b0*/ 	.word	0x00028c60
        /*09b4*/ 	.short	0x010a
        /*09b6*/ 	.byte	0x3f
	.zero		1


	//   ....[60]....
        /*09b8*/ 	.word	0x00012e40
        /*09bc*/ 	.word	0x00000002
        /*09c0*/ 	.word	0x00028c40
        /*09c4*/ 	.short	0x010a
        /*09c6*/ 	.byte	0x3f
	.zero		1


	//   ....[61]....
        /*09c8*/ 	.word	0x00013040
        /*09cc*/ 	.word	0x00000002
        /*09d0*/ 	.word	0x00028c60
        /*09d4*/ 	.short	0x010a
        /*09d6*/ 	.byte	0x3f
	.zero		1


	//   ....[62]....
        /*09d8*/ 	.word	0x00013680
        /*09dc*/ 	.word	0x00000002
        /*09e0*/ 	.word	0x00028c40
        /*09e4*/ 	.short	0x010a
        /*09e6*/ 	.byte	0x3f
	.zero		1


	//   ....[63]....
        /*09e8*/ 	.word	0x00013890
        /*09ec*/ 	.word	0x00000002
        /*09f0*/ 	.word	0x00028c60
        /*09f4*/ 	.short	0x010a
        /*09f6*/ 	.byte	0x3f
	.zero		1


	//   ....[64]....
        /*09f8*/ 	.word	0x00014910
        /*09fc*/ 	.word	0x00000000
        /*0a00*/ 	.word	0x00028c20
        /*0a04*/ 	.short	0x010a
        /*0a06*/ 	.byte	0x3f
	.zero		1


	//   ....[65]....
        /*0a08*/ 	.word	0x00014ac0
        /*0a0c*/ 	.word	0x00000006
        /*0a10*/ 	.word	0x00000000
        /*0a14*/ 	.short	0x010a
        /*0a16*/ 	.byte	0x3f
	.zero		1


	//   ....[66]....
        /*0a18*/ 	.word	0x00014b30
        /*0a1c*/ 	.word	0x00000007
        /*0a20*/ 	.word	0x00000000
        /*0a24*/ 	.short	0x010a
        /*0a26*/ 	.byte	0x3f
	.zero		1


	//   ....[67]....
        /*0a28*/ 	.word	0x00014ba0
        /*0a2c*/ 	.word	0x00000004
        /*0a30*/ 	.word	0x00000000
        /*0a34*/ 	.short	0x010a
        /*0a36*/ 	.byte	0x3f
	.zero		1


	//   ....[68]....
        /*0a38*/ 	.word	0x00014bd0
        /*0a3c*/ 	.word	0x00000003
        /*0a40*/ 	.word	0x00000000
        /*0a44*/ 	.short	0x010a
        /*0a46*/ 	.byte	0x3f
	.zero		1


	//   ....[69]....
        /*0a48*/ 	.word	0x00014c30
        /*0a4c*/ 	.word	0x00000048
        /*0a50*/ 	.word	0x00028c90
        /*0a54*/ 	.short	0x010a
        /*0a56*/ 	.byte	0x3f
	.zero		1


	//   ....[70]....
        /*0a58*/ 	.word	0x00014c80
        /*0a5c*/ 	.word	0x00000048
        /*0a60*/ 	.word	0x00028c90
        /*0a64*/ 	.short	0x010a
        /*0a66*/ 	.byte	0x3f
	.zero		1


	//   ....[71]....
        /*0a68*/ 	.word	0x00014cd0
        /*0a6c*/ 	.word	0x00000048
        /*0a70*/ 	.word	0x00028c90
        /*0a74*/ 	.short	0x010a
        /*0a76*/ 	.byte	0x3f
	.zero		1


	//   ....[72]....
        /*0a78*/ 	.word	0x00014d20
        /*0a7c*/ 	.word	0x00000048
        /*0a80*/ 	.word	0x00028cb0
        /*0a84*/ 	.short	0x010a
        /*0a86*/ 	.byte	0x3f
	.zero		1


	//   ....[73]....
        /*0a88*/ 	.word	0x00014d70
        /*0a8c*/ 	.word	0x00000008
        /*0a90*/ 	.word	0x00028c50
        /*0a94*/ 	.short	0x010a
        /*0a96*/ 	.byte	0x3f
	.zero		1


	//   ....[74]....
        /*0a98*/ 	.word	0x00014dc0
        /*0a9c*/ 	.word	0x00000000
        /*0aa0*/ 	.word	0x00028c50
        /*0aa4*/ 	.short	0x010a
        /*0aa6*/ 	.byte	0x3f
	.zero		1


	//   ....[75]....
        /*0aa8*/ 	.word	0x00015090
        /*0aac*/ 	.word	0x00000002
        /*0ab0*/ 	.word	0x00028c00
        /*0ab4*/ 	.short	0x010a
        /*0ab6*/ 	.byte	0x3f
	.zero		1


	//   ....[76]....
        /*0ab8*/ 	.word	0x00015360
        /*0abc*/ 	.word	0x00000002
        /*0ac0*/ 	.word	0x00028c00
        /*0ac4*/ 	.short	0x010a
        /*0ac6*/ 	.byte	0x3f
	.zero		1


	//   ....[77]....
        /*0ac8*/ 	.word	0x000153b0
        /*0acc*/ 	.word	0x0000000f
        /*0ad0*/ 	.word	0x00028c30
        /*0ad4*/ 	.short	0x010a
        /*0ad6*/ 	.byte	0x3f
	.zero		1


	//   ....[78]....
        /*0ad8*/ 	.word	0x00015400
        /*0adc*/ 	.word	0x0000000f
        /*0ae0*/ 	.word	0x00028c50
        /*0ae4*/ 	.short	0x010a
        /*0ae6*/ 	.byte	0x3f
	.zero		1


	//   ....[79]....
        /*0ae8*/ 	.word	0x00015450
        /*0aec*/ 	.word	0x0000000f
        /*0af0*/ 	.word	0x00028c30
        /*0af4*/ 	.short	0x010a
        /*0af6*/ 	.byte	0x3f
	.zero		1


	//   ....[80]....
        /*0af8*/ 	.word	0x000154a0
        /*0afc*/ 	.word	0x0000000f
        /*0b00*/ 	.word	0x00028c50
        /*0b04*/ 	.short	0x010a
        /*0b06*/ 	.byte	0x3f
	.zero		1


	//   ....[81]....
        /*0b08*/ 	.word	0x00015640
        /*0b0c*/ 	.word	0x00000005
        /*0b10*/ 	.word	0x00028c20
        /*0b14*/ 	.short	0x010a
        /*0b16*/ 	.byte	0x3f
	.zero		1


	//   ....[82]....
        /*0b18*/ 	.word	0x00015690
        /*0b1c*/ 	.word	0x00000006
        /*0b20*/ 	.word	0x00028ca0
        /*0b24*/ 	.short	0x010a
        /*0b26*/ 	.byte	0x3f
	.zero		1


	//   ....[83]....
        /*0b28*/ 	.word	0x000156e0
        /*0b2c*/ 	.word	0x00000006
        /*0b30*/ 	.word	0x00028cc0
        /*0b34*/ 	.short	0x010a
        /*0b36*/ 	.byte	0x3f
	.zero		1


	//   ....[84]....
        /*0b38*/ 	.word	0x00015730
        /*0b3c*/ 	.word	0x00000007
        /*0b40*/ 	.word	0x00028ca0
        /*0b44*/ 	.short	0x010a
        /*0b46*/ 	.byte	0x3f
	.zero		1


	//   ....[85]....
        /*0b48*/ 	.word	0x00015780
        /*0b4c*/ 	.word	0x00000007
        /*0b50*/ 	.word	0x00028cc0
        /*0b54*/ 	.short	0x010a
        /*0b56*/ 	.byte	0x3f
	.zero		1


	//   ....[86]....
        /*0b58*/ 	.word	0x00015920
        /*0b5c*/ 	.word	0x00000005
        /*0b60*/ 	.word	0x00028c40
        /*0b64*/ 	.short	0x010a
        /*0b66*/ 	.byte	0x3f
	.zero		1


	//   ....[87]....
        /*0b68*/ 	.word	0x000159a0
        /*0b6c*/ 	.word	0x00000005
        /*0b70*/ 	.word	0x00028c20
        /*0b74*/ 	.short	0x010a
        /*0b76*/ 	.byte	0x3f
	.zero		1


	//   ....[88]....
        /*0b78*/ 	.word	0x000159f0
        /*0b7c*/ 	.word	0x00000002
        /*0b80*/ 	.word	0x00028c60
        /*0b84*/ 	.short	0x010a
        /*0b86*/ 	.byte	0x3f
	.zero		1


	//   ....[89]....
        /*0b88*/ 	.word	0x00015a40
        /*0b8c*/ 	.word	0x00000002
        /*0b90*/ 	.word	0x00028c40
        /*0b94*/ 	.short	0x010a
        /*0b96*/ 	.byte	0x3f
	.zero		1


	//   ....[90]....
        /*0b98*/ 	.word	0x00015a90
        /*0b9c*/ 	.word	0x00000002
        /*0ba0*/ 	.word	0x00028c60
        /*0ba4*/ 	.short	0x010a
        /*0ba6*/ 	.byte	0x3f
	.zero		1


	//   ....[91]....
        /*0ba8*/ 	.word	0x00015ae0
        /*0bac*/ 	.word	0x00000002
        /*0bb0*/ 	.word	0x00028c40
        /*0bb4*/ 	.short	0x010a
        /*0bb6*/ 	.byte	0x3f
	.zero		1


	//   ....[92]....
        /*0bb8*/ 	.word	0x00015b30
        /*0bbc*/ 	.word	0x00000002
        /*0bc0*/ 	.word	0x00028c60
        /*0bc4*/ 	.short	0x010a
        /*0bc6*/ 	.byte	0x3f
	.zero		1


	//   ....[93]....
        /*0bc8*/ 	.word	0x00015b80
        /*0bcc*/ 	.word	0x00000002
        /*0bd0*/ 	.word	0x00028c40
        /*0bd4*/ 	.short	0x010a
        /*0bd6*/ 	.byte	0x3f
	.zero		1


	//   ....[94]....
        /*0bd8*/ 	.word	0x00015bd0
        /*0bdc*/ 	.word	0x00000002
        /*0be0*/ 	.word	0x00028c60
        /*0be4*/ 	.short	0x010a
        /*0be6*/ 	.byte	0x3f
	.zero		1


	//   ....[95]....
        /*0be8*/ 	.word	0x00016580
        /*0bec*/ 	.word	0x00000000
        /*0bf0*/ 	.word	0x00028c20
        /*0bf4*/ 	.short	0x010a
        /*0bf6*/ 	.byte	0x3f
	.zero		1


	//   ....[96]....
        /*0bf8*/ 	.word	0x00016720
        /*0bfc*/ 	.word	0x00000006
        /*0c00*/ 	.word	0x00000000
        /*0c04*/ 	.short	0x010a
        /*0c06*/ 	.byte	0x3f
	.zero		1


	//   ....[97]....
        /*0c08*/ 	.word	0x00016770
        /*0c0c*/ 	.word	0x00000007
        /*0c10*/ 	.word	0x00000000
        /*0c14*/ 	.short	0x010a
        /*0c16*/ 	.byte	0x3f
	.zero		1


	//   ....[98]....
        /*0c18*/ 	.word	0x000167c0
        /*0c1c*/ 	.word	0x00000004
        /*0c20*/ 	.word	0x00000000
        /*0c24*/ 	.short	0x010a
        /*0c26*/ 	.byte	0x3f
	.zero		1


	//----- nvinfo : EIATTR_NUM_MBARRIERS
	.align		4
.L_231:
        /*0c28*/ 	.byte	0x03, 0x38
        /*0c2a*/ 	.short	0x0016


	//----- nvinfo : EIATTR_EXIT_INSTR_OFFSETS
	.align		4
        /*0c2c*/ 	.byte	0x04, 0x1c
        /*0c2e*/ 	.short	(.L_233 - .L_232)


	//   ....[0]....
.L_232:
        /*0c30*/ 	.word	0x00014c20


	//----- nvinfo : EIATTR_MAX_THREADS
	.align		4
.L_233:
        /*0c34*/ 	.byte	0x04, 0x05
        /*0c36*/ 	.short	(.L_235 - .L_234)
.L_234:
        /*0c38*/ 	.word	0x00000180
        /*0c3c*/ 	.word	0x00000001
        /*0c40*/ 	.word	0x00000001


	//----- nvinfo : EIATTR_CRS_STACK_SIZE
	.align		4
.L_235:
        /*0c44*/ 	.byte	0x04, 0x1e
        /*0c46*/ 	.short	(.L_237 - .L_236)
.L_236:
        /*0c48*/ 	.word	0x00000000


	//----- nvinfo : EIATTR_CBANK_PARAM_SIZE
	.align		4
.L_237:
        /*0c4c*/ 	.byte	0x03, 0x19
        /*0c4e*/ 	.short	0x0a70


	//----- nvinfo : EIATTR_PARAM_CBANK
	.align		4
        /*0c50*/ 	.byte	0x04, 0x0a
        /*0c52*/ 	.short	(.L_239 - .L_238)
	.align		4
.L_238:
        /*0c54*/ 	.word	index@(.nv.constant0._ZN7cutlass13device_kernelIN5flash11enable_sm90INS1_16FlashAttnFwdSm90INS1_25CollectiveMainloopFwdSm90ILi2EN4cute5tupleIJNS5_1CILi1EEES8_S8_EEENS6_IJNS7_ILi64EEESA_SA_EEELi512ENS_6half_tEfNS_4arch4Sm90ELb0ELb0ELb1ELb1ELb0ELb1ELb0ELb0ELb0ELb0ELb0ELb0EEENS1_21CollectiveEpilogueFwdINS6_IJSA_NS7_ILi512EEESA_EEES9_SC_SE_Li256ELb1ELb0ELb0ELb0EEENS1_36VarlenDynamicPersistentTileSchedulerILi64ELi64ELi256ELi32ELb0ELb0ELb1ELb0ELb1ELb1EEEEEEEEEvNT_6ParamsE)
        /*0c58*/ 	.short	0x0210
        /*0c5a*/ 	.short	0x0a70


	//----- nvinfo : EIATTR_SW_WAR
	.align		4
.L_239:
        /*0c5c*/ 	.byte	0x04, 0x36
        /*0c5e*/ 	.short	(.L_241 - .L_240)
.L_240:
        /*0c60*/ 	.word	0x00000008
.L_241:


//--------------------- .nv.info._ZN7cutlass13device_kernelIN5flash11enable_sm90INS1_16FlashAttnFwdSm90INS1_25CollectiveMainloopFwdSm90ILi2EN4cute5tupleIJNS5_1CILi1EEES8_S8_EEENS6_IJNS7_ILi64EEESA_SA_EEELi512ENS_6half_tEfNS_4arch4Sm90ELb0ELb0ELb1ELb1ELb0ELb0ELb1ELb0ELb0ELb0ELb0ELb0EEENS1_21CollectiveEpilogueFwdINS6_IJSA_NS7_ILi512EEESA_EEES9_SC_SE_Li256ELb1ELb0ELb0ELb0EEENS1_36VarlenDynamicPersistentTileSchedulerILi64ELi64ELi256ELi32ELb0ELb0ELb1ELb0ELb1ELb1EEEEEEEEEvNT_6ParamsE --------------------------
	.section	.nv.info._ZN7cutlass13device_kernelIN5flash11enable_sm90INS1_16FlashAttnFwdSm90INS1_25CollectiveMainloopFwdSm90ILi2EN4cute5tupleIJNS5_1CILi1EEES8_S8_EEENS6_IJNS7_ILi64EEESA_SA_EEELi512ENS_6half_tEfNS_4arch4Sm90ELb0ELb0ELb1ELb1ELb0ELb0ELb1ELb0ELb0ELb0ELb0ELb0EEENS1_21CollectiveEpilogueFwdINS6_IJSA_NS7_ILi512EEESA_EEES9_SC_SE_Li256ELb1ELb0ELb0ELb0EEENS1_36VarlenDynamicPersistentTileSchedulerILi64ELi64ELi256ELi32ELb0ELb0ELb1ELb0ELb1ELb1EEEEEEEEEvNT_6ParamsE,"",@"SHT_CUDA_INFO"
	.sectionflags	@""
	.align	4


	//----- nvinfo : EIATTR_CUDA_API_VERSION
	.align		4
        /*0000*/ 	.byte	0x04, 0x37
        /*0002*/ 	.short	(.L_243 - .L_242)
.L_242:
        /*0004*/ 	.word	0x00000082


	//----- nvinfo : EIATTR_KPARAM_INFO
	.align		4
.L_243:
        /*0008*/ 	.byte	0x04, 0x17
        /*000a*/ 	.short	(.L_245 - .L_244)
.L_244:
        /*000c*/ 	.word	0x00000000
        /*0010*/ 	.short	0x0000
        /*0012*/ 	.short	0x0070
        /*0014*/ 	.byte	0x00, 0xf0, 0x01, 0x2c


	//----- nvinfo : EIATTR_SPARSE_MMA_MASK
	.align		4
.L_245:
        /*0018*/ 	.byte	0x03, 0x50
        /*001a*/ 	.short	0x0000


	//----- nvinfo : EIATTR_MAXREG_COUNT
	.align		4
        /*001c*/ 	.byte	0x03, 0x1b
        /*001e*/ 	.short	0x00a8


	//----- nvinfo : EIATTR_NUM_BARRIERS
	.align		4
        /*0020*/ 	.byte	0x02, 0x4c
        /*0022*/ 	.byte	0x10
	.zero		1


	//----- nvinfo : EIATTR_EXTERNS
	.align		4
        /*0024*/ 	.byte	0x04, 0x0f
        /*0026*/ 	.short	(.L_247 - .L_246)


	//   ....[0]....
	.align		4
.L_246:
        /*0028*/ 	.word	index@(__assertfail)


	//----- nvinfo : EIATTR_ANNOTATIONS
	.align		4
.L_247:
        /*002c*/ 	.byte	0x04, 0x55
        /*002e*/ 	.short	(.L_249 - .L_248)


	//   ....[0]....
.L_248:
        /* <DEDUP_REMOVED lines=34> */


	//----- nvinfo : EIATTR_MERCURY_ISA_VERSION
	.align		4
.L_249:
        /*0240*/ 	.byte	0x03, 0x5f
        /*0242*/ 	.short	0x0101


	//----- nvinfo : EIATTR_UNUSED_LOAD_BYTE_OFFSET
	.align		4
        /*0244*/ 	.byte	0x04, 0x44
        /*0246*/ 	.short	(.L_251 - .L_250)


	//   ....[0]....
.L_250:
        /*0248*/ 	.word	0x00000a60
        /*024c*/ 	.word	0x0000fff0


	//   ....[1]....
        /*0250*/ 	.word	0x00009360
        /*0254*/ 	.word	0x0000fff0


	//----- nvinfo : EIATTR_INT_WARP_WIDE_INSTR_OFFSETS
	.align		4
.L_251:
        /*0258*/ 	.byte	0x04, 0x31
        /*025a*/ 	.short	(.L_253 - .L_252)


	//   ....[0]....
.L_252:
        /*025c*/ 	.word	0x00000190


	//   ....[1]....
        /*0260*/ 	.word	0x000001d0


	//   ....[2]....
        /*0264*/ 	.word	0x00000240


	//   ....[3]....
        /*0268*/ 	.word	0x000002b0


	//   ....[4]....
        /*026c*/ 	.word	0x0000cc20


	//   ....[5]....
        /*0270*/ 	.word	0x0000cce0


	//   ....[6]....
        /*0274*/ 	.word	0x0000d180


	//   ....[7]....
        /*0278*/ 	.word	0x0000d1b0


	//   ....[8]....
        /*027c*/ 	.word	0x0000fef0


	//   ....[9]....
        /*0280*/ 	.word	0x0000ffb0


	//----- nvinfo : EIATTR_COOP_GROUP_MASK_REGIDS
	.align		4
.L_253:
        /*0284*/ 	.byte	0x04, 0x29
        /*0286*/ 	.short	(.L_255 - .L_254)


	//   ....[0]....
.L_254:
        /*0288*/ 	.word	0xffffffff


	//   ....[1]....
        /*028c*/ 	.word	0xffffffff


	//   ....[2]....
        /*0290*/ 	.word	0xffffffff


	//   ....[3]....
        /*0294*/ 	.word	0xffffffff


	//   ....[4]....
        /*0298*/ 	.word	0xffffffff


	//   ....[5]....
        /*029c*/ 	.word	0xffffffff


	//   ....[6]....
        /*02a0*/ 	.word	0xffffffff


	//   ....[7]....
        /*02a4*/ 	.word	0xffffffff


	//   ....[8]....
        /*02a8*/ 	.word	0xffffffff


	//   ....[9]....
        /*02ac*/ 	.word	0xffffffff


	//   ....[10]....
        /*02b0*/ 	.word	0xffffffff


	//   ....[11]....
        /*02b4*/ 	.word	0xffffffff


	//   ....[12]....
        /*02b8*/ 	.word	0xffffffff


	//   ....[13]....
        /*02bc*/ 	.word	0xffffffff


	//   ....[14]....
        /*02c0*/ 	.word	0xffffffff


	//   ....[15]....
        /*02c4*/ 	.word	0xffffffff


	//   ....[16]....
        /*02c8*/ 	.word	0xffffffff


	//   ....[17]....
        /*02cc*/ 	.word	0xffffffff


	//   ....[18]....
        /*02d0*/ 	.word	0xffffffff


	//   ....[19]....
        /*02d4*/ 	.word	0xffffffff


	//   ....[20]....
        /*02d8*/ 	.word	0xffffffff


	//   ....[21]....
        /*02dc*/ 	.word	0xffffffff


	//   ....[22]....
        /*02e0*/ 	.word	0xffffffff


	//   ....[23]....
        /*02e4*/ 	.word	0xffffffff


	//   ....[24]....
        /*02e8*/ 	.word	0xffffffff


	//   ....[25]....
        /*02ec*/ 	.word	0xffffffff


	//   ....[26]....
        /*02f0*/ 	.word	0xffffffff


	//   ....[27]....
        /*02f4*/ 	.word	0xffffffff


	//   ....[28]....
        /*02f8*/ 	.word	0xffffffff


	//   ....[29]....
        /*02fc*/ 	.word	0xffffffff


	//   ....[30]....
        /*0300*/ 	.word	0xffffffff


	//   ....[31]....
        /*0304*/ 	.word	0xffffffff


	//   ....[32]....
        /*0308*/ 	.word	0xffffffff


	//   ....[33]....
        /*030c*/ 	.word	0xffffffff


	//   ....[34]....
        /*0310*/ 	.word	0xffffffff


	//   ....[35]....
        /*0314*/ 	.word	0xffffffff


	//   ....[36]....
        /*0318*/ 	.word	0xffffffff


	//   ....[37]....
        /*031c*/ 	.word	0xffffffff


	//   ....[38]....
        /*0320*/ 	.word	0xffffffff


	//   ....[39]....
        /*0324*/ 	.word	0xffffffff


	//   ....[40]....
        /*0328*/ 	.word	0xffffffff


	//   ....[41]....
        /*032c*/ 	.word	0xffffffff


	//   ....[42]....
        /*0330*/ 	.word	0xffffffff


	//   ....[43]....
        /*0334*/ 	.word	0xffffffff


	//   ....[44]....
        /*0338*/ 	.word	0xffffffff


	//   ....[45]....
        /*033c*/ 	.word	0xffffffff


	//   ....[46]....
        /*0340*/ 	.word	0xffffffff


	//   ....[47]....
        /*0344*/ 	.word	0xffffffff


	//   ....[48]....
        /*0348*/ 	.word	0xffffffff


	//   ....[49]....
        /*034c*/ 	.word	0xffffffff


	//   ....[50]....
        /*0350*/ 	.word	0xffffffff


	//   ....[51]....
        /*0354*/ 	.word	0xffffffff


	//   ....[52]....
        /*0358*/ 	.word	0xffffffff


	//   ....[53]....
        /*035c*/ 	.word	0xffffffff


	//   ....[54]....
        /*0360*/ 	.word	0xffffffff


	//   ....[55]....
        /*0364*/ 	.word	0xffffffff


	//   ....[56]....
        /*0368*/ 	.word	0xffffffff


	//   ....[57]....
        /*036c*/ 	.word	0xffffffff


	//   ....[58]....
        /*0370*/ 	.word	0xffffffff


	//   ....[59]....
        /*0374*/ 	.word	0xffffffff


	//   ....[60]....
        /*0378*/ 	.word	0x0500000f


	//   ....[61]....
        /*037c*/ 	.word	0x0500000f


	//   ....[62]....
        /*0380*/ 	.word	0x0500000f


	//   ....[63]....
        /*0384*/ 	.word	0x0500000f


	//   ....[64]....
        /*0388*/ 	.word	0x0500000f


	//   ....[65]....
        /*038c*/ 	.word	0x0500000f


	//   ....[66]....
        /*0390*/ 	.word	0x0500000f


	//   ....[67]....
        /*0394*/ 	.word	0x0500000f


	//   ....[68]....
        /*0398*/ 	.word	0x0500000f


	//   ....[69]....
        /*039c*/ 	.word	0x0500000f


	//   ....[70]....
        /*03a0*/ 	.word	0x0500000f


	//   ....[71]....
        /*03a4*/ 	.word	0x0500000f


	//   ....[72]....
        /*03a8*/ 	.word	0x0500000f


	//   ....[73]....
        /*03ac*/ 	.word	0x0500000f


	//   ....[74]....
        /*03b0*/ 	.word	0x0500000f


	//   ....[75]....
        /*03b4*/ 	.word	0x0500000f


	//   ....[76]....
        /*03b8*/ 	.word	0x0500000f


	//   ....[77]....
        /*03bc*/ 	.word	0x0500000f


	//   ....[78]....
        /*03c0*/ 	.word	0x0500000f


	//----- nvinfo : EIATTR_COOP_GROUP_INSTR_OFFSETS
	.align		4
.L_255:
        /*03c4*/ 	.byte	0x04, 0x28
        /*03c6*/ 	.short	(.L_257 - .L_256)


	//   ....[0]....
.L_256:
        /*03c8*/ 	.word	0x00000060


	//   ....[1]....
        /*03cc*/ 	.word	0x000001a0


	//   ....[2]....
        /*03d0*/ 	.word	0x000001e0


	//   ....[3]....
        /*03d4*/ 	.word	0x000003f0


	//   ....[4]....
        /*03d8*/ 	.word	0x00000550


	//   ....[5]....
        /*03dc*/ 	.word	0x00000670


	//   ....[6]....
        /*03e0*/ 	.word	0x000007d0


	//   ....[7]....
        /*03e4*/ 	.word	0x00001720


	//   ....[8]....
        /*03e8*/ 	.word	0x00002e70


	//   ....[9]....
        /*03ec*/ 	.word	0x000036b0


	//   ....[10]....
        /*03f0*/ 	.word	0x00004e00


	//   ....[11]....
        /*03f4*/ 	.word	0x00004ea0


	//   ....[12]....
        /*03f8*/ 	.word	0x000050d0


	//   ....[13]....
        /*03fc*/ 	.word	0x00005180


	//   ....[14]....
        /*0400*/ 	.word	0x00005960


	//   ....[15]....
        /*0404*/ 	.word	0x00005f40


	//   ....[16]....
        /*0408*/ 	.word	0x00007320


	//   ....[17]....
        /*040c*/ 	.word	0x000073b0


	//   ....[18]....
        /*0410*/ 	.word	0x000076c0


	//   ....[19]....
        /*0414*/ 	.word	0x00007820


	//   ....[20]....
        /*0418*/ 	.word	0x00008800


	//   ....[21]....
        /*041c*/ 	.word	0x00008870


	//   ....[22]....
        /*0420*/ 	.word	0x000088a0


	//   ....[23]....
        /*0424*/ 	.word	0x00008900


	//   ....[24]....
        /*0428*/ 	.word	0x00008910


	//   ....[25]....
        /*042c*/ 	.word	0x0000a290


	//   ....[26]....
        /*0430*/ 	.word	0x0000bce0


	//   ....[27]....
        /*0434*/ 	.word	0x0000be80


	//   ....[28]....
        /*0438*/ 	.word	0x0000beb0


	//   ....[29]....
        /*043c*/ 	.word	0x0000bef0


	//   ....[30]....
        /*0440*/ 	.word	0x0000bf50


	//   ....[31]....
        /*0444*/ 	.word	0x0000bfb0


	//   ....[32]....
        /*0448*/ 	.word	0x0000bff0


	//   ....[33]....
        /*044c*/ 	.word	0x0000c1b0


	//   ....[34]....
        /*0450*/ 	.word	0x0000c210


	//   ....[35]....
        /*0454*/ 	.word	0x0000c250


	//   ....[36]....
        /*0458*/ 	.word	0x0000c290


	//   ....[37]....
        /*045c*/ 	.word	0x0000c2c0


	//   ....[38]....
        /*0460*/ 	.word	0x0000c2f0


	//   ....[39]....
        /*0464*/ 	.word	0x0000c380


	//   ....[40]....
        /*0468*/ 	.word	0x0000c3b0


	//   ....[41]....
        /*046c*/ 	.word	0x0000c440


	//   ....[42]....
        /*0470*/ 	.word	0x00010040


	//   ....[43]....
        /*0474*/ 	.word	0x00010050


	//   ....[44]....
        /*0478*/ 	.word	0x00010170


	//   ....[45]....
        /*047c*/ 	.word	0x000101d0


	//   ....[46]....
        /*0480*/ 	.word	0x00010210


	//   ....[47]....
        /*0484*/ 	.word	0x00010250


	//   ....[48]....
        /*0488*/ 	.word	0x00010280


	//   ....[49]....
        /*048c*/ 	.word	0x000102b0


	//   ....[50]....
        /*0490*/ 	.word	0x00010450


	//   ....[51]....
        /*0494*/ 	.word	0x000104b0


	//   ....[52]....
        /*0498*/ 	.word	0x000104f0


	//   ....[53]....
        /*049c*/ 	.word	0x00010530


	//   ....[54]....
        /*04a0*/ 	.word	0x00010560


	//   ....[55]....
        /*04a4*/ 	.word	0x00010590


	//   ....[56]....
        /*04a8*/ 	.word	0x00010650


	//   ....[57]....
        /*04ac*/ 	.word	0x00010670


	//   ....[58]....
        /*04b0*/ 	.word	0x000106e0


	//   ....[59]....
        /*04b4*/ 	.word	0x00010b30


	//   ....[60]....
        /*04b8*/ 	.word	0x00011020


	//   ....[61]....
        /*04bc*/ 	.word	0x00011440


	//   ....[62]....
        /*04c0*/ 	.word	0x000114d0


	//   ....[63]....
        /*04c4*/ 	.word	0x00011570


	//   ....[64]....
        /*04c8*/ 	.word	0x00011620


	//   ....[65]....
        /*04cc*/ 	.word	0x000116a0


	//   ....[66]....
        /*04d0*/ 	.word	0x00011720


	//   ....[67]....
        /*04d4*/ 	.word	0x000117a0


	//   ....[68]....
        /*04d8*/ 	.word	0x00011820


	//   ....[69]....
        /*04dc*/ 	.word	0x000118b0


	//   ....[70]....
        /*04e0*/ 	.word	0x00011960


	//   ....[71]....
        /*04e4*/ 	.word	0x000119e0


	//   ....[72]....
        /*04e8*/ 	.word	0x00011a60


	//   ....[73]....
        /*04ec*/ 	.word	0x00011ae0


	//   ....[74]....
        /*04f0*/ 	.word	0x00011b60


	//   ....[75]....
        /*04f4*/ 	.word	0x00011bd0


	//   ....[76]....
        /*04f8*/ 	.word	0x00011c70


	//   ....[77]....
        /*04fc*/ 	.word	0x00011d00


	//   ....[78]....
        /*0500*/ 	.word	0x00011e20


	//----- nvinfo : EIATTR_REG_RECONFIG
	.align		4
.L_257:
        /*0504*/ 	.byte	0x01, 0x54
	.zero		2


	//----- nvinfo : EIATTR_SYSCALL_OFFSETS
	.align		4
        /*0508*/ 	.byte	0x04, 0x46
        /*050a*/ 	.short	(.L_259 - .L_258)


	//   ....[0]....
.L_258:
        /*050c*/ 	.word	0x00003030


	//   ....[1]....
        /*0510*/ 	.word	0x0000ce70


	//   ....[2]....
        /*0514*/ 	.word	0x0000cfb0


	//   ....[3]....
        /*0518*/ 	.word	0x0000d0b0


	//----- nvinfo : EIATTR_MBARRIER_INSTR_OFFSETS
	.align		4
.L_259:
        /*051c*/ 	.byte	0x04, 0x39
        /*051e*/ 	.short	(.L_261 - .L_260)


	//   ....[0]....
.L_260:
        /*0520*/ 	.word	0x000002d0
        /*0524*/ 	.word	0x000000ff
        /*0528*/ 	.word	0x00038800
        /*052c*/ 	.short	0x0100
        /*052e*/ 	.byte	0x08
	.zero		1


	//   ....[1]....
        /*0530*/ 	.word	0x000002e0
        /*0534*/ 	.word	0x000000ff
        /*0538*/ 	.word	0x00038810
        /*053c*/ 	.short	0x0100
        /*053e*/ 	.byte	0x08
	.zero		1


	//   ....[2]....
        /*0540*/ 	.word	0x000002f0
        /*0544*/ 	.word	0x000000ff
        /*0548*/ 	.word	0x00038820
        /*054c*/ 	.short	0x0100
        /*054e*/ 	.byte	0x08
	.zero		1


	//   ....[3]....
        /*0550*/ 	.word	0x000003a0
        /*0554*/ 	.word	0x000000ff
        /*0558*/ 	.word	0x00038830
        /*055c*/ 	.short	0x0100
        /*055e*/ 	.byte	0x06
	.zero		1


	//   ....[4]....
        /*0560*/ 	.word	0x000003b0
        /*0564*/ 	.word	0x000000ff
        /*0568*/ 	.word	0x00038840
        /*056c*/ 	.short	0x0100
        /*056e*/ 	.byte	0x06
	.zero		1


	//   ....[5]....
        /*0570*/ 	.word	0x000003c0
        /*0574*/ 	.word	0x000000ff
        /*0578*/ 	.word	0x00038838
        /*057c*/ 	.short	0x0100
        /*057e*/ 	.byte	0x06
	.zero		1


	//   ....[6]....
        /*0580*/ 	.word	0x000003d0
        /*0584*/ 	.word	0x000000ff
        /*0588*/ 	.word	0x00038848
        /*058c*/ 	.short	0x0100
        /*058e*/ 	.byte	0x06
	.zero		1


	//   ....[7]....
        /*0590*/ 	.word	0x00000500
        /*0594*/ 	.word	0x000000ff
        /*0598*/ 	.word	0x00038850
        /*059c*/ 	.short	0x0100
        /*059e*/ 	.byte	0x08
	.zero		1


	//   ....[8]....
        /*05a0*/ 	.word	0x00000510
        /*05a4*/ 	.word	0x000000ff
        /*05a8*/ 	.word	0x00038860
        /*05ac*/ 	.short	0x0100
        /*05ae*/ 	.byte	0x08
	.zero		1


	//   ....[9]....
        /*05b0*/ 	.word	0x00000520
        /*05b4*/ 	.word	0x000000ff
        /*05b8*/ 	.word	0x00038858
        /*05bc*/ 	.short	0x0100
        /*05be*/ 	.byte	0x08
	.zero		1


	//   ....[10]....
        /*05c0*/ 	.word	0x00000530
        /*05c4*/ 	.word	0x000000ff
        /*05c8*/ 	.word	0x00038868
        /*05cc*/ 	.short	0x0100
        /*05ce*/ 	.byte	0x08
	.zero		1


	//   ....[11]....
        /*05d0*/ 	.word	0x00000620
        /*05d4*/ 	.word	0x000000ff
        /*05d8*/ 	.word	0x00038870
        /*05dc*/ 	.short	0x0100
        /*05de*/ 	.byte	0x06
	.zero		1


	//   ....[12]....
        /*05e0*/ 	.word	0x00000630
        /*05e4*/ 	.word	0x000000ff
        /*05e8*/ 	.word	0x00038880
        /*05ec*/ 	.short	0x0100
        /*05ee*/ 	.byte	0x06
	.zero		1


	//   ....[13]....
        /*05f0*/ 	.word	0x00000640
        /*05f4*/ 	.word	0x000000ff
        /*05f8*/ 	.word	0x00038878
        /*05fc*/ 	.short	0x0100
        /*05fe*/ 	.byte	0x06
	.zero		1


	//   ....[14]....
        /*0600*/ 	.word	0x00000650
        /*0604*/ 	.word	0x000000ff
        /*0608*/ 	.word	0x00038888
        /*060c*/ 	.short	0x0100
        /*060e*/ 	.byte	0x06
	.zero		1


	//   ....[15]....
        /*0610*/ 	.word	0x00000780
        /*0614*/ 	.word	0x000000ff
        /*0618*/ 	.word	0x00038890
        /*061c*/ 	.short	0x0100
        /*061e*/ 	.byte	0x08
	.zero		1


	//   ....[16]....
        /*0620*/ 	.word	0x00000790
        /*0624*/ 	.word	0x000000ff
        /*0628*/ 	.word	0x000388a0
        /*062c*/ 	.short	0x0100
        /*062e*/ 	.byte	0x08
	.zero		1


	//   ....[17]....
        /*0630*/ 	.word	0x000007a0
        /*0634*/ 	.word	0x000000ff
        /*0638*/ 	.word	0x00038898
        /*063c*/ 	.short	0x0100
        /*063e*/ 	.byte	0x08
	.zero		1


	//   ....[18]....
        /*0640*/ 	.word	0x000007b0
        /*0644*/ 	.word	0x000000ff
        /*0648*/ 	.word	0x000388a8
        /*064c*/ 	.short	0x0100
        /*064e*/ 	.byte	0x08
	.zero		1


	//   ....[19]....
        /*0650*/ 	.word	0x000008e0
        /*0654*/ 	.word	0x000000ff
        /*0658*/ 	.word	0x000388b0
        /*065c*/ 	.short	0x0100
        /*065e*/ 	.byte	0x08
	.zero		1


	//   ....[20]....
        /*0660*/ 	.word	0x000008f0
        /*0664*/ 	.word	0x000000ff
        /*0668*/ 	.word	0x000388c0
        /*066c*/ 	.short	0x0100
        /*066e*/ 	.byte	0x08
	.zero		1


	//   ....[21]....
        /*0670*/ 	.word	0x00000900
        /*0674*/ 	.word	0x000000ff
        /*0678*/ 	.word	0x000388b8
        /*067c*/ 	.short	0x0100
        /*067e*/ 	.byte	0x08
	.zero		1


	//   ....[22]....
        /*0680*/ 	.word	0x00000910
        /*0684*/ 	.word	0x000000ff
        /*0688*/ 	.word	0x000388c8
        /*068c*/ 	.short	0x0100
        /*068e*/ 	.byte	0x08
	.zero		1


	//   ....[23]....
        /*0690*/ 	.word	0x00001a80
        /*0694*/ 	.word	0x00000004
        /*0698*/ 	.word	0x00000000
        /*069c*/ 	.short	0x0101
        /*069e*/ 	.byte	0x3f
	.zero		1


	//   ....[24]....
        /*06a0*/ 	.word	0x00002540
        /*06a4*/ 	.word	0x00000004
        /*06a8*/ 	.word	0x00000000
        /*06ac*/ 	.short	0x0101
        /*06ae*/ 	.byte	0x3f
	.zero		1


	//   ....[25]....
        /*06b0*/ 	.word	0x000030a0
        /*06b4*/ 	.word	0x000000ff
        /*06b8*/ 	.word	0x00038800
        /*06bc*/ 	.short	0x010a
        /*06be*/ 	.byte	0x25
	.zero		1


	//   ....[26]....
        /*06c0*/ 	.word	0x00003120
        /*06c4*/ 	.word	0x00000003
        /*06c8*/ 	.word	0x00038830
        /*06cc*/ 	.short	0x010a
        /*06ce*/ 	.byte	0x3f
	.zero		1


	//   ....[27]....
        /*06d0*/ 	.word	0x00003160
        /*06d4*/ 	.word	0x00000003
        /*06d8*/ 	.word	0x00038830
        /*06dc*/ 	.short	0x010a
        /*06de*/ 	.byte	0x3f
	.zero		1


	//   ....[28]....
        /*06e0*/ 	.word	0x000033e0
        /*06e4*/ 	.word	0x000000ff
        /*06e8*/ 	.word	0x00038810
        /*06ec*/ 	.short	0x010a
        /*06ee*/ 	.byte	0x25
	.zero		1


	//   ....[29]....
        /*06f0*/ 	.word	0x00003420
        /*06f4*/ 	.word	0x00000003
        /*06f8*/ 	.word	0x00038850
        /*06fc*/ 	.short	0x010a
        /*06fe*/ 	.byte	0x3f
	.zero		1


	//   ....[30]....
        /*0700*/ 	.word	0x00003460
        /*0704*/ 	.word	0x00000003
        /*0708*/ 	.word	0x00038850
        /*070c*/ 	.short	0x010a
        /*070e*/ 	.byte	0x3f
	.zero		1


	//   ....[31]....
        /*0710*/ 	.word	0x000053c0
        /*0714*/ 	.word	0x00000018
        /*0718*/ 	.word	0x00000000
        /*071c*/ 	.short	0x0101
        /*071e*/ 	.byte	0x3f
	.zero		1


	//   ....[32]....
        /*0720*/ 	.word	0x00005980
        /*0724*/ 	.word	0x00000003
        /*0728*/ 	.word	0x00000000
        /*072c*/ 	.short	0x0101
        /*072e*/ 	.byte	0x3f
	.zero		1


	//   ....[33]....
        /*0730*/ 	.word	0x00005ac0
        /*0734*/ 	.word	0x000000ff
        /*0738*/ 	.word	0x00038830
        /*073c*/ 	.short	0x010a
        /*073e*/ 	.byte	0x06
	.zero		1


	//   ....[34]....
        /*0740*/ 	.word	0x00005b00
        /*0744*/ 	.word	0x000000ff
        /*0748*/ 	.word	0x00038830
        /*074c*/ 	.short	0x010a
        /*074e*/ 	.byte	0x06
	.zero		1


	//   ....[35]....
        /*0750*/ 	.word	0x00005d50
        /*0754*/ 	.word	0x000000ff
        /*0758*/ 	.word	0x00038850
        /*075c*/ 	.short	0x010a
        /*075e*/ 	.byte	0x06
	.zero		1


	//   ....[36]....
        /*0760*/ 	.word	0x00005d90
        /*0764*/ 	.word	0x000000ff
        /*0768*/ 	.word	0x00038850
        /*076c*/ 	.short	0x010a
        /*076e*/ 	.byte	0x06
	.zero		1


	//   ....[37]....
        /*0770*/ 	.word	0x00007bb0
        /*0774*/ 	.word	0x00000098
        /*0778*/ 	.word	0x00000000
        /*077c*/ 	.short	0x0101
        /*077e*/ 	.byte	0x3f
	.zero		1


	//   ....[38]....
        /*0780*/ 	.word	0x00008820
        /*0784*/ 	.word	0x00000003
        /*0788*/ 	.word	0x00000000
        /*078c*/ 	.short	0x0101
        /*078e*/ 	.byte	0x3f
	.zero		1


	//   ....[39]....
        /*0790*/ 	.word	0x0000ad00
        /*0794*/ 	.word	0x000000ff
        /*0798*/ 	.word	0x00000000
        /*079c*/ 	.short	0x0101
        /*079e*/ 	.byte	0x04
	.zero		1


	//   ....[40]....
        /*07a0*/ 	.word	0x0000d630
        /*07a4*/ 	.word	0x00000008
        /*07a8*/ 	.word	0x00038840
        /*07ac*/ 	.short	0x010a
        /*07ae*/ 	.byte	0x3f
	.zero		1


	//   ....[41]....
        /*07b0*/ 	.word	0x0000de30
        /*07b4*/ 	.word	0x0000000b
        /*07b8*/ 	.word	0x00038820
        /*07bc*/ 	.short	0x010a
        /*07be*/ 	.byte	0x3f
	.zero		1


	//   ....[42]....
        /*07c0*/ 	.word	0x0000df00
        /*07c4*/ 	.word	0x00000006
        /*07c8*/ 	.word	0x00038860
        /*07cc*/ 	.short	0x010a
        /*07ce*/ 	.byte	0x3f
	.zero		1


	//   ....[43]....
        /*07d0*/ 	.word	0x0000e6c0
        /*07d4*/ 	.word	0x00000002
        /*07d8*/ 	.word	0x00038840
        /*07dc*/ 	.short	0x010a
        /*07de*/ 	.byte	0x3f
	.zero		1


	//   ....[44]....
        /*07e0*/ 	.word	0x0000e8d0
        /*07e4*/ 	.word	0x00000002
        /*07e8*/ 	.word	0x00038860
        /*07ec*/ 	.short	0x010a
        /*07ee*/ 	.byte	0x3f
	.zero		1


	//   ....[45]....
        /*07f0*/ 	.word	0x0000ef90
        /*07f4*/ 	.word	0x00000002
        /*07f8*/ 	.word	0x00038840
        /*07fc*/ 	.short	0x010a
        /*07fe*/ 	.byte	0x3f
	.zero		1


	//   ....[46]....
        /*0800*/ 	.word	0x0000f190
        /*0804*/ 	.word	0x00000002
        /*0808*/ 	.word	0x00038860
        /*080c*/ 	.short	0x010a
        /*080e*/ 	.byte	0x3f
	.zero		1


	//   ....[47]....
        /*0810*/ 	.word	0x0000f7c0
        /*0814*/ 	.word	0x00000002
        /*0818*/ 	.word	0x00038840
        /*081c*/ 	.short	0x010a
        /*081e*/ 	.byte	0x3f
	.zero		1


	//   ....[48]....
        /*0820*/ 	.word	0x0000f9d0
        /*0824*/ 	.word	0x00000002
        /*0828*/ 	.word	0x00038860
        /*082c*/ 	.short	0x010a
        /*082e*/ 	.byte	0x3f
	.zero		1


	//   ....[49]....
        /*0830*/ 	.word	0x00010ac0
        /*0834*/ 	.word	0x00000000
        /*0838*/ 	.word	0x00038820
        /*083c*/ 	.short	0x010a
        /*083e*/ 	.byte	0x3f
	.zero		1


	//   ....[50]....
        /*0840*/ 	.word	0x00010c20
        /*0844*/ 	.word	0x00000006
        /*0848*/ 	.word	0x00000000
        /*084c*/ 	.short	0x010a
        /*084e*/ 	.byte	0x3f
	.zero		1


	//   ....[51]....
        /*0850*/ 	.word	0x00010ca0
        /*0854*/ 	.word	0x00000007
        /*0858*/ 	.word	0x00000000
        /*085c*/ 	.short	0x010a
        /*085e*/ 	.byte	0x3f
	.zero		1


	//   ....[52]....
        /*0860*/ 	.word	0x00010ce0
        /*0864*/ 	.word	0x00000004
        /*0868*/ 	.word	0x00000000
        /*086c*/ 	.short	0x010a
        /*086e*/ 	.byte	0x3f
	.zero		1


	//   ....[53]....
        /*0870*/ 	.word	0x00010d10
        /*0874*/ 	.word	0x00000003
        /*0878*/ 	.word	0x00000000
        /*087c*/ 	.short	0x010a
        /*087e*/ 	.byte	0x3f
	.zero		1


	//   ....[54]....
        /*0880*/ 	.word	0x00010d80
        /*0884*/ 	.word	0x00000003
        /*0888*/ 	.word	0x00038800
        /*088c*/ 	.short	0x010a
        /*088e*/ 	.byte	0x3f
	.zero		1


	//   ....[55]....
        /*0890*/ 	.word	0x00010dd0
        /*0894*/ 	.word	0x00000003
        /*0898*/ 	.word	0x00038830
        /*089c*/ 	.short	0x010a
        /*089e*/ 	.byte	0x3f
	.zero		1


	//   ....[56]....
        /*08a0*/ 	.word	0x00010e30
        /*08a4*/ 	.word	0x00000005
        /*08a8*/ 	.word	0x00038810
        /*08ac*/ 	.short	0x010a
        /*08ae*/ 	.byte	0x3f
	.zero		1


	//   ....[57]....
        /*08b0*/ 	.word	0x00010e80
        /*08b4*/ 	.word	0x00000003
        /*08b8*/ 	.word	0x00038850
        /*08bc*/ 	.short	0x010a
        /*08be*/ 	.byte	0x3f
	.zero		1


	//   ....[58]....
        /*08c0*/ 	.word	0x00010ee0
        /*08c4*/ 	.word	0x00000005
        /*08c8*/ 	.word	0x00038830
        /*08cc*/ 	.short	0x010a
        /*08ce*/ 	.byte	0x3f
	.zero		1


	//   ....[59]....
        /*08d0*/ 	.word	0x00010f40
        /*08d4*/ 	.word	0x00000005
        /*08d8*/ 	.word	0x00038850
        /*08dc*/ 	.short	0x010a
        /*08de*/ 	.byte	0x3f
	.zero		1


	//   ....[60]....
        /*08e0*/ 	.word	0x000110e0
        /*08e4*/ 	.word	0x00000008
        /*08e8*/ 	.word	0x00038840
        /*08ec*/ 	.short	0x010a
        /*08ee*/ 	.byte	0x3f
	.zero		1


	//   ....[61]....
        /*08f0*/ 	.word	0x00011160
        /*08f4*/ 	.word	0x00000008
        /*08f8*/ 	.word	0x00038820
        /*08fc*/ 	.short	0x010a
        /*08fe*/ 	.byte	0x3f
	.zero		1


	//   ....[62]....
        /*0900*/ 	.word	0x000111b0
        /*0904*/ 	.word	0x00000006
        /*0908*/ 	.word	0x00038860
        /*090c*/ 	.short	0x010a
        /*090e*/ 	.byte	0x3f
	.zero		1


	//   ....[63]....
        /*0910*/ 	.word	0x00011200
        /*0914*/ 	.word	0x00000002
        /*0918*/ 	.word	0x00038840
        /*091c*/ 	.short	0x010a
        /*091e*/ 	.byte	0x3f
	.zero		1


	//   ....[64]....
        /*0920*/ 	.word	0x00011250
        /*0924*/ 	.word	0x00000002
        /*0928*/ 	.word	0x00038860
        /*092c*/ 	.short	0x010a
        /*092e*/ 	.byte	0x3f
	.zero		1


	//   ....[65]....
        /*0930*/ 	.word	0x000112a0
        /*0934*/ 	.word	0x00000002
        /*0938*/ 	.word	0x00038840
        /*093c*/ 	.short	0x010a
        /*093e*/ 	.byte	0x3f
	.zero		1


	//   ....[66]....
        /*0940*/ 	.word	0x000112f0
        /*0944*/ 	.word	0x00000002
        /*0948*/ 	.word	0x00038860
        /*094c*/ 	.short	0x010a
        /*094e*/ 	.byte	0x3f
	.zero		1


	//   ....[67]....
        /*0950*/ 	.word	0x00011340
        /*0954*/ 	.word	0x00000002
        /*0958*/ 	.word	0x00038840
        /*095c*/ 	.short	0x010a
        /*095e*/ 	.byte	0x3f
	.zero		1


	//   ....[68]....
        /*0960*/ 	.word	0x00011390
        /*0964*/ 	.word	0x00000002
        /*0968*/ 	.word	0x00038860
        /*096c*/ 	.short	0x010a
        /*096e*/ 	.byte	0x3f
	.zero		1


	//   ....[69]....
        /*0970*/ 	.word	0x00011d40
        /*0974*/ 	.word	0x00000000
        /*0978*/ 	.word	0x00038820
        /*097c*/ 	.short	0x010a
        /*097e*/ 	.byte	0x3f
	.zero		1


	//   ....[70]....
        /*0980*/ 	.word	0x00011ee0
        /*0984*/ 	.word	0x00000006
        /*0988*/ 	.word	0x00000000
        /*098c*/ 	.short	0x010a
        /*098e*/ 	.byte	0x3f
	.zero		1


	//   ....[71]....
        /*0990*/ 	.word	0x00011f30
        /*0994*/ 	.word	0x00000007
        /*0998*/ 	.word	0x00000000
        /*099c*/ 	.short	0x010a
        /*099e*/ 	.byte	0x3f
	.zero		1


	//   ....[72]....
        /*09a0*/ 	.word	0x00011f80
        /*09a4*/ 	.word	0x00000004
        /*09a8*/ 	.word	0x00000000
        /*09ac*/ 	.short	0x010a
        /*09ae*/ 	.byte	0x3f
	.zero		1


	//----- nvinfo : EIATTR_NUM_MBARRIERS
	.align		4
.L_261:
        /*09b0*/ 	.byte	0x03, 0x38
        /*09b2*/ 	.short	0x0017


	//----- nvinfo : EIATTR_EXIT_INSTR_OFFSETS
	.align		4
        /*09b4*/ 	.byte	0x04, 0x1c
        /*09b6*/ 	.short	(.L_263 - .L_262)


	//   ....[0]....
.L_262:
        /*09b8*/ 	.word	0x00000a90


	//   ....[1]....
        /*09bc*/ 	.word	0x0000bca0


	//   ....[2]....
        /*09c0*/ 	.word	0x0000bd00


	//   ....[3]....
        /*09c4*/ 	.word	0x00010d60


	//----- nvinfo : EIATTR_MAX_THREADS
	.align		4
.L_263:
        /*09c8*/ 	.byte	0x04, 0x05
        /*09ca*/ 	.short	(.L_265 - .L_264)
.L_264:
        /*09cc*/ 	.word	0x00000180
        /*09d0*/ 	.word	0x00000001
        /*09d4*/ 	.word	0x00000001


	//----- nvinfo : EIATTR_CRS_STACK_SIZE
	.align		4
.L_265:
        /*09d8*/ 	.byte	0x04, 0x1e
        /*09da*/ 	.short	(.L_267 - .L_266)
.L_266:
        /*09dc*/ 	.word	0x00000000


	//----- nvinfo : EIATTR_CBANK_PARAM_SIZE
	.align		4
.L_267:
        /*09e0*/ 	.byte	0x03, 0x19
        /*09e2*/ 	.short	0x0b70


	//----- nvinfo : EIATTR_PARAM_CBANK
	.align		4
        /*09e4*/ 	.byte	0x04, 0x0a
        /*09e6*/ 	.short	(.L_269 - .L_268)
	.align		4
.L_268:
        /*09e8*/ 	.word	index@(.nv.constant0._ZN7cutlass13device_kernelIN5flash11enable_sm90INS1_16FlashAttnFwdSm90INS1_25CollectiveMainloopFwdSm90ILi2EN4cute5tupleIJNS5_1CILi1EEES8_S8_EEENS6_IJNS7_ILi64EEESA_SA_EEELi512ENS_6half_tEfNS_4arch4Sm90ELb0ELb0ELb1ELb1ELb0ELb0ELb1ELb0ELb0ELb0ELb0ELb0EEENS1_21CollectiveEpilogueFwdINS6_IJSA_NS7_ILi512EEESA_EEES9_SC_SE_Li256ELb1ELb0ELb0ELb0EEENS1_36VarlenDynamicPersistentTileSchedulerILi64ELi64ELi256ELi32ELb0ELb0ELb1ELb0ELb1ELb1EEEEEEEEEvNT_6ParamsE)
        /*09ec*/ 	.short	0x0210
        /*09ee*/ 	.short	0x0b70


	//----- nvinfo : EIATTR_SW_WAR
	.align		4
.L_269:
        /*09f0*/ 	.byte	0x04, 0x36
        /*09f2*/ 	.short	(.L_271 - .L_270)
.L_270:
        /*09f4*/ 	.word	0x00000008
.L_271:


//--------------------- .nv.info._ZN7cutlass13device_kernelIN5flash11enable_sm90INS1_16FlashAttnFwdSm90INS1_25CollectiveMainloopFwdSm90ILi2EN4cute5tupleIJNS5_1CILi1EEES8_S8_EEENS6_IJNS7_ILi64EEESA_SA_EEELi512ENS_6half_tEfNS_4arch4Sm90ELb0ELb0ELb1ELb1ELb0ELb1ELb1ELb0ELb0ELb0ELb0ELb0EEENS1_21CollectiveEpilogueFwdINS6_IJSA_NS7_ILi512EEESA_EEES9_SC_SE_Li256ELb1ELb0ELb0ELb0EEENS1_36VarlenDynamicPersistentTileSchedulerILi64ELi64ELi256ELi32ELb0ELb0ELb1ELb0ELb1ELb1EEEEEEEEEvNT_6ParamsE --------------------------
	.section	.nv.info._ZN7cutlass13device_kernelIN5flash11enable_sm90INS1_16FlashAttnFwdSm90INS1_25CollectiveMainloopFwdSm90ILi2EN4cute5tupleIJNS5_1CILi1EEES8_S8_EEENS6_IJNS7_ILi64EEESA_SA_EEELi512ENS_6half_tEfNS_4arch4Sm90ELb0ELb0ELb1ELb1ELb0ELb1ELb1ELb0ELb0ELb0ELb0ELb0EEENS1_21CollectiveEpilogueFwdINS6_IJSA_NS7_ILi512EEESA_EEES9_SC_SE_Li256ELb1ELb0ELb0ELb0EEENS1_36VarlenDynamicPersistentTileSchedulerILi64ELi64ELi256ELi32ELb0ELb0ELb1ELb0ELb1ELb1EEEEEEEEEvNT_6ParamsE,"",@"SHT_CUDA_INFO"
	.sectionflags	@""
	.align	4


	//----- nvinfo : EIATTR_CUDA_API_VERSION
	.align		4
        /*0000*/ 	.byte	0x04, 0x37
        /*0002*/ 	.short	(.L_273 - .L_272)
.L_272:
        /*0004*/ 	.word	0x00000082


	//----- nvinfo : EIATTR_KPARAM_INFO
	.align		4
.L_273:
        /*0008*/ 	.byte	0x04, 0x17
        /*000a*/ 	.short	(.L_275 - .L_274)
.L_274:
        /*000c*/ 	.word	0x00000000
        /*0010*/ 	.short	0x0000
        /*0012*/ 	.short	0x0070
        /*0014*/ 	.byte	0x00, 0xf0, 0x01, 0x2c


	//----- nvinfo : EIATTR_SPARSE_MMA_MASK
	.align		4
.L_275:
        /*0018*/ 	.byte	0x03, 0x50
        /*001a*/ 	.short	0x0000


	//----- nvinfo : EIATTR_MAXREG_COUNT
	.align		4
        /*001c*/ 	.byte	0x03, 0x1b
        /*001e*/ 	.short	0x00a8


	//----- nvinfo : EIATTR_NUM_BARRIERS
	.align		4
        /*0020*/ 	.byte	0x02, 0x4c
        /*0022*/ 	.byte	0x10
	.zero		1


	//----- nvinfo : EIATTR_EXTERNS
	.align		4
        /*0024*/ 	.byte	0x04, 0x0f
        /*0026*/ 	.short	(.L_277 - .L_276)


	//   ....[0]....
	.align		4
.L_276:
        /*0028*/ 	.word	index@(__assertfail)


	//----- nvinfo : EIATTR_ANNOTATIONS
	.align		4
.L_277:
        /*002c*/ 	.byte	0x04, 0x55
        /*002e*/ 	.short	(.L_279 - .L_278)


	//   ....[0]....
.L_278:
        /* <DEDUP_REMOVED lines=45> */


	//----- nvinfo : EIATTR_MERCURY_ISA_VERSION
	.align		4
.L_279:
        /*02f0*/ 	.byte	0x03, 0x5f
        /*02f2*/ 	.short	0x0101


	//----- nvinfo : EIATTR_UNUSED_LOAD_BYTE_OFFSET
	.align		4
        /*02f4*/ 	.byte	0x04, 0x44
        /*02f6*/ 	.short	(.L_281 - .L_280)


	//   ....[0]....
.L_280:
        /*02f8*/ 	.word	0x00000b30
        /*02fc*/ 	.word	0x0000fff0


	//   ....[1]....
        /*0300*/ 	.word	0x0000f880
        /*0304*/ 	.word	0x0000fff0


	//----- nvinfo : EIATTR_INT_WARP_WIDE_INSTR_OFFSETS
	.align		4
.L_281:
        /*0308*/ 	.byte	0x04, 0x31
        /*030a*/ 	.short	(.L_283 - .L_282)


	//   ....[0]....
.L_282:
        /*030c*/ 	.word	0x000001f0


	//   ....[1]....
        /*0310*/ 	.word	0x00000230


	//   ....[2]....
        /*0314*/ 	.word	0x000002a0


	//   ....[3]....
        /*0318*/ 	.word	0x00000310


	//   ....[4]....
        /*031c*/ 	.word	0x00014030


	//   ....[5]....
        /*0320*/ 	.word	0x000140e0


	//   ....[6]....
        /*0324*/ 	.word	0x00014570


	//   ....[7]....
        /*0328*/ 	.word	0x000145a0


	//   ....[8]....
        /*032c*/ 	.word	0x000172f0


	//   ....[9]....
        /*0330*/ 	.word	0x000173a0


	//----- nvinfo : EIATTR_COOP_GROUP_MASK_REGIDS
	.align		4
.L_283:
        /*0334*/ 	.byte	0x04, 0x29
        /*0336*/ 	.short	(.L_285 - .L_284)


	//   ....[0]....
.L_284:
        /*0338*/ 	.word	0xffffffff


	//   ....[1]....
        /*033c*/ 	.word	0xffffffff


	//   ....[2]....
        /*0340*/ 	.word	0xffffffff


	//   ....[3]....
        /*0344*/ 	.word	0xffffffff


	//   ....[4]....
        /*0348*/ 	.word	0xffffffff


	//   ....[5]....
        /*034c*/ 	.word	0xffffffff


	//   ....[6]....
        /*0350*/ 	.word	0xffffffff


	//   ....[7]....
        /*0354*/ 	.word	0xffffffff


	//   ....[8]....
        /*0358*/ 	.word	0xffffffff


	//   ....[9]....
        /*035c*/ 	.word	0xffffffff


	//   ....[10]....
        /*0360*/ 	.word	0xffffffff


	//   ....[11]....
        /*0364*/ 	.word	0xffffffff


	//   ....[12]....
        /*0368*/ 	.word	0xffffffff


	//   ....[13]....
        /*036c*/ 	.word	0xffffffff


	//   ....[14]....
        /*0370*/ 	.word	0xffffffff


	//   ....[15]....
        /*0374*/ 	.word	0xffffffff


	//   ....[16]....
        /*0378*/ 	.word	0xffffffff


	//   ....[17]....
        /*037c*/ 	.word	0xffffffff


	//   ....[18]....
        /*0380*/ 	.word	0xffffffff


	//   ....[19]....
        /*0384*/ 	.word	0xffffffff


	//   ....[20]....
        /*0388*/ 	.word	0xffffffff


	//   ....[21]....
        /*038c*/ 	.word	0xffffffff


	//   ....[22]....
        /*0390*/ 	.word	0xffffffff


	//   ....[23]....
        /*0394*/ 	.word	0xffffffff


	//   ....[24]....
        /*0398*/ 	.word	0xffffffff


	//   ....[25]....
        /*039c*/ 	.word	0xffffffff


	//   ....[26]....
        /*03a0*/ 	.word	0xffffffff


	//   ....[27]....
        /*03a4*/ 	.word	0xffffffff


	//   ....[28]....
        /*03a8*/ 	.word	0xffffffff


	//   ....[29]....
        /*03ac*/ 	.word	0xffffffff


	//   ....[30]....
        /*03b0*/ 	.word	0xffffffff


	//   ....[31]....
        /*03b4*/ 	.word	0xffffffff


	//   ....[32]....
        /*03b8*/ 	.word	0xffffffff


	//   ....[33]....
        /*03bc*/ 	.word	0xffffffff


	//   ....[34]....
        /*03c0*/ 	.word	0xffffffff


	//   ....[35]....
        /*03c4*/ 	.word	0xffffffff


	//   ....[36]....
        /*03c8*/ 	.word	0xffffffff


	//   ....[37]....
        /*03cc*/ 	.word	0xffffffff


	//   ....[38]....
        /*03d0*/ 	.word	0xffffffff


	//   ....[39]....
        /*03d4*/ 	.word	0xffffffff


	//   ....[40]....
        /*03d8*/ 	.word	0xffffffff


	//   ....[41]....
        /*03dc*/ 	.word	0xffffffff


	//   ....[42]....
        /*03e0*/ 	.word	0xffffffff


	//   ....[43]....
        /*03e4*/ 	.word	0xffffffff


	//   ....[44]....
        /*03e8*/ 	.word	0xffffffff


	//   ....[45]....
        /*03ec*/ 	.word	0xffffffff


	//   ....[46]....
        /*03f0*/ 	.word	0xffffffff


	//   ....[47]....
        /*03f4*/ 	.word	0xffffffff


	//   ....[48]....
        /*03f8*/ 	.word	0xffffffff


	//   ....[49]....
        /*03fc*/ 	.word	0xffffffff


	//   ....[50]....
        /*0400*/ 	.word	0xffffffff


	//   ....[51]....
        /*0404*/ 	.word	0xffffffff


	//   ....[52]....
        /*0408*/ 	.word	0xffffffff


	//   ....[53]....
        /*040c*/ 	.word	0xffffffff


	//   ....[54]....
        /*0410*/ 	.word	0xffffffff


	//   ....[55]....
        /*0414*/ 	.word	0xffffffff


	//   ....[56]....
        /*0418*/ 	.word	0xffffffff


	//   ....[57]....
        /*041c*/ 	.word	0xffffffff


	//   ....[58]....
        /*0420*/ 	.word	0xffffffff


	//   ....[59]....
        /*0424*/ 	.word	0xffffffff


	//   ....[60]....
        /*0428*/ 	.word	0x0500000f


	//   ....[61]....
        /*042c*/ 	.word	0x0500000f


	//   ....[62]....
        /*0430*/ 	.word	0x0500000f


	//   ....[63]....
        /*0434*/ 	.word	0x0500000f


	//   ....[64]....
        /*0438*/ 	.word	0x0500000f


	//   ....[65]....
        /*043c*/ 	.word	0x0500000f


	//   ....[66]....
        /*0440*/ 	.word	0x0500000f


	//   ....[67]....
        /*0444*/ 	.word	0x0500000f


	//   ....[68]....
        /*0448*/ 	.word	0x0500000f


	//   ....[69]....
        /*044c*/ 	.word	0x0500000f


	//   ....[70]....
        /*0450*/ 	.word	0x0500000f


	//   ....[71]....
        /*0454*/ 	.word	0x0500000f


	//   ....[72]....
        /*0458*/ 	.word	0x0500000f


	//   ....[73]....
        /*045c*/ 	.word	0x0500000f


	//   ....[74]....
        /*0460*/ 	.word	0x0500000f


	//   ....[75]....
        /*0464*/ 	.word	0x0500000f


	//   ....[76]....
        /*0468*/ 	.word	0x0500000f


	//   ....[77]....
        /*046c*/ 	.word	0x0500000f


	//   ....[78]....
        /*0470*/ 	.word	0x0500000f


	//   ....[79]....
        /*0474*/ 	.word	0x0500000f


	//   ....[80]....
        /*0478*/ 	.word	0x0500000f


	//   ....[81]....
        /*047c*/ 	.word	0x0500000f


	//   ....[82]....
        /*0480*/ 	.word	0x0500000f


	//   ....[83]....
        /*0484*/ 	.word	0x0500000f


	//   ....[84]....
        /*0488*/ 	.word	0x0500000f


	//   ....[85]....
        /*048c*/ 	.word	0x0500000f


	//   ....[86]....
        /*0490*/ 	.word	0x0500000f


	//   ....[87]....
        /*0494*/ 	.word	0x0500000f


	//----- nvinfo : EIATTR_COOP_GROUP_INSTR_OFFSETS
	.align		4
.L_285:
        /*0498*/ 	.byte	0x04, 0x28
        /*049a*/ 	.short	(.L_287 - .L_286)


	//   ....[0]....
.L_286:
        /*049c*/ 	.word	0x00000060


	//   ....[1]....
        /*04a0*/ 	.word	0x00000200


	//   ....[2]....
        /*04a4*/ 	.word	0x00000240


	//   ....[3]....
        /*04a8*/ 	.word	0x00000450


	//   ....[4]....
        /*04ac*/ 	.word	0x000005b0


	//   ....[5]....
        /*04b0*/ 	.word	0x000006d0


	//   ....[6]....
        /*04b4*/ 	.word	0x00000830


	//   ....[7]....
        /*04b8*/ 	.word	0x000045f0


	//   ....[8]....
        /*04bc*/ 	.word	0x00005f10


	//   ....[9]....
        /*04c0*/ 	.word	0x00008b20


	//   ....[10]....
        /*04c4*/ 	.word	0x0000a9a0


	//   ....[11]....
        /*04c8*/ 	.word	0x0000aa40


	//   ....[12]....
        /*04cc*/ 	.word	0x0000ac70


	//   ....[13]....
        /*04d0*/ 	.word	0x0000ad00


	//   ....[14]....
        /*04d4*/ 	.word	0x0000b5f0


	//   ....[15]....
        /*04d8*/ 	.word	0x0000c630


	//   ....[16]....
        /*04dc*/ 	.word	0x0000d7f0


	//   ....[17]....
        /*04e0*/ 	.word	0x0000d8c0


	//   ....[18]....
        /*04e4*/ 	.word	0x0000dbc0


	//   ....[19]....
        /*04e8*/ 	.word	0x0000dd80


	//   ....[20]....
        /*04ec*/ 	.word	0x0000ed40


	//   ....[21]....
        /*04f0*/ 	.word	0x0000ed90


	//   ....[22]....
        /*04f4*/ 	.word	0x0000edc0


	//   ....[23]....
        /*04f8*/ 	.word	0x0000ee30


	//   ....[24]....
        /*04fc*/ 	.word	0x0000ee40


	//   ....[25]....
        /*0500*/ 	.word	0x00010820


	//   ....[26]....
        /*0504*/ 	.word	0x00011fa0


	//   ....[27]....
        /*0508*/ 	.word	0x00012130


	//   ....[28]....
        /*050c*/ 	.word	0x00012160


	//   ....[29]....
        /*0510*/ 	.word	0x000121a0


	//   ....[30]....
        /*0514*/ 	.word	0x00012200


	//   ....[31]....
        /*0518*/ 	.word	0x00012260


	//   ....[32]....
        /*051c*/ 	.word	0x000122a0


	//   ....[33]....
        /*0520*/ 	.word	0x00012450


	//   ....[34]....
        /*0524*/ 	.word	0x000124b0


	//   ....[35]....
        /*0528*/ 	.word	0x000124f0


	//   ....[36]....
        /*052c*/ 	.word	0x00012530


	//   ....[37]....
        /*0530*/ 	.word	0x00012560


	//   ....[38]....
        /*0534*/ 	.word	0x00012590


	//   ....[39]....
        /*0538*/ 	.word	0x00012620


	//   ....[40]....
        /*053c*/ 	.word	0x00012650


	//   ....[41]....
        /*0540*/ 	.word	0x000126e0


	//   ....[42]....
        /*0544*/ 	.word	0x00017430


	//   ....[43]....
        /*0548*/ 	.word	0x00017440


	//   ....[44]....
        /*054c*/ 	.word	0x00017550


	//   ....[45]....
        /*0550*/ 	.word	0x000175b0


	//   ....[46]....
        /*0554*/ 	.word	0x000175f0


	//   ....[47]....
        /*0558*/ 	.word	0x00017630


	//   ....[48]....
        /*055c*/ 	.word	0x00017660


	//   ....[49]....
        /*0560*/ 	.word	0x00017690


	//   ....[50]....
        /*0564*/ 	.word	0x00017820


	//   ....[51]....
        /*0568*/ 	.word	0x00017880


	//   ....[52]....
        /*056c*/ 	.word	0x000178c0


	//   ....[53]....
        /*0570*/ 	.word	0x00017900


	//   ....[54]....
        /*0574*/ 	.word	0x00017930


	//   ....[55]....
        /*0578*/ 	.word	0x00017960


	//   ....[56]....
        /*057c*/ 	.word	0x00017a20


	//   ....[57]....
        /*0580*/ 	.word	0x00017a40


	//   ....[58]....
        /*0584*/ 	.word	0x00017ab0


	//   ....[59]....
        /*0588*/ 	.word	0x00017ee0


	//   ....[60]....
        /*058c*/ 	.word	0x00018320


	//   ....[61]....
        /*0590*/ 	.word	0x000183c0


	//   ....[62]....
        /*0594*/ 	.word	0x00018460


	//   ....[63]....
        /*0598*/ 	.word	0x00018500


	//   ....[64]....
        /*059c*/ 	.word	0x000185f0


	//   ....[65]....
        /*05a0*/ 	.word	0x00018690


	//   ....[66]....
        /*05a4*/ 	.word	0x00018730


	//   ....[67]....
        /*05a8*/ 	.word	0x000187d0


	//   ....[68]....
        /*05ac*/ 	.word	0x00018a80


	//   ....[69]....
        /*05b0*/ 	.word	0x00018d60


	//   ....[70]....
        /*05b4*/ 	.word	0x00019180


	//   ....[71]....
        /*05b8*/ 	.word	0x00019210


	//   ....[72]....
        /*05bc*/ 	.word	0x000192b0


	//   ....[73]....
        /*05c0*/ 	.word	0x00019360


	//   ....[74]....
        /*05c4*/ 	.word	0x000193e0


	//   ....[75]....
        /*05c8*/ 	.word	0x00019460


	//   ....[76]....
        /*05cc*/ 	.word	0x000194e0


	//   ....[77]....
        /*05d0*/ 	.word	0x00019560


	//   ....[78]....
        /*05d4*/ 	.word	0x000195f0


	//   ....[79]....
        /*05d8*/ 	.word	0x000196b0


	//   ....[80]....
        /*05dc*/ 	.word	0x00019730


	//   ....[81]....
        /*05e0*/ 	.word	0x000197b0


	//   ....[82]....
        /*05e4*/ 	.word	0x00019830


	//   ....[83]....
        /*05e8*/ 	.word	0x000198b0


	//   ....[84]....
        /*05ec*/ 	.word	0x00019920


	//   ....[85]....
        /*05f0*/ 	.word	0x000199c0


	//   ....[86]....
        /*05f4*/ 	.word	0x00019a50


	//   ....[87]....
        /*05f8*/ 	.word	0x00019b70


	//----- nvinfo : EIATTR_REG_RECONFIG
	.align		4
.L_287:
        /*05fc*/ 	.byte	0x01, 0x54
	.zero		2


	//----- nvinfo : EIATTR_SYSCALL_OFFSETS
	.align		4
        /*0600*/ 	.byte	0x04, 0x46
        /*0602*/ 	.short	(.L_289 - .L_288)


	//   ....[0]....
.L_288:
        /*0604*/ 	.word	0x000018a0


	//   ....[1]....
        /*0608*/ 	.word	0x000019f0


	//   ....[2]....
        /*060c*/ 	.word	0x000060c0


	//   ....[3]....
        /*0610*/ 	.word	0x00006570


	//   ....[4]....
        /*0614*/ 	.word	0x00014270


	//   ....[5]....
        /*0618*/ 	.word	0x000143b0


	//   ....[6]....
        /*061c*/ 	.word	0x000144b0


	//----- nvinfo : EIATTR_MBARRIER_INSTR_OFFSETS
	.align		4
.L_289:
        /*0620*/ 	.byte	0x04, 0x39
        /*0622*/ 	.short	(.L_291 - .L_290)


	//   ....[0]....
.L_290:
        /*0624*/ 	.word	0x00000330
        /*0628*/ 	.word	0x000000ff
        /*062c*/ 	.word	0x00038800
        /*0630*/ 	.short	0x0100
        /*0632*/ 	.byte	0x08
	.zero		1


	//   ....[1]....
        /*0634*/ 	.word	0x00000340
        /*0638*/ 	.word	0x000000ff
        /*063c*/ 	.word	0x00038810
        /*0640*/ 	.short	0x0100
        /*0642*/ 	.byte	0x08
	.zero		1


	//   ....[2]....
        /*0644*/ 	.word	0x00000350
        /*0648*/ 	.word	0x000000ff
        /*064c*/ 	.word	0x00038820
        /*0650*/ 	.short	0x0100
        /*0652*/ 	.byte	0x08
	.zero		1


	//   ....[3]....
        /*0654*/ 	.word	0x00000400
        /*0658*/ 	.word	0x000000ff
        /*065c*/ 	.word	0x00038830
        /*0660*/ 	.short	0x0100
        /*0662*/ 	.byte	0x06
	.zero		1


	//   ....[4]....
        /*0664*/ 	.word	0x00000410
        /*0668*/ 	.word	0x000000ff
        /*066c*/ 	.word	0x00038840
        /*0670*/ 	.short	0x0100
        /*0672*/ 	.byte	0x06
	.zero		1


	//   ....[5]....
        /*0674*/ 	.word	0x00000420
        /*0678*/ 	.word	0x000000ff
        /*067c*/ 	.word	0x00038838
        /*0680*/ 	.short	0x0100
        /*0682*/ 	.byte	0x06
	.zero		1


	//   ....[6]....
        /*0684*/ 	.word	0x00000430
        /*0688*/ 	.word	0x000000ff
        /*068c*/ 	.word	0x00038848
        /*0690*/ 	.short	0x0100
        /*0692*/ 	.byte	0x06
	.zero		1


	//   ....[7]....
        /*0694*/ 	.word	0x00000560
        /*0698*/ 	.word	0x000000ff
        /*069c*/ 	.word	0x00038850
        /*06a0*/ 	.short	0x0100
        /*06a2*/ 	.byte	0x08
	.zero		1


	//   ....[8]....
        /*06a4*/ 	.word	0x00000570
        /*06a8*/ 	.word	0x000000ff
        /*06ac*/ 	.word	0x00038860
        /*06b0*/ 	.short	0x0100
        /*06b2*/ 	.byte	0x08
	.zero		1


	//   ....[9]....
        /*06b4*/ 	.word	0x00000580
        /*06b8*/ 	.word	0x000000ff
        /*06bc*/ 	.word	0x00038858
        /*06c0*/ 	.short	0x0100
        /*06c2*/ 	.byte	0x08
	.zero		1


	//   ....[10]....
        /*06c4*/ 	.word	0x00000590
        /*06c8*/ 	.word	0x000000ff
        /*06cc*/ 	.word	0x00038868
        /*06d0*/ 	.short	0x0100
        /*06d2*/ 	.byte	0x08
	.zero		1


	//   ....[11]....
        /*06d4*/ 	.word	0x00000680
        /*06d8*/ 	.word	0x000000ff
        /*06dc*/ 	.word	0x00038870
        /*06e0*/ 	.short	0x0100
        /*06e2*/ 	.byte	0x06
	.zero		1


	//   ....[12]....
        /*06e4*/ 	.word	0x00000690
        /*06e8*/ 	.word	0x000000ff
        /*06ec*/ 	.word	0x00038880
        /*06f0*/ 	.short	0x0100
        /*06f2*/ 	.byte	0x06
	.zero		1


	//   ....[13]....
        /*06f4*/ 	.word	0x000006a0
        /*06f8*/ 	.word	0x000000ff
        /*06fc*/ 	.word	0x00038878
        /*0700*/ 	.short	0x0100
        /*0702*/ 	.byte	0x06
	.zero		1


	//   ....[14]....
        /*0704*/ 	.word	0x000006b0
        /*0708*/ 	.word	0x000000ff
        /*070c*/ 	.word	0x00038888
        /*0710*/ 	.short	0x0100
        /*0712*/ 	.byte	0x06
	.zero		1


	//   ....[15]....
        /*0714*/ 	.word	0x000007e0
        /*0718*/ 	.word	0x000000ff
        /*071c*/ 	.word	0x00038890
        /*0720*/ 	.short	0x0100
        /*0722*/ 	.byte	0x08
	.zero		1


	//   ....[16]....
        /*0724*/ 	.word	0x000007f0
        /*0728*/ 	.word	0x000000ff
        /*072c*/ 	.word	0x000388a0
        /*0730*/ 	.short	0x0100
        /*0732*/ 	.byte	0x08
	.zero		1


	//   ....[17]....
        /*0734*/ 	.word	0x00000800
        /*0738*/ 	.word	0x000000ff
        /*073c*/ 	.word	0x00038898
        /*0740*/ 	.short	0x0100
        /*0742*/ 	.byte	0x08
	.zero		1


	//   ....[18]....
        /*0744*/ 	.word	0x00000810
        /*0748*/ 	.word	0x000000ff
        /*074c*/ 	.word	0x000388a8
        /*0750*/ 	.short	0x0100
        /*0752*/ 	.byte	0x08
	.zero		1


	//   ....[19]....
        /*0754*/ 	.word	0x00000940
        /*0758*/ 	.word	0x000000ff
        /*075c*/ 	.word	0x000388b0
        /*0760*/ 	.short	0x0100
        /*0762*/ 	.byte	0x08
	.zero		1


	//   ....[20]....
        /*0764*/ 	.word	0x00000950
        /*0768*/ 	.word	0x000000ff
        /*076c*/ 	.word	0x000388c0
        /*0770*/ 	.short	0x0100
        /*0772*/ 	.byte	0x08
	.zero		1


	//   ....[21]....
        /*0774*/ 	.word	0x00000960
        /*0778*/ 	.word	0x000000ff
        /*077c*/ 	.word	0x000388b8
        /*0780*/ 	.short	0x0100
        /*0782*/ 	.byte	0x08
	.zero		1


	//   ....[22]....
        /*0784*/ 	.word	0x00000970
        /*0788*/ 	.word	0x000000ff
        /*078c*/ 	.word	0x000388c8
        /*0790*/ 	.short	0x0100
        /*0792*/ 	.byte	0x08
	.zero		1


	//   ....[23]....
        /*0794*/ 	.word	0x00002620
        /*0798*/ 	.word	0x00000048
        /*079c*/ 	.word	0x00038890
        /*07a0*/ 	.short	0x010a
        /*07a2*/ 	.byte	0x3f
	.zero		1


	//   ....[24]....
        /*07a4*/ 	.word	0x00002fb0
        /*07a8*/ 	.word	0x00000048
        /*07ac*/ 	.word	0x00038890
        /*07b0*/ 	.short	0x010a
        /*07b2*/ 	.byte	0x3f
	.zero		1


	//   ....[25]....
        /*07b4*/ 	.word	0x00003810
        /*07b8*/ 	.word	0x00000048
        /*07bc*/ 	.word	0x00038890
        /*07c0*/ 	.short	0x010a
        /*07c2*/ 	.byte	0x3f
	.zero		1


	//   ....[26]....
        /*07c4*/ 	.word	0x00003a10
        /*07c8*/ 	.word	0x00000004
        /*07cc*/ 	.word	0x00000000
        /*07d0*/ 	.short	0x0101
        /*07d2*/ 	.byte	0x3f
	.zero		1


	//   ....[27]....
        /*07d4*/ 	.word	0x00003a50
        /*07d8*/ 	.word	0x00000048
        /*07dc*/ 	.word	0x000388b0
        /*07e0*/ 	.short	0x010a
        /*07e2*/ 	.byte	0x3f
	.zero		1


	//   ....[28]....
        /*07e4*/ 	.word	0x00004070
        /*07e8*/ 	.word	0x00000048
        /*07ec*/ 	.word	0x00000000
        /*07f0*/ 	.short	0x0101
        /*07f2*/ 	.byte	0x3f
	.zero		1


	//   ....[29]....
        /*07f4*/ 	.word	0x00004a40
        /*07f8*/ 	.word	0x00000000
        /*07fc*/ 	.word	0x00000000
        /*0800*/ 	.short	0x0101
        /*0802*/ 	.byte	0x3f
	.zero		1


	//   ....[30]....
        /*0804*/ 	.word	0x000055c0
        /*0808*/ 	.word	0x00000000
        /*080c*/ 	.word	0x00000000
        /*0810*/ 	.short	0x0101
        /*0812*/ 	.byte	0x3f
	.zero		1


	//   ....[31]....
        /*0814*/ 	.word	0x00006150
        /*0818*/ 	.word	0x00000002
        /*081c*/ 	.word	0x00038800
        /*0820*/ 	.short	0x010a
        /*0822*/ 	.byte	0x3f
	.zero		1


	//   ....[32]....
        /*0824*/ 	.word	0x000061a0
        /*0828*/ 	.word	0x00000002
        /*082c*/ 	.word	0x00038800
        /*0830*/ 	.short	0x010a
        /*0832*/ 	.byte	0x3f
	.zero		1


	//   ....[33]....
        /*0834*/ 	.word	0x00006840
        /*0838*/ 	.word	0x00000002
        /*083c*/ 	.word	0x00038800
        /*0840*/ 	.short	0x010a
        /*0842*/ 	.byte	0x3f
	.zero		1


	//   ....[34]....
        /*0844*/ 	.word	0x000076b0
        /*0848*/ 	.word	0x00000002
        /*084c*/ 	.word	0x00038800
        /*0850*/ 	.short	0x010a
        /*0852*/ 	.byte	0x3f
	.zero		1


	//   ....[35]....
        /*0854*/ 	.word	0x00008420
        /*0858*/ 	.word	0x00000014
        /*085c*/ 	.word	0x00038830
        /*0860*/ 	.short	0x010a
        /*0862*/ 	.byte	0x3f
	.zero		1


	//   ....[36]....
        /*0864*/ 	.word	0x000084d0
        /*0868*/ 	.word	0x00000014
        /*086c*/ 	.word	0x00038830
        /*0870*/ 	.short	0x010a
        /*0872*/ 	.byte	0x3f
	.zero		1


	//   ....[37]....
        /*0874*/ 	.word	0x000087e0
        /*0878*/ 	.word	0x00000002
        /*087c*/ 	.word	0x00038810
        /*0880*/ 	.short	0x010a
        /*0882*/ 	.byte	0x3f
	.zero		1


	//   ....[38]....
        /*0884*/ 	.word	0x00008830
        /*0888*/ 	.word	0x00000014
        /*088c*/ 	.word	0x00038850
        /*0890*/ 	.short	0x010a
        /*0892*/ 	.byte	0x3f
	.zero		1


	//   ....[39]....
        /*0894*/ 	.word	0x000088f0
        /*0898*/ 	.word	0x00000014
        /*089c*/ 	.word	0x00038850
        /*08a0*/ 	.short	0x010a
        /*08a2*/ 	.byte	0x3f
	.zero		1


	//   ....[40]....
        /*08a4*/ 	.word	0x0000af50
        /*08a8*/ 	.word	0x0000000d
        /*08ac*/ 	.word	0x00000000
        /*08b0*/ 	.short	0x0101
        /*08b2*/ 	.byte	0x3f
	.zero		1


	//   ....[41]....
        /*08b4*/ 	.word	0x0000b610
        /*08b8*/ 	.word	0x00000014
        /*08bc*/ 	.word	0x00000000
        /*08c0*/ 	.short	0x0101
        /*08c2*/ 	.byte	0x3f
	.zero		1


	//   ....[42]....
        /*08c4*/ 	.word	0x0000b730
        /*08c8*/ 	.word	0x0000000c
        /*08cc*/ 	.word	0x00038830
        /*08d0*/ 	.short	0x010a
        /*08d2*/ 	.byte	0x3f
	.zero		1


	//   ....[43]....
        /*08d4*/ 	.word	0x0000b7e0
        /*08d8*/ 	.word	0x0000000c
        /*08dc*/ 	.word	0x00038830
        /*08e0*/ 	.short	0x010a
        /*08e2*/ 	.byte	0x3f
	.zero		1


	//   ....[44]....
        /*08e4*/ 	.word	0x0000ba60
        /*08e8*/ 	.word	0x0000000c
        /*08ec*/ 	.word	0x00038850
        /*08f0*/ 	.short	0x010a
        /*08f2*/ 	.byte	0x3f
	.zero		1


	//   ....[45]....
        /*08f4*/ 	.word	0x0000bab0
        /*08f8*/ 	.word	0x0000000c
        /*08fc*/ 	.word	0x00038850
        /*0900*/ 	.short	0x010a
        /*0902*/ 	.byte	0x3f
	.zero		1


	//   ....[46]....
        /*0904*/ 	.word	0x0000e050
        /*0908*/ 	.word	0x0000009a
        /*090c*/ 	.word	0x00000000
        /*0910*/ 	.short	0x0101
        /*0912*/ 	.byte	0x3f
	.zero		1


	//   ....[47]....
        /*0914*/ 	.word	0x0000ed60
        /*0918*/ 	.word	0x0000000c
        /*091c*/ 	.word	0x00000000
        /*0920*/ 	.short	0x0101
        /*0922*/ 	.byte	0x3f
	.zero		1


	//   ....[48]....
        /*0924*/ 	.word	0x00011090
        /*0928*/ 	.word	0x00000000
        /*092c*/ 	.word	0x00000000
        /*0930*/ 	.short	0x0101
        /*0932*/ 	.byte	0x3f
	.zero		1


	//   ....[49]....
        /*0934*/ 	.word	0x00013110
        /*0938*/ 	.word	0x00000005
        /*093c*/ 	.word	0x00038820
        /*0940*/ 	.short	0x010a
        /*0942*/ 	.byte	0x3f
	.zero		1


	//   ....[50]....
        /*0944*/ 	.word	0x00013190
        /*0948*/ 	.word	0x00000006
        /*094c*/ 	.word	0x000388a0
        /*0950*/ 	.short	0x010a
        /*0952*/ 	.byte	0x3f
	.zero		1


	//   ....[51]....
        /*0954*/ 	.word	0x00013380
        /*0958*/ 	.word	0x00000006
        /*095c*/ 	.word	0x000388c0
        /*0960*/ 	.short	0x010a
        /*0962*/ 	.byte	0x3f
	.zero		1


	//   ....[52]....
        /*0964*/ 	.word	0x000138e0
        /*0968*/ 	.word	0x00000007
        /*096c*/ 	.word	0x000388a0
        /*0970*/ 	.short	0x010a
        /*0972*/ 	.byte	0x3f
	.zero		1


	//   ....[53]....
        /*0974*/ 	.word	0x00013ab0
        /*0978*/ 	.word	0x00000007
        /*097c*/ 	.word	0x000388c0
        /*0980*/ 	.short	0x010a
        /*0982*/ 	.byte	0x3f
	.zero		1


	//   ....[54]....
        /*0984*/ 	.word	0x00014a20
        /*0988*/ 	.word	0x00000009
        /*098c*/ 	.word	0x00038840
        /*0990*/ 	.short	0x010a
        /*0992*/ 	.byte	0x3f
	.zero		1


	//   ....[55]....
        /*0994*/ 	.word	0x00015210
        /*0998*/ 	.word	0x0000000b
        /*099c*/ 	.word	0x00038820
        /*09a0*/ 	.short	0x010a
        /*09a2*/ 	.byte	0x3f
	.zero		1


	//   ....[56]....
        /*09a4*/ 	.word	0x000152e0
        /*09a8*/ 	.word	0x00000005
        /*09ac*/ 	.word	0x00038860
        /*09b0*/ 	.short	0x010a
        /*09b2*/ 	.byte	0x3f
	.zero		1


	//   ....[57]....
        /*09b4*/ 	.word	0x00015aa0
        /*09b8*/ 	.word	0x00000002
        /*09bc*/ 	.word	0x00038840
        /*09c0*/ 	.short	0x010a
        /*09c2*/ 	.byte	0x3f
	.zero		1


	//   ....[58]....
        /*09c4*/ 	.word	0x00015cc0
        /*09c8*/ 	.word	0x00000002
        /*09cc*/ 	.word	0x00038860
        /*09d0*/ 	.short	0x010a
        /*09d2*/ 	.byte	0x3f
	.zero		1


	//   ....[59]....
        /*09d4*/ 	.word	0x00016370
        /*09d8*/ 	.word	0x00000002
        /*09dc*/ 	.word	0x00038840
        /*09e0*/ 	.short	0x010a
        /*09e2*/ 	.byte	0x3f
	.zero		1


	//   ....[60]....
        /*09e4*/ 	.word	0x00016580
        /*09e8*/ 	.word	0x00000002
        /*09ec*/ 	.word	0x00038860
        /*09f0*/ 	.short	0x010a
        /*09f2*/ 	.byte	0x3f
	.zero		1


	//   ....[61]....
        /*09f4*/ 	.word	0x00016bb0
        /*09f8*/ 	.word	0x00000002
        /*09fc*/ 	.word	0x00038840
        /*0a00*/ 	.short	0x010a
        /*0a02*/ 	.byte	0x3f
	.zero		1


	//   ....[62]....
        /*0a04*/ 	.word	0x00016dd0
        /*0a08*/ 	.word	0x00000002
        /*0a0c*/ 	.word	0x00038860
        /*0a10*/ 	.short	0x010a
        /*0a12*/ 	.byte	0x3f
	.zero		1


	//   ....[63]....
        /*0a14*/ 	.word	0x00017e70
        /*0a18*/ 	.word	0x00000000
        /*0a1c*/ 	.word	0x00038820
        /*0a20*/ 	.short	0x010a
        /*0a22*/ 	.byte	0x3f
	.zero		1


	//   ....[64]....
        /*0a24*/ 	.word	0x00018010
        /*0a28*/ 	.word	0x00000006
        /*0a2c*/ 	.word	0x00000000
        /*0a30*/ 	.short	0x010a
        /*0a32*/ 	.byte	0x3f
	.zero		1


	//   ....[65]....
        /*0a34*/ 	.word	0x00018080
        /*0a38*/ 	.word	0x00000007
        /*0a3c*/ 	.word	0x00000000
        /*0a40*/ 	.short	0x010a
        /*0a42*/ 	.byte	0x3f
	.zero		1


	//   ....[66]....
        /*0a44*/ 	.word	0x000180f0
        /*0a48*/ 	.word	0x00000004
        /*0a4c*/ 	.word	0x00000000
        /*0a50*/ 	.short	0x010a
        /*0a52*/ 	.byte	0x3f
	.zero		1


	//   ....[67]....
        /*0a54*/ 	.word	0x00018120
        /*0a58*/ 	.word	0x00000003
        /*0a5c*/ 	.word	0x00000000
        /*0a60*/ 	.short	0x010a
        /*0a62*/ 	.byte	0x3f
	.zero		1


	//   ....[68]....
        /*0a64*/ 	.word	0x00018180
        /*0a68*/ 	.word	0x00000048
        /*0a6c*/ 	.word	0x00038890
        /*0a70*/ 	.short	0x010a
        /*0a72*/ 	.byte	0x3f
	.zero		1


	//   ....[69]....
        /*0a74*/ 	.word	0x000181d0
        /*0a78*/ 	.word	0x00000048
        /*0a7c*/ 	.word	0x00038890
        /*0a80*/ 	.short	0x010a
        /*0a82*/ 	.byte	0x3f
	.zero		1


	//   ....[70]....
        /*0a84*/ 	.word	0x00018220
        /*0a88*/ 	.word	0x00000048
        /*0a8c*/ 	.word	0x00038890
        /*0a90*/ 	.short	0x010a
        /*0a92*/ 	.byte	0x3f
	.zero		1


	//   ....[71]....
        /*0a94*/ 	.word	0x00018270
        /*0a98*/ 	.word	0x00000048
        /*0a9c*/ 	.word	0x000388b0
        /*0aa0*/ 	.short	0x010a
        /*0aa2*/ 	.byte	0x3f
	.zero		1


	//   ....[72]....
        /*0aa4*/ 	.word	0x00018540
        /*0aa8*/ 	.word	0x00000002
        /*0aac*/ 	.word	0x00038800
        /*0ab0*/ 	.short	0x010a
        /*0ab2*/ 	.byte	0x3f
	.zero		1


	//   ....[73]....
        /*0ab4*/ 	.word	0x00018810
        /*0ab8*/ 	.word	0x00000002
        /*0abc*/ 	.word	0x00038800
        /*0ac0*/ 	.short	0x010a
        /*0ac2*/ 	.byte	0x3f
	.zero		1


	//   ....[74]....
        /*0ac4*/ 	.word	0x00018860
        /*0ac8*/ 	.word	0x00000014
        /*0acc*/ 	.word	0x00038830
        /*0ad0*/ 	.short	0x010a
        /*0ad2*/ 	.byte	0x3f
	.zero		1


	//   ....[75]....
        /*0ad4*/ 	.word	0x000188b0
        /*0ad8*/ 	.word	0x00000002
        /*0adc*/ 	.word	0x00038810
        /*0ae0*/ 	.short	0x010a
        /*0ae2*/ 	.byte	0x3f
	.zero		1


	//   ....[76]....
        /*0ae4*/ 	.word	0x00018900
        /*0ae8*/ 	.word	0x00000014
        /*0aec*/ 	.word	0x00038850
        /*0af0*/ 	.short	0x010a
        /*0af2*/ 	.byte	0x3f
	.zero		1


	//   ....[77]....
        /*0af4*/ 	.word	0x00018950
        /*0af8*/ 	.word	0x0000000c
        /*0afc*/ 	.word	0x00038830
        /*0b00*/ 	.short	0x010a
        /*0b02*/ 	.byte	0x3f
	.zero		1


	//   ....[78]....
        /*0b04*/ 	.word	0x000189a0
        /*0b08*/ 	.word	0x0000000c
        /*0b0c*/ 	.word	0x00038850
        /*0b10*/ 	.short	0x010a
        /*0b12*/ 	.byte	0x3f
	.zero		1


	//   ....[79]....
        /*0b14*/ 	.word	0x00018b40
        /*0b18*/ 	.word	0x00000005
        /*0b1c*/ 	.word	0x00038820
        /*0b20*/ 	.short	0x010a
        /*0b22*/ 	.byte	0x3f
	.zero		1


	//   ....[80]....
        /*0b24*/ 	.word	0x00018b90
        /*0b28*/ 	.word	0x00000006
        /*0b2c*/ 	.word	0x000388a0
        /*0b30*/ 	.short	0x010a
        /*0b32*/ 	.byte	0x3f
	.zero		1


	//   ....[81]....
        /*0b34*/ 	.word	0x00018be0
        /*0b38*/ 	.word	0x00000006
        /*0b3c*/ 	.word	0x000388c0
        /*0b40*/ 	.short	0x010a
        /*0b42*/ 	.byte	0x3f
	.zero		1


	//   ....[82]....
        /*0b44*/ 	.word	0x00018c30
        /*0b48*/ 	.word	0x00000007
        /*0b4c*/ 	.word	0x000388a0
        /*0b50*/ 	.short	0x010a
        /*0b52*/ 	.byte	0x3f
	.zero		1


	//   ....[83]....
        /*0b54*/ 	.word	0x00018c80
        /*0b58*/ 	.word	0x00000007
        /*0b5c*/ 	.word	0x000388c0
        /*0b60*/ 	.short	0x010a
        /*0b62*/ 	.byte	0x3f
	.zero		1


	//   ....[84]....
        /*0b64*/ 	.word	0x00018e20
        /*0b68*/ 	.word	0x00000009
        /*0b6c*/ 	.word	0x00038840
        /*0b70*/ 	.short	0x010a
        /*0b72*/ 	.byte	0x3f
	.zero		1


	//   ....[85]....
        /*0b74*/ 	.word	0x00018ea0
        /*0b78*/ 	.word	0x00000009
        /*0b7c*/ 	.word	0x00038820
        /*0b80*/ 	.short	0x010a
        /*0b82*/ 	.byte	0x3f
	.zero		1


	//   ....[86]....
        /*0b84*/ 	.word	0x00018ef0
        /*0b88*/ 	.word	0x00000005
        /*0b8c*/ 	.word	0x00038860
        /*0b90*/ 	.short	0x010a
        /*0b92*/ 	.byte	0x3f
	.zero		1


	//   ....[87]....
        /*0b94*/ 	.word	0x00018f40
        /*0b98*/ 	.word	0x00000002
        /*0b9c*/ 	.word	0x00038840
        /*0ba0*/ 	.short	0x010a
        /*0ba2*/ 	.byte	0x3f
	.zero		1


	//   ....[88]....
        /*0ba4*/ 	.word	0x00018f90
        /*0ba8*/ 	.word	0x00000002
        /*0bac*/ 	.word	0x00038860
        /*0bb0*/ 	.short	0x010a
        /*0bb2*/ 	.byte	0x3f
	.zero		1


	//   ....[89]....
        /*0bb4*/ 	.word	0x00018fe0
        /*0bb8*/ 	.word	0x00000002
        /*0bbc*/ 	.word	0x00038840
        /*0bc0*/ 	.short	0x010a
        /*0bc2*/ 	.byte	0x3f
	.zero		1


	//   ....[90]....
        /*0bc4*/ 	.word	0x00019030
        /*0bc8*/ 	.word	0x00000002
        /*0bcc*/ 	.word	0x00038860
        /*0bd0*/ 	.short	0x010a
        /*0bd2*/ 	.byte	0x3f
	.zero		1


	//   ....[91]....
        /*0bd4*/ 	.word	0x00019080
        /*0bd8*/ 	.word	0x00000002
        /*0bdc*/ 	.word	0x00038840
        /*0be0*/ 	.short	0x010a
        /*0be2*/ 	.byte	0x3f
	.zero		1


	//   ....[92]....
        /*0be4*/ 	.word	0x000190d0
        /*0be8*/ 	.word	0x00000002
        /*0bec*/ 	.word	0x00038860
        /*0bf0*/ 	.short	0x010a
        /*0bf2*/ 	.byte	0x3f
	.zero		1


	//   ....[93]....
        /*0bf4*/ 	.word	0x00019a90
        /*0bf8*/ 	.word	0x00000000
        /*0bfc*/ 	.word	0x00038820
        /*0c00*/ 	.short	0x010a
        /*0c02*/ 	.byte	0x3f
	.zero		1


	//   ....[94]....
        /*0c04*/ 	.word	0x00019c30
        /*0c08*/ 	.word	0x00000006
        /*0c0c*/ 	.word	0x00000000
        /*0c10*/ 	.short	0x010a
        /*0c12*/ 	.byte	0x3f
	.zero		1


	//   ....[95]....
        /*0c14*/ 	.word	0x00019c80
        /*0c18*/ 	.word	0x00000007
        /*0c1c*/ 	.word	0x00000000
        /*0c20*/ 	.short	0x010a
        /*0c22*/ 	.byte	0x3f
	.zero		1


	//   ....[96]....
        /*0c24*/ 	.word	0x00019cd0
        /*0c28*/ 	.word	0x00000004
        /*0c2c*/ 	.word	0x00000000
        /*0c30*/ 	.short	0x010a
        /*0c32*/ 	.byte	0x3f
	.zero		1


	//----- nvinfo : EIATTR_NUM_MBARRIERS
	.align		4
.L_291:
        /*0c34*/ 	.byte	0x03, 0x38
        /*0c36*/ 	.short	0x0017


	//----- nvinfo : EIATTR_EXIT_INSTR_OFFSETS
	.align		4
        /*0c38*/ 	.byte	0x04, 0x1c
        /*0c3a*/ 	.short	(.L_293 - .L_292)


	//   ....[0]....
.L_292:
        /*0c3c*/ 	.word	0x00018170


	//----- nvinfo : EIATTR_MAX_THREADS
	.align		4
.L_293:
        /*0c40*/ 	.byte	0x04, 0x05
        /*0c42*/ 	.short	(.L_295 - .L_294)
.L_294:
        /*0c44*/ 	.word	0x00000180
        /*0c48*/ 	.word	0x00000001
        /*0c4c*/ 	.word	0x00000001


	//----- nvinfo : EIATTR_CRS_STACK_SIZE
	.align		4
.L_295:
        /*0c50*/ 	.byte	0x04, 0x1e
        /*0c52*/ 	.short	(.L_297 - .L_296)
.L_296:
        /*0c54*/ 	.word	0x00000000


	//----- nvinfo : EIATTR_CBANK_PARAM_SIZE
	.align		4
.L_297:
        /*0c58*/ 	.byte	0x03, 0x19
        /*0c5a*/ 	.short	0x0b70


	//----- nvinfo : EIATTR_PARAM_CBANK
	.align		4
        /*0c5c*/ 	.byte	0x04, 0x0a
        /*0c5e*/ 	.short	(.L_299 - .L_298)
	.align		4
.L_298:
        /*0c60*/ 	.word	index@(.nv.constant0._ZN7cutlass13device_kernelIN5flash11enable_sm90INS1_16FlashAttnFwdSm90INS1_25CollectiveMainloopFwdSm90ILi2EN4cute5tupleIJNS5_1CILi1EEES8_S8_EEENS6_IJNS7_ILi64EEESA_SA_EEELi512ENS_6half_tEfNS_4arch4Sm90ELb0ELb0ELb1ELb1ELb0ELb1ELb1ELb0ELb0ELb0ELb0ELb0EEENS1_21CollectiveEpilogueFwdINS6_IJSA_NS7_ILi512EEESA_EEES9_SC_SE_Li256ELb1ELb0ELb0ELb0EEENS1_36VarlenDynamicPersistentTileSchedulerILi64ELi64ELi256ELi32ELb0ELb0ELb1ELb0ELb1ELb1EEEEEEEEEvNT_6ParamsE)
        /*0c64*/ 	.short	0x0210
        /*0c66*/ 	.short	0x0b70


	//----- nvinfo : EIATTR_SW_WAR
	.align		4
.L_299:
        /*0c68*/ 	.byte	0x04, 0x36
        /*0c6a*/ 	.short	(.L_301 - .L_300)
.L_300:
        /*0c6c*/ 	.word	0x00000008
.L_301:


//--------------------- .nv.info._ZN7cutlass13device_kernelIN5flash11enable_sm90INS1_16FlashAttnFwdSm90INS1_25CollectiveMainloopFwdSm90ILi2EN4cute5tupleIJNS5_1CILi1EEES8_S8_EEENS6_IJNS7_ILi64EEESA_SA_EEELi512ENS_6half_tEfNS_4arch4Sm90ELb0ELb1ELb1ELb0ELb0ELb0ELb0ELb0ELb0ELb0ELb0ELb0EEENS1_21CollectiveEpilogueFwdINS6_IJSA_NS7_ILi512EEESA_EEES9_SC_SE_Li256ELb0ELb0ELb0ELb0EEENS1_30DynamicPersistentTileSchedulerILi256ELi32ELb0ELb0ELb1EEEEEEEEEvNT_6ParamsE --------------------------
	.section	.nv.info._ZN7cutlass13device_kernelIN5flash11enable_sm90INS1_16FlashAttnFwdSm90INS1_25CollectiveMainloopFwdSm90ILi2EN4cute5tupleIJNS5_1CILi1EEES8_S8_EEENS6_IJNS7_ILi64EEESA_SA_EEELi512ENS_6half_tEfNS_4arch4Sm90ELb0ELb1ELb1ELb0ELb0ELb0ELb0ELb0ELb0ELb0ELb0ELb0EEENS1_21CollectiveEpilogueFwdINS6_IJSA_NS7_ILi512EEESA_EEES9_SC_SE_Li256ELb0ELb0ELb0ELb0EEENS1_30DynamicPersistentTileSchedulerILi256ELi32ELb0ELb0ELb1EEEEEEEEEvNT_6ParamsE,"",@"SHT_CUDA_INFO"
	.sectionflags	@""
	.align	4


	//----- nvinfo : EIATTR_CUDA_API_VERSION
	.align		4
        /*0000*/ 	.byte	0x04, 0x37
        /*0002*/ 	.short	(.L_303 - .L_302)
.L_302:
        /*0004*/ 	.word	0x00000082


	//----- nvinfo : EIATTR_KPARAM_INFO
	.align		4
.L_303:
        /*0008*/ 	.byte	0x04, 0x17
        /*000a*/ 	.short	(.L_305 - .L_304)
.L_304:
        /*000c*/ 	.word	0x00000000
        /*0010*/ 	.short	0x0000
        /*0012*/ 	.short	0x0070
        /*0014*/ 	.byte	0x00, 0xf0, 0x01, 0x2e


	//----- nvinfo : EIATTR_SPARSE_MMA_MASK
	.align		4
.L_305:
        /*0018*/ 	.byte	0x03, 0x50
        /*001a*/ 	.short	0x0000


	//----- nvinfo : EIATTR_MAXREG_COUNT
	.align		4
        /*001c*/ 	.byte	0x03, 0x1b
        /*001e*/ 	.short	0x00a8


	//----- nvinfo : EIATTR_NUM_BARRIERS
	.align		4
        /*0020*/ 	.byte	0x02, 0x4c
        /*0022*/ 	.byte	0x10
	.zero		1


	//----- nvinfo : EIATTR_EXTERNS
	.align		4
        /*0024*/ 	.byte	0x04, 0x0f
        /*0026*/ 	.short	(.L_307 - .L_306)


	//   ....[0]....
	.align		4
.L_306:
        /*0028*/ 	.word	index@(__assertfail)


	//----- nvinfo : EIATTR_MERCURY_ISA_VERSION
	.align		4
.L_307:
        /*002c*/ 	.byte	0x03, 0x5f
        /*002e*/ 	.short	0x0101


	//----- nvinfo : EIATTR_INT_WARP_WIDE_INSTR_OFFSETS
	.align		4
        /*0030*/ 	.byte	0x04, 0x31
        /*0032*/ 	.short	(.L_309 - .L_308)


	//   ....[0]....
.L_308:
        /*0034*/ 	.word	0x00000180


	//   ....[1]....
        /*0038*/ 	.word	0x000001b0


	//   ....[2]....
        /*003c*/ 	.word	0x000001c0


	//   ....[3]....
        /*0040*/ 	.word	0x0000fa30


	//   ....[4]....
        /*0044*/ 	.word	0x0000fac0


	//   ....[5]....
        /*0048*/ 	.word	0x0000ffb0


	//   ....[6]....
        /*004c*/ 	.word	0x000120d0


	//   ....[7]....
        /*0050*/ 	.word	0x00012160


	//----- nvinfo : EIATTR_COOP_GROUP_MASK_REGIDS
	.align		4
.L_309:
        /*0054*/ 	.byte	0x04, 0x29
        /*0056*/ 	.short	(.L_311 - .L_310)


	//   ....[0]....
.L_310:
        /*0058*/ 	.word	0xffffffff


	//   ....[1]....
        /*005c*/ 	.word	0xffffffff


	//   ....[2]....
        /*0060*/ 	.word	0xffffffff


	//   ....[3]....
        /*0064*/ 	.word	0xffffffff


	//   ....[4]....
        /*0068*/ 	.word	0xffffffff


	//   ....[5]....
        /*006c*/ 	.word	0xffffffff


	//   ....[6]....
        /*0070*/ 	.word	0xffffffff


	//   ....[7]....
        /*0074*/ 	.word	0xffffffff


	//   ....[8]....
        /*0078*/ 	.word	0xffffffff


	//   ....[9]....
        /*007c*/ 	.word	0xffffffff


	//   ....[10]....
        /*0080*/ 	.word	0xffffffff


	//   ....[11]....
        /*0084*/ 	.word	0xffffffff


	//   ....[12]....
        /*0088*/ 	.word	0xffffffff


	//   ....[13]....
        /*008c*/ 	.word	0xffffffff


	//   ....[14]....
        /*0090*/ 	.word	0xffffffff


	//   ....[15]....
        /*0094*/ 	.word	0xffffffff


	//   ....[16]....
        /*0098*/ 	.word	0xffffffff


	//   ....[17]....
        /*009c*/ 	.word	0xffffffff


	//   ....[18]....
        /*00a0*/ 	.word	0xffffffff


	//   ....[19]....
        /*00a4*/ 	.word	0xffffffff


	//   ....[20]....
        /*00a8*/ 	.word	0xffffffff


	//   ....[21]....
        /*00ac*/ 	.word	0xffffffff


	//   ....[22]....
        /*00b0*/ 	.word	0xffffffff


	//   ....[23]....
        /*00b4*/ 	.word	0xffffffff


	//   ....[24]....
        /*00b8*/ 	.word	0xffffffff


	//   ....[25]....
        /*00bc*/ 	.word	0xffffffff


	//   ....[26]....
        /*00c0*/ 	.word	0xffffffff


	//   ....[27]....
        /*00c4*/ 	.word	0xffffffff


	//   ....[28]....
        /*00c8*/ 	.word	0xffffffff


	//   ....[29]....
        /*00cc*/ 	.word	0xffffffff


	//   ....[30]....
        /*00d0*/ 	.word	0xffffffff


	//   ....[31]....
        /*00d4*/ 	.word	0xffffffff


	//   ....[32]....
        /*00d8*/ 	.word	0xffffffff


	//   ....[33]....
        /*00dc*/ 	.word	0xffffffff


	//   ....[34]....
        /*00e0*/ 	.word	0xffffffff


	//   ....[35]....
        /*00e4*/ 	.word	0xffffffff


	//   ....[36]....
        /*00e8*/ 	.word	0xffffffff


	//   ....[37]....
        /*00ec*/ 	.word	0xffffffff


	//   ....[38]....
        /*00f0*/ 	.word	0x0500000f


	//   ....[39]....
        /*00f4*/ 	.word	0x0500000f


	//----- nvinfo : EIATTR_COOP_GROUP_INSTR_OFFSETS
	.align		4
.L_311:
        /*00f8*/ 	.byte	0x04, 0x28
        /*00fa*/ 	.short	(.L_313 - .L_312)


	//   ....[0]....
.L_312:
        /*00fc*/ 	.word	0x00000050


	//   ....[1]....
        /*0100*/ 	.word	0x00000190


	//   ....[2]....
        /*0104*/ 	.word	0x000001e0


	//   ....[3]....
        /*0108*/ 	.word	0x00000390


	//   ....[4]....
        /*010c*/ 	.word	0x000004f0


	//   ....[5]....
        /*0110*/ 	.word	0x00000610


	//   ....[6]....
        /*0114*/ 	.word	0x00000770


	//   ....[7]....
        /*0118*/ 	.word	0x00001a40


	//   ....[8]....
        /*011c*/ 	.word	0x00003a30


	//   ....[9]....
        /*0120*/ 	.word	0x00004f80


	//   ....[10]....
        /*0124*/ 	.word	0x00005090


	//   ....[11]....
        /*0128*/ 	.word	0x000054d0


	//   ....[12]....
        /*012c*/ 	.word	0x00005550


	//   ....[13]....
        /*0130*/ 	.word	0x00005d60


	//   ....[14]....
        /*0134*/ 	.word	0x00006ef0


	//   ....[15]....
        /*0138*/ 	.word	0x00006ff0


	//   ....[16]....
        /*013c*/ 	.word	0x00007370


	//   ....[17]....
        /*0140*/ 	.word	0x00007420


	//   ....[18]....
        /*0144*/ 	.word	0x000085d0


	//   ....[19]....
        /*0148*/ 	.word	0x00008f20


	//   ....[20]....
        /*014c*/ 	.word	0x00008f90


	//   ....[21]....
        /*0150*/ 	.word	0x00009290


	//   ....[22]....
        /*0154*/ 	.word	0x00009450


	//   ....[23]....
        /*0158*/ 	.word	0x0000a4c0


	//   ....[24]....
        /*015c*/ 	.word	0x0000b510


	//   ....[25]....
        /*0160*/ 	.word	0x0000b5e0


	//   ....[26]....
        /*0164*/ 	.word	0x0000b9b0


	//   ....[27]....
        /*0168*/ 	.word	0x0000ba60


	//   ....[28]....
        /*016c*/ 	.word	0x0000cbf0


	//   ....[29]....
        /*0170*/ 	.word	0x0000cc30


	//   ....[30]....
        /*0174*/ 	.word	0x0000cc70


	//   ....[31]....
        /*0178*/ 	.word	0x0000ccf0


	//   ....[32]....
        /*017c*/ 	.word	0x0000cd20


	//   ....[33]....
        /*0180*/ 	.word	0x0000d770


	//   ....[34]....
        /*0184*/ 	.word	0x0000e520


	//   ....[35]....
        /*0188*/ 	.word	0x0000f1a0


	//   ....[36]....
        /*018c*/ 	.word	0x000121e0


	//   ....[37]....
        /*0190*/ 	.word	0x00012390


	//   ....[38]....
        /*0194*/ 	.word	0x00012a40


	//   ....[39]....
        /*0198*/ 	.word	0x00012e20


	//----- nvinfo : EIATTR_REG_RECONFIG
	.align		4
.L_313:
        /*019c*/ 	.byte	0x01, 0x54
	.zero		2


	//----- nvinfo : EIATTR_SYSCALL_OFFSETS
	.align		4
        /*01a0*/ 	.byte	0x04, 0x46
        /*01a2*/ 	.short	(.L_315 - .L_314)


	//   ....[0]....
.L_314:
        /*01a4*/ 	.word	0x00003c00


	//   ....[1]....
        /*01a8*/ 	.word	0x0000fc50


	//   ....[2]....
        /*01ac*/ 	.word	0x0000fd90


	//   ....[3]....
        /*01b0*/ 	.word	0x0000fe90


	//----- nvinfo : EIATTR_MBARRIER_INSTR_OFFSETS
	.align		4
.L_315:
        /*01b4*/ 	.byte	0x04, 0x39
        /*01b6*/ 	.short	(.L_317 - .L_316)


	//   ....[0]....
.L_316:
        /*01b8*/ 	.word	0x00000280
        /*01bc*/ 	.word	0x000000ff
        /*01c0*/ 	.word	0x00028c00
        /*01c4*/ 	.short	0x0100
        /*01c6*/ 	.byte	0x06
	.zero		1


	//   ....[1]....
        /*01c8*/ 	.word	0x00000290
        /*01cc*/ 	.word	0x000000ff
        /*01d0*/ 	.word	0x00028c20
        /*01d4*/ 	.short	0x0100
        /*01d6*/ 	.byte	0x06
	.zero		1


	//   ....[2]....
        /*01d8*/ 	.word	0x00000340
        /*01dc*/ 	.word	0x000000ff
        /*01e0*/ 	.word	0x00028c30
        /*01e4*/ 	.short	0x0100
        /*01e6*/ 	.byte	0x06
	.zero		1


	//   ....[3]....
        /*01e8*/ 	.word	0x00000350
        /*01ec*/ 	.word	0x000000ff
        /*01f0*/ 	.word	0x00028c40
        /*01f4*/ 	.short	0x0100
        /*01f6*/ 	.byte	0x06
	.zero		1


	//   ....[4]....
        /*01f8*/ 	.word	0x00000360
        /*01fc*/ 	.word	0x000000ff
        /*0200*/ 	.word	0x00028c38
        /*0204*/ 	.short	0x0100
        /*0206*/ 	.byte	0x06
	.zero		1


	//   ....[5]....
        /*0208*/ 	.word	0x00000370
        /*020c*/ 	.word	0x000000ff
        /*0210*/ 	.word	0x00028c48
        /*0214*/ 	.short	0x0100
        /*0216*/ 	.byte	0x06
	.zero		1


	//   ....[6]....
        /*0218*/ 	.word	0x000004a0
        /*021c*/ 	.word	0x000000ff
        /*0220*/ 	.word	0x00028c50
        /*0224*/ 	.short	0x0100
        /*0226*/ 	.byte	0x08
	.zero		1


	//   ....[7]....
        /*0228*/ 	.word	0x000004b0
        /*022c*/ 	.word	0x000000ff
        /*0230*/ 	.word	0x00028c60
        /*0234*/ 	.short	0x0100
        /*0236*/ 	.byte	0x08
	.zero		1


	//   ....[8]....
        /*0238*/ 	.word	0x000004c0
        /*023c*/ 	.word	0x000000ff
        /*0240*/ 	.word	0x00028c58
        /*0244*/ 	.short	0x0100
        /*0246*/ 	.byte	0x08
	.zero		1


	//   ....[9]....
        /*0248*/ 	.word	0x000004d0
        /*024c*/ 	.word	0x000000ff
        /*0250*/ 	.word	0x00028c68
        /*0254*/ 	.short	0x0100
        /*0256*/ 	.byte	0x08
	.zero		1


	//   ....[10]....
        /*0258*/ 	.word	0x000005c0
        /*025c*/ 	.word	0x000000ff
        /*0260*/ 	.word	0x00028c70
        /*0264*/ 	.short	0x0100
        /*0266*/ 	.byte	0x06
	.zero		1


	//   ....[11]....
        /*0268*/ 	.word	0x000005d0
        /*026c*/ 	.word	0x000000ff
        /*0270*/ 	.word	0x00028c80
        /*0274*/ 	.short	0x0100
        /*0276*/ 	.byte	0x06
	.zero		1


	//   ....[12]....
        /*0278*/ 	.word	0x000005e0
        /*027c*/ 	.word	0x000000ff
        /*0280*/ 	.word	0x00028c78
        /*0284*/ 	.short	0x0100
        /*0286*/ 	.byte	0x06
	.zero		1


	//   ....[13]....
        /*0288*/ 	.word	0x000005f0
        /*028c*/ 	.word	0x000000ff
        /*0290*/ 	.word	0x00028c88
        /*0294*/ 	.short	0x0100
        /*0296*/ 	.byte	0x06
	.zero		1


	//   ....[14]....
        /*0298*/ 	.word	0x00000720
        /*029c*/ 	.word	0x000000ff
        /*02a0*/ 	.word	0x00028c90
        /*02a4*/ 	.short	0x0100
        /*02a6*/ 	.byte	0x08
	.zero		1


	//   ....[15]....
        /*02a8*/ 	.word	0x00000730
        /*02ac*/ 	.word	0x000000ff
        /*02b0*/ 	.word	0x00028ca0
        /*02b4*/ 	.short	0x0100
        /*02b6*/ 	.byte	0x08
	.zero		1


	//   ....[16]....
        /*02b8*/ 	.word	0x00000740
        /*02bc*/ 	.word	0x000000ff
        /*02c0*/ 	.word	0x00028c98
        /*02c4*/ 	.short	0x0100
        /*02c6*/ 	.byte	0x08
	.zero		1


	//   ....[17]....
        /*02c8*/ 	.word	0x00000750
        /*02cc*/ 	.word	0x000000ff
        /*02d0*/ 	.word	0x00028ca8
        /*02d4*/ 	.short	0x0100
        /*02d6*/ 	.byte	0x08
	.zero		1


	//   ....[18]....
        /*02d8*/ 	.word	0x00000880
        /*02dc*/ 	.word	0x000000ff
        /*02e0*/ 	.word	0x00028cb0
        /*02e4*/ 	.short	0x0100
        /*02e6*/ 	.byte	0x08
	.zero		1


	//   ....[19]....
        /*02e8*/ 	.word	0x00000890
        /*02ec*/ 	.word	0x000000ff
        /*02f0*/ 	.word	0x00028cc0
        /*02f4*/ 	.short	0x0100
        /*02f6*/ 	.byte	0x08
	.zero		1


	//   ....[20]....
        /*02f8*/ 	.word	0x000008a0
        /*02fc*/ 	.word	0x000000ff
        /*0300*/ 	.word	0x00028cb8
        /*0304*/ 	.short	0x0100
        /*0306*/ 	.byte	0x08
	.zero		1


	//   ....[21]....
        /*0308*/ 	.word	0x000008b0
        /*030c*/ 	.word	0x000000ff
        /*0310*/ 	.word	0x00028cc8
        /*0314*/ 	.short	0x0100
        /*0316*/ 	.byte	0x08
	.zero		1


	//   ....[22]....
        /*0318*/ 	.word	0x00001b50
        /*031c*/ 	.word	0x000000ff
        /*0320*/ 	.word	0x00028c50
        /*0324*/ 	.short	0x010a
        /*0326*/ 	.byte	0x15
	.zero		1


	//   ....[23]....
        /*0328*/ 	.word	0x00001e00
        /*032c*/ 	.word	0x00000003
        /*0330*/ 	.word	0x00000000
        /*0334*/ 	.short	0x0101
        /*0336*/ 	.byte	0x3f
	.zero		1


	//   ....[24]....
        /*0338*/ 	.word	0x00002760
        /*033c*/ 	.word	0x000000ff
        /*0340*/ 	.word	0x00028c50
        /*0344*/ 	.short	0x010a
        /*0346*/ 	.byte	0x15
	.zero		1


	//   ....[25]....
        /*0348*/ 	.word	0x000027a0
        /*034c*/ 	.word	0x000000ff
        /*0350*/ 	.word	0x00028c50
        /*0354*/ 	.short	0x010a
        /*0356*/ 	.byte	0x15
	.zero		1


	//   ....[26]....
        /*0358*/ 	.word	0x00002970
        /*035c*/ 	.word	0x00000004
        /*0360*/ 	.word	0x00000000
        /*0364*/ 	.short	0x0101
        /*0366*/ 	.byte	0x3f
	.zero		1


	//   ....[27]....
        /*0368*/ 	.word	0x00003c80
        /*036c*/ 	.word	0x000000ff
        /*0370*/ 	.word	0x00028c00
        /*0374*/ 	.short	0x010a
        /*0376*/ 	.byte	0x30
	.zero		1


	//   ....[28]....
        /*0378*/ 	.word	0x00003d00
        /*037c*/ 	.word	0x00000006
        /*0380*/ 	.word	0x00028c30
        /*0384*/ 	.short	0x010a
        /*0386*/ 	.byte	0x3f
	.zero		1


	//   ....[29]....
        /*0388*/ 	.word	0x00003d40
        /*038c*/ 	.word	0x00000006
        /*0390*/ 	.word	0x00028c30
        /*0394*/ 	.short	0x010a
        /*0396*/ 	.byte	0x3f
	.zero		1


	//   ....[30]....
        /*0398*/ 	.word	0x000042b0
        /*039c*/ 	.word	0x00000003
        /*03a0*/ 	.word	0x00000000
        /*03a4*/ 	.short	0x0101
        /*03a6*/ 	.byte	0x3f
	.zero		1


	//   ....[31]....
        /*03a8*/ 	.word	0x00005b00
        /*03ac*/ 	.word	0x00000006
        /*03b0*/ 	.word	0x00028c50
        /*03b4*/ 	.short	0x010a
        /*03b6*/ 	.byte	0x3f
	.zero		1


	//   ....[32]....
        /*03b8*/ 	.word	0x00005b40
        /*03bc*/ 	.word	0x00000006
        /*03c0*/ 	.word	0x00028c50
        /*03c4*/ 	.short	0x010a
        /*03c6*/ 	.byte	0x3f
	.zero		1


	//   ....[33]....
        /*03c8*/ 	.word	0x00005d80
        /*03cc*/ 	.word	0x00000006
        /*03d0*/ 	.word	0x00000000
        /*03d4*/ 	.short	0x0101
        /*03d6*/ 	.byte	0x3f
	.zero		1


	//   ....[34]....
        /*03d8*/ 	.word	0x00006030
        /*03dc*/ 	.word	0x000000ff
        /*03e0*/ 	.word	0x00028c30
        /*03e4*/ 	.short	0x010a
        /*03e6*/ 	.byte	0x1b
	.zero		1


	//   ....[35]....
        /*03e8*/ 	.word	0x00006070
        /*03ec*/ 	.word	0x000000ff
        /*03f0*/ 	.word	0x00028c30
        /*03f4*/ 	.short	0x010a
        /*03f6*/ 	.byte	0x1b
	.zero		1


	//   ....[36]....
        /*03f8*/ 	.word	0x00006420
        /*03fc*/ 	.word	0x0000000e
        /*0400*/ 	.word	0x00000000
        /*0404*/ 	.short	0x0101
        /*0406*/ 	.byte	0x3f
	.zero		1


	//   ....[37]....
        /*0408*/ 	.word	0x00008320
        /*040c*/ 	.word	0x000000ff
        /*0410*/ 	.word	0x00028c50
        /*0414*/ 	.short	0x010a
        /*0416*/ 	.byte	0x1b
	.zero		1


	//   ....[38]....
        /*0418*/ 	.word	0x00008360
        /*041c*/ 	.word	0x000000ff
        /*0420*/ 	.word	0x00028c50
        /*0424*/ 	.short	0x010a
        /*0426*/ 	.byte	0x1b
	.zero		1


	//   ....[39]....
        /*0428*/ 	.word	0x000085f0
        /*042c*/ 	.word	0x0000000d
        /*0430*/ 	.word	0x00000000
        /*0434*/ 	.short	0x0101
        /*0436*/ 	.byte	0x3f
	.zero		1


	//   ....[40]....
        /*0438*/ 	.word	0x00008950
        /*043c*/ 	.word	0x000000ff
        /*0440*/ 	.word	0x00028c30
        /*0444*/ 	.short	0x010a
        /*0446*/ 	.byte	0x19
	.zero		1


	//   ....[41]....
        /*0448*/ 	.word	0x00008990
        /*044c*/ 	.word	0x000000ff
        /*0450*/ 	.word	0x00028c30
        /*0454*/ 	.short	0x010a
        /*0456*/ 	.byte	0x19
	.zero		1


	//   ....[42]....
        /*0458*/ 	.word	0x00009820
        /*045c*/ 	.word	0x00000098
        /*0460*/ 	.word	0x00000000
        /*0464*/ 	.short	0x0101
        /*0466*/ 	.byte	0x3f
	.zero		1


	//   ....[43]....
        /*0468*/ 	.word	0x0000a230
        /*046c*/ 	.word	0x000000ff
        /*0470*/ 	.word	0x00028c50
        /*0474*/ 	.short	0x010a
        /*0476*/ 	.byte	0x19
	.zero		1


	//   ....[44]....
        /*0478*/ 	.word	0x0000a270
        /*047c*/ 	.word	0x000000ff
        /*0480*/ 	.word	0x00028c50
        /*0484*/ 	.short	0x010a
        /*0486*/ 	.byte	0x19
	.zero		1


	//   ....[45]....
        /*0488*/ 	.word	0x0000a4e0
        /*048c*/ 	.word	0x000000aa
        /*0490*/ 	.word	0x00000000
        /*0494*/ 	.short	0x0101
        /*0496*/ 	.byte	0x3f
	.zero		1


	//   ....[46]....
        /*0498*/ 	.word	0x0000a650
        /*049c*/ 	.word	0x000000ff
        /*04a0*/ 	.word	0x00028c30
        /*04a4*/ 	.short	0x010a
        /*04a6*/ 	.byte	0x1b
	.zero		1


	//   ....[47]....
        /*04a8*/ 	.word	0x0000a690
        /*04ac*/ 	.word	0x000000ff
        /*04b0*/ 	.word	0x00028c30
        /*04b4*/ 	.short	0x010a
        /*04b6*/ 	.byte	0x1b
	.zero		1


	//   ....[48]....
        /*04b8*/ 	.word	0x0000aa30
        /*04bc*/ 	.word	0x000000a4
        /*04c0*/ 	.word	0x00000000
        /*04c4*/ 	.short	0x0101
        /*04c6*/ 	.byte	0x3f
	.zero		1


	//   ....[49]....
        /*04c8*/ 	.word	0x0000c940
        /*04cc*/ 	.word	0x000000ff
        /*04d0*/ 	.word	0x00028c50
        /*04d4*/ 	.short	0x010a
        /*04d6*/ 	.byte	0x1b
	.zero		1


	//   ....[50]....
        /*04d8*/ 	.word	0x0000c980
        /*04dc*/ 	.word	0x000000ff
        /*04e0*/ 	.word	0x00028c50
        /*04e4*/ 	.short	0x010a
        /*04e6*/ 	.byte	0x1b
	.zero		1


	//   ....[51]....
        /*04e8*/ 	.word	0x0000cc10
        /*04ec*/ 	.word	0x0000000f
        /*04f0*/ 	.word	0x00000000
        /*04f4*/ 	.short	0x0101
        /*04f6*/ 	.byte	0x3f
	.zero		1


	//   ....[52]....
        /*04f8*/ 	.word	0x0000e860
        /*04fc*/ 	.word	0x000000ff
        /*0500*/ 	.word	0x00000000
        /*0504*/ 	.short	0x0101
        /*0506*/ 	.byte	0x05
	.zero		1


	//   ....[53]....
        /*0508*/ 	.word	0x00010230
        /*050c*/ 	.word	0x00000008
        /*0510*/ 	.word	0x00028c40
        /*0514*/ 	.short	0x010a
        /*0516*/ 	.byte	0x3f
	.zero		1


	//   ....[54]....
        /*0518*/ 	.word	0x00010530
        /*051c*/ 	.word	0x000000ff
        /*0520*/ 	.word	0x00028c20
        /*0524*/ 	.short	0x010a
        /*0526*/ 	.byte	0x25
	.zero		1


	//   ....[55]....
        /*0528*/ 	.word	0x000105b0
        /*052c*/ 	.word	0x00000008
        /*0530*/ 	.word	0x00028c60
        /*0534*/ 	.short	0x010a
        /*0536*/ 	.byte	0x3f
	.zero		1


	//   ....[56]....
        /*0538*/ 	.word	0x00010c20
        /*053c*/ 	.word	0x00000002
        /*0540*/ 	.word	0x00028c40
        /*0544*/ 	.short	0x010a
        /*0546*/ 	.byte	0x3f
	.zero		1


	//   ....[57]....
        /*0548*/ 	.word	0x00010db0
        /*054c*/ 	.word	0x00000002
        /*0550*/ 	.word	0x00028c60
        /*0554*/ 	.short	0x010a
        /*0556*/ 	.byte	0x3f
	.zero		1


	//   ....[58]....
        /*0558*/ 	.word	0x000113c0
        /*055c*/ 	.word	0x00000003
        /*0560*/ 	.word	0x00028c40
        /*0564*/ 	.short	0x010a
        /*0566*/ 	.byte	0x3f
	.zero		1


	//   ....[59]....
        /*0568*/ 	.word	0x00011550
        /*056c*/ 	.word	0x00000003
        /*0570*/ 	.word	0x00028c60
        /*0574*/ 	.short	0x010a
        /*0576*/ 	.byte	0x3f
	.zero		1


	//   ....[60]....
        /*0578*/ 	.word	0x00011ae0
        /*057c*/ 	.word	0x00000002
        /*0580*/ 	.word	0x00028c40
        /*0584*/ 	.short	0x010a
        /*0586*/ 	.byte	0x3f
	.zero		1


	//   ....[61]....
        /*0588*/ 	.word	0x00011c70
        /*058c*/ 	.word	0x00000002
        /*0590*/ 	.word	0x00028c60
        /*0594*/ 	.short	0x010a
        /*0596*/ 	.byte	0x3f
	.zero		1


	//   ....[62]....
        /*0598*/ 	.word	0x00012340
        /*059c*/ 	.word	0x00000007
        /*05a0*/ 	.word	0x00028c20
        /*05a4*/ 	.short	0x010a
        /*05a6*/ 	.byte	0x3f
	.zero		1


	//   ....[63]....
        /*05a8*/ 	.word	0x00012490
        /*05ac*/ 	.word	0x00000005
        /*05b0*/ 	.word	0x00000000
        /*05b4*/ 	.short	0x010a
        /*05b6*/ 	.byte	0x3f
	.zero		1


	//   ....[64]....
        /*05b8*/ 	.word	0x00012500
        /*05bc*/ 	.word	0x00000003
        /*05c0*/ 	.word	0x00000000
        /*05c4*/ 	.short	0x010a
        /*05c6*/ 	.byte	0x3f
	.zero		1


	//   ....[65]....
        /*05c8*/ 	.word	0x00012560
        /*05cc*/ 	.word	0x00000005
        /*05d0*/ 	.word	0x00000000
        /*05d4*/ 	.short	0x010a
        /*05d6*/ 	.byte	0x3f
	.zero		1


	//   ....[66]....
        /*05d8*/ 	.word	0x00012590
        /*05dc*/ 	.word	0x00000003
        /*05e0*/ 	.word	0x00000000
        /*05e4*/ 	.short	0x010a
        /*05e6*/ 	.byte	0x3f
	.zero		1


	//   ....[67]....
        /*05e8*/ 	.word	0x00012600
        /*05ec*/ 	.word	0x00000006
        /*05f0*/ 	.word	0x00028c50
        /*05f4*/ 	.short	0x010a
        /*05f6*/ 	.byte	0x3f
	.zero		1


	//   ....[68]....
        /*05f8*/ 	.word	0x00012660
        /*05fc*/ 	.word	0x00000005
        /*0600*/ 	.word	0x00028c50
        /*0604*/ 	.short	0x010a
        /*0606*/ 	.byte	0x3f
	.zero		1


	//   ....[69]....
        /*0608*/ 	.word	0x000126c0
        /*060c*/ 	.word	0x00000003
        /*0610*/ 	.word	0x00028c00
        /*0614*/ 	.short	0x010a
        /*0616*/ 	.byte	0x3f
	.zero		1


	//   ....[70]....
        /*0618*/ 	.word	0x00012710
        /*061c*/ 	.word	0x00000006
        /*0620*/ 	.word	0x00028c30
        /*0624*/ 	.short	0x010a
        /*0626*/ 	.byte	0x3f
	.zero		1


	//   ....[71]....
        /*0628*/ 	.word	0x00012760
        /*062c*/ 	.word	0x00000006
        /*0630*/ 	.word	0x00028c50
        /*0634*/ 	.short	0x010a
        /*0636*/ 	.byte	0x3f
	.zero		1


	//   ....[72]....
        /*0638*/ 	.word	0x000127c0
        /*063c*/ 	.word	0x0000000b
        /*0640*/ 	.word	0x00028c30
        /*0644*/ 	.short	0x010a
        /*0646*/ 	.byte	0x3f
	.zero		1


	//   ....[73]....
        /*0648*/ 	.word	0x00012810
        /*064c*/ 	.word	0x0000000d
        /*0650*/ 	.word	0x00028c50
        /*0654*/ 	.short	0x010a
        /*0656*/ 	.byte	0x3f
	.zero		1


	//   ....[74]....
        /*0658*/ 	.word	0x00012870
        /*065c*/ 	.word	0x00000008
        /*0660*/ 	.word	0x00028c30
        /*0664*/ 	.short	0x010a
        /*0666*/ 	.byte	0x3f
	.zero		1


	//   ....[75]....
        /*0668*/ 	.word	0x000128c0
        /*066c*/ 	.word	0x000000aa
        /*0670*/ 	.word	0x00028c50
        /*0674*/ 	.short	0x010a
        /*0676*/ 	.byte	0x3f
	.zero		1


	//   ....[76]....
        /*0678*/ 	.word	0x00012920
        /*067c*/ 	.word	0x00000007
        /*0680*/ 	.word	0x00028c30
        /*0684*/ 	.short	0x010a
        /*0686*/ 	.byte	0x3f
	.zero		1


	//   ....[77]....
        /*0688*/ 	.word	0x00012970
        /*068c*/ 	.word	0x0000000f
        /*0690*/ 	.word	0x00028c50
        /*0694*/ 	.short	0x010a
        /*0696*/ 	.byte	0x3f
	.zero		1


	//   ....[78]....
        /*0698*/ 	.word	0x00012af0
        /*069c*/ 	.word	0x00000008
        /*06a0*/ 	.word	0x00028c40
        /*06a4*/ 	.short	0x010a
        /*06a6*/ 	.byte	0x3f
	.zero		1


	//   ....[79]....
        /*06a8*/ 	.word	0x00012b50
        /*06ac*/ 	.word	0x00000008
        /*06b0*/ 	.word	0x00028c20
        /*06b4*/ 	.short	0x010a
        /*06b6*/ 	.byte	0x3f
	.zero		1


	//   ....[80]....
        /*06b8*/ 	.word	0x00012ba0
        /*06bc*/ 	.word	0x00000008
        /*06c0*/ 	.word	0x00028c60
        /*06c4*/ 	.short	0x010a
        /*06c6*/ 	.byte	0x3f
	.zero		1


	//   ....[81]....
        /*06c8*/ 	.word	0x00012bf0
        /*06cc*/ 	.word	0x00000002
        /*06d0*/ 	.word	0x00028c40
        /*06d4*/ 	.short	0x010a
        /*06d6*/ 	.byte	0x3f
	.zero		1


	//   ....[82]....
        /*06d8*/ 	.word	0x00012c40
        /*06dc*/ 	.word	0x00000002
        /*06e0*/ 	.word	0x00028c60
        /*06e4*/ 	.short	0x010a
        /*06e6*/ 	.byte	0x3f
	.zero		1


	//   ....[83]....
        /*06e8*/ 	.word	0x00012c90
        /*06ec*/ 	.word	0x00000003
        /*06f0*/ 	.word	0x00028c40
        /*06f4*/ 	.short	0x010a
        /*06f6*/ 	.byte	0x3f
	.zero		1


	//   ....[84]....
        /*06f8*/ 	.word	0x00012ce0
        /*06fc*/ 	.word	0x00000003
        /*0700*/ 	.word	0x00028c60
        /*0704*/ 	.short	0x010a
        /*0706*/ 	.byte	0x3f
	.zero		1


	//   ....[85]....
        /*0708*/ 	.word	0x00012d30
        /*070c*/ 	.word	0x00000002
        /*0710*/ 	.word	0x00028c40
        /*0714*/ 	.short	0x010a
        /*0716*/ 	.byte	0x3f
	.zero		1


	//   ....[86]....
        /*0718*/ 	.word	0x00012d80
        /*071c*/ 	.word	0x00000002
        /*0720*/ 	.word	0x00028c60
        /*0724*/ 	.short	0x010a
        /*0726*/ 	.byte	0x3f
	.zero		1


	//   ....[87]....
        /*0728*/ 	.word	0x00012e60
        /*072c*/ 	.word	0x00000007
        /*0730*/ 	.word	0x00028c20
        /*0734*/ 	.short	0x010a
        /*0736*/ 	.byte	0x3f
	.zero		1


	//   ....[88]....
        /*0738*/ 	.word	0x00012eb0
        /*073c*/ 	.word	0x00000005
        /*0740*/ 	.word	0x00000000
        /*0744*/ 	.short	0x010a
        /*0746*/ 	.byte	0x3f
	.zero		1


	//   ....[89]....
        /*0748*/ 	.word	0x00012f00
        /*074c*/ 	.word	0x00000003
        /*0750*/ 	.word	0x00000000
        /*0754*/ 	.short	0x010a
        /*0756*/ 	.byte	0x3f
	.zero		1


	//   ....[90]....
        /*0758*/ 	.word	0x00012f50
        /*075c*/ 	.word	0x00000005
        /*0760*/ 	.word	0x00000000
        /*0764*/ 	.short	0x010a
        /*0766*/ 	.byte	0x3f
	.zero		1


	//----- nvinfo : EIATTR_NUM_MBARRIERS
	.align		4
.L_317:
        /*0768*/ 	.byte	0x03, 0x38
        /*076a*/ 	.short	0x0016


	//----- nvinfo : EIATTR_EXIT_INSTR_OFFSETS
	.align		4
        /*076c*/ 	.byte	0x04, 0x1c
        /*076e*/ 	.short	(.L_319 - .L_318)


	//   ....[0]....
.L_318:
        /*0770*/ 	.word	0x00000a10


	//   ....[1]....
        /*0774*/ 	.word	0x0000f160


	//   ....[2]....
        /*0778*/ 	.word	0x0000f1c0


	//   ....[3]....
        /*077c*/ 	.word	0x000123b0


	//   ....[4]....
        /*0780*/ 	.word	0x000125e0


	//----- nvinfo : EIATTR_MAX_THREADS
	.align		4
.L_319:
        /*0784*/ 	.byte	0x04, 0x05
        /*0786*/ 	.short	(.L_321 - .L_320)
.L_320:
        /*0788*/ 	.word	0x00000180
        /*078c*/ 	.word	0x00000001
        /*0790*/ 	.word	0x00000001


	//----- nvinfo : EIATTR_CRS_STACK_SIZE
	.align		4
.L_321:
        /*0794*/ 	.byte	0x04, 0x1e
        /*0796*/ 	.short	(.L_323 - .L_322)
.L_322:
        /*0798*/ 	.word	0x00000000


	//----- nvinfo : EIATTR_CBANK_PARAM_SIZE
	.align		4
.L_323:
        /*079c*/ 	.byte	0x03, 0x19
        /*079e*/ 	.short	0x0bf0


	//----- nvinfo : EIATTR_PARAM_CBANK
	.align		4
        /*07a0*/ 	.byte	0x04, 0x0a
        /*07a2*/ 	.short	(.L_325 - .L_324)
	.align		4
.L_324:
        /*07a4*/ 	.word	index@(.nv.constant0._ZN7cutlass13device_kernelIN5flash11enable_sm90INS1_16FlashAttnFwdSm90INS1_25CollectiveMainloopFwdSm90ILi2EN4cute5tupleIJNS5_1CILi1EEES8_S8_EEENS6_IJNS7_ILi64EEESA_SA_EEELi512ENS_6half_tEfNS_4arch4Sm90ELb0ELb1ELb1ELb0ELb0ELb0ELb0ELb0ELb0ELb0ELb0ELb0EEENS1_21CollectiveEpilogueFwdINS6_IJSA_NS7_ILi512EEESA_EEES9_SC_SE_Li256ELb0ELb0ELb0ELb0EEENS1_30DynamicPersistentTileSchedulerILi256ELi32ELb0ELb0ELb1EEEEEEEEEvNT_6ParamsE)
        /*07a8*/ 	.short	0x0210
        /*07aa*/ 	.short	0x0bf0


	//----- nvinfo : EIATTR_SW_WAR
	.align		4
.L_325:
        /*07ac*/ 	.byte	0x04, 0x36
        /*07ae*/ 	.short	(.L_327 - .L_326)
.L_326:
        /*07b0*/ 	.word	0x00000008
.L_327:


//--------------------- .nv.info._ZN7cutlass13device_kernelIN5flash11enable_sm90INS1_16FlashAttnFwdSm90INS1_25CollectiveMainloopFwdSm90ILi2EN4cute5tupleIJNS5_1CILi1EEES8_S8_EEENS6_IJNS7_ILi64EEESA_SA_EEELi512ENS_6half_tEfNS_4arch4Sm90ELb0ELb1ELb1ELb0ELb0ELb0ELb1ELb0ELb0ELb0ELb0ELb0EEENS1_21CollectiveEpilogueFwdINS6_IJSA_NS7_ILi512EEESA_EEES9_SC_SE_Li256ELb0ELb0ELb0ELb0EEENS1_30DynamicPersistentTileSchedulerILi256ELi32ELb0ELb0ELb1EEEEEEEEEvNT_6ParamsE --------------------------
	.section	.nv.info._ZN7cutlass13device_kernelIN5flash11enable_sm90INS1_16FlashAttnFwdSm90INS1_25CollectiveMainloopFwdSm90ILi2EN4cute5tupleIJNS5_1CILi1EEES8_S8_EEENS6_IJNS7_ILi64EEESA_SA_EEELi512ENS_6half_tEfNS_4arch4Sm90ELb0ELb1ELb1ELb0ELb0ELb0ELb1ELb0ELb0ELb0ELb0ELb0EEENS1_21CollectiveEpilogueFwdINS6_IJSA_NS7_ILi512EEESA_EEES9_SC_SE_Li256ELb0ELb0ELb0ELb0EEENS1_30DynamicPersistentTileSchedulerILi256ELi32ELb0ELb0ELb1EEEEEEEEEvNT_6ParamsE,"",@"SHT_CUDA_INFO"
	.sectionflags	@""
	.align	4


	//----- nvinfo : EIATTR_CUDA_API_VERSION
	.align		4
        /*0000*/ 	.byte	0x04, 0x37
        /*0002*/ 	.short	(.L_329 - .L_328)
.L_328:
        /*0004*/ 	.word	0x00000082


	//----- nvinfo : EIATTR_KPARAM_INFO
	.align		4
.L_329:
        /*0008*/ 	.byte	0x04, 0x17
        /*000a*/ 	.short	(.L_331 - .L_330)
.L_330:
        /*000c*/ 	.word	0x00000000
        /*0010*/ 	.short	0x0000
        /*0012*/ 	.short	0x0070
        /*0014*/ 	.byte	0x00, 0xf0, 0x01, 0x32


	//----- nvinfo : EIATTR_SPARSE_MMA_MASK
	.align		4
.L_331:
        /*0018*/ 	.byte	0x03, 0x50
        /*001a*/ 	.short	0x0000


	//----- nvinfo : EIATTR_MAXREG_COUNT
	.align		4
        /*001c*/ 	.byte	0x03, 0x1b
        /*001e*/ 	.short	0x00a8


	//----- nvinfo : EIATTR_NUM_BARRIERS
	.align		4
        /*0020*/ 	.byte	0x02, 0x4c
        /*0022*/ 	.byte	0x10
	.zero		1


	//----- nvinfo : EIATTR_EXTERNS
	.align		4
        /*0024*/ 	.byte	0x04, 0x0f
        /*0026*/ 	.short	(.L_333 - .L_332)


	//   ....[0]....
	.align		4
.L_332:
        /*0028*/ 	.word	index@(__assertfail)


	//----- nvinfo : EIATTR_ANNOTATIONS
	.align		4
.L_333:
        /*002c*/ 	.byte	0x04, 0x55
        /*002e*/ 	.short	(.L_335 - .L_334)


	//   ....[0]....
.L_334:
        /*0030*/ 	.word	0x00000001
        /*0034*/ 	.byte	0x90, 0x09, 0x00, 0x00, 0x01, 0x00, 0x00, 0x00, 0xa0, 0x0a, 0x00, 0x00, 0x01, 0x00, 0x00, 0x00
        /*0044*/ 	.byte	0x00, 0x44, 0x01, 0x00, 0x01, 0x00, 0x00, 0x00, 0x90, 0x4b, 0x01, 0x00, 0x01, 0x00, 0x00, 0x00
        /*0054*/ 	.byte	0xa0, 0x75, 0x01, 0x00, 0x01, 0x00, 0x00, 0x00, 0xf0, 0x78, 0x01, 0x00


	//----- nvinfo : EIATTR_MERCURY_ISA_VERSION
	.align		4
.L_335:
        /*0060*/ 	.byte	0x03, 0x5f
        /*0062*/ 	.short	0x0101


	//----- nvinfo : EIATTR_INT_WARP_WIDE_INSTR_OFFSETS
	.align		4
        /*0064*/ 	.byte	0x04, 0x31
        /*0066*/ 	.short	(.L_337 - .L_336)


	//   ....[0]....
.L_336:
        /*0068*/ 	.word	0x000001c0


	//   ....[1]....
        /*006c*/ 	.word	0x000001f0


	//   ....[2]....
        /*0070*/ 	.word	0x00000200


	//   ....[3]....
        /*0074*/ 	.word	0x00000270


	//   ....[4]....
        /*0078*/ 	.word	0x00014ba0


	//   ....[5]....
        /*007c*/ 	.word	0x00014c50


	//   ....[6]....
        /*0080*/ 	.word	0x00015140


	//   ....[7]....
        /*0084*/ 	.word	0x000175b0


	//   ....[8]....
        /*0088*/ 	.word	0x00017660


	//----- nvinfo : EIATTR_COOP_GROUP_MASK_REGIDS
	.align		4
.L_337:
        /*008c*/ 	.byte	0x04, 0x29
        /*008e*/ 	.short	(.L_339 - .L_338)


	//   ....[0]....
.L_338:
        /*0090*/ 	.word	0xffffffff


	//   ....[1]....
        /*0094*/ 	.word	0xffffffff


	//   ....[2]....
        /*0098*/ 	.word	0xffffffff


	//   ....[3]....
        /*009c*/ 	.word	0xffffffff


	//   ....[4]....
        /*00a0*/ 	.word	0xffffffff


	//   ....[5]....
        /*00a4*/ 	.word	0xffffffff


	//   ....[6]....
        /*00a8*/ 	.word	0xffffffff


	//   ....[7]....
        /*00ac*/ 	.word	0xffffffff


	//   ....[8]....
        /*00b0*/ 	.word	0xffffffff


	//   ....[9]....
        /*00b4*/ 	.word	0xffffffff


	//   ....[10]....
        /*00b8*/ 	.word	0xffffffff


	//   ....[11]....
        /*00bc*/ 	.word	0xffffffff


	//   ....[12]....
        /*00c0*/ 	.word	0xffffffff


	//   ....[13]....
        /*00c4*/ 	.word	0xffffffff


	//   ....[14]....
        /*00c8*/ 	.word	0xffffffff


	//   ....[15]....
        /*00cc*/ 	.word	0xffffffff


	//   ....[16]....
        /*00d0*/ 	.word	0xffffffff


	//   ....[17]....
        /*00d4*/ 	.word	0xffffffff


	//   ....[18]....
        /*00d8*/ 	.word	0xffffffff


	//   ....[19]....
        /*00dc*/ 	.word	0xffffffff


	//   ....[20]....
        /*00e0*/ 	.word	0xffffffff


	//   ....[21]....
        /*00e4*/ 	.word	0xffffffff


	//   ....[22]....
        /*00e8*/ 	.word	0xffffffff


	//   ....[23]....
        /*00ec*/ 	.word	0xffffffff


	//   ....[24]....
        /*00f0*/ 	.word	0xffffffff


	//   ....[25]....
        /*00f4*/ 	.word	0xffffffff


	//   ....[26]....
        /*00f8*/ 	.word	0xffffffff


	//   ....[27]....
        /*00fc*/ 	.word	0xffffffff


	//   ....[28]....
        /*0100*/ 	.word	0xffffffff


	//   ....[29]....
        /*0104*/ 	.word	0xffffffff


	//   ....[30]....
        /*0108*/ 	.word	0xffffffff


	//   ....[31]....
        /*010c*/ 	.word	0xffffffff


	//   ....[32]....
        /*0110*/ 	.word	0xffffffff


	//   ....[33]....
        /*0114*/ 	.word	0xffffffff


	//   ....[34]....
        /*0118*/ 	.word	0xffffffff


	//   ....[35]....
        /*011c*/ 	.word	0xffffffff


	//   ....[36]....
        /*0120*/ 	.word	0xffffffff


	//   ....[37]....
        /*0124*/ 	.word	0xffffffff


	//   ....[38]....
        /*0128*/ 	.word	0xffffffff


	//   ....[39]....
        /*012c*/ 	.word	0xffffffff


	//   ....[40]....
        /*0130*/ 	.word	0xffffffff


	//   ....[41]....
        /*0134*/ 	.word	0xffffffff


	//   ....[42]....
        /*0138*/ 	.word	0x0500000f


	//   ....[43]....
        /*013c*/ 	.word	0x0500000f


	//----- nvinfo : EIATTR_COOP_GROUP_INSTR_OFFSETS
	.align		4
.L_339:
        /*0140*/ 	.byte	0x04, 0x28
        /*0142*/ 	.short	(.L_341 - .L_340)


	//   ....[0]....
.L_340:
        /*0144*/ 	.word	0x00000070


	//   ....[1]....
        /*0148*/ 	.word	0x000001d0


	//   ....[2]....
        /*014c*/ 	.word	0x00000220


	//   ....[3]....
        /*0150*/ 	.word	0x000003f0


	//   ....[4]....
        /*0154*/ 	.word	0x00000550


	//   ....[5]....
        /*0158*/ 	.word	0x00000670


	//   ....[6]....
        /*015c*/ 	.word	0x000007d0


	//   ....[7]....
        /*0160*/ 	.word	0x00001ae0


	//   ....[8]....
        /*0164*/ 	.word	0x000039d0


	//   ....[9]....
        /*0168*/ 	.word	0x00004960


	//   ....[10]....
        /*016c*/ 	.word	0x00006720


	//   ....[11]....
        /*0170*/ 	.word	0x00006760


	//   ....[12]....
        /*0174*/ 	.word	0x00006a50


	//   ....[13]....
        /*0178*/ 	.word	0x00006af0


	//   ....[14]....
        /*017c*/ 	.word	0x00007210


	//   ....[15]....
        /*0180*/ 	.word	0x00007f70


	//   ....[16]....
        /*0184*/ 	.word	0x00009830


	//   ....[17]....
        /*0188*/ 	.word	0x00009930


	//   ....[18]....
        /*018c*/ 	.word	0x00009bc0


	//   ....[19]....
        /*0190*/ 	.word	0x00009d00


	//   ....[20]....
        /*0194*/ 	.word	0x0000ae80


	//   ....[21]....
        /*0198*/ 	.word	0x0000bd40


	//   ....[22]....
        /*019c*/ 	.word	0x0000ccf0


	//   ....[23]....
        /*01a0*/ 	.word	0x0000cd60


	//   ....[24]....
        /*01a4*/ 	.word	0x0000d060


	//   ....[25]....
        /*01a8*/ 	.word	0x0000d1b0


	//   ....[26]....
        /*01ac*/ 	.word	0x0000e1e0


	//   ....[27]....
        /*01b0*/ 	.word	0x0000ee30


	//   ....[28]....
        /*01b4*/ 	.word	0x000106f0


	//   ....[29]....
        /*01b8*/ 	.word	0x000107f0


	//   ....[30]....
        /*01bc*/ 	.word	0x00010b10


	//   ....[31]....
        /*01c0*/ 	.word	0x00010c10


	//   ....[32]....
        /*01c4*/ 	.word	0x00011d30


	//   ....[33]....
        /*01c8*/ 	.word	0x00011d90


	//   ....[34]....
        /*01cc*/ 	.word	0x00011dd0


	//   ....[35]....
        /*01d0*/ 	.word	0x00011e30


	//   ....[36]....
        /*01d4*/ 	.word	0x00011e60


	//   ....[37]....
        /*01d8*/ 	.word	0x000128c0


	//   ....[38]....
        /*01dc*/ 	.word	0x00013670


	//   ....[39]....
        /*01e0*/ 	.word	0x000142f0


	//   ....[40]....
        /*01e4*/ 	.word	0x000176e0


	//   ....[41]....
        /*01e8*/ 	.word	0x00017890


	//   ....[42]....
        /*01ec*/ 	.word	0x00017ed0


	//   ....[43]....
        /*01f0*/ 	.word	0x000182b0


	//----- nvinfo : EIATTR_REG_RECONFIG
	.align		4
.L_341:
        /*01f4*/ 	.byte	0x01, 0x54
	.zero		2


	//----- nvinfo : EIATTR_SYSCALL_OFFSETS
	.align		4
        /*01f8*/ 	.byte	0x04, 0x46
        /*01fa*/ 	.short	(.L_343 - .L_342)


	//   ....[0]....
.L_342:
        /*01fc*/ 	.word	0x00003b90


	//   ....[1]....
        /*0200*/ 	.word	0x00014de0


	//   ....[2]....
        /*0204*/ 	.word	0x00014f20


	//   ....[3]....
        /*0208*/ 	.word	0x00015020


	//----- nvinfo : EIATTR_MBARRIER_INSTR_OFFSETS
	.align		4
.L_343:
        /*020c*/ 	.byte	0x04, 0x39
        /*020e*/ 	.short	(.L_345 - .L_344)


	//   ....[0]....
.L_344:
        /*0210*/ 	.word	0x000002d0
        /*0214*/ 	.word	0x000000ff
        /*0218*/ 	.word	0x00038800
        /*021c*/ 	.short	0x0100
        /*021e*/ 	.byte	0x06
	.zero		1


	//   ....[1]....
        /*0220*/ 	.word	0x000002e0
        /*0224*/ 	.word	0x000000ff
        /*0228*/ 	.word	0x00038810
        /*022c*/ 	.short	0x0100
        /*022e*/ 	.byte	0x06
	.zero		1


	//   ....[2]....
        /*0230*/ 	.word	0x000002f0
        /*0234*/ 	.word	0x000000ff
        /*0238*/ 	.word	0x00038820
        /*023c*/ 	.short	0x0100
        /*023e*/ 	.byte	0x06
	.zero		1


	//   ....[3]....
        /*0240*/ 	.word	0x000003a0
        /*0244*/ 	.word	0x000000ff
        /*0248*/ 	.word	0x00038830
        /*024c*/ 	.short	0x0100
        /*024e*/ 	.byte	0x06
	.zero		1


	//   ....[4]....
        /*0250*/ 	.word	0x000003b0
        /*0254*/ 	.word	0x000000ff
        /*0258*/ 	.word	0x00038840
        /*025c*/ 	.short	0x0100
        /*025e*/ 	.byte	0x06
	.zero		1


	//   ....[5]....
        /*0260*/ 	.word	0x000003c0
        /*0264*/ 	.word	0x000000ff
        /*0268*/ 	.word	0x00038838
        /*026c*/ 	.short	0x0100
        /*026e*/ 	.byte	0x06
	.zero		1


	//   ....[6]....
        /*0270*/ 	.word	0x000003d0
        /*0274*/ 	.word	0x000000ff
        /*0278*/ 	.word	0x00038848
        /*027c*/ 	.short	0x0100
        /*027e*/ 	.byte	0x06
	.zero		1


	//   ....[7]....
        /*0280*/ 	.word	0x00000500
        /*0284*/ 	.word	0x000000ff
        /*0288*/ 	.word	0x00038850
        /*028c*/ 	.short	0x0100
        /*028e*/ 	.byte	0x08
	.zero		1


	//   ....[8]....
        /*0290*/ 	.word	0x00000510
        /*0294*/ 	.word	0x000000ff
        /*0298*/ 	.word	0x00038860
        /*029c*/ 	.short	0x0100
        /*029e*/ 	.byte	0x08
	.zero		1


	//   ....[9]....
        /*02a0*/ 	.word	0x00000520
        /*02a4*/ 	.word	0x000000ff
        /*02a8*/ 	.word	0x00038858
        /*02ac*/ 	.short	0x0100
        /*02ae*/ 	.byte	0x08
	.zero		1


	//   ....[10]....
        /*02b0*/ 	.word	0x00000530
        /*02b4*/ 	.word	0x000000ff
        /*02b8*/ 	.word	0x00038868
        /*02bc*/ 	.short	0x0100
        /*02be*/ 	.byte	0x08
	.zero		1


	//   ....[11]....
        /*02c0*/ 	.word	0x00000620
        /*02c4*/ 	.word	0x000000ff
        /*02c8*/ 	.word	0x00038870
        /*02cc*/ 	.short	0x0100
        /*02ce*/ 	.byte	0x06
	.zero		1


	//   ....[12]....
        /*02d0*/ 	.word	0x00000630
        /*02d4*/ 	.word	0x000000ff
        /*02d8*/ 	.word	0x00038880
        /*02dc*/ 	.short	0x0100
        /*02de*/ 	.byte	0x06
	.zero		1


	//   ....[13]....
        /*02e0*/ 	.word	0x00000640
        /*02e4*/ 	.word	0x000000ff
        /*02e8*/ 	.word	0x00038878
        /*02ec*/ 	.short	0x0100
        /*02ee*/ 	.byte	0x06
	.zero		1


	//   ....[14]....
        /*02f0*/ 	.word	0x00000650
        /*02f4*/ 	.word	0x000000ff
        /*02f8*/ 	.word	0x00038888
        /*02fc*/ 	.short	0x0100
        /*02fe*/ 	.byte	0x06
	.zero		1


	//   ....[15]....
        /*0300*/ 	.word	0x00000780
        /*0304*/ 	.word	0x000000ff
        /*0308*/ 	.word	0x00038890
        /*030c*/ 	.short	0x0100
        /*030e*/ 	.byte	0x08
	.zero		1


	//   ....[16]....
        /*0310*/ 	.word	0x00000790
        /*0314*/ 	.word	0x000000ff
        /*0318*/ 	.word	0x000388a0
        /*031c*/ 	.short	0x0100
        /*031e*/ 	.byte	0x08
	.zero		1


	//   ....[17]....
        /*0320*/ 	.word	0x000007a0
        /*0324*/ 	.word	0x000000ff
        /*0328*/ 	.word	0x00038898
        /*032c*/ 	.short	0x0100
        /*032e*/ 	.byte	0x08
	.zero		1


	//   ....[18]....
        /*0330*/ 	.word	0x000007b0
        /*0334*/ 	.word	0x000000ff
        /*0338*/ 	.word	0x000388a8
        /*033c*/ 	.short	0x0100
        /*033e*/ 	.byte	0x08
	.zero		1


	//   ....[19]....
        /*0340*/ 	.word	0x000008e0
        /*0344*/ 	.word	0x000000ff
        /*0348*/ 	.word	0x000388b0
        /*034c*/ 	.short	0x0100
        /*034e*/ 	.byte	0x08
	.zero		1


	//   ....[20]....
        /*0350*/ 	.word	0x000008f0
        /*0354*/ 	.word	0x000000ff
        /*0358*/ 	.word	0x000388c0
        /*035c*/ 	.short	0x0100
        /*035e*/ 	.byte	0x08
	.zero		1


	//   ....[21]....
        /*0360*/ 	.word	0x00000900
        /*0364*/ 	.word	0x000000ff
        /*0368*/ 	.word	0x000388b8
        /*036c*/ 	.short	0x0100
        /*036e*/ 	.byte	0x08
	.zero		1


	//   ....[22]....
        /*0370*/ 	.word	0x00000910
        /*0374*/ 	.word	0x000000ff
        /*0378*/ 	.word	0x000388c8
        /*037c*/ 	.short	0x0100
        /*037e*/ 	.byte	0x08
	.zero		1


	//   ....[23]....
        /*0380*/ 	.word	0x00001e60
        /*0384*/ 	.word	0x00000003
        /*0388*/ 	.word	0x00000000
        /*038c*/ 	.short	0x0101
        /*038e*/ 	.byte	0x3f
	.zero		1


	//   ....[24]....
        /*0390*/ 	.word	0x00002920
        /*0394*/ 	.word	0x00000000
        /*0398*/ 	.word	0x00000000
        /*039c*/ 	.short	0x0101
        /*039e*/ 	.byte	0x3f
	.zero		1


	//   ....[25]....
        /*03a0*/ 	.word	0x00003c10
        /*03a4*/ 	.word	0x000000ff
        /*03a8*/ 	.word	0x00038800
        /*03ac*/ 	.short	0x010a
        /*03ae*/ 	.byte	0x24
	.zero		1


	//   ....[26]....
        /*03b0*/ 	.word	0x00003c70
        /*03b4*/ 	.word	0x00000006
        /*03b8*/ 	.word	0x00038830
        /*03bc*/ 	.short	0x010a
        /*03be*/ 	.byte	0x3f
	.zero		1


	//   ....[27]....
        /*03c0*/ 	.word	0x00003cb0
        /*03c4*/ 	.word	0x00000006
        /*03c8*/ 	.word	0x00038830
        /*03cc*/ 	.short	0x010a
        /*03ce*/ 	.byte	0x3f
	.zero		1


	//   ....[28]....
        /*03d0*/ 	.word	0x00003f30
        /*03d4*/ 	.word	0x000000ff
        /*03d8*/ 	.word	0x00038810
        /*03dc*/ 	.short	0x010a
        /*03de*/ 	.byte	0x24
	.zero		1


	//   ....[29]....
        /*03e0*/ 	.word	0x00003f70
        /*03e4*/ 	.word	0x00000006
        /*03e8*/ 	.word	0x00038850
        /*03ec*/ 	.short	0x010a
        /*03ee*/ 	.byte	0x3f
	.zero		1


	//   ....[30]....
        /*03f0*/ 	.word	0x00004050
        /*03f4*/ 	.word	0x00000006
        /*03f8*/ 	.word	0x00038850
        /*03fc*/ 	.short	0x010a
        /*03fe*/ 	.byte	0x3f
	.zero		1


	//   ....[31]....
        /*0400*/ 	.word	0x000057a0
        /*0404*/ 	.word	0x00000005
        /*0408*/ 	.word	0x00000000
        /*040c*/ 	.short	0x0101
        /*040e*/ 	.byte	0x3f
	.zero		1


	//   ....[32]....
        /*0410*/ 	.word	0x00007230
        /*0414*/ 	.word	0x00000006
        /*0418*/ 	.word	0x00000000
        /*041c*/ 	.short	0x0101
        /*041e*/ 	.byte	0x3f
	.zero		1


	//   ....[33]....
        /*0420*/ 	.word	0x00007450
        /*0424*/ 	.word	0x0000000c
        /*0428*/ 	.word	0x00038830
        /*042c*/ 	.short	0x010a
        /*042e*/ 	.byte	0x3f
	.zero		1


	//   ....[34]....
        /*0430*/ 	.word	0x000074a0
        /*0434*/ 	.word	0x0000000c
        /*0438*/ 	.word	0x00038830
        /*043c*/ 	.short	0x010a
        /*043e*/ 	.byte	0x3f
	.zero		1


	//   ....[35]....
        /*0440*/ 	.word	0x00007620
        /*0444*/ 	.word	0x0000000c
        /*0448*/ 	.word	0x00038850
        /*044c*/ 	.short	0x010a
        /*044e*/ 	.byte	0x3f
	.zero		1


	//   ....[36]....
        /*0450*/ 	.word	0x00007670
        /*0454*/ 	.word	0x0000000c
        /*0458*/ 	.word	0x00038850
        /*045c*/ 	.short	0x010a
        /*045e*/ 	.byte	0x3f
	.zero		1


	//   ....[37]....
        /*0460*/ 	.word	0x00008d30
        /*0464*/ 	.word	0x00000014
        /*0468*/ 	.word	0x00000000
        /*046c*/ 	.short	0x0101
        /*046e*/ 	.byte	0x3f
	.zero		1


	//   ....[38]....
        /*0470*/ 	.word	0x0000aea0
        /*0474*/ 	.word	0x0000000c
        /*0478*/ 	.word	0x00000000
        /*047c*/ 	.short	0x0101
        /*047e*/ 	.byte	0x3f
	.zero		1


	//   ....[39]....
        /*0480*/ 	.word	0x0000b200
        /*0484*/ 	.word	0x00000008
        /*0488*/ 	.word	0x00038830
        /*048c*/ 	.short	0x010a
        /*048e*/ 	.byte	0x3f
	.zero		1


	//   ....[40]....
        /*0490*/ 	.word	0x0000b250
        /*0494*/ 	.word	0x00000008
        /*0498*/ 	.word	0x00038830
        /*049c*/ 	.short	0x010a
        /*049e*/ 	.byte	0x3f
	.zero		1


	//   ....[41]....
        /*04a0*/ 	.word	0x0000b3d0
        /*04a4*/ 	.word	0x00000008
        /*04a8*/ 	.word	0x00038850
        /*04ac*/ 	.short	0x010a
        /*04ae*/ 	.byte	0x3f
	.zero		1


	//   ....[42]....
        /*04b0*/ 	.word	0x0000b410
        /*04b4*/ 	.word	0x00000008
        /*04b8*/ 	.word	0x00038850
        /*04bc*/ 	.short	0x010a
        /*04be*/ 	.byte	0x3f
	.zero		1


	//   ....[43]....
        /*04c0*/ 	.word	0x0000d500
        /*04c4*/ 	.word	0x00000098
        /*04c8*/ 	.word	0x00000000
        /*04cc*/ 	.short	0x0101
        /*04ce*/ 	.byte	0x3f
	.zero		1


	//   ....[44]....
        /*04d0*/ 	.word	0x0000e200
        /*04d4*/ 	.word	0x00000008
        /*04d8*/ 	.word	0x00000000
        /*04dc*/ 	.short	0x0101
        /*04de*/ 	.byte	0x3f
	.zero		1


	//   ....[45]....
        /*04e0*/ 	.word	0x0000e310
        /*04e4*/ 	.word	0x0000000c
        /*04e8*/ 	.word	0x00038830
        /*04ec*/ 	.short	0x010a
        /*04ee*/ 	.byte	0x3f
	.zero		1


	//   ....[46]....
        /*04f0*/ 	.word	0x0000e360
        /*04f4*/ 	.word	0x0000000c
        /*04f8*/ 	.word	0x00038830
        /*04fc*/ 	.short	0x010a
        /*04fe*/ 	.byte	0x3f
	.zero		1


	//   ....[47]....
        /*0500*/ 	.word	0x0000e4e0
        /*0504*/ 	.word	0x0000000c
        /*0508*/ 	.word	0x00038850
        /*050c*/ 	.short	0x010a
        /*050e*/ 	.byte	0x3f
	.zero		1


	//   ....[48]....
        /*0510*/ 	.word	0x0000e530
        /*0514*/ 	.word	0x0000000c
        /*0518*/ 	.word	0x00038850
        /*051c*/ 	.short	0x010a
        /*051e*/ 	.byte	0x3f
	.zero		1


	//   ....[49]....
        /*0520*/ 	.word	0x0000fbf0
        /*0524*/ 	.word	0x0000000a
        /*0528*/ 	.word	0x00000000
        /*052c*/ 	.short	0x0101
        /*052e*/ 	.byte	0x3f
	.zero		1


	//   ....[50]....
        /*0530*/ 	.word	0x00011d50
        /*0534*/ 	.word	0x0000000c
        /*0538*/ 	.word	0x00000000
        /*053c*/ 	.short	0x0101
        /*053e*/ 	.byte	0x3f
	.zero		1


	//   ....[51]....
        /*0540*/ 	.word	0x000139b0
        /*0544*/ 	.word	0x000000ff
        /*0548*/ 	.word	0x00000000
        /*054c*/ 	.short	0x0101
        /*054e*/ 	.byte	0x05
	.zero		1


	//   ....[52]....
        /*0550*/ 	.word	0x000153c0
        /*0554*/ 	.word	0x00000008
        /*0558*/ 	.word	0x00038840
        /*055c*/ 	.short	0x010a
        /*055e*/ 	.byte	0x3f
	.zero		1


	//   ....[53]....
        /*0560*/ 	.word	0x00015a10
        /*0564*/ 	.word	0x000000ff
        /*0568*/ 	.word	0x00038820
        /*056c*/ 	.short	0x010a
        /*056e*/ 	.byte	0x26
	.zero		1


	//   ....[54]....
        /*0570*/ 	.word	0x00015a90
        /*0574*/ 	.word	0x00000005
        /*0578*/ 	.word	0x00038860
        /*057c*/ 	.short	0x010a
        /*057e*/ 	.byte	0x3f
	.zero		1


	//   ....[55]....
        /*0580*/ 	.word	0x00016100
        /*0584*/ 	.word	0x00000002
        /*0588*/ 	.word	0x00038840
        /*058c*/ 	.short	0x010a
        /*058e*/ 	.byte	0x3f
	.zero		1


	//   ....[56]....
        /*0590*/ 	.word	0x00016290
        /*0594*/ 	.word	0x00000002
        /*0598*/ 	.word	0x00038860
        /*059c*/ 	.short	0x010a
        /*059e*/ 	.byte	0x3f
	.zero		1


	//   ....[57]....
        /*05a0*/ 	.word	0x000168a0
        /*05a4*/ 	.word	0x00000003
        /*05a8*/ 	.word	0x00038840
        /*05ac*/ 	.short	0x010a
        /*05ae*/ 	.byte	0x3f
	.zero		1


	//   ....[58]....
        /*05b0*/ 	.word	0x00016a30
        /*05b4*/ 	.word	0x00000003
        /*05b8*/ 	.word	0x00038860
        /*05bc*/ 	.short	0x010a
        /*05be*/ 	.byte	0x3f
	.zero		1


	//   ....[59]....
        /*05c0*/ 	.word	0x00016fc0
        /*05c4*/ 	.word	0x00000002
        /*05c8*/ 	.word	0x00038840
        /*05cc*/ 	.short	0x010a
        /*05ce*/ 	.byte	0x3f
	.zero		1


	//   ....[60]....
        /*05d0*/ 	.word	0x00017150
        /*05d4*/ 	.word	0x00000002
        /*05d8*/ 	.word	0x00038860
        /*05dc*/ 	.short	0x010a
        /*05de*/ 	.byte	0x3f
	.zero		1


	//   ....[61]....
        /*05e0*/ 	.word	0x00017840
        /*05e4*/ 	.word	0x00000007
        /*05e8*/ 	.word	0x00038820
        /*05ec*/ 	.short	0x010a
        /*05ee*/ 	.byte	0x3f
	.zero		1


	//   ....[62]....
        /*05f0*/ 	.word	0x000179b0
        /*05f4*/ 	.word	0x00000005
        /*05f8*/ 	.word	0x00000000
        /*05fc*/ 	.short	0x010a
        /*05fe*/ 	.byte	0x3f
	.zero		1


	//   ....[63]....
        /*0600*/ 	.word	0x00017a20
        /*0604*/ 	.word	0x00000003
        /*0608*/ 	.word	0x00000000
        /*060c*/ 	.short	0x010a
        /*060e*/ 	.byte	0x3f
	.zero		1


	//   ....[64]....
        /*0610*/ 	.word	0x00017a80
        /*0614*/ 	.word	0x00000005
        /*0618*/ 	.word	0x00000000
        /*061c*/ 	.short	0x010a
        /*061e*/ 	.byte	0x3f
	.zero		1


	//   ....[65]....
        /*0620*/ 	.word	0x00017ab0
        /*0624*/ 	.word	0x00000003
        /*0628*/ 	.word	0x00000000
        /*062c*/ 	.short	0x010a
        /*062e*/ 	.byte	0x3f
	.zero		1


	//   ....[66]....
        /*0630*/ 	.word	0x00017b20
        /*0634*/ 	.word	0x00000003
        /*0638*/ 	.word	0x00038800
        /*063c*/ 	.short	0x010a
        /*063e*/ 	.byte	0x3f
	.zero		1


	//   ....[67]....
        /*0640*/ 	.word	0x00017b70
        /*0644*/ 	.word	0x00000006
        /*0648*/ 	.word	0x00038830
        /*064c*/ 	.short	0x010a
        /*064e*/ 	.byte	0x3f
	.zero		1


	//   ....[68]....
        /*0650*/ 	.word	0x00017bd0
        /*0654*/ 	.word	0x00000003
        /*0658*/ 	.word	0x00038810
        /*065c*/ 	.short	0x010a
        /*065e*/ 	.byte	0x3f
	.zero		1


	//   ....[69]....
        /*0660*/ 	.word	0x00017c20
        /*0664*/ 	.word	0x00000006
        /*0668*/ 	.word	0x00038850
        /*066c*/ 	.short	0x010a
        /*066e*/ 	.byte	0x3f
	.zero		1


	//   ....[70]....
        /*0670*/ 	.word	0x00017c70
        /*0674*/ 	.word	0x0000000c
        /*0678*/ 	.word	0x00038830
        /*067c*/ 	.short	0x010a
        /*067e*/ 	.byte	0x3f
	.zero		1


	//   ....[71]....
        /*0680*/ 	.word	0x00017cc0
        /*0684*/ 	.word	0x0000000c
        /*0688*/ 	.word	0x00038850
        /*068c*/ 	.short	0x010a
        /*068e*/ 	.byte	0x3f
	.zero		1


	//   ....[72]....
        /*0690*/ 	.word	0x00017d10
        /*0694*/ 	.word	0x00000008
        /*0698*/ 	.word	0x00038830
        /*069c*/ 	.short	0x010a
        /*069e*/ 	.byte	0x3f
	.zero		1


	//   ....[73]....
        /*06a0*/ 	.word	0x00017d60
        /*06a4*/ 	.word	0x00000008
        /*06a8*/ 	.word	0x00038850
        /*06ac*/ 	.short	0x010a
        /*06ae*/ 	.byte	0x3f
	.zero		1


	//   ....[74]....
        /*06b0*/ 	.word	0x00017db0
        /*06b4*/ 	.word	0x0000000c
        /*06b8*/ 	.word	0x00038830
        /*06bc*/ 	.short	0x010a
        /*06be*/ 	.byte	0x3f
	.zero		1


	//   ....[75]....
        /*06c0*/ 	.word	0x00017e00
        /*06c4*/ 	.word	0x0000000c
        /*06c8*/ 	.word	0x00038850
        /*06cc*/ 	.short	0x010a
        /*06ce*/ 	.byte	0x3f
	.zero		1


	//   ....[76]....
        /*06d0*/ 	.word	0x00017f80
        /*06d4*/ 	.word	0x00000008
        /*06d8*/ 	.word	0x00038840
        /*06dc*/ 	.short	0x010a
        /*06de*/ 	.byte	0x3f
	.zero		1


	//   ....[77]....
        /*06e0*/ 	.word	0x00017fe0
        /*06e4*/ 	.word	0x00000008
        /*06e8*/ 	.word	0x00038820
        /*06ec*/ 	.short	0x010a
        /*06ee*/ 	.byte	0x3f
	.zero		1


	//   ....[78]....
        /*06f0*/ 	.word	0x00018030
        /*06f4*/ 	.word	0x00000005
        /*06f8*/ 	.word	0x00038860
        /*06fc*/ 	.short	0x010a
        /*06fe*/ 	.byte	0x3f
	.zero		1


	//   ....[79]....
        /*0700*/ 	.word	0x00018080
        /*0704*/ 	.word	0x00000002
        /*0708*/ 	.word	0x00038840
        /*070c*/ 	.short	0x010a
        /*070e*/ 	.byte	0x3f
	.zero		1


	//   ....[80]....
        /*0710*/ 	.word	0x000180d0
        /*0714*/ 	.word	0x00000002
        /*0718*/ 	.word	0x00038860
        /*071c*/ 	.short	0x010a
        /*071e*/ 	.byte	0x3f
	.zero		1


	//   ....[81]....
        /*0720*/ 	.word	0x00018120
        /*0724*/ 	.word	0x00000003
        /*0728*/ 	.word	0x00038840
        /*072c*/ 	.short	0x010a
        /*072e*/ 	.byte	0x3f
	.zero		1


	//   ....[82]....
        /*0730*/ 	.word	0x00018170
        /*0734*/ 	.word	0x00000003
        /*0738*/ 	.word	0x00038860
        /*073c*/ 	.short	0x010a
        /*073e*/ 	.byte	0x3f
	.zero		1


	//   ....[83]....
        /*0740*/ 	.word	0x000181c0
        /*0744*/ 	.word	0x00000002
        /*0748*/ 	.word	0x00038840
        /*074c*/ 	.short	0x010a
        /*074e*/ 	.byte	0x3f
	.zero		1


	//   ....[84]....
        /*0750*/ 	.word	0x00018210
        /*0754*/ 	.word	0x00000002
        /*0758*/ 	.word	0x00038860
        /*075c*/ 	.short	0x010a
        /*075e*/ 	.byte	0x3f
	.zero		1


	//   ....[85]....
        /*0760*/ 	.word	0x000182f0
        /*0764*/ 	.word	0x00000007
        /*0768*/ 	.word	0x00038820
        /*076c*/ 	.short	0x010a
        /*076e*/ 	.byte	0x3f
	.zero		1


	//   ....[86]....
        /*0770*/ 	.word	0x00018340
        /*0774*/ 	.word	0x00000005
        /*0778*/ 	.word	0x00000000
        /*077c*/ 	.short	0x010a
        /*077e*/ 	.byte	0x3f
	.zero		1


	//   ....[87]....
        /*0780*/ 	.word	0x00018390
        /*0784*/ 	.word	0x00000003
        /*0788*/ 	.word	0x00000000
        /*078c*/ 	.short	0x010a
        /*078e*/ 	.byte	0x3f
	.zero		1


	//   ....[88]....
        /*0790*/ 	.word	0x000183e0
        /*0794*/ 	.word	0x00000005
        /*0798*/ 	.word	0x00000000
        /*079c*/ 	.short	0x010a
        /*079e*/ 	.byte	0x3f
	.zero		1


	//----- nvinfo : EIATTR_NUM_MBARRIERS
	.align		4
.L_345:
        /*07a0*/ 	.byte	0x03, 0x38
        /*07a2*/ 	.short	0x0017


	//----- nvinfo : EIATTR_EXIT_INSTR_OFFSETS
	.align		4
        /*07a4*/ 	.byte	0x04, 0x1c
        /*07a6*/ 	.short	(.L_347 - .L_346)


	//   ....[0]....
.L_346:
        /*07a8*/ 	.word	0x00000a90


	//   ....[1]....
        /*07ac*/ 	.word	0x000142b0


	//   ....[2]....
        /*07b0*/ 	.word	0x00014310


	//   ....[3]....
        /*07b4*/ 	.word	0x000178b0


	//   ....[4]....
        /*07b8*/ 	.word	0x00017b00


	//----- nvinfo : EIATTR_MAX_THREADS
	.align		4
.L_347:
        /*07bc*/ 	.byte	0x04, 0x05
        /*07be*/ 	.short	(.L_349 - .L_348)
.L_348:
        /*07c0*/ 	.word	0x00000180
        /*07c4*/ 	.word	0x00000001
        /*07c8*/ 	.word	0x00000001


	//----- nvinfo : EIATTR_CRS_STACK_SIZE
	.align		4
.L_349:
        /*07cc*/ 	.byte	0x04, 0x1e
        /*07ce*/ 	.short	(.L_351 - .L_350)
.L_350:
        /*07d0*/ 	.word	0x00000000


	//----- nvinfo : EIATTR_CBANK_PARAM_SIZE
	.align		4
.L_351:
        /*07d4*/ 	.byte	0x03, 0x19
        /*07d6*/ 	.short	0x0cf0


	//----- nvinfo : EIATTR_PARAM_CBANK
	.align		4
        /*07d8*/ 	.byte	0x04, 0x0a
        /*07da*/ 	.short	(.L_353 - .L_352)
	.align		4
.L_352:
        /*07dc*/ 	.word	index@(.nv.constant0._ZN7cutlass13device_kernelIN5flash11enable_sm90INS1_16FlashAttnFwdSm90INS1_25CollectiveMainloopFwdSm90ILi2EN4cute5tupleIJNS5_1CILi1EEES8_S8_EEENS6_IJNS7_ILi64EEESA_SA_EEELi512ENS_6half_tEfNS_4arch4Sm90ELb0ELb1ELb1ELb0ELb0ELb0ELb1ELb0ELb0ELb0ELb0ELb0EEENS1_21CollectiveEpilogueFwdINS6_IJSA_NS7_ILi512EEESA_EEES9_SC_SE_Li256ELb0ELb0ELb0ELb0EEENS1_30DynamicPersistentTileSchedulerILi256ELi32ELb0ELb0ELb1EEEEEEEEEvNT_6ParamsE)
        /*07e0*/ 	.short	0x0210
        /*07e2*/ 	.short	0x0cf0


	//----- nvinfo : EIATTR_SW_WAR
	.align		4
.L_353:
        /*07e4*/ 	.byte	0x04, 0x36
        /*07e6*/ 	.short	(.L_355 - .L_354)
.L_354:
        /*07e8*/ 	.word	0x00000008
.L_355:


//--------------------- .nv.info._ZN7cutlass13device_kernelIN5flash11enable_sm90INS1_16FlashAttnFwdSm90INS1_25CollectiveMainloopFwdSm90ILi2EN4cute5tupleIJNS5_1CILi1EEES8_S8_EEENS6_IJNS7_ILi64EEESA_SA_EEELi512ENS_6half_tEfNS_4arch4Sm90ELb0ELb1ELb1ELb1ELb0ELb0ELb0ELb0ELb0ELb0ELb0ELb0EEENS1_21CollectiveEpilogueFwdINS6_IJSA_NS7_ILi512EEESA_EEES9_SC_SE_Li256ELb1ELb0ELb0ELb0EEENS1_36VarlenDynamicPersistentTileSchedulerILi64ELi64ELi256ELi32ELb0ELb0ELb1ELb1ELb0ELb1EEEEEEEEEvNT_6ParamsE --------------------------
	.section	.nv.info._ZN7cutlass13device_kernelIN5flash11enable_sm90INS1_16FlashAttnFwdSm90INS1_25CollectiveMainloopFwdSm90ILi2EN4cute5tupleIJNS5_1CILi1EEES8_S8_EEENS6_IJNS7_ILi64EEESA_SA_EEELi512ENS_6half_tEfNS_4arch4Sm90ELb0ELb1ELb1ELb1ELb0ELb0ELb0ELb0ELb0ELb0ELb0ELb0EEENS1_21CollectiveEpilogueFwdINS6_IJSA_NS7_ILi512EEESA_EEES9_SC_SE_Li256ELb1ELb0ELb0ELb0EEENS1_36VarlenDynamicPersistentTileSchedulerILi64ELi64ELi256ELi32ELb0ELb0ELb1ELb1ELb0ELb1EEEEEEEEEvNT_6ParamsE,"",@"SHT_CUDA_INFO"
	.sectionflags	@""
	.align	4


	//----- nvinfo : EIATTR_CUDA_API_VERSION
	.align		4
        /*0000*/ 	.byte	0x04, 0x37
        /*0002*/ 	.short	(.L_357 - .L_356)
.L_356:
        /*0004*/ 	.word	0x00000082


	//----- nvinfo : EIATTR_KPARAM_INFO
	.align		4
.L_357:
        /*0008*/ 	.byte	0x04, 0x17
        /*000a*/ 	.short	(.L_359 - .L_358)
.L_358:
        /*000c*/ 	.word	0x00000000
        /*0010*/ 	.short	0x0000
        /*0012*/ 	.short	0x0070
        /*0014*/ 	.byte	0x00, 0xf0, 0x01, 0x28


	//----- nvinfo : EIATTR_SPARSE_MMA_MASK
	.align		4
.L_359:
        /*0018*/ 	.byte	0x03, 0x50
        /*001a*/ 	.short	0x0000


	//----- nvinfo : EIATTR_MAXREG_COUNT
	.align		4
        /*001c*/ 	.byte	0x03, 0x1b
        /*001e*/ 	.short	0x00a8


	//----- nvinfo : EIATTR_NUM_BARRIERS
	.align		4
        /*0020*/ 	.byte	0x02, 0x4c
        /*0022*/ 	.byte	0x10
	.zero		1


	//----- nvinfo : EIATTR_EXTERNS
	.align		4
        /*0024*/ 	.byte	0x04, 0x0f
        /*0026*/ 	.short	(.L_361 - .L_360)


	//   ....[0]....
	.align		4
.L_360:
        /*0028*/ 	.word	index@(__assertfail)


	//----- nvinfo : EIATTR_ANNOTATIONS
	.align		4
.L_361:
        /*002c*/ 	.byte	0x04, 0x55
        /*002e*/ 	.short	(.L_363 - .L_362)


	//   ....[0]....
.L_362:
        /* <DEDUP_REMOVED lines=27> */


	//----- nvinfo : EIATTR_MERCURY_ISA_VERSION
	.align		4
.L_363:
        /*01d0*/ 	.byte	0x03, 0x5f
        /*01d2*/ 	.short	0x0101


	//----- nvinfo : EIATTR_UNUSED_LOAD_BYTE_OFFSET
	.align		4
        /*01d4*/ 	.byte	0x04, 0x44
        /*01d6*/ 	.short	(.L_365 - .L_364)


	//   ....[0]....
.L_364:
        /*01d8*/ 	.word	0x00000a40
        /*01dc*/ 	.word	0x0000fff0


	//   ....[1]....
        /*01e0*/ 	.word	0x0000db20
        /*01e4*/ 	.word	0x0000fff0


	//----- nvinfo : EIATTR_INT_WARP_WIDE_INSTR_OFFSETS
	.align		4
.L_365:
        /*01e8*/ 	.byte	0x04, 0x31
        /*01ea*/ 	.short	(.L_367 - .L_366)


	//   ....[0]....
.L_366:
        /*01ec*/ 	.word	0x00000160


	//   ....[1]....
        /*01f0*/ 	.word	0x000001a0


	//   ....[2]....
        /*01f4*/ 	.word	0x00000210


	//   ....[3]....
        /*01f8*/ 	.word	0x000118e0


	//   ....[4]....
        /*01fc*/ 	.word	0x00011970


	//   ....[5]....
        /*0200*/ 	.word	0x00011e70


	//   ....[6]....
        /*0204*/ 	.word	0x00011ef0


	//   ....[7]....
        /*0208*/ 	.word	0x00014710


	//   ....[8]....
        /*020c*/ 	.word	0x000147a0


	//----- nvinfo : EIATTR_COOP_GROUP_MASK_REGIDS
	.align		4
.L_367:
        /*0210*/ 	.byte	0x04, 0x29
        /*0212*/ 	.short	(.L_369 - .L_368)


	//   ....[0]....
.L_368:
        /*0214*/ 	.word	0xffffffff


	//   ....[1]....
        /*0218*/ 	.word	0xffffffff


	//   ....[2]....
        /*021c*/ 	.word	0xffffffff


	//   ....[3]....
        /*0220*/ 	.word	0xffffffff


	//   ....[4]....
        /*0224*/ 	.word	0xffffffff


	//   ....[5]....
        /*0228*/ 	.word	0xffffffff


	//   ....[6]....
        /*022c*/ 	.word	0xffffffff


	//   ....[7]....
        /*0230*/ 	.word	0xffffffff


	//   ....[8]....
        /*0234*/ 	.word	0xffffffff


	//   ....[9]....
        /*0238*/ 	.word	0xffffffff


	//   ....[10]....
        /*023c*/ 	.word	0xffffffff


	//   ....[11]....
        /*0240*/ 	.word	0xffffffff


	//   ....[12]....
        /*0244*/ 	.word	0xffffffff


	//   ....[13]....
        /*0248*/ 	.word	0xffffffff


	//   ....[14]....
        /*024c*/ 	.word	0xffffffff


	//   ....[15]....
        /*0250*/ 	.word	0xffffffff


	//   ....[16]....
        /*0254*/ 	.word	0xffffffff


	//   ....[17]....
        /*0258*/ 	.word	0xffffffff


	//   ....[18]....
        /*025c*/ 	.word	0xffffffff


	//   ....[19]....
        /*0260*/ 	.word	0xffffffff


	//   ....[20]....
        /*0264*/ 	.word	0xffffffff


	//   ....[21]....
        /*0268*/ 	.word	0xffffffff


	//   ....[22]....
        /*026c*/ 	.word	0xffffffff


	//   ....[23]....
        /*0270*/ 	.word	0xffffffff


	//   ....[24]....
        /*0274*/ 	.word	0xffffffff


	//   ....[25]....
        /*0278*/ 	.word	0xffffffff


	//   ....[26]....
        /*027c*/ 	.word	0xffffffff


	//   ....[27]....
        /*0280*/ 	.word	0xffffffff


	//   ....[28]....
        /*0284*/ 	.word	0xffffffff


	//   ....[29]....
        /*0288*/ 	.word	0xffffffff


	//   ....[30]....
        /*028c*/ 	.word	0xffffffff


	//   ....[31]....
        /*0290*/ 	.word	0xffffffff


	//   ....[32]....
        /*0294*/ 	.word	0xffffffff


	//   ....[33]....
        /*0298*/ 	.word	0xffffffff


	//   ....[34]....
        /*029c*/ 	.word	0xffffffff


	//   ....[35]....
        /*02a0*/ 	.word	0xffffffff


	//   ....[36]....
        /*02a4*/ 	.word	0xffffffff


	//   ....[37]....
        /*02a8*/ 	.word	0xffffffff


	//   ....[38]....
        /*02ac*/ 	.word	0xffffffff


	//   ....[39]....
        /*02b0*/ 	.word	0xffffffff


	//   ....[40]....
        /*02b4*/ 	.word	0xffffffff


	//   ....[41]....
        /*02b8*/ 	.word	0xffffffff


	//   ....[42]....
        /*02bc*/ 	.word	0xffffffff


	//   ....[43]....
        /*02c0*/ 	.word	0xffffffff


	//   ....[44]....
        /*02c4*/ 	.word	0xffffffff


	//   ....[45]....
        /*02c8*/ 	.word	0xffffffff


	//   ....[46]....
        /*02cc*/ 	.word	0xffffffff


	//   ....[47]....
        /*02d0*/ 	.word	0xffffffff


	//   ....[48]....
        /*02d4*/ 	.word	0xffffffff


	//   ....[49]....
        /*02d8*/ 	.word	0xffffffff


	//   ....[50]....
        /*02dc*/ 	.word	0xffffffff


	//   ....[51]....
        /*02e0*/ 	.word	0xffffffff


	//   ....[52]....
        /*02e4*/ 	.word	0xffffffff


	//   ....[53]....
        /*02e8*/ 	.word	0xffffffff


	//   ....[54]....
        /*02ec*/ 	.word	0xffffffff


	//   ....[55]....
        /*02f0*/ 	.word	0xffffffff


	//   ....[56]....
        /*02f4*/ 	.word	0xffffffff


	//   ....[57]....
        /*02f8*/ 	.word	0xffffffff


	//   ....[58]....
        /*02fc*/ 	.word	0xffffffff


	//   ....[59]....
        /*0300*/ 	.word	0xffffffff


	//   ....[60]....
        /*0304*/ 	.word	0xffffffff


	//   ....[61]....
        /*0308*/ 	.word	0xffffffff


	//   ....[62]....
        /*030c*/ 	.word	0xffffffff


	//   ....[63]....
        /*0310*/ 	.word	0xffffffff


	//   ....[64]....
        /*0314*/ 	.word	0xffffffff


	//   ....[65]....
        /*0318*/ 	.word	0xffffffff


	//   ....[66]....
        /*031c*/ 	.word	0xffffffff


	//   ....[67]....
        /*0320*/ 	.word	0xffffffff


	//   ....[68]....
        /*0324*/ 	.word	0x0500000f


	//   ....[69]....
        /*0328*/ 	.word	0x0500000f


	//   ....[70]....
        /*032c*/ 	.word	0x0500000f


	//   ....[71]....
        /*0330*/ 	.word	0x0500000f


	//   ....[72]....
        /*0334*/ 	.word	0x0500000f


	//   ....[73]....
        /*0338*/ 	.word	0x0500000f


	//   ....[74]....
        /*033c*/ 	.word	0x0500000f


	//   ....[75]....
        /*0340*/ 	.word	0x0500000f


	//   ....[76]....
        /*0344*/ 	.word	0x0500000f


	//   ....[77]....
        /*0348*/ 	.word	0x0500000f


	//   ....[78]....
        /*034c*/ 	.word	0x0500000f


	//   ....[79]....
        /*0350*/ 	.word	0x0500000f


	//   ....[80]....
        /*0354*/ 	.word	0x0500000f


	//   ....[81]....
        /*0358*/ 	.word	0x0500000f


	//   ....[82]....
        /*035c*/ 	.word	0x0500000f


	//   ....[83]....
        /*0360*/ 	.word	0x0500000f


	//   ....[84]....
        /*0364*/ 	.word	0x0500000f


	//   ....[85]....
        /*0368*/ 	.word	0x0500000f


	//   ....[86]....
        /*036c*/ 	.word	0x0500000f


	//----- nvinfo : EIATTR_COOP_GROUP_INSTR_OFFSETS
	.align		4
.L_369:
        /*0370*/ 	.byte	0x04, 0x28
        /*0372*/ 	.short	(.L_371 - .L_370)


	//   ....[0]....
.L_370:
        /*0374*/ 	.word	0x00000060


	//   ....[1]....
        /*0378*/ 	.word	0x00000170


	//   ....[2]....
        /*037c*/ 	.word	0x000001c0


	//   ....[3]....
        /*0380*/ 	.word	0x000003b0


	//   ....[4]....
        /*0384*/ 	.word	0x00000510


	//   ....[5]....
        /*0388*/ 	.word	0x00000630


	//   ....[6]....
        /*038c*/ 	.word	0x00000790


	//   ....[7]....
        /*0390*/ 	.word	0x00001bf0


	//   ....[8]....
        /*0394*/ 	.word	0x00003be0


	//   ....[9]....
        /*0398*/ 	.word	0x00005220


	//   ....[10]....
        /*039c*/ 	.word	0x00005280


	//   ....[11]....
        /*03a0*/ 	.word	0x00005900


	//   ....[12]....
        /*03a4*/ 	.word	0x00005950


	//   ....[13]....
        /*03a8*/ 	.word	0x00006150


	//   ....[14]....
        /*03ac*/ 	.word	0x000072c0


	//   ....[15]....
        /*03b0*/ 	.word	0x000073c0


	//   ....[16]....
        /*03b4*/ 	.word	0x00007740


	//   ....[17]....
        /*03b8*/ 	.word	0x000077d0


	//   ....[18]....
        /*03bc*/ 	.word	0x000089a0


	//   ....[19]....
        /*03c0*/ 	.word	0x000092d0


	//   ....[20]....
        /*03c4*/ 	.word	0x00009370


	//   ....[21]....
        /*03c8*/ 	.word	0x00009670


	//   ....[22]....
        /*03cc*/ 	.word	0x00009830


	//   ....[23]....
        /*03d0*/ 	.word	0x0000a880


	//   ....[24]....
        /*03d4*/ 	.word	0x0000b900


	//   ....[25]....
        /*03d8*/ 	.word	0x0000b9e0


	//   ....[26]....
        /*03dc*/ 	.word	0x0000bca0


	//   ....[27]....
        /*03e0*/ 	.word	0x0000be10


	//   ....[28]....
        /*03e4*/ 	.word	0x0000cfe0


	//   ....[29]....
        /*03e8*/ 	.word	0x0000d020


	//   ....[30]....
        /*03ec*/ 	.word	0x0000d050


	//   ....[31]....
        /*03f0*/ 	.word	0x0000d0e0


	//   ....[32]....
        /*03f4*/ 	.word	0x0000d100


	//   ....[33]....
        /*03f8*/ 	.word	0x0000ea60


	//   ....[34]....
        /*03fc*/ 	.word	0x00010490


	//   ....[35]....
        /*0400*/ 	.word	0x00010600


	//   ....[36]....
        /*0404*/ 	.word	0x00010630


	//   ....[37]....
        /*0408*/ 	.word	0x00010670


	//   ....[38]....
        /*040c*/ 	.word	0x000106e0


	//   ....[39]....
        /*0410*/ 	.word	0x00010740


	//   ....[40]....
        /*0414*/ 	.word	0x00010780


	//   ....[41]....
        /*0418*/ 	.word	0x00010920


	//   ....[42]....
        /*041c*/ 	.word	0x00010980


	//   ....[43]....
        /*0420*/ 	.word	0x000109c0


	//   ....[44]....
        /*0424*/ 	.word	0x00010a00


	//   ....[45]....
        /*0428*/ 	.word	0x00010a30


	//   ....[46]....
        /*042c*/ 	.word	0x00010a60


	//   ....[47]....
        /*0430*/ 	.word	0x00010af0


	//   ....[48]....
        /*0434*/ 	.word	0x00010b50


	//   ....[49]....
        /*0438*/ 	.word	0x00010be0


	//   ....[50]....
        /*043c*/ 	.word	0x00014830


	//   ....[51]....
        /*0440*/ 	.word	0x00014840


	//   ....[52]....
        /*0444*/ 	.word	0x00014950


	//   ....[53]....
        /*0448*/ 	.word	0x000149b0


	//   ....[54]....
        /*044c*/ 	.word	0x000149f0


	//   ....[55]....
        /*0450*/ 	.word	0x00014a30


	//   ....[56]....
        /*0454*/ 	.word	0x00014a60


	//   ....[57]....
        /*0458*/ 	.word	0x00014a90


	//   ....[58]....
        /*045c*/ 	.word	0x00014c20


	//   ....[59]....
        /*0460*/ 	.word	0x00014c80


	//   ....[60]....
        /*0464*/ 	.word	0x00014cc0


	//   ....[61]....
        /*0468*/ 	.word	0x00014d00


	//   ....[62]....
        /*046c*/ 	.word	0x00014d30


	//   ....[63]....
        /*0470*/ 	.word	0x00014d60


	//   ....[64]....
        /*0474*/ 	.word	0x00014e20


	//   ....[65]....
        /*0478*/ 	.word	0x00014e40


	//   ....[66]....
        /*047c*/ 	.word	0x00014eb0


	//   ....[67]....
        /*0480*/ 	.word	0x00015540


	//   ....[68]....
        /*0484*/ 	.word	0x00015c50


	//   ....[69]....
        /*0488*/ 	.word	0x00016070


	//   ....[70]....
        /*048c*/ 	.word	0x00016100


	//   ....[71]....
        /*0490*/ 	.word	0x000161a0


	//   ....[72]....
        /*0494*/ 	.word	0x00016250


	//   ....[73]....
        /*0498*/ 	.word	0x000162d0


	//   ....[74]....
        /*049c*/ 	.word	0x00016350


	//   ....[75]....
        /*04a0*/ 	.word	0x000163d0


	//   ....[76]....
        /*04a4*/ 	.word	0x00016450


	//   ....[77]....
        /*04a8*/ 	.word	0x000164e0


	//   ....[78]....
        /*04ac*/ 	.word	0x00016590


	//   ....[79]....
        /*04b0*/ 	.word	0x00016610


	//   ....[80]....
        /*04b4*/ 	.word	0x00016690


	//   ....[81]....
        /*04b8*/ 	.word	0x00016710


	//   ....[82]....
        /*04bc*/ 	.word	0x00016790


	//   ....[83]....
        /*04c0*/ 	.word	0x00016800


	//   ....[84]....
        /*04c4*/ 	.word	0x000168a0


	//   ....[85]....
        /*04c8*/ 	.word	0x00016930


	//   ....[86]....
        /*04cc*/ 	.word	0x00016a60


	//----- nvinfo : EIATTR_REG_RECONFIG
	.align		4
.L_371:
        /*04d0*/ 	.byte	0x01, 0x54
	.zero		2


	//----- nvinfo : EIATTR_SYSCALL_OFFSETS
	.align		4
        /*04d4*/ 	.byte	0x04, 0x46
        /*04d6*/ 	.short	(.L_373 - .L_372)


	//   ....[0]....
.L_372:
        /*04d8*/ 	.word	0x00003db0


	//   ....[1]....
        /*04dc*/ 	.word	0x00011b00


	//   ....[2]....
        /*04e0*/ 	.word	0x00011c40


	//   ....[3]....
        /*04e4*/ 	.word	0x00011d40


	//----- nvinfo : EIATTR_MBARRIER_INSTR_OFFSETS
	.align		4
.L_373:
        /*04e8*/ 	.byte	0x04, 0x39
        /*04ea*/ 	.short	(.L_375 - .L_374)


	//   ....[0]....
.L_374:
        /*04ec*/ 	.word	0x000002a0
        /*04f0*/ 	.word	0x000000ff
        /*04f4*/ 	.word	0x00028c00
        /*04f8*/ 	.short	0x0100
        /*04fa*/ 	.byte	0x08
	.zero		1


	//   ....[1]....
        /*04fc*/ 	.word	0x000002b0
        /*0500*/ 	.word	0x000000ff
        /*0504*/ 	.word	0x00028c20
        /*0508*/ 	.short	0x0100
        /*050a*/ 	.byte	0x08
	.zero		1


	//   ....[2]....
        /*050c*/ 	.word	0x00000360
        /*0510*/ 	.word	0x000000ff
        /*0514*/ 	.word	0x00028c30
        /*0518*/ 	.short	0x0100
        /*051a*/ 	.byte	0x06
	.zero		1


	//   ....[3]....
        /*051c*/ 	.word	0x00000370
        /*0520*/ 	.word	0x000000ff
        /*0524*/ 	.word	0x00028c40
        /*0528*/ 	.short	0x0100
        /*052a*/ 	.byte	0x06
	.zero		1


	//   ....[4]....
        /*052c*/ 	.word	0x00000380
        /*0530*/ 	.word	0x000000ff
        /*0534*/ 	.word	0x00028c38
        /*0538*/ 	.short	0x0100
        /*053a*/ 	.byte	0x06
	.zero		1


	//   ....[5]....
        /*053c*/ 	.word	0x00000390
        /*0540*/ 	.word	0x000000ff
        /*0544*/ 	.word	0x00028c48
        /*0548*/ 	.short	0x0100
        /*054a*/ 	.byte	0x06
	.zero		1


	//   ....[6]....
        /*054c*/ 	.word	0x000004c0
        /*0550*/ 	.word	0x000000ff
        /*0554*/ 	.word	0x00028c50
        /*0558*/ 	.short	0x0100
        /*055a*/ 	.byte	0x08
	.zero		1


	//   ....[7]....
        /*055c*/ 	.word	0x000004d0
        /*0560*/ 	.word	0x000000ff
        /*0564*/ 	.word	0x00028c60
        /*0568*/ 	.short	0x0100
        /*056a*/ 	.byte	0x08
	.zero		1


	//   ....[8]....
        /*056c*/ 	.word	0x000004e0
        /*0570*/ 	.word	0x000000ff
        /*0574*/ 	.word	0x00028c58
        /*0578*/ 	.short	0x0100
        /*057a*/ 	.byte	0x08
	.zero		1


	//   ....[9]....
        /*057c*/ 	.word	0x000004f0
        /*0580*/ 	.word	0x000000ff
        /*0584*/ 	.word	0x00028c68
        /*0588*/ 	.short	0x0100
        /*058a*/ 	.byte	0x08
	.zero		1


	//   ....[10]....
        /*058c*/ 	.word	0x000005e0
        /*0590*/ 	.word	0x000000ff
        /*0594*/ 	.word	0x00028c70
        /*0598*/ 	.short	0x0100
        /*059a*/ 	.byte	0x06
	.zero		1


	//   ....[11]....
        /*059c*/ 	.word	0x000005f0
        /*05a0*/ 	.word	0x000000ff
        /*05a4*/ 	.word	0x00028c80
        /*05a8*/ 	.short	0x0100
        /*05aa*/ 	.byte	0x06
	.zero		1


	//   ....[12]....
        /*05ac*/ 	.word	0x00000600
        /*05b0*/ 	.word	0x000000ff
        /*05b4*/ 	.word	0x00028c78
        /*05b8*/ 	.short	0x0100
        /*05ba*/ 	.byte	0x06
	.zero		1


	//   ....[13]....
        /*05bc*/ 	.word	0x00000610
        /*05c0*/ 	.word	0x000000ff
        /*05c4*/ 	.word	0x00028c88
        /*05c8*/ 	.short	0x0100
        /*05ca*/ 	.byte	0x06
	.zero		1


	//   ....[14]....
        /*05cc*/ 	.word	0x00000740
        /*05d0*/ 	.word	0x000000ff
        /*05d4*/ 	.word	0x00028c90
        /*05d8*/ 	.short	0x0100
        /*05da*/ 	.byte	0x08
	.zero		1


	//   ....[15]....
        /*05dc*/ 	.word	0x00000750
        /*05e0*/ 	.word	0x000000ff
        /*05e4*/ 	.word	0x00028ca0
        /*05e8*/ 	.short	0x0100
        /*05ea*/ 	.byte	0x08
	.zero		1


	//   ....[16]....
        /*05ec*/ 	.word	0x00000760
        /*05f0*/ 	.word	0x000000ff
        /*05f4*/ 	.word	0x00028c98
        /*05f8*/ 	.short	0x0100
        /*05fa*/ 	.byte	0x08
	.zero		1


	//   ....[17]....
        /*05fc*/ 	.word	0x00000770
        /*0600*/ 	.word	0x000000ff
        /*0604*/ 	.word	0x00028ca8
        /*0608*/ 	.short	0x0100
        /*060a*/ 	.byte	0x08
	.zero		1


	//   ....[18]....
        /*060c*/ 	.word	0x000008a0
        /*0610*/ 	.word	0x000000ff
        /*0614*/ 	.word	0x00028cb0
        /*0618*/ 	.short	0x0100
        /*061a*/ 	.byte	0x08
	.zero		1


	//   ....[19]....
        /*061c*/ 	.word	0x000008b0
        /*0620*/ 	.word	0x000000ff
        /*0624*/ 	.word	0x00028cc0
        /*0628*/ 	.short	0x0100
        /*062a*/ 	.byte	0x08
	.zero		1


	//   ....[20]....
        /*062c*/ 	.word	0x000008c0
        /*0630*/ 	.word	0x000000ff
        /*0634*/ 	.word	0x00028cb8
        /*0638*/ 	.short	0x0100
        /*063a*/ 	.byte	0x08
	.zero		1


	//   ....[21]....
        /*063c*/ 	.word	0x000008d0
        /*0640*/ 	.word	0x000000ff
        /*0644*/ 	.word	0x00028cc8
        /*0648*/ 	.short	0x0100
        /*064a*/ 	.byte	0x08
	.zero		1


	//   ....[22]....
        /*064c*/ 	.word	0x00001cf0
        /*0650*/ 	.word	0x000000ff
        /*0654*/ 	.word	0x00028c50
        /*0658*/ 	.short	0x010a
        /*065a*/ 	.byte	0x16
	.zero		1


	//   ....[23]....
        /*065c*/ 	.word	0x00001fc0
        /*0660*/ 	.word	0x00000000
        /*0664*/ 	.word	0x00000000
        /*0668*/ 	.short	0x0101
        /*066a*/ 	.byte	0x3f
	.zero		1


	//   ....[24]....
        /*066c*/ 	.word	0x00002900
        /*0670*/ 	.word	0x000000ff
        /*0674*/ 	.word	0x00028c50
        /*0678*/ 	.short	0x010a
        /*067a*/ 	.byte	0x14
	.zero		1


	//   ....[25]....
        /*067c*/ 	.word	0x00002940
        /*0680*/ 	.word	0x000000ff
        /*0684*/ 	.word	0x00028c50
        /*0688*/ 	.short	0x010a
        /*068a*/ 	.byte	0x14
	.zero		1


	//   ....[26]....
        /*068c*/ 	.word	0x00002b10
        /*0690*/ 	.word	0x00000003
        /*0694*/ 	.word	0x00000000
        /*0698*/ 	.short	0x0101
        /*069a*/ 	.byte	0x3f
	.zero		1


	//   ....[27]....
        /*069c*/ 	.word	0x00003e20
        /*06a0*/ 	.word	0x000000ff
        /*06a4*/ 	.word	0x00028c00
        /*06a8*/ 	.short	0x010a
        /*06aa*/ 	.byte	0x26
	.zero		1


	//   ....[28]....
        /*06ac*/ 	.word	0x00003e90
        /*06b0*/ 	.word	0x00000008
        /*06b4*/ 	.word	0x00028c30
        /*06b8*/ 	.short	0x010a
        /*06ba*/ 	.byte	0x3f
	.zero		1


	//   ....[29]....
        /*06bc*/ 	.word	0x00003ed0
        /*06c0*/ 	.word	0x00000008
        /*06c4*/ 	.word	0x00028c30
        /*06c8*/ 	.short	0x010a
        /*06ca*/ 	.byte	0x3f
	.zero		1


	//   ....[30]....
        /*06cc*/ 	.word	0x00004480
        /*06d0*/ 	.word	0x00000003
        /*06d4*/ 	.word	0x00000000
        /*06d8*/ 	.short	0x0101
        /*06da*/ 	.byte	0x3f
	.zero		1


	//   ....[31]....
        /*06dc*/ 	.word	0x00005eb0
        /*06e0*/ 	.word	0x00000008
        /*06e4*/ 	.word	0x00028c50
        /*06e8*/ 	.short	0x010a
        /*06ea*/ 	.byte	0x3f
	.zero		1


	//   ....[32]....
        /*06ec*/ 	.word	0x00005ef0
        /*06f0*/ 	.word	0x00000008
        /*06f4*/ 	.word	0x00028c50
        /*06f8*/ 	.short	0x010a
        /*06fa*/ 	.byte	0x3f
	.zero		1


	//   ....[33]....
        /*06fc*/ 	.word	0x00006170
        /*0700*/ 	.word	0x00000008
        /*0704*/ 	.word	0x00000000
        /*0708*/ 	.short	0x0101
        /*070a*/ 	.byte	0x3f
	.zero		1


	//   ....[34]....
        /*070c*/ 	.word	0x00006400
        /*0710*/ 	.word	0x000000ff
        /*0714*/ 	.word	0x00028c30
        /*0718*/ 	.short	0x010a
        /*071a*/ 	.byte	0x1b
	.zero		1


	//   ....[35]....
        /*071c*/ 	.word	0x00006440
        /*0720*/ 	.word	0x000000ff
        /*0724*/ 	.word	0x00028c30
        /*0728*/ 	.short	0x010a
        /*072a*/ 	.byte	0x1b
	.zero		1


	//   ....[36]....
        /*072c*/ 	.word	0x00006800
        /*0730*/ 	.word	0x0000000e
        /*0734*/ 	.word	0x00000000
        /*0738*/ 	.short	0x0101
        /*073a*/ 	.byte	0x3f
	.zero		1


	//   ....[37]....
        /*073c*/ 	.word	0x000086f0
        /*0740*/ 	.word	0x000000ff
        /*0744*/ 	.word	0x00028c50
        /*0748*/ 	.short	0x010a
        /*074a*/ 	.byte	0x1b
	.zero		1


	//   ....[38]....
        /*074c*/ 	.word	0x00008730
        /*0750*/ 	.word	0x000000ff
        /*0754*/ 	.word	0x00028c50
        /*0758*/ 	.short	0x010a
        /*075a*/ 	.byte	0x1b
	.zero		1


	//   ....[39]....
        /*075c*/ 	.word	0x000089c0
        /*0760*/ 	.word	0x00000015
        /*0764*/ 	.word	0x00000000
        /*0768*/ 	.short	0x0101
        /*076a*/ 	.byte	0x3f
	.zero		1


	//   ....[40]....
        /*076c*/ 	.word	0x00008d10
        /*0770*/ 	.word	0x000000ff
        /*0774*/ 	.word	0x00028c30
        /*0778*/ 	.short	0x010a
        /*077a*/ 	.byte	0x18
	.zero		1


	//   ....[41]....
        /*077c*/ 	.word	0x00008d50
        /*0780*/ 	.word	0x000000ff
        /*0784*/ 	.word	0x00028c30
        /*0788*/ 	.short	0x010a
        /*078a*/ 	.byte	0x18
	.zero		1


	//   ....[42]....
        /*078c*/ 	.word	0x00009bb0
        /*0790*/ 	.word	0x00000098
        /*0794*/ 	.word	0x00000000
        /*0798*/ 	.short	0x0101
        /*079a*/ 	.byte	0x3f
	.zero		1


	//   ....[43]....
        /*079c*/ 	.word	0x0000a5f0
        /*07a0*/ 	.word	0x000000ff
        /*07a4*/ 	.word	0x00028c50
        /*07a8*/ 	.short	0x010a
        /*07aa*/ 	.byte	0x18
	.zero		1


	//   ....[44]....
        /*07ac*/ 	.word	0x0000a630
        /*07b0*/ 	.word	0x000000ff
        /*07b4*/ 	.word	0x00028c50
        /*07b8*/ 	.short	0x010a
        /*07ba*/ 	.byte	0x18
	.zero		1


	//   ....[45]....
        /*07bc*/ 	.word	0x0000a8a0
        /*07c0*/ 	.word	0x000000aa
        /*07c4*/ 	.word	0x00000000
        /*07c8*/ 	.short	0x0101
        /*07ca*/ 	.byte	0x3f
	.zero		1


	//   ....[46]....
        /*07cc*/ 	.word	0x0000aa30
        /*07d0*/ 	.word	0x000000ff
        /*07d4*/ 	.word	0x00028c30
        /*07d8*/ 	.short	0x010a
        /*07da*/ 	.byte	0x1a
	.zero		1


	//   ....[47]....
        /*07dc*/ 	.word	0x0000aa70
        /*07e0*/ 	.word	0x000000ff
        /*07e4*/ 	.word	0x00028c30
        /*07e8*/ 	.short	0x010a
        /*07ea*/ 	.byte	0x1a
	.zero		1


	//   ....[48]....
        /*07ec*/ 	.word	0x0000ae30
        /*07f0*/ 	.word	0x00000006
        /*07f4*/ 	.word	0x00000000
        /*07f8*/ 	.short	0x0101
        /*07fa*/ 	.byte	0x3f
	.zero		1


	//   ....[49]....
        /*07fc*/ 	.word	0x0000cd30
        /*0800*/ 	.word	0x000000ff
        /*0804*/ 	.word	0x00028c50
        /*0808*/ 	.short	0x010a
        /*080a*/ 	.byte	0x1a
	.zero		1


	//   ....[50]....
        /*080c*/ 	.word	0x0000cd70
        /*0810*/ 	.word	0x000000ff
        /*0814*/ 	.word	0x00028c50
        /*0818*/ 	.short	0x010a
        /*081a*/ 	.byte	0x1a
	.zero		1


	//   ....[51]....
        /*081c*/ 	.word	0x0000d000
        /*0820*/ 	.word	0x0000000f
        /*0824*/ 	.word	0x00000000
        /*0828*/ 	.short	0x0101
        /*082a*/ 	.byte	0x3f
	.zero		1


	//   ....[52]....
        /*082c*/ 	.word	0x0000f4c0
        /*0830*/ 	.word	0x000000ff
        /*0834*/ 	.word	0x00000000
        /*0838*/ 	.short	0x0101
        /*083a*/ 	.byte	0x04
	.zero		1


	//   ....[53]....
        /*083c*/ 	.word	0x00012250
        /*0840*/ 	.word	0x00000009
        /*0844*/ 	.word	0x00028c40
        /*0848*/ 	.short	0x010a
        /*084a*/ 	.byte	0x3f
	.zero		1


	//   ....[54]....
        /*084c*/ 	.word	0x00012640
        /*0850*/ 	.word	0x0000000a
        /*0854*/ 	.word	0x00028c20
        /*0858*/ 	.short	0x010a
        /*085a*/ 	.byte	0x3f
	.zero		1


	//   ....[55]....
        /*085c*/ 	.word	0x00012700
        /*0860*/ 	.word	0x00000006
        /*0864*/ 	.word	0x00028c60
        /*0868*/ 	.short	0x010a
        /*086a*/ 	.byte	0x3f
	.zero		1


	//   ....[56]....
        /*086c*/ 	.word	0x00012ea0
        /*0870*/ 	.word	0x00000002
        /*0874*/ 	.word	0x00028c40
        /*0878*/ 	.short	0x010a
        /*087a*/ 	.byte	0x3f
	.zero		1


	//   ....[57]....
        /*087c*/ 	.word	0x000130b0
        /*0880*/ 	.word	0x00000002
        /*0884*/ 	.word	0x00028c60
        /*0888*/ 	.short	0x010a
        /*088a*/ 	.byte	0x3f
	.zero		1


	//   ....[58]....
        /*088c*/ 	.word	0x00013790
        /*0890*/ 	.word	0x00000002
        /*0894*/ 	.word	0x00028c40
        /*0898*/ 	.short	0x010a
        /*089a*/ 	.byte	0x3f
	.zero		1


	//   ....[59]....
        /*089c*/ 	.word	0x00013990
        /*08a0*/ 	.word	0x00000002
        /*08a4*/ 	.word	0x00028c60
        /*08a8*/ 	.short	0x010a
        /*08aa*/ 	.byte	0x3f
	.zero		1


	//   ....[60]....
        /*08ac*/ 	.word	0x00013fe0
        /*08b0*/ 	.word	0x00000002
        /*08b4*/ 	.word	0x00028c40
        /*08b8*/ 	.short	0x010a
        /*08ba*/ 	.byte	0x3f
	.zero		1


	//   ....[61]....
        /*08bc*/ 	.word	0x000141f0
        /*08c0*/ 	.word	0x00000002
        /*08c4*/ 	.word	0x00028c60
        /*08c8*/ 	.short	0x010a
        /*08ca*/ 	.byte	0x3f
	.zero		1


	//   ....[62]....
        /*08cc*/ 	.word	0x000154c0
        /*08d0*/ 	.word	0x00000000
        /*08d4*/ 	.word	0x00028c20
        /*08d8*/ 	.short	0x010a
        /*08da*/ 	.byte	0x3f
	.zero		1


	//   ....[63]....
        /*08dc*/ 	.word	0x00015680
        /*08e0*/ 	.word	0x00000006
        /*08e4*/ 	.word	0x00000000
        /*08e8*/ 	.short	0x010a
        /*08ea*/ 	.byte	0x3f
	.zero		1


	//   ....[64]....
        /*08ec*/ 	.word	0x000156f0
        /*08f0*/ 	.word	0x00000007
        /*08f4*/ 	.word	0x00000000
        /*08f8*/ 	.short	0x010a
        /*08fa*/ 	.byte	0x3f
	.zero		1


	//   ....[65]....
        /*08fc*/ 	.word	0x00015760
        /*0900*/ 	.word	0x00000004
        /*0904*/ 	.word	0x00000000
        /*0908*/ 	.short	0x010a
        /*090a*/ 	.byte	0x3f
	.zero		1


	//   ....[66]....
        /*090c*/ 	.word	0x00015790
        /*0910*/ 	.word	0x00000003
        /*0914*/ 	.word	0x00000000
        /*0918*/ 	.short	0x010a
        /*091a*/ 	.byte	0x3f
	.zero		1


	//   ....[67]....
        /*091c*/ 	.word	0x00015800
        /*0920*/ 	.word	0x00000003
        /*0924*/ 	.word	0x00028c50
        /*0928*/ 	.short	0x010a
        /*092a*/ 	.byte	0x3f
	.zero		1


	//   ....[68]....
        /*092c*/ 	.word	0x00015860
        /*0930*/ 	.word	0x00000006
        /*0934*/ 	.word	0x00028c50
        /*0938*/ 	.short	0x010a
        /*093a*/ 	.byte	0x3f
	.zero		1


	//   ....[69]....
        /*093c*/ 	.word	0x000158c0
        /*0940*/ 	.word	0x00000003
        /*0944*/ 	.word	0x00028c00
        /*0948*/ 	.short	0x010a
        /*094a*/ 	.byte	0x3f
	.zero		1


	//   ....[70]....
        /*094c*/ 	.word	0x00015910
        /*0950*/ 	.word	0x00000008
        /*0954*/ 	.word	0x00028c30
        /*0958*/ 	.short	0x010a
        /*095a*/ 	.byte	0x3f
	.zero		1


	//   ....[71]....
        /*095c*/ 	.word	0x00015960
        /*0960*/ 	.word	0x00000008
        /*0964*/ 	.word	0x00028c50
        /*0968*/ 	.short	0x010a
        /*096a*/ 	.byte	0x3f
	.zero		1


	//   ....[72]....
        /*096c*/ 	.word	0x000159c0
        /*0970*/ 	.word	0x0000000f
        /*0974*/ 	.word	0x00028c30
        /*0978*/ 	.short	0x010a
        /*097a*/ 	.byte	0x3f
	.zero		1


	//   ....[73]....
        /*097c*/ 	.word	0x00015a10
        /*0980*/ 	.word	0x00000015
        /*0984*/ 	.word	0x00028c50
        /*0988*/ 	.short	0x010a
        /*098a*/ 	.byte	0x3f
	.zero		1


	//   ....[74]....
        /*098c*/ 	.word	0x00015a70
        /*0990*/ 	.word	0x00000006
        /*0994*/ 	.word	0x00028c30
        /*0998*/ 	.short	0x010a
        /*099a*/ 	.byte	0x3f
	.zero		1


	//   ....[75]....
        /*099c*/ 	.word	0x00015ac0
        /*09a0*/ 	.word	0x000000aa
        /*09a4*/ 	.word	0x00028c50
        /*09a8*/ 	.short	0x010a
        /*09aa*/ 	.byte	0x3f
	.zero		1


	//   ....[76]....
        /*09ac*/ 	.word	0x00015b20
        /*09b0*/ 	.word	0x00000007
        /*09b4*/ 	.word	0x00028c30
        /*09b8*/ 	.short	0x010a
        /*09ba*/ 	.byte	0x3f
	.zero		1


	//   ....[77]....
        /*09bc*/ 	.word	0x00015b70
        /*09c0*/ 	.word	0x0000000f
        /*09c4*/ 	.word	0x00028c50
        /*09c8*/ 	.short	0x010a
        /*09ca*/ 	.byte	0x3f
	.zero		1


	//   ....[78]....
        /*09cc*/ 	.word	0x00015d10
        /*09d0*/ 	.word	0x00000009
        /*09d4*/ 	.word	0x00028c40
        /*09d8*/ 	.short	0x010a
        /*09da*/ 	.byte	0x3f
	.zero		1


	//   ....[79]....
        /*09dc*/ 	.word	0x00015d90
        /*09e0*/ 	.word	0x00000009
        /*09e4*/ 	.word	0x00028c20
        /*09e8*/ 	.short	0x010a
        /*09ea*/ 	.byte	0x3f
	.zero		1


	//   ....[80]....
        /*09ec*/ 	.word	0x00015de0
        /*09f0*/ 	.word	0x00000006
        /*09f4*/ 	.word	0x00028c60
        /*09f8*/ 	.short	0x010a
        /*09fa*/ 	.byte	0x3f
	.zero		1


	//   ....[81]....
        /*09fc*/ 	.word	0x00015e30
        /*0a00*/ 	.word	0x00000002
        /*0a04*/ 	.word	0x00028c40
        /*0a08*/ 	.short	0x010a
        /*0a0a*/ 	.byte	0x3f
	.zero		1


	//   ....[82]....
        /*0a0c*/ 	.word	0x00015e80
        /*0a10*/ 	.word	0x00000002
        /*0a14*/ 	.word	0x00028c60
        /*0a18*/ 	.short	0x010a
        /*0a1a*/ 	.byte	0x3f
	.zero		1


	//   ....[83]....
        /*0a1c*/ 	.word	0x00015ed0
        /*0a20*/ 	.word	0x00000002
        /*0a24*/ 	.word	0x00028c40
        /*0a28*/ 	.short	0x010a
        /*0a2a*/ 	.byte	0x3f
	.zero		1


	//   ....[84]....
        /*0a2c*/ 	.word	0x00015f20
        /*0a30*/ 	.word	0x00000002
        /*0a34*/ 	.word	0x00028c60
        /*0a38*/ 	.short	0x010a
        /*0a3a*/ 	.byte	0x3f
	.zero		1


	//   ....[85]....
        /*0a3c*/ 	.word	0x00015f70
        /*0a40*/ 	.word	0x00000002
        /*0a44*/ 	.word	0x00028c40
        /*0a48*/ 	.short	0x010a
        /*0a4a*/ 	.byte	0x3f
	.zero		1


	//   ....[86]....
        /*0a4c*/ 	.word	0x00015fc0
        /*0a50*/ 	.word	0x00000002
        /*0a54*/ 	.word	0x00028c60
        /*0a58*/ 	.short	0x010a
        /*0a5a*/ 	.byte	0x3f
	.zero		1


	//   ....[87]....
        /*0a5c*/ 	.word	0x00016980
        /*0a60*/ 	.word	0x00000000
        /*0a64*/ 	.word	0x00028c20
        /*0a68*/ 	.short	0x010a
        /*0a6a*/ 	.byte	0x3f
	.zero		1


	//   ....[88]....
        /*0a6c*/ 	.word	0x00016b20
        /*0a70*/ 	.word	0x00000006
        /*0a74*/ 	.word	0x00000000
        /*0a78*/ 	.short	0x010a
        /*0a7a*/ 	.byte	0x3f
	.zero		1


	//   ....[89]....
        /*0a7c*/ 	.word	0x00016b70
        /*0a80*/ 	.word	0x00000007
        /*0a84*/ 	.word	0x00000000
        /*0a88*/ 	.short	0x010a
        /*0a8a*/ 	.byte	0x3f
	.zero		1


	//   ....[90]....
        /*0a8c*/ 	.word	0x00016bc0
        /*0a90*/ 	.word	0x00000004
        /*0a94*/ 	.word	0x00000000
        /*0a98*/ 	.short	0x010a
        /*0a9a*/ 	.byte	0x3f
	.zero		1


	//----- nvinfo : EIATTR_NUM_MBARRIERS
	.align		4
.L_375:
        /*0a9c*/ 	.byte	0x03, 0x38
        /*0a9e*/ 	.short	0x0016


	//----- nvinfo : EIATTR_EXIT_INSTR_OFFSETS
	.align		4
        /*0aa0*/ 	.byte	0x04, 0x1c
        /*0aa2*/ 	.short	(.L_377 - .L_376)


	//   ....[0]....
.L_376:
        /*0aa4*/ 	.word	0x00000a70


	//   ....[1]....
        /*0aa8*/ 	.word	0x00010450


	//   ....[2]....
        /*0aac*/ 	.word	0x000104b0


	//   ....[3]....
        /*0ab0*/ 	.word	0x000157e0


	//----- nvinfo : EIATTR_MAX_THREADS
	.align		4
.L_377:
        /*0ab4*/ 	.byte	0x04, 0x05
        /*0ab6*/ 	.short	(.L_379 - .L_378)
.L_378:
        /*0ab8*/ 	.word	0x00000180
        /*0abc*/ 	.word	0x00000001
        /*0ac0*/ 	.word	0x00000001


	//----- nvinfo : EIATTR_CRS_STACK_SIZE
	.align		4
.L_379:
        /*0ac4*/ 	.byte	0x04, 0x1e
        /*0ac6*/ 	.short	(.L_381 - .L_380)
.L_380:
        /*0ac8*/ 	.word	0x00000000


	//----- nvinfo : EIATTR_CBANK_PARAM_SIZE
	.align		4
.L_381:
        /*0acc*/ 	.byte	0x03, 0x19
        /*0ace*/ 	.short	0x0a70


	//----- nvinfo : EIATTR_PARAM_CBANK
	.align		4
        /*0ad0*/ 	.byte	0x04, 0x0a
        /*0ad2*/ 	.short	(.L_383 - .L_382)
	.align		4
.L_382:
        /*0ad4*/ 	.word	index@(.nv.constant0._ZN7cutlass13device_kernelIN5flash11enable_sm90INS1_16FlashAttnFwdSm90INS1_25CollectiveMainloopFwdSm90ILi2EN4cute5tupleIJNS5_1CILi1EEES8_S8_EEENS6_IJNS7_ILi64EEESA_SA_EEELi512ENS_6half_tEfNS_4arch4Sm90ELb0ELb1ELb1ELb1ELb0ELb0ELb0ELb0ELb0ELb0ELb0ELb0EEENS1_21CollectiveEpilogueFwdINS6_IJSA_NS7_ILi512EEESA_EEES9_SC_SE_Li256ELb1ELb0ELb0ELb0EEENS1_36VarlenDynamicPersistentTileSchedulerILi64ELi64ELi256ELi32ELb0ELb0ELb1ELb1ELb0ELb1EEEEEEEEEvNT_6ParamsE)
        /*0ad8*/ 	.short	0x0210
        /*0ada*/ 	.short	0x0a70


	//----- nvinfo : EIATTR_SW_WAR
	.align		4
.L_383:
        /*0adc*/ 	.byte	0x04, 0x36
        /*0ade*/ 	.short	(.L_385 - .L_384)
.L_384:
        /*0ae0*/ 	.word	0x00000008
.L_385:


//--------------------- .nv.info._ZN7cutlass13device_kernelIN5flash11enable_sm90INS1_16FlashAttnFwdSm90INS1_25CollectiveMainloopFwdSm90ILi2EN4cute5tupleIJNS5_1CILi1EEES8_S8_EEENS6_IJNS7_ILi64EEESA_SA_EEELi512ENS_6half_tEfNS_4arch4Sm90ELb0ELb1ELb1ELb1ELb0ELb1ELb0ELb0ELb0ELb0ELb0ELb0EEENS1_21CollectiveEpilogueFwdINS6_IJSA_NS7_ILi512EEESA_EEES9_SC_SE_Li256ELb1ELb0ELb0ELb0EEENS1_36VarlenDynamicPersistentTileSchedulerILi64ELi64ELi256ELi32ELb0ELb0ELb1ELb1ELb0ELb1EEEEEEEEEvNT_6ParamsE --------------------------
	.section	.nv.info._ZN7cutlass13device_kernelIN5flash11enable_sm90INS1_16FlashAttnFwdSm90INS1_25CollectiveMainloopFwdSm90ILi2EN4cute5tupleIJNS5_1CILi1EEES8_S8_EEENS6_IJNS7_ILi64EEESA_SA_EEELi512ENS_6half_tEfNS_4arch4Sm90ELb0ELb1ELb1ELb1ELb0ELb1ELb0ELb0ELb0ELb0ELb0ELb0EEENS1_21CollectiveEpilogueFwdINS6_IJSA_NS7_ILi512EEESA_EEES9_SC_SE_Li256ELb1ELb0ELb0ELb0EEENS1_36VarlenDynamicPersistentTileSchedulerILi64ELi64ELi256ELi32ELb0ELb0ELb1ELb1ELb0ELb1EEEEEEEEEvNT_6ParamsE,"",@"SHT_CUDA_INFO"
	.sectionflags	@""
	.align	4


	//----- nvinfo : EIATTR_CUDA_API_VERSION
	.align		4
        /*0000*/ 	.byte	0x04, 0x37
        /*0002*/ 	.short	(.L_387 - .L_386)
.L_386:
        /*0004*/ 	.word	0x00000082


	//----- nvinfo : EIATTR_KPARAM_INFO
	.align		4
.L_387:
        /*0008*/ 	.byte	0x04, 0x17
        /*000a*/ 	.short	(.L_389 - .L_388)
.L_388:
        /*000c*/ 	.word	0x00000000
        /*0010*/ 	.short	0x0000
        /*0012*/ 	.short	0x0070
        /*0014*/ 	.byte	0x00, 0xf0, 0x01, 0x28


	//----- nvinfo : EIATTR_SPARSE_MMA_MASK
	.align		4
.L_389:
        /*0018*/ 	.byte	0x03, 0x50
        /*001a*/ 	.short	0x0000


	//----- nvinfo : EIATTR_MAXREG_COUNT
	.align		4
        /*001c*/ 	.byte	0x03, 0x1b
        /*001e*/ 	.short	0x00a8


	//----- nvinfo : EIATTR_NUM_BARRIERS
	.align		4
        /*0020*/ 	.byte	0x02, 0x4c
        /*0022*/ 	.byte	0x10
	.zero		1


	//----- nvinfo : EIATTR_EXTERNS
	.align		4
        /*0024*/ 	.byte	0x04, 0x0f
        /*0026*/ 	.short	(.L_391 - .L_390)


	//   ....[0]....
	.align		4
.L_390:
        /*0028*/ 	.word	index@(__assertfail)


	//----- nvinfo : EIATTR_ANNOTATIONS
	.align		4
.L_391:
        /*002c*/ 	.byte	0x04, 0x55
        /*002e*/ 	.short	(.L_393 - .L_392)


	//   ....[0]....
.L_392:
        /* <DEDUP_REMOVED lines=37> */


	//----- nvinfo : EIATTR_MERCURY_ISA_VERSION
	.align		4
.L_393:
        /*0268*/ 	.byte	0x03, 0x5f
        /*026a*/ 	.short	0x0101


	//----- nvinfo : EIATTR_UNUSED_LOAD_BYTE_OFFSET
	.align		4
        /*026c*/ 	.byte	0x04, 0x44
        /*026e*/ 	.short	(.L_395 - .L_394)


	//   ....[0]....
.L_394:
        /*0270*/ 	.word	0x00000ab0
        /*0274*/ 	.word	0x0000fff0


	//   ....[1]....
        /*0278*/ 	.word	0x00013fc0
        /*027c*/ 	.word	0x0000fff0


	//----- nvinfo : EIATTR_INT_WARP_WIDE_INSTR_OFFSETS
	.align		4
.L_395:
        /*0280*/ 	.byte	0x04, 0x31
        /*0282*/ 	.short	(.L_397 - .L_396)


	//   ....[0]....
.L_396:
        /*0284*/ 	.word	0x000001c0


	//   ....[1]....
        /*0288*/ 	.word	0x00000200


	//   ....[2]....
        /*028c*/ 	.word	0x00000270


	//   ....[3]....
        /*0290*/ 	.word	0x00019020


	//   ....[4]....
        /*0294*/ 	.word	0x000190b0


	//   ....[5]....
        /*0298*/ 	.word	0x000195a0


	//   ....[6]....
        /*029c*/ 	.word	0x000195e0


	//   ....[7]....
        /*02a0*/ 	.word	0x0001be40


	//   ....[8]....
        /*02a4*/ 	.word	0x0001bed0


	//----- nvinfo : EIATTR_COOP_GROUP_MASK_REGIDS
	.align		4
.L_397:
        /*02a8*/ 	.byte	0x04, 0x29
        /*02aa*/ 	.short	(.L_399 - .L_398)


	//   ....[0]....
.L_398:
        /*02ac*/ 	.word	0xffffffff


	//   ....[1]....
        /*02b0*/ 	.word	0xffffffff


	//   ....[2]....
        /*02b4*/ 	.word	0xffffffff


	//   ....[3]....
        /*02b8*/ 	.word	0xffffffff


	//   ....[4]....
        /*02bc*/ 	.word	0xffffffff


	//   ....[5]....
        /*02c0*/ 	.word	0xffffffff


	//   ....[6]....
        /*02c4*/ 	.word	0xffffffff


	//   ....[7]....
        /*02c8*/ 	.word	0xffffffff


	//   ....[8]....
        /*02cc*/ 	.word	0xffffffff


	//   ....[9]....
        /*02d0*/ 	.word	0xffffffff


	//   ....[10]....
        /*02d4*/ 	.word	0xffffffff


	//   ....[11]....
        /*02d8*/ 	.word	0xffffffff


	//   ....[12]....
        /*02dc*/ 	.word	0xffffffff


	//   ....[13]....
        /*02e0*/ 	.word	0xffffffff


	//   ....[14]....
        /*02e4*/ 	.word	0xffffffff


	//   ....[15]....
        /*02e8*/ 	.word	0xffffffff


	//   ....[16]....
        /*02ec*/ 	.word	0xffffffff


	//   ....[17]....
        /*02f0*/ 	.word	0xffffffff


	//   ....[18]....
        /*02f4*/ 	.word	0xffffffff


	//   ....[19]....
        /*02f8*/ 	.word	0xffffffff


	//   ....[20]....
        /*02fc*/ 	.word	0xffffffff


	//   ....[21]....
        /*0300*/ 	.word	0xffffffff


	//   ....[22]....
        /*0304*/ 	.word	0xffffffff


	//   ....[23]....
        /*0308*/ 	.word	0xffffffff


	//   ....[24]....
        /*030c*/ 	.word	0xffffffff


	//   ....[25]....
        /*0310*/ 	.word	0xffffffff


	//   ....[26]....
        /*0314*/ 	.word	0xffffffff


	//   ....[27]....
        /*0318*/ 	.word	0xffffffff


	//   ....[28]....
        /*031c*/ 	.word	0xffffffff


	//   ....[29]....
        /*0320*/ 	.word	0xffffffff


	//   ....[30]....
        /*0324*/ 	.word	0xffffffff


	//   ....[31]....
        /*0328*/ 	.word	0xffffffff


	//   ....[32]....
        /*032c*/ 	.word	0xffffffff


	//   ....[33]....
        /*0330*/ 	.word	0xffffffff


	//   ....[34]....
        /*0334*/ 	.word	0xffffffff


	//   ....[35]....
        /*0338*/ 	.word	0xffffffff


	//   ....[36]....
        /*033c*/ 	.word	0xffffffff


	//   ....[37]....
        /*0340*/ 	.word	0xffffffff


	//   ....[38]....
        /*0344*/ 	.word	0xffffffff


	//   ....[39]....
        /*0348*/ 	.word	0xffffffff


	//   ....[40]....
        /*034c*/ 	.word	0xffffffff


	//   ....[41]....
        /*0350*/ 	.word	0xffffffff


	//   ....[42]....
        /*0354*/ 	.word	0xffffffff


	//   ....[43]....
        /*0358*/ 	.word	0xffffffff


	//   ....[44]....
        /*035c*/ 	.word	0xffffffff


	//   ....[45]....
        /*0360*/ 	.word	0xffffffff


	//   ....[46]....
        /*0364*/ 	.word	0xffffffff


	//   ....[47]....
        /*0368*/ 	.word	0xffffffff


	//   ....[48]....
        /*036c*/ 	.word	0xffffffff


	//   ....[49]....
        /*0370*/ 	.word	0xffffffff


	//   ....[50]....
        /*0374*/ 	.word	0xffffffff


	//   ....[51]....
        /*0378*/ 	.word	0xffffffff


	//   ....[52]....
        /*037c*/ 	.word	0xffffffff


	//   ....[53]....
        /*0380*/ 	.word	0xffffffff


	//   ....[54]....
        /*0384*/ 	.word	0xffffffff


	//   ....[55]....
        /*0388*/ 	.word	0xffffffff


	//   ....[56]....
        /*038c*/ 	.word	0xffffffff


	//   ....[57]....
        /*0390*/ 	.word	0xffffffff


	//   ....[58]....
        /*0394*/ 	.word	0xffffffff


	//   ....[59]....
        /*0398*/ 	.word	0xffffffff


	//   ....[60]....
        /*039c*/ 	.word	0xffffffff


	//   ....[61]....
        /*03a0*/ 	.word	0xffffffff


	//   ....[62]....
        /*03a4*/ 	.word	0xffffffff


	//   ....[63]....
        /*03a8*/ 	.word	0xffffffff


	//   ....[64]....
        /*03ac*/ 	.word	0xffffffff


	//   ....[65]....
        /*03b0*/ 	.word	0xffffffff


	//   ....[66]....
        /*03b4*/ 	.word	0xffffffff


	//   ....[67]....
        /*03b8*/ 	.word	0xffffffff


	//   ....[68]....
        /*03bc*/ 	.word	0x0500000f


	//   ....[69]....
        /*03c0*/ 	.word	0x0500000f


	//   ....[70]....
        /*03c4*/ 	.word	0x0500000f


	//   ....[71]....
        /*03c8*/ 	.word	0x0500000f


	//   ....[72]....
        /*03cc*/ 	.word	0x0500000f


	//   ....[73]....
        /*03d0*/ 	.word	0x0500000f


	//   ....[74]....
        /*03d4*/ 	.word	0x0500000f


	//   ....[75]....
        /*03d8*/ 	.word	0x0500000f


	//   ....[76]....
        /*03dc*/ 	.word	0x0500000f


	//   ....[77]....
        /*03e0*/ 	.word	0x0500000f


	//   ....[78]....
        /*03e4*/ 	.word	0x0500000f


	//   ....[79]....
        /*03e8*/ 	.word	0x0500000f


	//   ....[80]....
        /*03ec*/ 	.word	0x0500000f


	//   ....[81]....
        /*03f0*/ 	.word	0x0500000f


	//   ....[82]....
        /*03f4*/ 	.word	0x0500000f


	//   ....[83]....
        /*03f8*/ 	.word	0x0500000f


	//   ....[84]....
        /*03fc*/ 	.word	0x0500000f


	//   ....[85]....
        /*0400*/ 	.word	0x0500000f


	//   ....[86]....
        /*0404*/ 	.word	0x0500000f


	//   ....[87]....
        /*0408*/ 	.word	0x0500000f


	//   ....[88]....
        /*040c*/ 	.word	0x0500000f


	//   ....[89]....
        /*0410*/ 	.word	0x0500000f


	//   ....[90]....
        /*0414*/ 	.word	0x0500000f


	//   ....[91]....
        /*0418*/ 	.word	0x0500000f


	//   ....[92]....
        /*041c*/ 	.word	0x0500000f


	//   ....[93]....
        /*0420*/ 	.word	0x0500000f


	//   ....[94]....
        /*0424*/ 	.word	0x0500000f


	//   ....[95]....
        /*0428*/ 	.word	0x0500000f


	//   ....[96]....
        /*042c*/ 	.word	0x0500000f


	//   ....[97]....
        /*0430*/ 	.word	0x0500000f


	//   ....[98]....
        /*0434*/ 	.word	0x0500000f


	//   ....[99]....
        /*0438*/ 	.word	0x0500000f


	//   ....[100]....
        /*043c*/ 	.word	0x0500000f


	//   ....[101]....
        /*0440*/ 	.word	0x0500000f


	//   ....[102]....
        /*0444*/ 	.word	0x0500000f


	//   ....[103]....
        /*0448*/ 	.word	0x0500000f


	//----- nvinfo : EIATTR_COOP_GROUP_INSTR_OFFSETS
	.align		4
.L_399:
        /*044c*/ 	.byte	0x04, 0x28
        /*044e*/ 	.short	(.L_401 - .L_400)


	//   ....[0]....
.L_400:
        /*0450*/ 	.word	0x00000060


	//   ....[1]....
        /*0454*/ 	.word	0x000001d0


	//   ....[2]....
        /*0458*/ 	.word	0x00000220


	//   ....[3]....
        /*045c*/ 	.word	0x00000410


	//   ....[4]....
        /*0460*/ 	.word	0x00000570


	//   ....[5]....
        /*0464*/ 	.word	0x00000690


	//   ....[6]....
        /*0468*/ 	.word	0x000007f0


	//   ....[7]....
        /*046c*/ 	.word	0x00004be0


	//   ....[8]....
        /*0470*/ 	.word	0x00006da0


	//   ....[9]....
        /*0474*/ 	.word	0x0000b3c0


	//   ....[10]....
        /*0478*/ 	.word	0x0000b420


	//   ....[11]....
        /*047c*/ 	.word	0x0000b690


	//   ....[12]....
        /*0480*/ 	.word	0x0000b710


	//   ....[13]....
        /*0484*/ 	.word	0x0000c0e0


	//   ....[14]....
        /*0488*/ 	.word	0x0000d380


	//   ....[15]....
        /*048c*/ 	.word	0x0000d460


	//   ....[16]....
        /*0490*/ 	.word	0x0000d860


	//   ....[17]....
        /*0494*/ 	.word	0x0000d900


	//   ....[18]....
        /*0498*/ 	.word	0x0000eae0


	//   ....[19]....
        /*049c*/ 	.word	0x0000f590


	//   ....[20]....
        /*04a0*/ 	.word	0x0000f600


	//   ....[21]....
        /*04a4*/ 	.word	0x0000f8f0


	//   ....[22]....
        /*04a8*/ 	.word	0x0000f9e0


	//   ....[23]....
        /*04ac*/ 	.word	0x00010b90


	//   ....[24]....
        /*04b0*/ 	.word	0x00011d20


	//   ....[25]....
        /*04b4*/ 	.word	0x00011e20


	//   ....[26]....
        /*04b8*/ 	.word	0x000121d0


	//   ....[27]....
        /*04bc*/ 	.word	0x00012230


	//   ....[28]....
        /*04c0*/ 	.word	0x00013480


	//   ....[29]....
        /*04c4*/ 	.word	0x000134d0


	//   ....[30]....
        /*04c8*/ 	.word	0x00013500


	//   ....[31]....
        /*04cc*/ 	.word	0x000135a0


	//   ....[32]....
        /*04d0*/ 	.word	0x000135c0


	//   ....[33]....
        /*04d4*/ 	.word	0x00014f50


	//   ....[34]....
        /*04d8*/ 	.word	0x000166e0


	//   ....[35]....
        /*04dc*/ 	.word	0x00016850


	//   ....[36]....
        /*04e0*/ 	.word	0x00016880


	//   ....[37]....
        /*04e4*/ 	.word	0x000168c0


	//   ....[38]....
        /*04e8*/ 	.word	0x00016930


	//   ....[39]....
        /*04ec*/ 	.word	0x00016990


	//   ....[40]....
        /*04f0*/ 	.word	0x000169d0


	//   ....[41]....
        /*04f4*/ 	.word	0x00016b70


	//   ....[42]....
        /*04f8*/ 	.word	0x00016bd0


	//   ....[43]....
        /*04fc*/ 	.word	0x00016c10


	//   ....[44]....
        /*0500*/ 	.word	0x00016c50


	//   ....[45]....
        /*0504*/ 	.word	0x00016c80


	//   ....[46]....
        /*0508*/ 	.word	0x00016cb0


	//   ....[47]....
        /*050c*/ 	.word	0x00016d40


	//   ....[48]....
        /*0510*/ 	.word	0x00016da0


	//   ....[49]....
        /*0514*/ 	.word	0x00016e30


	//   ....[50]....
        /*0518*/ 	.word	0x0001bf60


	//   ....[51]....
        /*051c*/ 	.word	0x0001bf70


	//   ....[52]....
        /*0520*/ 	.word	0x0001c080


	//   ....[53]....
        /*0524*/ 	.word	0x0001c0e0


	//   ....[54]....
        /*0528*/ 	.word	0x0001c120


	//   ....[55]....
        /*052c*/ 	.word	0x0001c160


	//   ....[56]....
        /*0530*/ 	.word	0x0001c190


	//   ....[57]....
        /*0534*/ 	.word	0x0001c1c0


	//   ....[58]....
        /*0538*/ 	.word	0x0001c350


	//   ....[59]....
        /*053c*/ 	.word	0x0001c3b0


	//   ....[60]....
        /*0540*/ 	.word	0x0001c3f0


	//   ....[61]....
        /*0544*/ 	.word	0x0001c430


	//   ....[62]....
        /*0548*/ 	.word	0x0001c460


	//   ....[63]....
        /*054c*/ 	.word	0x0001c490


	//   ....[64]....
        /*0550*/ 	.word	0x0001c550


	//   ....[65]....
        /*0554*/ 	.word	0x0001c570


	//   ....[66]....
        /*0558*/ 	.word	0x0001c5e0


	//   ....[67]....
        /*055c*/ 	.word	0x0001cc70


	//   ....[68]....
        /*0560*/ 	.word	0x0001d150


	//   ....[69]....
        /*0564*/ 	.word	0x0001d1f0


	//   ....[70]....
        /*0568*/ 	.word	0x0001d290


	//   ....[71]....
        /*056c*/ 	.word	0x0001d330


	//   ....[72]....
        /*0570*/ 	.word	0x0001d3d0


	//   ....[73]....
        /*0574*/ 	.word	0x0001d470


	//   ....[74]....
        /*0578*/ 	.word	0x0001d510


	//   ....[75]....
        /*057c*/ 	.word	0x0001d5b0


	//   ....[76]....
        /*0580*/ 	.word	0x0001d6a0


	//   ....[77]....
        /*0584*/ 	.word	0x0001d740


	//   ....[78]....
        /*0588*/ 	.word	0x0001d7e0


	//   ....[79]....
        /*058c*/ 	.word	0x0001d880


	//   ....[80]....
        /*0590*/ 	.word	0x0001d920


	//   ....[81]....
        /*0594*/ 	.word	0x0001d9c0


	//   ....[82]....
        /*0598*/ 	.word	0x0001da60


	//   ....[83]....
        /*059c*/ 	.word	0x0001db00


	//   ....[84]....
        /*05a0*/ 	.word	0x0001dea0


	//   ....[85]....
        /*05a4*/ 	.word	0x0001e180


	//   ....[86]....
        /*05a8*/ 	.word	0x0001e5a0


	//   ....[87]....
        /*05ac*/ 	.word	0x0001e630


	//   ....[88]....
        /*05b0*/ 	.word	0x0001e6d0


	//   ....[89]....
        /*05b4*/ 	.word	0x0001e780


	//   ....[90]....
        /*05b8*/ 	.word	0x0001e800


	//   ....[91]....
        /*05bc*/ 	.word	0x0001e880


	//   ....[92]....
        /*05c0*/ 	.word	0x0001e900


	//   ....[93]....
        /*05c4*/ 	.word	0x0001e980


	//   ....[94]....
        /*05c8*/ 	.word	0x0001ea10


	//   ....[95]....
        /*05cc*/ 	.word	0x0001eac0


	//   ....[96]....
        /*05d0*/ 	.word	0x0001eb40


	//   ....[97]....
        /*05d4*/ 	.word	0x0001ebc0


	//   ....[98]....
        /*05d8*/ 	.word	0x0001ec40


	//   ....[99]....
        /*05dc*/ 	.word	0x0001ecc0


	//   ....[100]....
        /*05e0*/ 	.word	0x0001ed30


	//   ....[101]....
        /*05e4*/ 	.word	0x0001edd0


	//   ....[102]....
        /*05e8*/ 	.word	0x0001ee60


	//   ....[103]....
        /*05ec*/ 	.word	0x0001ef90


	//----- nvinfo : EIATTR_REG_RECONFIG
	.align		4
.L_401:
        /*05f0*/ 	.byte	0x01, 0x54
	.zero		2


	//----- nvinfo : EIATTR_SYSCALL_OFFSETS
	.align		4
        /*05f4*/ 	.byte	0x04, 0x46
        /*05f6*/ 	.short	(.L_403 - .L_402)


	//   ....[0]....
.L_402:
        /*05f8*/ 	.word	0x00001b30


	//   ....[1]....
        /*05fc*/ 	.word	0x00001c80


	//   ....[2]....
        /*0600*/ 	.word	0x00006f60


	//   ....[3]....
        /*0604*/ 	.word	0x00007400


	//   ....[4]....
        /*0608*/ 	.word	0x00019240


	//   ....[5]....
        /*060c*/ 	.word	0x00019380


	//   ....[6]....
        /*0610*/ 	.word	0x00019480


	//----- nvinfo : EIATTR_MBARRIER_INSTR_OFFSETS
	.align		4
.L_403:
        /*0614*/ 	.byte	0x04, 0x39
        /*0616*/ 	.short	(.L_405 - .L_404)


	//   ....[0]....
.L_404:
        /*0618*/ 	.word	0x00000300
        /*061c*/ 	.word	0x000000ff
        /*0620*/ 	.word	0x00028c00
        /*0624*/ 	.short	0x0100
        /*0626*/ 	.byte	0x08
	.zero		1


	//   ....[1]....
        /*0628*/ 	.word	0x00000310
        /*062c*/ 	.word	0x000000ff
        /*0630*/ 	.word	0x00028c20
        /*0634*/ 	.short	0x0100
        /*0636*/ 	.byte	0x08
	.zero		1


	//   ....[2]....
        /*0638*/ 	.word	0x000003c0
        /*063c*/ 	.word	0x000000ff
        /*0640*/ 	.word	0x00028c30
        /*0644*/ 	.short	0x0100
        /*0646*/ 	.byte	0x06
	.zero		1


	//   ....[3]....
        /*0648*/ 	.word	0x000003d0
        /*064c*/ 	.word	0x000000ff
        /*0650*/ 	.word	0x00028c40
        /*0654*/ 	.short	0x0100
        /*0656*/ 	.byte	0x06
	.zero		1


	//   ....[4]....
        /*0658*/ 	.word	0x000003e0
        /*065c*/ 	.word	0x000000ff
        /*0660*/ 	.word	0x00028c38
        /*0664*/ 	.short	0x0100
        /*0666*/ 	.byte	0x06
	.zero		1


	//   ....[5]....
        /*0668*/ 	.word	0x000003f0
        /*066c*/ 	.word	0x000000ff
        /*0670*/ 	.word	0x00028c48
        /*0674*/ 	.short	0x0100
        /*0676*/ 	.byte	0x06
	.zero		1


	//   ....[6]....
        /*0678*/ 	.word	0x00000520
        /*067c*/ 	.word	0x000000ff
        /*0680*/ 	.word	0x00028c50
        /*0684*/ 	.short	0x0100
        /*0686*/ 	.byte	0x08
	.zero		1


	//   ....[7]....
        /*0688*/ 	.word	0x00000530
        /*068c*/ 	.word	0x000000ff
        /*0690*/ 	.word	0x00028c60
        /*0694*/ 	.short	0x0100
        /*0696*/ 	.byte	0x08
	.zero		1


	//   ....[8]....
        /*0698*/ 	.word	0x00000540
        /*069c*/ 	.word	0x000000ff
        /*06a0*/ 	.word	0x00028c58
        /*06a4*/ 	.short	0x0100
        /*06a6*/ 	.byte	0x08
	.zero		1


	//   ....[9]....
        /*06a8*/ 	.word	0x00000550
        /*06ac*/ 	.word	0x000000ff
        /*06b0*/ 	.word	0x00028c68
        /*06b4*/ 	.short	0x0100
        /*06b6*/ 	.byte	0x08
	.zero		1


	//   ....[10]....
        /*06b8*/ 	.word	0x00000640
        /*06bc*/ 	.word	0x000000ff
        /*06c0*/ 	.word	0x00028c70
        /*06c4*/ 	.short	0x0100
        /*06c6*/ 	.byte	0x06
	.zero		1


	//   ....[11]....
        /*06c8*/ 	.word	0x00000650
        /*06cc*/ 	.word	0x000000ff
        /*06d0*/ 	.word	0x00028c80
        /*06d4*/ 	.short	0x0100
        /*06d6*/ 	.byte	0x06
	.zero		1


	//   ....[12]....
        /*06d8*/ 	.word	0x00000660
        /*06dc*/ 	.word	0x000000ff
        /*06e0*/ 	.word	0x00028c78
        /*06e4*/ 	.short	0x0100
        /*06e6*/ 	.byte	0x06
	.zero		1


	//   ....[13]....
        /*06e8*/ 	.word	0x00000670
        /*06ec*/ 	.word	0x000000ff
        /*06f0*/ 	.word	0x00028c88
        /*06f4*/ 	.short	0x0100
        /*06f6*/ 	.byte	0x06
	.zero		1


	//   ....[14]....
        /*06f8*/ 	.word	0x000007a0
        /*06fc*/ 	.word	0x000000ff
        /*0700*/ 	.word	0x00028c90
        /*0704*/ 	.short	0x0100
        /*0706*/ 	.byte	0x08
	.zero		1


	//   ....[15]....
        /*0708*/ 	.word	0x000007b0
        /*070c*/ 	.word	0x000000ff
        /*0710*/ 	.word	0x00028ca0
        /*0714*/ 	.short	0x0100
        /*0716*/ 	.byte	0x08
	.zero		1


	//   ....[16]....
        /*0718*/ 	.word	0x000007c0
        /*071c*/ 	.word	0x000000ff
        /*0720*/ 	.word	0x00028c98
        /*0724*/ 	.short	0x0100
        /*0726*/ 	.byte	0x08
	.zero		1


	//   ....[17]....
        /*0728*/ 	.word	0x000007d0
        /*072c*/ 	.word	0x000000ff
        /*0730*/ 	.word	0x00028ca8
        /*0734*/ 	.short	0x0100
        /*0736*/ 	.byte	0x08
	.zero		1


	//   ....[18]....
        /*0738*/ 	.word	0x00000900
        /*073c*/ 	.word	0x000000ff
        /*0740*/ 	.word	0x00028cb0
        /*0744*/ 	.short	0x0100
        /*0746*/ 	.byte	0x08
	.zero		1


	//   ....[19]....
        /*0748*/ 	.word	0x00000910
        /*074c*/ 	.word	0x000000ff
        /*0750*/ 	.word	0x00028cc0
        /*0754*/ 	.short	0x0100
        /*0756*/ 	.byte	0x08
	.zero		1


	//   ....[20]....
        /*0758*/ 	.word	0x00000920
        /*075c*/ 	.word	0x000000ff
        /*0760*/ 	.word	0x00028cb8
        /*0764*/ 	.short	0x0100
        /*0766*/ 	.byte	0x08
	.zero		1


	//   ....[21]....
        /*0768*/ 	.word	0x00000930
        /*076c*/ 	.word	0x000000ff
        /*0770*/ 	.word	0x00028cc8
        /*0774*/ 	.short	0x0100
        /*0776*/ 	.byte	0x08
	.zero		1


	//   ....[22]....
        /*0778*/ 	.word	0x000028c0
        /*077c*/ 	.word	0x00000046
        /*0780*/ 	.word	0x00028c90
        /*0784*/ 	.short	0x010a
        /*0786*/ 	.byte	0x3f
	.zero		1


	//   ....[23]....
        /*0788*/ 	.word	0x00003260
        /*078c*/ 	.word	0x00000046
        /*0790*/ 	.word	0x00028c90
        /*0794*/ 	.short	0x010a
        /*0796*/ 	.byte	0x3f
	.zero		1


	//   ....[24]....
        /*0798*/ 	.word	0x00003ad0
        /*079c*/ 	.word	0x00000046
        /*07a0*/ 	.word	0x00028c90
        /*07a4*/ 	.short	0x010a
        /*07a6*/ 	.byte	0x3f
	.zero		1


	//   ....[25]....
        /*07a8*/ 	.word	0x00003cd0
        /*07ac*/ 	.word	0x00000004
        /*07b0*/ 	.word	0x00000000
        /*07b4*/ 	.short	0x0101
        /*07b6*/ 	.byte	0x3f
	.zero		1


	//   ....[26]....
        /*07b8*/ 	.word	0x00003d10
        /*07bc*/ 	.word	0x00000046
        /*07c0*/ 	.word	0x00028cb0
        /*07c4*/ 	.short	0x010a
        /*07c6*/ 	.byte	0x3f
	.zero		1


	//   ....[27]....
        /*07c8*/ 	.word	0x00004340
        /*07cc*/ 	.word	0x00000046
        /*07d0*/ 	.word	0x00000000
        /*07d4*/ 	.short	0x0101
        /*07d6*/ 	.byte	0x3f
	.zero		1


	//   ....[28]....
        /*07d8*/ 	.word	0x00004d00
        /*07dc*/ 	.word	0x00000098
        /*07e0*/ 	.word	0x00028c50
        /*07e4*/ 	.short	0x010a
        /*07e6*/ 	.byte	0x3f
	.zero		1


	//   ....[29]....
        /*07e8*/ 	.word	0x000050c0
        /*07ec*/ 	.word	0x00000000
        /*07f0*/ 	.word	0x00000000
        /*07f4*/ 	.short	0x0101
        /*07f6*/ 	.byte	0x3f
	.zero		1


	//   ....[30]....
        /*07f8*/ 	.word	0x000059e0
        /*07fc*/ 	.word	0x00000000
        /*0800*/ 	.word	0x00028c50
        /*0804*/ 	.short	0x010a
        /*0806*/ 	.byte	0x3f
	.zero		1


	//   ....[31]....
        /*0808*/ 	.word	0x00005a30
        /*080c*/ 	.word	0x00000000
        /*0810*/ 	.word	0x00028c50
        /*0814*/ 	.short	0x010a
        /*0816*/ 	.byte	0x3f
	.zero		1


	//   ....[32]....
        /*0818*/ 	.word	0x00005cf0
        /*081c*/ 	.word	0x00000000
        /*0820*/ 	.word	0x00000000
        /*0824*/ 	.short	0x0101
        /*0826*/ 	.byte	0x3f
	.zero		1


	//   ....[33]....
        /*0828*/ 	.word	0x00006ff0
        /*082c*/ 	.word	0x00000002
        /*0830*/ 	.word	0x00028c00
        /*0834*/ 	.short	0x010a
        /*0836*/ 	.byte	0x3f
	.zero		1


	//   ....[34]....
        /*0838*/ 	.word	0x00007040
        /*083c*/ 	.word	0x00000002
        /*0840*/ 	.word	0x00028c00
        /*0844*/ 	.short	0x010a
        /*0846*/ 	.byte	0x3f
	.zero		1


	//   ....[35]....
        /*0848*/ 	.word	0x00007c70
        /*084c*/ 	.word	0x00000002
        /*0850*/ 	.word	0x00028c00
        /*0854*/ 	.short	0x010a
        /*0856*/ 	.byte	0x3f
	.zero		1


	//   ....[36]....
        /*0858*/ 	.word	0x00008fa0
        /*085c*/ 	.word	0x00000002
        /*0860*/ 	.word	0x00028c00
        /*0864*/ 	.short	0x010a
        /*0866*/ 	.byte	0x3f
	.zero		1


	//   ....[37]....
        /*0868*/ 	.word	0x00009e30
        /*086c*/ 	.word	0x00000009
        /*0870*/ 	.word	0x00028c30
        /*0874*/ 	.short	0x010a
        /*0876*/ 	.byte	0x3f
	.zero		1


	//   ....[38]....
        /*0878*/ 	.word	0x00009ec0
        /*087c*/ 	.word	0x00000009
        /*0880*/ 	.word	0x00028c30
        /*0884*/ 	.short	0x010a
        /*0886*/ 	.byte	0x3f
	.zero		1


	//   ....[39]....
        /*0888*/ 	.word	0x0000a500
        /*088c*/ 	.word	0x00000000
        /*0890*/ 	.word	0x00000000
        /*0894*/ 	.short	0x0101
        /*0896*/ 	.byte	0x3f
	.zero		1


	//   ....[40]....
        /*0898*/ 	.word	0x0000bd60
        /*089c*/ 	.word	0x00000009
        /*08a0*/ 	.word	0x00028c50
        /*08a4*/ 	.short	0x010a
        /*08a6*/ 	.byte	0x3f
	.zero		1


	//   ....[41]....
        /*08a8*/ 	.word	0x0000be10
        /*08ac*/ 	.word	0x00000009
        /*08b0*/ 	.word	0x00028c50
        /*08b4*/ 	.short	0x010a
        /*08b6*/ 	.byte	0x3f
	.zero		1


	//   ....[42]....
        /*08b8*/ 	.word	0x0000c100
        /*08bc*/ 	.word	0x00000009
        /*08c0*/ 	.word	0x00000000
        /*08c4*/ 	.short	0x0101
        /*08c6*/ 	.byte	0x3f
	.zero		1


	//   ....[43]....
        /*08c8*/ 	.word	0x0000c3b0
        /*08cc*/ 	.word	0x000000d8
        /*08d0*/ 	.word	0x00028c30
        /*08d4*/ 	.short	0x010a
        /*08d6*/ 	.byte	0x3f
	.zero		1


	//   ....[44]....
        /*08d8*/ 	.word	0x0000c420
        /*08dc*/ 	.word	0x000000d8
        /*08e0*/ 	.word	0x00028c30
        /*08e4*/ 	.short	0x010a
        /*08e6*/ 	.byte	0x3f
	.zero		1


	//   ....[45]....
        /*08e8*/ 	.word	0x0000c900
        /*08ec*/ 	.word	0x00000098
        /*08f0*/ 	.word	0x00000000
        /*08f4*/ 	.short	0x0101
        /*08f6*/ 	.byte	0x3f
	.zero		1


	//   ....[46]....
        /*08f8*/ 	.word	0x0000e7b0
        /*08fc*/ 	.word	0x000000d8
        /*0900*/ 	.word	0x00028c50
        /*0904*/ 	.short	0x010a
        /*0906*/ 	.byte	0x3f
	.zero		1


	//   ....[47]....
        /*0908*/ 	.word	0x0000e800
        /*090c*/ 	.word	0x000000d8
        /*0910*/ 	.word	0x00028c50
        /*0914*/ 	.short	0x010a
        /*0916*/ 	.byte	0x3f
	.zero		1


	//   ....[48]....
        /*0918*/ 	.word	0x0000eb00
        /*091c*/ 	.word	0x000000d8
        /*0920*/ 	.word	0x00000000
        /*0924*/ 	.short	0x0101
        /*0926*/ 	.byte	0x3f
	.zero		1


	//   ....[49]....
        /*0928*/ 	.word	0x0000ee90
        /*092c*/ 	.word	0x00000009
        /*0930*/ 	.word	0x00028c30
        /*0934*/ 	.short	0x010a
        /*0936*/ 	.byte	0x3f
	.zero		1


	//   ....[50]....
        /*0938*/ 	.word	0x0000ef00
        /*093c*/ 	.word	0x00000009
        /*0940*/ 	.word	0x00028c30
        /*0944*/ 	.short	0x010a
        /*0946*/ 	.byte	0x3f
	.zero		1


	//   ....[51]....
        /*0948*/ 	.word	0x0000fd10
        /*094c*/ 	.word	0x0000009a
        /*0950*/ 	.word	0x00000000
        /*0954*/ 	.short	0x0101
        /*0956*/ 	.byte	0x3f
	.zero		1


	//   ....[52]....
        /*0958*/ 	.word	0x00010880
        /*095c*/ 	.word	0x00000009
        /*0960*/ 	.word	0x00028c50
        /*0964*/ 	.short	0x010a
        /*0966*/ 	.byte	0x3f
	.zero		1


	//   ....[53]....
        /*0968*/ 	.word	0x000108d0
        /*096c*/ 	.word	0x00000009
        /*0970*/ 	.word	0x00028c50
        /*0974*/ 	.short	0x010a
        /*0976*/ 	.byte	0x3f
	.zero		1


	//   ....[54]....
        /*0978*/ 	.word	0x00010bb0
        /*097c*/ 	.word	0x00000009
        /*0980*/ 	.word	0x00000000
        /*0984*/ 	.short	0x0101
        /*0986*/ 	.byte	0x3f
	.zero		1


	//   ....[55]....
        /*0988*/ 	.word	0x00010d10
        /*098c*/ 	.word	0x000000bf
        /*0990*/ 	.word	0x00028c30
        /*0994*/ 	.short	0x010a
        /*0996*/ 	.byte	0x3f
	.zero		1


	//   ....[56]....
        /*0998*/ 	.word	0x00010d80
        /*099c*/ 	.word	0x000000bf
        /*09a0*/ 	.word	0x00028c30
        /*09a4*/ 	.short	0x010a
        /*09a6*/ 	.byte	0x3f
	.zero		1


	//   ....[57]....
        /*09a8*/ 	.word	0x00011240
        /*09ac*/ 	.word	0x00000014
        /*09b0*/ 	.word	0x00000000
        /*09b4*/ 	.short	0x0101
        /*09b6*/ 	.byte	0x3f
	.zero		1


	//   ....[58]....
        /*09b8*/ 	.word	0x00013150
        /*09bc*/ 	.word	0x000000bf
        /*09c0*/ 	.word	0x00028c50
        /*09c4*/ 	.short	0x010a
        /*09c6*/ 	.byte	0x3f
	.zero		1


	//   ....[59]....
        /*09c8*/ 	.word	0x000131a0
        /*09cc*/ 	.word	0x000000bf
        /*09d0*/ 	.word	0x00028c50
        /*09d4*/ 	.short	0x010a
        /*09d6*/ 	.byte	0x3f
	.zero		1


	//   ....[60]....
        /*09d8*/ 	.word	0x000134a0
        /*09dc*/ 	.word	0x000000bf
        /*09e0*/ 	.word	0x00000000
        /*09e4*/ 	.short	0x0101
        /*09e6*/ 	.byte	0x3f
	.zero		1


	//   ....[61]....
        /*09e8*/ 	.word	0x000157c0
        /*09ec*/ 	.word	0x00000000
        /*09f0*/ 	.word	0x00000000
        /*09f4*/ 	.short	0x0101
        /*09f6*/ 	.byte	0x3f
	.zero		1


	//   ....[62]....
        /*09f8*/ 	.word	0x00017df0
        /*09fc*/ 	.word	0x00000007
        /*0a00*/ 	.word	0x00028c20
        /*0a04*/ 	.short	0x010a
        /*0a06*/ 	.byte	0x3f
	.zero		1


	//   ....[63]....
        /*0a08*/ 	.word	0x00017e80
        /*0a0c*/ 	.word	0x00000008
        /*0a10*/ 	.word	0x00028ca0
        /*0a14*/ 	.short	0x010a
        /*0a16*/ 	.byte	0x3f
	.zero		1


	//   ....[64]....
        /*0a18*/ 	.word	0x00018060
        /*0a1c*/ 	.word	0x00000008
        /*0a20*/ 	.word	0x00028cc0
        /*0a24*/ 	.short	0x010a
        /*0a26*/ 	.byte	0x3f
	.zero		1


	//   ....[65]....
        /*0a28*/ 	.word	0x000185b0
        /*0a2c*/ 	.word	0x00000009
        /*0a30*/ 	.word	0x00028ca0
        /*0a34*/ 	.short	0x010a
        /*0a36*/ 	.byte	0x3f
	.zero		1


	//   ....[66]....
        /*0a38*/ 	.word	0x00018770
        /*0a3c*/ 	.word	0x00000009
        /*0a40*/ 	.word	0x00028cc0
        /*0a44*/ 	.short	0x010a
        /*0a46*/ 	.byte	0x3f
	.zero		1


	//   ....[67]....
        /*0a48*/ 	.word	0x00019990
        /*0a4c*/ 	.word	0x00000005
        /*0a50*/ 	.word	0x00028c40
        /*0a54*/ 	.short	0x010a
        /*0a56*/ 	.byte	0x3f
	.zero		1


	//   ....[68]....
        /*0a58*/ 	.word	0x00019d80
        /*0a5c*/ 	.word	0x00000007
        /*0a60*/ 	.word	0x00028c20
        /*0a64*/ 	.short	0x010a
        /*0a66*/ 	.byte	0x3f
	.zero		1


	//   ....[69]....
        /*0a68*/ 	.word	0x00019e40
        /*0a6c*/ 	.word	0x00000002
        /*0a70*/ 	.word	0x00028c60
        /*0a74*/ 	.short	0x010a
        /*0a76*/ 	.byte	0x3f
	.zero		1


	//   ....[70]....
        /*0a78*/ 	.word	0x0001a5d0
        /*0a7c*/ 	.word	0x00000002
        /*0a80*/ 	.word	0x00028c40
        /*0a84*/ 	.short	0x010a
        /*0a86*/ 	.byte	0x3f
	.zero		1


	//   ....[71]....
        /*0a88*/ 	.word	0x0001a7e0
        /*0a8c*/ 	.word	0x00000002
        /*0a90*/ 	.word	0x00028c60
        /*0a94*/ 	.short	0x010a
        /*0a96*/ 	.byte	0x3f
	.zero		1


	//   ....[72]....
        /*0a98*/ 	.word	0x0001aec0
        /*0a9c*/ 	.word	0x00000002
        /*0aa0*/ 	.word	0x00028c40
        /*0aa4*/ 	.short	0x010a
        /*0aa6*/ 	.byte	0x3f
	.zero		1


	//   ....[73]....
        /*0aa8*/ 	.word	0x0001b0c0
        /*0aac*/ 	.word	0x00000002
        /*0ab0*/ 	.word	0x00028c60
        /*0ab4*/ 	.short	0x010a
        /*0ab6*/ 	.byte	0x3f
	.zero		1


	//   ....[74]....
        /*0ab8*/ 	.word	0x0001b710
        /*0abc*/ 	.word	0x00000002
        /*0ac0*/ 	.word	0x00028c40
        /*0ac4*/ 	.short	0x010a
        /*0ac6*/ 	.byte	0x3f
	.zero		1


	//   ....[75]....
        /*0ac8*/ 	.word	0x0001b920
        /*0acc*/ 	.word	0x00000002
        /*0ad0*/ 	.word	0x00028c60
        /*0ad4*/ 	.short	0x010a
        /*0ad6*/ 	.byte	0x3f
	.zero		1


	//   ....[76]....
        /*0ad8*/ 	.word	0x0001cbf0
        /*0adc*/ 	.word	0x00000000
        /*0ae0*/ 	.word	0x00028c20
        /*0ae4*/ 	.short	0x010a
        /*0ae6*/ 	.byte	0x3f
	.zero		1


	//   ....[77]....
        /*0ae8*/ 	.word	0x0001cda0
        /*0aec*/ 	.word	0x00000006
        /*0af0*/ 	.word	0x00000000
        /*0af4*/ 	.short	0x010a
        /*0af6*/ 	.byte	0x3f
	.zero		1


	//   ....[78]....
        /*0af8*/ 	.word	0x0001ce10
        /*0afc*/ 	.word	0x00000007
        /*0b00*/ 	.word	0x00000000
        /*0b04*/ 	.short	0x010a
        /*0b06*/ 	.byte	0x3f
	.zero		1


	//   ....[79]....
        /*0b08*/ 	.word	0x0001ce80
        /*0b0c*/ 	.word	0x00000004
        /*0b10*/ 	.word	0x00000000
        /*0b14*/ 	.short	0x010a
        /*0b16*/ 	.byte	0x3f
	.zero		1


	//   ....[80]....
        /*0b18*/ 	.word	0x0001ceb0
        /*0b1c*/ 	.word	0x00000003
        /*0b20*/ 	.word	0x00000000
        /*0b24*/ 	.short	0x010a
        /*0b26*/ 	.byte	0x3f
	.zero		1


	//   ....[81]....
        /*0b28*/ 	.word	0x0001cf10
        /*0b2c*/ 	.word	0x00000046
        /*0b30*/ 	.word	0x00028c90
        /*0b34*/ 	.short	0x010a
        /*0b36*/ 	.byte	0x3f
	.zero		1


	//   ....[82]....
        /*0b38*/ 	.word	0x0001cf60
        /*0b3c*/ 	.word	0x00000046
        /*0b40*/ 	.word	0x00028c90
        /*0b44*/ 	.short	0x010a
        /*0b46*/ 	.byte	0x3f
	.zero		1


	//   ....[83]....
        /*0b48*/ 	.word	0x0001cfb0
        /*0b4c*/ 	.word	0x00000046
        /*0b50*/ 	.word	0x00028c90
        /*0b54*/ 	.short	0x010a
        /*0b56*/ 	.byte	0x3f
	.zero		1


	//   ....[84]....
        /*0b58*/ 	.word	0x0001d000
        /*0b5c*/ 	.word	0x00000046
        /*0b60*/ 	.word	0x00028cb0
        /*0b64*/ 	.short	0x010a
        /*0b66*/ 	.byte	0x3f
	.zero		1


	//   ....[85]....
        /*0b68*/ 	.word	0x0001d050
        /*0b6c*/ 	.word	0x00000098
        /*0b70*/ 	.word	0x00028c50
        /*0b74*/ 	.short	0x010a
        /*0b76*/ 	.byte	0x3f
	.zero		1


	//   ....[86]....
        /*0b78*/ 	.word	0x0001d0a0
        /*0b7c*/ 	.word	0x00000000
        /*0b80*/ 	.word	0x00028c50
        /*0b84*/ 	.short	0x010a
        /*0b86*/ 	.byte	0x3f
	.zero		1


	//   ....[87]....
        /*0b88*/ 	.word	0x0001d5f0
        /*0b8c*/ 	.word	0x00000002
        /*0b90*/ 	.word	0x00028c00
        /*0b94*/ 	.short	0x010a
        /*0b96*/ 	.byte	0x3f
	.zero		1


	//   ....[88]....
        /*0b98*/ 	.word	0x0001db40
        /*0b9c*/ 	.word	0x00000002
        /*0ba0*/ 	.word	0x00028c00
        /*0ba4*/ 	.short	0x010a
        /*0ba6*/ 	.byte	0x3f
	.zero		1


	//   ....[89]....
        /*0ba8*/ 	.word	0x0001db90
        /*0bac*/ 	.word	0x00000009
        /*0bb0*/ 	.word	0x00028c30
        /*0bb4*/ 	.short	0x010a
        /*0bb6*/ 	.byte	0x3f
	.zero		1


	//   ....[90]....
        /*0bb8*/ 	.word	0x0001dbe0
        /*0bbc*/ 	.word	0x00000009
        /*0bc0*/ 	.word	0x00028c50
        /*0bc4*/ 	.short	0x010a
        /*0bc6*/ 	.byte	0x3f
	.zero		1


	//   ....[91]....
        /*0bc8*/ 	.word	0x0001dc30
        /*0bcc*/ 	.word	0x000000d8
        /*0bd0*/ 	.word	0x00028c30
        /*0bd4*/ 	.short	0x010a
        /*0bd6*/ 	.byte	0x3f
	.zero		1


	//   ....[92]....
        /*0bd8*/ 	.word	0x0001dc80
        /*0bdc*/ 	.word	0x000000d8
        /*0be0*/ 	.word	0x00028c50
        /*0be4*/ 	.short	0x010a
        /*0be6*/ 	.byte	0x3f
	.zero		1


	//   ....[93]....
        /*0be8*/ 	.word	0x0001dcd0
        /*0bec*/ 	.word	0x00000009
        /*0bf0*/ 	.word	0x00028c30
        /*0bf4*/ 	.short	0x010a
        /*0bf6*/ 	.byte	0x3f
	.zero		1


	//   ....[94]....
        /*0bf8*/ 	.word	0x0001dd20
        /*0bfc*/ 	.word	0x00000009
        /*0c00*/ 	.word	0x00028c50
        /*0c04*/ 	.short	0x010a
        /*0c06*/ 	.byte	0x3f
	.zero		1


	//   ....[95]....
        /*0c08*/ 	.word	0x0001dd70
        /*0c0c*/ 	.word	0x000000bf
        /*0c10*/ 	.word	0x00028c30
        /*0c14*/ 	.short	0x010a
        /*0c16*/ 	.byte	0x3f
	.zero		1


	//   ....[96]....
        /*0c18*/ 	.word	0x0001ddc0
        /*0c1c*/ 	.word	0x000000bf
        /*0c20*/ 	.word	0x00028c50
        /*0c24*/ 	.short	0x010a
        /*0c26*/ 	.byte	0x3f
	.zero		1


	//   ....[97]....
        /*0c28*/ 	.word	0x0001df60
        /*0c2c*/ 	.word	0x00000007
        /*0c30*/ 	.word	0x00028c20
        /*0c34*/ 	.short	0x010a
        /*0c36*/ 	.byte	0x3f
	.zero		1


	//   ....[98]....
        /*0c38*/ 	.word	0x0001dfb0
        /*0c3c*/ 	.word	0x00000008
        /*0c40*/ 	.word	0x00028ca0
        /*0c44*/ 	.short	0x010a
        /*0c46*/ 	.byte	0x3f
	.zero		1


	//   ....[99]....
        /*0c48*/ 	.word	0x0001e000
        /*0c4c*/ 	.word	0x00000008
        /*0c50*/ 	.word	0x00028cc0
        /*0c54*/ 	.short	0x010a
        /*0c56*/ 	.byte	0x3f
	.zero		1


	//   ....[100]....
        /*0c58*/ 	.word	0x0001e050
        /*0c5c*/ 	.word	0x00000009
        /*0c60*/ 	.word	0x00028ca0
        /*0c64*/ 	.short	0x010a
        /*0c66*/ 	.byte	0x3f
	.zero		1


	//   ....[101]....
        /*0c68*/ 	.word	0x0001e0a0
        /*0c6c*/ 	.word	0x00000009
        /*0c70*/ 	.word	0x00028cc0
        /*0c74*/ 	.short	0x010a
        /*0c76*/ 	.byte	0x3f
	.zero		1


	//   ....[102]....
        /*0c78*/ 	.word	0x0001e240
        /*0c7c*/ 	.word	0x00000005
        /*0c80*/ 	.word	0x00028c40
        /*0c84*/ 	.short	0x010a
        /*0c86*/ 	.byte	0x3f
	.zero		1


	//   ....[103]....
        /*0c88*/ 	.word	0x0001e2c0
        /*0c8c*/ 	.word	0x00000005
        /*0c90*/ 	.word	0x00028c20
        /*0c94*/ 	.short	0x010a
        /*0c96*/ 	.byte	0x3f
	.zero		1


	//   ....[104]....
        /*0c98*/ 	.word	0x0001e310
        /*0c9c*/ 	.word	0x00000002
        /*0ca0*/ 	.word	0x00028c60
        /*0ca4*/ 	.short	0x010a
        /*0ca6*/ 	.byte	0x3f
	.zero		1


	//   ....[105]....
        /*0ca8*/ 	.word	0x0001e360
        /*0cac*/ 	.word	0x00000002
        /*0cb0*/ 	.word	0x00028c40
        /*0cb4*/ 	.short	0x010a
        /*0cb6*/ 	.byte	0x3f
	.zero		1


	//   ....[106]....
        /*0cb8*/ 	.word	0x0001e3b0
        /*0cbc*/ 	.word	0x00000002
        /*0cc0*/ 	.word	0x00028c60
        /*0cc4*/ 	.short	0x010a
        /*0cc6*/ 	.byte	0x3f
	.zero		1


	//   ....[107]....
        /*0cc8*/ 	.word	0x0001e400
        /*0ccc*/ 	.word	0x00000002
        /*0cd0*/ 	.word	0x00028c40
        /*0cd4*/ 	.short	0x010a
        /*0cd6*/ 	.byte	0x3f
	.zero		1


	//   ....[108]....
        /*0cd8*/ 	.word	0x0001e450
        /*0cdc*/ 	.word	0x00000002
        /*0ce0*/ 	.word	0x00028c60
        /*0ce4*/ 	.short	0x010a
        /*0ce6*/ 	.byte	0x3f
	.zero		1


	//   ....[109]....
        /*0ce8*/ 	.word	0x0001e4a0
        /*0cec*/ 	.word	0x00000002
        /*0cf0*/ 	.word	0x00028c40
        /*0cf4*/ 	.short	0x010a
        /*0cf6*/ 	.byte	0x3f
	.zero		1


	//   ....[110]....
        /*0cf8*/ 	.word	0x0001e4f0
        /*0cfc*/ 	.word	0x00000002
        /*0d00*/ 	.word	0x00028c60
        /*0d04*/ 	.short	0x010a
        /*0d06*/ 	.byte	0x3f
	.zero		1


	//   ....[111]....
        /*0d08*/ 	.word	0x0001eeb0
        /*0d0c*/ 	.word	0x00000000
        /*0d10*/ 	.word	0x00028c20
        /*0d14*/ 	.short	0x010a
        /*0d16*/ 	.byte	0x3f
	.zero		1


	//   ....[112]....
        /*0d18*/ 	.word	0x0001f050
        /*0d1c*/ 	.word	0x00000006
        /*0d20*/ 	.word	0x00000000
        /*0d24*/ 	.short	0x010a
        /*0d26*/ 	.byte	0x3f
	.zero		1


	//   ....[113]....
        /*0d28*/ 	.word	0x0001f0a0
        /*0d2c*/ 	.word	0x00000007
        /*0d30*/ 	.word	0x00000000
        /*0d34*/ 	.short	0x010a
        /*0d36*/ 	.byte	0x3f
	.zero		1


	//   ....[114]....
        /*0d38*/ 	.word	0x0001f0f0
        /*0d3c*/ 	.word	0x00000004
        /*0d40*/ 	.word	0x00000000
        /*0d44*/ 	.short	0x010a
        /*0d46*/ 	.byte	0x3f
	.zero		1


	//----- nvinfo : EIATTR_NUM_MBARRIERS
	.align		4
.L_405:
        /*0d48*/ 	.byte	0x03, 0x38
        /*0d4a*/ 	.short	0x0016


	//----- nvinfo : EIATTR_EXIT_INSTR_OFFSETS
	.align		4
        /*0d4c*/ 	.byte	0x04, 0x1c
        /*0d4e*/ 	.short	(.L_407 - .L_406)


	//   ....[0]....
.L_406:
        /*0d50*/ 	.word	0x0001cf00


	//----- nvinfo : EIATTR_MAX_THREADS
	.align		4
.L_407:
        /*0d54*/ 	.byte	0x04, 0x05
        /*0d56*/ 	.short	(.L_409 - .L_408)
.L_408:
        /*0d58*/ 	.word	0x00000180
        /*0d5c*/ 	.word	0x00000001
        /*0d60*/ 	.word	0x00000001


	//----- nvinfo : EIATTR_CRS_STACK_SIZE
	.align		4
.L_409:
        /*0d64*/ 	.byte	0x04, 0x1e
        /*0d66*/ 	.short	(.L_411 - .L_410)
.L_410:
        /*0d68*/ 	.word	0x00000000


	//----- nvinfo : EIATTR_CBANK_PARAM_SIZE
	.align		4
.L_411:
        /*0d6c*/ 	.byte	0x03, 0x19
        /*0d6e*/ 	.short	0x0a70


	//----- nvinfo : EIATTR_PARAM_CBANK
	.align		4
        /*0d70*/ 	.byte	0x04, 0x0a
        /*0d72*/ 	.short	(.L_413 - .L_412)
	.align		4
.L_412:
        /*0d74*/ 	.word	index@(.nv.constant0._ZN7cutlass13device_kernelIN5flash11enable_sm90INS1_16FlashAttnFwdSm90INS1_25CollectiveMainloopFwdSm90ILi2EN4cute5tupleIJNS5_1CILi1EEES8_S8_EEENS6_IJNS7_ILi64EEESA_SA_EEELi512ENS_6half_tEfNS_4arch4Sm90ELb0ELb1ELb1ELb1ELb0ELb1ELb0ELb0ELb0ELb0ELb0ELb0EEENS1_21CollectiveEpilogueFwdINS6_IJSA_NS7_ILi512EEESA_EEES9_SC_SE_Li256ELb1ELb0ELb0ELb0EEENS1_36VarlenDynamicPersistentTileSchedulerILi64ELi64ELi256ELi32ELb0ELb0ELb1ELb1ELb0ELb1EEEEEEEEEvNT_6ParamsE)
        /*0d78*/ 	.short	0x0210
        /*0d7a*/ 	.short	0x0a70


	//----- nvinfo : EIATTR_SW_WAR
	.align		4
.L_413:
        /*0d7c*/ 	.byte	0x04, 0x36
        /*0d7e*/ 	.short	(.L_415 - .L_414)
.L_414:
        /*0d80*/ 	.word	0x00000008
.L_415:


//--------------------- .nv.info._ZN7cutlass13device_kernelIN5flash11enable_sm90INS1_16FlashAttnFwdSm90INS1_25CollectiveMainloopFwdSm90ILi2EN4cute5tupleIJNS5_1CILi1EEES8_S8_EEENS6_IJNS7_ILi64EEESA_SA_EEELi512ENS_6half_tEfNS_4arch4Sm90ELb0ELb1ELb1ELb1ELb0ELb0ELb1ELb0ELb0ELb0ELb0ELb0EEENS1_21CollectiveEpilogueFwdINS6_IJSA_NS7_ILi512EEESA_EEES9_SC_SE_Li256ELb1ELb0ELb0ELb0EEENS1_36VarlenDynamicPersistentTileSchedulerILi64ELi64ELi256ELi32ELb0ELb0ELb1ELb1ELb0ELb1EEEEEEEEEvNT_6ParamsE --------------------------
	.section	.nv.info._ZN7cutlass13device_kernelIN5flash11enable_sm90INS1_16FlashAttnFwdSm90INS1_25CollectiveMainloopFwdSm90ILi2EN4cute5tupleIJNS5_1CILi1EEES8_S8_EEENS6_IJNS7_ILi64EEESA_SA_EEELi512ENS_6half_tEfNS_4arch4Sm90ELb0ELb1ELb1ELb1ELb0ELb0ELb1ELb0ELb0ELb0ELb0ELb0EEENS1_21CollectiveEpilogueFwdINS6_IJSA_NS7_ILi512EEESA_EEES9_SC_SE_Li256ELb1ELb0ELb0ELb0EEENS1_36VarlenDynamicPersistentTileSchedulerILi64ELi64ELi256ELi32ELb0ELb0ELb1ELb1ELb0ELb1EEEEEEEEEvNT_6ParamsE,"",@"SHT_CUDA_INFO"
	.sectionflags	@""
	.align	4


	//----- nvinfo : EIATTR_CUDA_API_VERSION
	.align		4
        /*0000*/ 	.byte	0x04, 0x37
        /*0002*/ 	.short	(.L_417 - .L_416)
.L_416:
        /*0004*/ 	.word	0x00000082


	//----- nvinfo : EIATTR_KPARAM_INFO
	.align		4
.L_417:
        /*0008*/ 	.byte	0x04, 0x17
        /*000a*/ 	.short	(.L_419 - .L_418)
.L_418:
        /*000c*/ 	.word	0x00000000
        /*0010*/ 	.short	0x0000
        /*0012*/ 	.short	0x0070
        /*0014*/ 	.byte	0x00, 0xf0, 0x01, 0x2c


	//----- nvinfo : EIATTR_SPARSE_MMA_MASK
	.align		4
.L_419:
        /*0018*/ 	.byte	0x03, 0x50
        /*001a*/ 	.short	0x0000


	//----- nvinfo : EIATTR_MAXREG_COUNT
	.align		4
        /*001c*/ 	.byte	0x03, 0x1b
        /*001e*/ 	.short	0x00a8


	//----- nvinfo : EIATTR_NUM_BARRIERS
	.align		4
        /*0020*/ 	.byte	0x02, 0x4c
        /*0022*/ 	.byte	0x10
	.zero		1


	//----- nvinfo : EIATTR_EXTERNS
	.align		4
        /*0024*/ 	.byte	0x04, 0x0f
        /*0026*/ 	.short	(.L_421 - .L_420)


	//   ....[0]....
	.align		4
.L_420:
        /*0028*/ 	.word	index@(__assertfail)


	//----- nvinfo : EIATTR_ANNOTATIONS
	.align		4
.L_421:
        /*002c*/ 	.byte	0x04, 0x55
        /*002e*/ 	.short	(.L_423 - .L_422)


	//   ....[0]....
.L_422:
        /* <DEDUP_REMOVED lines=31> */


	//----- nvinfo : EIATTR_MERCURY_ISA_VERSION
	.align		4
.L_423:
        /*0210*/ 	.byte	0x03, 0x5f
        /*0212*/ 	.short	0x0101


	//----- nvinfo : EIATTR_UNUSED_LOAD_BYTE_OFFSET
	.align		4
        /*0214*/ 	.byte	0x04, 0x44
        /*0216*/ 	.short	(.L_425 - .L_424)


	//   ....[0]....
.L_424:
        /*0218*/ 	.word	0x00000a90
        /*021c*/ 	.word	0x0000fff0


	//   ....[1]....
        /*0220*/ 	.word	0x00011bb0
        /*0224*/ 	.word	0x0000fff0


	//----- nvinfo : EIATTR_INT_WARP_WIDE_INSTR_OFFSETS
	.align		4
.L_425:
        /*0228*/ 	.byte	0x04, 0x31
        /*022a*/ 	.short	(.L_427 - .L_426)


	//   ....[0]....
.L_426:
        /*022c*/ 	.word	0x00000190


	//   ....[1]....
        /*0230*/ 	.word	0x000001d0


	//   ....[2]....
        /*0234*/ 	.word	0x00000240


	//   ....[3]....
        /*0238*/ 	.word	0x000002b0


	//   ....[4]....
        /*023c*/ 	.word	0x00015900


	//   ....[5]....
        /*0240*/ 	.word	0x000159c0


	//   ....[6]....
        /*0244*/ 	.word	0x00015ed0


	//   ....[7]....
        /*0248*/ 	.word	0x00015f50


	//   ....[8]....
        /*024c*/ 	.word	0x00018b80


	//   ....[9]....
        /*0250*/ 	.word	0x00018c40


	//----- nvinfo : EIATTR_COOP_GROUP_MASK_REGIDS
	.align		4
.L_427:
        /*0254*/ 	.byte	0x04, 0x29
        /*0256*/ 	.short	(.L_429 - .L_428)


	//   ....[0]....
.L_428:
        /*0258*/ 	.word	0xffffffff


	//   ....[1]....
        /*025c*/ 	.word	0xffffffff


	//   ....[2]....
        /*0260*/ 	.word	0xffffffff


	//   ....[3]....
        /*0264*/ 	.word	0xffffffff


	//   ....[4]....
        /*0268*/ 	.word	0xffffffff


	//   ....[5]....
        /*026c*/ 	.word	0xffffffff


	//   ....[6]....
        /*0270*/ 	.word	0xffffffff


	//   ....[7]....
        /*0274*/ 	.word	0xffffffff


	//   ....[8]....
        /*0278*/ 	.word	0xffffffff


	//   ....[9]....
        /*027c*/ 	.word	0xffffffff


	//   ....[10]....
        /*0280*/ 	.word	0xffffffff


	//   ....[11]....
        /*0284*/ 	.word	0xffffffff


	//   ....[12]....
        /*0288*/ 	.word	0xffffffff


	//   ....[13]....
        /*028c*/ 	.word	0xffffffff


	//   ....[14]....
        /*0290*/ 	.word	0xffffffff


	//   ....[15]....
        /*0294*/ 	.word	0xffffffff


	//   ....[16]....
        /*0298*/ 	.word	0xffffffff


	//   ....[17]....
        /*029c*/ 	.word	0xffffffff


	//   ....[18]....
        /*02a0*/ 	.word	0xffffffff


	//   ....[19]....
        /*02a4*/ 	.word	0xffffffff


	//   ....[20]....
        /*02a8*/ 	.word	0xffffffff


	//   ....[21]....
        /*02ac*/ 	.word	0xffffffff


	//   ....[22]....
        /*02b0*/ 	.word	0xffffffff


	//   ....[23]....
        /*02b4*/ 	.word	0xffffffff


	//   ....[24]....
        /*02b8*/ 	.word	0xffffffff


	//   ....[25]....
        /*02bc*/ 	.word	0xffffffff


	//   ....[26]....
        /*02c0*/ 	.word	0xffffffff


	//   ....[27]....
        /*02c4*/ 	.word	0xffffffff


	//   ....[28]....
        /*02c8*/ 	.word	0xffffffff


	//   ....[29]....
        /*02cc*/ 	.word	0xffffffff


	//   ....[30]....
        /*02d0*/ 	.word	0xffffffff


	//   ....[31]....
        /*02d4*/ 	.word	0xffffffff


	//   ....[32]....
        /*02d8*/ 	.word	0xffffffff


	//   ....[33]....
        /*02dc*/ 	.word	0xffffffff


	//   ....[34]....
        /*02e0*/ 	.word	0xffffffff


	//   ....[35]....
        /*02e4*/ 	.word	0xffffffff


	//   ....[36]....
        /*02e8*/ 	.word	0xffffffff


	//   ....[37]....
        /*02ec*/ 	.word	0xffffffff


	//   ....[38]....
        /*02f0*/ 	.word	0xffffffff


	//   ....[39]....
        /*02f4*/ 	.word	0xffffffff


	//   ....[40]....
        /*02f8*/ 	.word	0xffffffff


	//   ....[41]....
        /*02fc*/ 	.word	0xffffffff


	//   ....[42]....
        /*0300*/ 	.word	0xffffffff


	//   ....[43]....
        /*0304*/ 	.word	0xffffffff


	//   ....[44]....
        /*0308*/ 	.word	0xffffffff


	//   ....[45]....
        /*030c*/ 	.word	0xffffffff


	//   ....[46]....
        /*0310*/ 	.word	0xffffffff


	//   ....[47]....
        /*0314*/ 	.word	0xffffffff


	//   ....[48]....
        /*0318*/ 	.word	0xffffffff


	//   ....[49]....
        /*031c*/ 	.word	0xffffffff


	//   ....[50]....
        /*0320*/ 	.word	0xffffffff


	//   ....[51]....
        /*0324*/ 	.word	0xffffffff


	//   ....[52]....
        /*0328*/ 	.word	0xffffffff


	//   ....[53]....
        /*032c*/ 	.word	0xffffffff


	//   ....[54]....
        /*0330*/ 	.word	0xffffffff


	//   ....[55]....
        /*0334*/ 	.word	0xffffffff


	//   ....[56]....
        /*0338*/ 	.word	0xffffffff


	//   ....[57]....
        /*033c*/ 	.word	0xffffffff


	//   ....[58]....
        /*0340*/ 	.word	0xffffffff


	//   ....[59]....
        /*0344*/ 	.word	0xffffffff


	//   ....[60]....
        /*0348*/ 	.word	0xffffffff


	//   ....[61]....
        /*034c*/ 	.word	0xffffffff


	//   ....[62]....
        /*0350*/ 	.word	0xffffffff


	//   ....[63]....
        /*0354*/ 	.word	0xffffffff


	//   ....[64]....
        /*0358*/ 	.word	0xffffffff


	//   ....[65]....
        /*035c*/ 	.word	0xffffffff


	//   ....[66]....
        /*0360*/ 	.word	0xffffffff


	//   ....[67]....
        /*0364*/ 	.word	0xffffffff


	//   ....[68]....
        /*0368*/ 	.word	0xffffffff


	//   ....[69]....
        /*036c*/ 	.word	0xffffffff


	//   ....[70]....
        /*0370*/ 	.word	0xffffffff


	//   ....[71]....
        /*0374*/ 	.word	0xffffffff


	//   ....[72]....
        /*0378*/ 	.word	0x0500000f


	//   ....[73]....
        /*037c*/ 	.word	0x0500000f


	//   ....[74]....
        /*0380*/ 	.word	0x0500000f


	//   ....[75]....
        /*0384*/ 	.word	0x0500000f


	//   ....[76]....
        /*0388*/ 	.word	0x0500000f


	//   ....[77]....
        /*038c*/ 	.word	0x0500000f


	//   ....[78]....
        /*0390*/ 	.word	0x0500000f


	//   ....[79]....
        /*0394*/ 	.word	0x0500000f


	//   ....[80]....
        /*0398*/ 	.word	0x0500000f


	//   ....[81]....
        /*039c*/ 	.word	0x0500000f


	//   ....[82]....
        /*03a0*/ 	.word	0x0500000f


	//   ....[83]....
        /*03a4*/ 	.word	0x0500000f


	//   ....[84]....
        /*03a8*/ 	.word	0x0500000f


	//   ....[85]....
        /*03ac*/ 	.word	0x0500000f


	//   ....[86]....
        /*03b0*/ 	.word	0x0500000f


	//   ....[87]....
        /*03b4*/ 	.word	0x0500000f


	//   ....[88]....
        /*03b8*/ 	.word	0x0500000f


	//   ....[89]....
        /*03bc*/ 	.word	0x0500000f


	//   ....[90]....
        /*03c0*/ 	.word	0x0500000f


	//----- nvinfo : EIATTR_COOP_GROUP_INSTR_OFFSETS
	.align		4
.L_429:
        /*03c4*/ 	.byte	0x04, 0x28
        /*03c6*/ 	.short	(.L_431 - .L_430)


	//   ....[0]....
.L_430:
        /*03c8*/ 	.word	0x00000060


	//   ....[1]....
        /*03cc*/ 	.word	0x000001a0


	//   ....[2]....
        /*03d0*/ 	.word	0x000001e0


	//   ....[3]....
        /*03d4*/ 	.word	0x000003f0


	//   ....[4]....
        /*03d8*/ 	.word	0x00000550


	//   ....[5]....
        /*03dc*/ 	.word	0x00000670


	//   ....[6]....
        /*03e0*/ 	.word	0x000007d0


	//   ....[7]....
        /*03e4*/ 	.word	0x00001af0


	//   ....[8]....
        /*03e8*/ 	.word	0x000039b0


	//   ....[9]....
        /*03ec*/ 	.word	0x00004180


	//   ....[10]....
        /*03f0*/ 	.word	0x000061a0


	//   ....[11]....
        /*03f4*/ 	.word	0x00006300


	//   ....[12]....
        /*03f8*/ 	.word	0x000065c0


	//   ....[13]....
        /*03fc*/ 	.word	0x00006660


	//   ....[14]....
        /*0400*/ 	.word	0x00006e60


	//   ....[15]....
        /*0404*/ 	.word	0x000074c0


	//   ....[16]....
        /*0408*/ 	.word	0x000091f0


	//   ....[17]....
        /*040c*/ 	.word	0x000092f0


	//   ....[18]....
        /*0410*/ 	.word	0x000096c0


	//   ....[19]....
        /*0414*/ 	.word	0x00009760


	//   ....[20]....
        /*0418*/ 	.word	0x0000a830


	//   ....[21]....
        /*041c*/ 	.word	0x0000af10


	//   ....[22]....
        /*0420*/ 	.word	0x0000c310


	//   ....[23]....
        /*0424*/ 	.word	0x0000c380


	//   ....[24]....
        /*0428*/ 	.word	0x0000c690


	//   ....[25]....
        /*042c*/ 	.word	0x0000c780


	//   ....[26]....
        /*0430*/ 	.word	0x0000d820


	//   ....[27]....
        /*0434*/ 	.word	0x0000dd70


	//   ....[28]....
        /*0438*/ 	.word	0x0000fa30


	//   ....[29]....
        /*043c*/ 	.word	0x0000fb30


	//   ....[30]....
        /*0440*/ 	.word	0x0000ff10


	//   ....[31]....
        /*0444*/ 	.word	0x0000ffc0


	//   ....[32]....
        /*0448*/ 	.word	0x00011070


	//   ....[33]....
        /*044c*/ 	.word	0x000110b0


	//   ....[34]....
        /*0450*/ 	.word	0x000110e0


	//   ....[35]....
        /*0454*/ 	.word	0x00011160


	//   ....[36]....
        /*0458*/ 	.word	0x00011170


	//   ....[37]....
        /*045c*/ 	.word	0x00012b70


	//   ....[38]....
        /*0460*/ 	.word	0x000143b0


	//   ....[39]....
        /*0464*/ 	.word	0x00014540


	//   ....[40]....
        /*0468*/ 	.word	0x00014570


	//   ....[41]....
        /*046c*/ 	.word	0x000145b0


	//   ....[42]....
        /*0470*/ 	.word	0x00014620


	//   ....[43]....
        /*0474*/ 	.word	0x00014680


	//   ....[44]....
        /*0478*/ 	.word	0x000146c0


	//   ....[45]....
        /*047c*/ 	.word	0x00014870


	//   ....[46]....
        /*0480*/ 	.word	0x000148d0


	//   ....[47]....
        /*0484*/ 	.word	0x00014910


	//   ....[48]....
        /*0488*/ 	.word	0x00014950


	//   ....[49]....
        /*048c*/ 	.word	0x00014980


	//   ....[50]....
        /*0490*/ 	.word	0x000149b0


	//   ....[51]....
        /*0494*/ 	.word	0x00014a50


	//   ....[52]....
        /*0498*/ 	.word	0x00014ab0


	//   ....[53]....
        /*049c*/ 	.word	0x00014b40


	//   ....[54]....
        /*04a0*/ 	.word	0x00018cd0


	//   ....[55]....
        /*04a4*/ 	.word	0x00018ce0


	//   ....[56]....
        /*04a8*/ 	.word	0x00018e00


	//   ....[57]....
        /*04ac*/ 	.word	0x00018e60


	//   ....[58]....
        /*04b0*/ 	.word	0x00018ea0


	//   ....[59]....
        /*04b4*/ 	.word	0x00018ee0


	//   ....[60]....
        /*04b8*/ 	.word	0x00018f10


	//   ....[61]....
        /*04bc*/ 	.word	0x00018f40


	//   ....[62]....
        /*04c0*/ 	.word	0x000190e0


	//   ....[63]....
        /*04c4*/ 	.word	0x00019140


	//   ....[64]....
        /*04c8*/ 	.word	0x00019180


	//   ....[65]....
        /*04cc*/ 	.word	0x000191c0


	//   ....[66]....
        /*04d0*/ 	.word	0x000191f0


	//   ....[67]....
        /*04d4*/ 	.word	0x00019220


	//   ....[68]....
        /*04d8*/ 	.word	0x000192e0


	//   ....[69]....
        /*04dc*/ 	.word	0x00019300


	//   ....[70]....
        /*04e0*/ 	.word	0x00019370


	//   ....[71]....
        /*04e4*/ 	.word	0x00019a10


	//   ....[72]....
        /*04e8*/ 	.word	0x0001a0f0


	//   ....[73]....
        /*04ec*/ 	.word	0x0001a510


	//   ....[74]....
        /*04f0*/ 	.word	0x0001a5a0


	//   ....[75]....
        /*04f4*/ 	.word	0x0001a640


	//   ....[76]....
        /*04f8*/ 	.word	0x0001a6f0


	//   ....[77]....
        /*04fc*/ 	.word	0x0001a770


	//   ....[78]....
        /*0500*/ 	.word	0x0001a7f0


	//   ....[79]....
        /*0504*/ 	.word	0x0001a870


	//   ....[80]....
        /*0508*/ 	.word	0x0001a8f0


	//   ....[81]....
        /*050c*/ 	.word	0x0001a980


	//   ....[82]....
        /*0510*/ 	.word	0x0001aa30


	//   ....[83]....
        /*0514*/ 	.word	0x0001aab0


	//   ....[84]....
        /*0518*/ 	.word	0x0001ab30


	//   ....[85]....
        /*051c*/ 	.word	0x0001abb0


	//   ....[86]....
        /*0520*/ 	.word	0x0001ac30


	//   ....[87]....
        /*0524*/ 	.word	0x0001aca0


	//   ....[88]....
        /*0528*/ 	.word	0x0001ad40


	//   ....[89]....
        /*052c*/ 	.word	0x0001add0


	//   ....[90]....
        /*0530*/ 	.word	0x0001af00


	//----- nvinfo : EIATTR_REG_RECONFIG
	.align		4
.L_431:
        /*0534*/ 	.byte	0x01, 0x54
	.zero		2


	//----- nvinfo : EIATTR_SYSCALL_OFFSETS
	.align		4
        /*0538*/ 	.byte	0x04, 0x46
        /*053a*/ 	.short	(.L_433 - .L_432)


	//   ....[0]....
.L_432:
        /*053c*/ 	.word	0x00003b80


	//   ....[1]....
        /*0540*/ 	.word	0x00015b50


	//   ....[2]....
        /*0544*/ 	.word	0x00015c90


	//   ....[3]....
        /*0548*/ 	.word	0x00015d90


	//----- nvinfo : EIATTR_MBARRIER_INSTR_OFFSETS
	.align		4
.L_433:
        /*054c*/ 	.byte	0x04, 0x39
        /*054e*/ 	.short	(.L_435 - .L_434)


	//   ....[0]....
.L_434:
        /*0550*/ 	.word	0x000002d0
        /*0554*/ 	.word	0x000000ff
        /*0558*/ 	.word	0x00038800
        /*055c*/ 	.short	0x0100
        /*055e*/ 	.byte	0x08
	.zero		1


	//   ....[1]....
        /*0560*/ 	.word	0x000002e0
        /*0564*/ 	.word	0x000000ff
        /*0568*/ 	.word	0x00038810
        /*056c*/ 	.short	0x0100
        /*056e*/ 	.byte	0x08
	.zero		1


	//   ....[2]....
        /*0570*/ 	.word	0x000002f0
        /*0574*/ 	.word	0x000000ff
        /*0578*/ 	.word	0x00038820
        /*057c*/ 	.short	0x0100
        /*057e*/ 	.byte	0x08
	.zero		1


	//   ....[3]....
        /*0580*/ 	.word	0x000003a0
        /*0584*/ 	.word	0x000000ff
        /*0588*/ 	.word	0x00038830
        /*058c*/ 	.short	0x0100
        /*058e*/ 	.byte	0x06
	.zero		1


	//   ....[4]....
        /*0590*/ 	.word	0x000003b0
        /*0594*/ 	.word	0x000000ff
        /*0598*/ 	.word	0x00038840
        /*059c*/ 	.short	0x0100
        /*059e*/ 	.byte	0x06
	.zero		1


	//   ....[5]....
        /*05a0*/ 	.word	0x000003c0
        /*05a4*/ 	.word	0x000000ff
        /*05a8*/ 	.word	0x00038838
        /*05ac*/ 	.short	0x0100
        /*05ae*/ 	.byte	0x06
	.zero		1


	//   ....[6]....
        /*05b0*/ 	.word	0x000003d0
        /*05b4*/ 	.word	0x000000ff
        /*05b8*/ 	.word	0x00038848
        /*05bc*/ 	.short	0x0100
        /*05be*/ 	.byte	0x06
	.zero		1


	//   ....[7]....
        /*05c0*/ 	.word	0x00000500
        /*05c4*/ 	.word	0x000000ff
        /*05c8*/ 	.word	0x00038850
        /*05cc*/ 	.short	0x0100
        /*05ce*/ 	.byte	0x08
	.zero		1


	//   ....[8]....
        /*05d0*/ 	.word	0x00000510
        /*05d4*/ 	.word	0x000000ff
        /*05d8*/ 	.word	0x00038860
        /*05dc*/ 	.short	0x0100
        /*05de*/ 	.byte	0x08
	.zero		1


	//   ....[9]....
        /*05e0*/ 	.word	0x00000520
        /*05e4*/ 	.word	0x000000ff
        /*05e8*/ 	.word	0x00038858
        /*05ec*/ 	.short	0x0100
        /*05ee*/ 	.byte	0x08
	.zero		1


	//   ....[10]....
        /*05f0*/ 	.word	0x00000530
        /*05f4*/ 	.word	0x000000ff
        /*05f8*/ 	.word	0x00038868
        /*05fc*/ 	.short	0x0100
        /*05fe*/ 	.byte	0x08
	.zero		1


	//   ....[11]....
        /*0600*/ 	.word	0x00000620
        /*0604*/ 	.word	0x000000ff
        /*0608*/ 	.word	0x00038870
        /*060c*/ 	.short	0x0100
        /*060e*/ 	.byte	0x06
	.zero		1


	//   ....[12]....
        /*0610*/ 	.word	0x00000630
        /*0614*/ 	.word	0x000000ff
        /*0618*/ 	.word	0x00038880
        /*061c*/ 	.short	0x0100
        /*061e*/ 	.byte	0x06
	.zero		1


	//   ....[13]....
        /*0620*/ 	.word	0x00000640
        /*0624*/ 	.word	0x000000ff
        /*0628*/ 	.word	0x00038878
        /*062c*/ 	.short	0x0100
        /*062e*/ 	.byte	0x06
	.zero		1


	//   ....[14]....
        /*0630*/ 	.word	0x00000650
        /*0634*/ 	.word	0x000000ff
        /*0638*/ 	.word	0x00038888
        /*063c*/ 	.short	0x0100
        /*063e*/ 	.byte	0x06
	.zero		1


	//   ....[15]....
        /*0640*/ 	.word	0x00000780
        /*0644*/ 	.word	0x000000ff
        /*0648*/ 	.word	0x00038890
        /*064c*/ 	.short	0x0100
        /*064e*/ 	.byte	0x08
	.zero		1


	//   ....[16]....
        /*0650*/ 	.word	0x00000790
        /*0654*/ 	.word	0x000000ff
        /*0658*/ 	.word	0x000388a0
        /*065c*/ 	.short	0x0100
        /*065e*/ 	.byte	0x08
	.zero		1


	//   ....[17]....
        /*0660*/ 	.word	0x000007a0
        /*0664*/ 	.word	0x000000ff
        /*0668*/ 	.word	0x00038898
        /*066c*/ 	.short	0x0100
        /*066e*/ 	.byte	0x08
	.zero		1


	//   ....[18]....
        /*0670*/ 	.word	0x000007b0
        /*0674*/ 	.word	0x000000ff
        /*0678*/ 	.word	0x000388a8
        /*067c*/ 	.short	0x0100
        /*067e*/ 	.byte	0x08
	.zero		1


	//   ....[19]....
        /*0680*/ 	.word	0x000008e0
        /*0684*/ 	.word	0x000000ff
        /*0688*/ 	.word	0x000388b0
        /*068c*/ 	.short	0x0100
        /*068e*/ 	.byte	0x08
	.zero		1


	//   ....[20]....
        /*0690*/ 	.word	0x000008f0
        /*0694*/ 	.word	0x000000ff
        /*0698*/ 	.word	0x000388c0
        /*069c*/ 	.short	0x0100
        /*069e*/ 	.byte	0x08
	.zero		1


	//   ....[21]....
        /*06a0*/ 	.word	0x00000900
        /*06a4*/ 	.word	0x000000ff
        /*06a8*/ 	.word	0x000388b8
        /*06ac*/ 	.short	0x0100
        /*06ae*/ 	.byte	0x08
	.zero		1


	//   ....[22]....
        /*06b0*/ 	.word	0x00000910
        /*06b4*/ 	.word	0x000000ff
        /*06b8*/ 	.word	0x000388c8
        /*06bc*/ 	.short	0x0100
        /*06be*/ 	.byte	0x08
	.zero		1


	//   ....[23]....
        /*06c0*/ 	.word	0x00001e60
        /*06c4*/ 	.word	0x00000000
        /*06c8*/ 	.word	0x00000000
        /*06cc*/ 	.short	0x0101
        /*06ce*/ 	.byte	0x3f
	.zero		1


	//   ....[24]....
        /*06d0*/ 	.word	0x00002910
        /*06d4*/ 	.word	0x00000000
        /*06d8*/ 	.word	0x00000000
        /*06dc*/ 	.short	0x0101
        /*06de*/ 	.byte	0x3f
	.zero		1


	//   ....[25]....
        /*06e0*/ 	.word	0x00003be0
        /*06e4*/ 	.word	0x000000ff
        /*06e8*/ 	.word	0x00038800
        /*06ec*/ 	.short	0x010a
        /*06ee*/ 	.byte	0x25
	.zero		1


	//   ....[26]....
        /*06f0*/ 	.word	0x00003c50
        /*06f4*/ 	.word	0x00000004
        /*06f8*/ 	.word	0x00038830
        /*06fc*/ 	.short	0x010a
        /*06fe*/ 	.byte	0x3f
	.zero		1


	//   ....[27]....
        /*0700*/ 	.word	0x00003c90
        /*0704*/ 	.word	0x00000004
        /*0708*/ 	.word	0x00038830
        /*070c*/ 	.short	0x010a
        /*070e*/ 	.byte	0x3f
	.zero		1


	//   ....[28]....
        /*0710*/ 	.word	0x00003f10
        /*0714*/ 	.word	0x000000ff
        /*0718*/ 	.word	0x00038810
        /*071c*/ 	.short	0x010a
        /*071e*/ 	.byte	0x25
	.zero		1


	//   ....[29]....
        /*0720*/ 	.word	0x00003f50
        /*0724*/ 	.word	0x00000004
        /*0728*/ 	.word	0x00038850
        /*072c*/ 	.short	0x010a
        /*072e*/ 	.byte	0x3f
	.zero		1


	//   ....[30]....
        /*0730*/ 	.word	0x00003f90
        /*0734*/ 	.word	0x00000004
        /*0738*/ 	.word	0x00038850
        /*073c*/ 	.short	0x010a
        /*073e*/ 	.byte	0x3f
	.zero		1


	//   ....[31]....
        /*0740*/ 	.word	0x000053e0
        /*0744*/ 	.word	0x00000003
        /*0748*/ 	.word	0x00000000
        /*074c*/ 	.short	0x0101
        /*074e*/ 	.byte	0x3f
	.zero		1


	//   ....[32]....
        /*0750*/ 	.word	0x00006e80
        /*0754*/ 	.word	0x00000004
        /*0758*/ 	.word	0x00000000
        /*075c*/ 	.short	0x0101
        /*075e*/ 	.byte	0x3f
	.zero		1


	//   ....[33]....
        /*0760*/ 	.word	0x00007110
        /*0764*/ 	.word	0x000000ff
        /*0768*/ 	.word	0x00038830
        /*076c*/ 	.short	0x010a
        /*076e*/ 	.byte	0x07
	.zero		1


	//   ....[34]....
        /*0770*/ 	.word	0x00007150
        /*0774*/ 	.word	0x000000ff
        /*0778*/ 	.word	0x00038830
        /*077c*/ 	.short	0x010a
        /*077e*/ 	.byte	0x07
	.zero		1


	//   ....[35]....
        /*0780*/ 	.word	0x00007370
        /*0784*/ 	.word	0x000000ff
        /*0788*/ 	.word	0x00038850
        /*078c*/ 	.short	0x010a
        /*078e*/ 	.byte	0x07
	.zero		1


	//   ....[36]....
        /*0790*/ 	.word	0x000073b0
        /*0794*/ 	.word	0x000000ff
        /*0798*/ 	.word	0x00038850
        /*079c*/ 	.short	0x010a
        /*079e*/ 	.byte	0x07
	.zero		1


	//   ....[37]....
        /*07a0*/ 	.word	0x000086f0
        /*07a4*/ 	.word	0x0000000e
        /*07a8*/ 	.word	0x00000000
        /*07ac*/ 	.short	0x0101
        /*07ae*/ 	.byte	0x3f
	.zero		1


	//   ....[38]....
        /*07b0*/ 	.word	0x0000a850
        /*07b4*/ 	.word	0x0000000a
        /*07b8*/ 	.word	0x00000000
        /*07bc*/ 	.short	0x0101
        /*07be*/ 	.byte	0x3f
	.zero		1


	//   ....[39]....
        /*07c0*/ 	.word	0x0000ab70
        /*07c4*/ 	.word	0x000000ff
        /*07c8*/ 	.word	0x00038830
        /*07cc*/ 	.short	0x010a
        /*07ce*/ 	.byte	0x06
	.zero		1


	//   ....[40]....
        /*07d0*/ 	.word	0x0000abb0
        /*07d4*/ 	.word	0x000000ff
        /*07d8*/ 	.word	0x00038830
        /*07dc*/ 	.short	0x010a
        /*07de*/ 	.byte	0x06
	.zero		1


	//   ....[41]....
        /*07e0*/ 	.word	0x0000add0
        /*07e4*/ 	.word	0x000000ff
        /*07e8*/ 	.word	0x00038850
        /*07ec*/ 	.short	0x010a
        /*07ee*/ 	.byte	0x06
	.zero		1


	//   ....[42]....
        /*07f0*/ 	.word	0x0000ae10
        /*07f4*/ 	.word	0x000000ff
        /*07f8*/ 	.word	0x00038850
        /*07fc*/ 	.short	0x010a
        /*07fe*/ 	.byte	0x06
	.zero		1


	//   ....[43]....
        /*0800*/ 	.word	0x0000cae0
        /*0804*/ 	.word	0x00000098
        /*0808*/ 	.word	0x00000000
        /*080c*/ 	.short	0x0101
        /*080e*/ 	.byte	0x3f
	.zero		1


	//   ....[44]....
        /*0810*/ 	.word	0x0000d840
        /*0814*/ 	.word	0x000000b3
        /*0818*/ 	.word	0x00000000
        /*081c*/ 	.short	0x0101
        /*081e*/ 	.byte	0x3f
	.zero		1


	//   ....[45]....
        /*0820*/ 	.word	0x0000d990
        /*0824*/ 	.word	0x000000ff
        /*0828*/ 	.word	0x00038830
        /*082c*/ 	.short	0x010a
        /*082e*/ 	.byte	0x07
	.zero		1


	//   ....[46]....
        /*0830*/ 	.word	0x0000d9d0
        /*0834*/ 	.word	0x000000ff
        /*0838*/ 	.word	0x00038830
        /*083c*/ 	.short	0x010a
        /*083e*/ 	.byte	0x07
	.zero		1


	//   ....[47]....
        /*0840*/ 	.word	0x0000dbf0
        /*0844*/ 	.word	0x000000ff
        /*0848*/ 	.word	0x00038850
        /*084c*/ 	.short	0x010a
        /*084e*/ 	.byte	0x07
	.zero		1


	//   ....[48]....
        /*0850*/ 	.word	0x0000dc30
        /*0854*/ 	.word	0x000000ff
        /*0858*/ 	.word	0x00038850
        /*085c*/ 	.short	0x010a
        /*085e*/ 	.byte	0x07
	.zero		1


	//   ....[49]....
        /*0860*/ 	.word	0x0000ef50
        /*0864*/ 	.word	0x0000000e
        /*0868*/ 	.word	0x00000000
        /*086c*/ 	.short	0x0101
        /*086e*/ 	.byte	0x3f
	.zero		1


	//   ....[50]....
        /*0870*/ 	.word	0x00011090
        /*0874*/ 	.word	0x00000014
        /*0878*/ 	.word	0x00000000
        /*087c*/ 	.short	0x0101
        /*087e*/ 	.byte	0x3f
	.zero		1


	//   ....[51]....
        /*0880*/ 	.word	0x000133e0
        /*0884*/ 	.word	0x000000ff
        /*0888*/ 	.word	0x00000000
        /*088c*/ 	.short	0x0101
        /*088e*/ 	.byte	0x04
	.zero		1


	//   ....[52]....
        /*0890*/ 	.word	0x000162c0
        /*0894*/ 	.word	0x00000009
        /*0898*/ 	.word	0x00038840
        /*089c*/ 	.short	0x010a
        /*089e*/ 	.byte	0x3f
	.zero		1


	//   ....[53]....
        /*08a0*/ 	.word	0x00016ab0
        /*08a4*/ 	.word	0x0000000b
        /*08a8*/ 	.word	0x00038820
        /*08ac*/ 	.short	0x010a
        /*08ae*/ 	.byte	0x3f
	.zero		1


	//   ....[54]....
        /*08b0*/ 	.word	0x00016b80
        /*08b4*/ 	.word	0x00000006
        /*08b8*/ 	.word	0x00038860
        /*08bc*/ 	.short	0x010a
        /*08be*/ 	.byte	0x3f
	.zero		1


	//   ....[55]....
        /*08c0*/ 	.word	0x00017330
        /*08c4*/ 	.word	0x00000002
        /*08c8*/ 	.word	0x00038840
        /*08cc*/ 	.short	0x010a
        /*08ce*/ 	.byte	0x3f
	.zero		1


	//   ....[56]....
        /*08d0*/ 	.word	0x00017540
        /*08d4*/ 	.word	0x00000002
        /*08d8*/ 	.word	0x00038860
        /*08dc*/ 	.short	0x010a
        /*08de*/ 	.byte	0x3f
	.zero		1


	//   ....[57]....
        /*08e0*/ 	.word	0x00017c10
        /*08e4*/ 	.word	0x00000002
        /*08e8*/ 	.word	0x00038840
        /*08ec*/ 	.short	0x010a
        /*08ee*/ 	.byte	0x3f
	.zero		1


	//   ....[58]....
        /*08f0*/ 	.word	0x00017e10
        /*08f4*/ 	.word	0x00000002
        /*08f8*/ 	.word	0x00038860
        /*08fc*/ 	.short	0x010a
        /*08fe*/ 	.byte	0x3f
	.zero		1


	//   ....[59]....
        /*0900*/ 	.word	0x00018450
        /*0904*/ 	.word	0x00000002
        /*0908*/ 	.word	0x00038840
        /*090c*/ 	.short	0x010a
        /*090e*/ 	.byte	0x3f
	.zero		1


	//   ....[60]....
        /*0910*/ 	.word	0x00018660
        /*0914*/ 	.word	0x00000002
        /*0918*/ 	.word	0x00038860
        /*091c*/ 	.short	0x010a
        /*091e*/ 	.byte	0x3f
	.zero		1


	//   ....[61]....
        /*0920*/ 	.word	0x000199a0
        /*0924*/ 	.word	0x00000000
        /*0928*/ 	.word	0x00038820
        /*092c*/ 	.short	0x010a
        /*092e*/ 	.byte	0x3f
	.zero		1


	//   ....[62]....
        /*0930*/ 	.word	0x00019b50
        /*0934*/ 	.word	0x00000006
        /*0938*/ 	.word	0x00000000
        /*093c*/ 	.short	0x010a
        /*093e*/ 	.byte	0x3f
	.zero		1


	//   ....[63]....
        /*0940*/ 	.word	0x00019bc0
        /*0944*/ 	.word	0x00000007
        /*0948*/ 	.word	0x00000000
        /*094c*/ 	.short	0x010a
        /*094e*/ 	.byte	0x3f
	.zero		1


	//   ....[64]....
        /*0950*/ 	.word	0x00019c30
        /*0954*/ 	.word	0x00000004
        /*0958*/ 	.word	0x00000000
        /*095c*/ 	.short	0x010a
        /*095e*/ 	.byte	0x3f
	.zero		1


	//   ....[65]....
        /*0960*/ 	.word	0x00019c60
        /*0964*/ 	.word	0x00000003
        /*0968*/ 	.word	0x00000000
        /*096c*/ 	.short	0x010a
        /*096e*/ 	.byte	0x3f
	.zero		1


	//   ....[66]....
        /*0970*/ 	.word	0x00019cd0
        /*0974*/ 	.word	0x00000000
        /*0978*/ 	.word	0x00038800
        /*097c*/ 	.short	0x010a
        /*097e*/ 	.byte	0x3f
	.zero		1


	//   ....[67]....
        /*0980*/ 	.word	0x00019d20
        /*0984*/ 	.word	0x00000004
        /*0988*/ 	.word	0x00038830
        /*098c*/ 	.short	0x010a
        /*098e*/ 	.byte	0x3f
	.zero		1


	//   ....[68]....
        /*0990*/ 	.word	0x00019d80
        /*0994*/ 	.word	0x00000006
        /*0998*/ 	.word	0x00038810
        /*099c*/ 	.short	0x010a
        /*099e*/ 	.byte	0x3f
	.zero		1


	//   ....[69]....
        /*09a0*/ 	.word	0x00019dd0
        /*09a4*/ 	.word	0x00000004
        /*09a8*/ 	.word	0x00038850
        /*09ac*/ 	.short	0x010a
        /*09ae*/ 	.byte	0x3f
	.zero		1


	//   ....[70]....
        /*09b0*/ 	.word	0x00019e30
        /*09b4*/ 	.word	0x0000000f
        /*09b8*/ 	.word	0x00038830
        /*09bc*/ 	.short	0x010a
        /*09be*/ 	.byte	0x3f
	.zero		1


	//   ....[71]....
        /*09c0*/ 	.word	0x00019e90
        /*09c4*/ 	.word	0x0000000f
        /*09c8*/ 	.word	0x00038850
        /*09cc*/ 	.short	0x010a
        /*09ce*/ 	.byte	0x3f
	.zero		1


	//   ....[72]....
        /*09d0*/ 	.word	0x00019ef0
        /*09d4*/ 	.word	0x00000008
        /*09d8*/ 	.word	0x00038830
        /*09dc*/ 	.short	0x010a
        /*09de*/ 	.byte	0x3f
	.zero		1


	//   ....[73]....
        /*09e0*/ 	.word	0x00019f50
        /*09e4*/ 	.word	0x00000008
        /*09e8*/ 	.word	0x00038850
        /*09ec*/ 	.short	0x010a
        /*09ee*/ 	.byte	0x3f
	.zero		1


	//   ....[74]....
        /*09f0*/ 	.word	0x00019fb0
        /*09f4*/ 	.word	0x00000008
        /*09f8*/ 	.word	0x00038830
        /*09fc*/ 	.short	0x010a
        /*09fe*/ 	.byte	0x3f
	.zero		1


	//   ....[75]....
        /*0a00*/ 	.word	0x0001a010
        /*0a04*/ 	.word	0x00000008
        /*0a08*/ 	.word	0x00038850
        /*0a0c*/ 	.short	0x010a
        /*0a0e*/ 	.byte	0x3f
	.zero		1


	//   ....[76]....
        /*0a10*/ 	.word	0x0001a1b0
        /*0a14*/ 	.word	0x00000009
        /*0a18*/ 	.word	0x00038840
        /*0a1c*/ 	.short	0x010a
        /*0a1e*/ 	.byte	0x3f
	.zero		1


	//   ....[77]....
        /*0a20*/ 	.word	0x0001a230
        /*0a24*/ 	.word	0x00000009
        /*0a28*/ 	.word	0x00038820
        /*0a2c*/ 	.short	0x010a
        /*0a2e*/ 	.byte	0x3f
	.zero		1


	//   ....[78]....
        /*0a30*/ 	.word	0x0001a280
        /*0a34*/ 	.word	0x00000006
        /*0a38*/ 	.word	0x00038860
        /*0a3c*/ 	.short	0x010a
        /*0a3e*/ 	.byte	0x3f
	.zero		1


	//   ....[79]....
        /*0a40*/ 	.word	0x0001a2d0
        /*0a44*/ 	.word	0x00000002
        /*0a48*/ 	.word	0x00038840
        /*0a4c*/ 	.short	0x010a
        /*0a4e*/ 	.byte	0x3f
	.zero		1


	//   ....[80]....
        /*0a50*/ 	.word	0x0001a320
        /*0a54*/ 	.word	0x00000002
        /*0a58*/ 	.word	0x00038860
        /*0a5c*/ 	.short	0x010a
        /*0a5e*/ 	.byte	0x3f
	.zero		1


	//   ....[81]....
        /*0a60*/ 	.word	0x0001a370
        /*0a64*/ 	.word	0x00000002
        /*0a68*/ 	.word	0x00038840
        /*0a6c*/ 	.short	0x010a
        /*0a6e*/ 	.byte	0x3f
	.zero		1


	//   ....[82]....
        /*0a70*/ 	.word	0x0001a3c0
        /*0a74*/ 	.word	0x00000002
        /*0a78*/ 	.word	0x00038860
        /*0a7c*/ 	.short	0x010a
        /*0a7e*/ 	.byte	0x3f
	.zero		1


	//   ....[83]....
        /*0a80*/ 	.word	0x0001a410
        /*0a84*/ 	.word	0x00000002
        /*0a88*/ 	.word	0x00038840
        /*0a8c*/ 	.short	0x010a
        /*0a8e*/ 	.byte	0x3f
	.zero		1


	//   ....[84]....
        /*0a90*/ 	.word	0x0001a460
        /*0a94*/ 	.word	0x00000002
        /*0a98*/ 	.word	0x00038860
        /*0a9c*/ 	.short	0x010a
        /*0a9e*/ 	.byte	0x3f
	.zero		1


	//   ....[85]....
        /*0aa0*/ 	.word	0x0001ae20
        /*0aa4*/ 	.word	0x00000000
        /*0aa8*/ 	.word	0x00038820
        /*0aac*/ 	.short	0x010a
        /*0aae*/ 	.byte	0x3f
	.zero		1


	//   ....[86]....
        /*0ab0*/ 	.word	0x0001afc0
        /*0ab4*/ 	.word	0x00000006
        /*0ab8*/ 	.word	0x00000000
        /*0abc*/ 	.short	0x010a
        /*0abe*/ 	.byte	0x3f
	.zero		1


	//   ....[87]....
        /*0ac0*/ 	.word	0x0001b010
        /*0ac4*/ 	.word	0x00000007
        /*0ac8*/ 	.word	0x00000000
        /*0acc*/ 	.short	0x010a
        /*0ace*/ 	.byte	0x3f
	.zero		1


	//   ....[88]....
        /*0ad0*/ 	.word	0x0001b060
        /*0ad4*/ 	.word	0x00000004
        /*0ad8*/ 	.word	0x00000000
        /*0adc*/ 	.short	0x010a
        /*0ade*/ 	.byte	0x3f
	.zero		1


	//----- nvinfo : EIATTR_NUM_MBARRIERS
	.align		4
.L_435:
        /*0ae0*/ 	.byte	0x03, 0x38
        /*0ae2*/ 	.short	0x0017


	//----- nvinfo : EIATTR_EXIT_INSTR_OFFSETS
	.align		4
        /*0ae4*/ 	.byte	0x04, 0x1c
        /*0ae6*/ 	.short	(.L_437 - .L_436)


	//   ....[0]....
.L_436:
        /*0ae8*/ 	.word	0x00000ac0


	//   ....[1]....
        /*0aec*/ 	.word	0x00014370


	//   ....[2]....
        /*0af0*/ 	.word	0x000143d0


	//   ....[3]....
        /*0af4*/ 	.word	0x00019cb0


	//----- nvinfo : EIATTR_MAX_THREADS
	.align		4
.L_437:
        /*0af8*/ 	.byte	0x04, 0x05
        /*0afa*/ 	.short	(.L_439 - .L_438)
.L_438:
        /*0afc*/ 	.word	0x00000180
        /*0b00*/ 	.word	0x00000001
        /*0b04*/ 	.word	0x00000001


	//----- nvinfo : EIATTR_CRS_STACK_SIZE
	.align		4
.L_439:
        /*0b08*/ 	.byte	0x04, 0x1e
        /*0b0a*/ 	.short	(.L_441 - .L_440)
.L_440:
        /*0b0c*/ 	.word	0x00000000


	//----- nvinfo : EIATTR_CBANK_PARAM_SIZE
	.align		4
.L_441:
        /*0b10*/ 	.byte	0x03, 0x19
        /*0b12*/ 	.short	0x0b70


	//----- nvinfo : EIATTR_PARAM_CBANK
	.align		4
        /*0b14*/ 	.byte	0x04, 0x0a
        /*0b16*/ 	.short	(.L_443 - .L_442)
	.align		4
.L_442:
        /*0b18*/ 	.word	index@(.nv.constant0._ZN7cutlass13device_kernelIN5flash11enable_sm90INS1_16FlashAttnFwdSm90INS1_25CollectiveMainloopFwdSm90ILi2EN4cute5tupleIJNS5_1CILi1EEES8_S8_EEENS6_IJNS7_ILi64EEESA_SA_EEELi512ENS_6half_tEfNS_4arch4Sm90ELb0ELb1ELb1ELb1ELb0ELb0ELb1ELb0ELb0ELb0ELb0ELb0EEENS1_21CollectiveEpilogueFwdINS6_IJSA_NS7_ILi512EEESA_EEES9_SC_SE_Li256ELb1ELb0ELb0ELb0EEENS1_36VarlenDynamicPersistentTileSchedulerILi64ELi64ELi256ELi32ELb0ELb0ELb1ELb1ELb0ELb1EEEEEEEEEvNT_6ParamsE)
        /*0b1c*/ 	.short	0x0210
        /*0b1e*/ 	.short	0x0b70


	//----- nvinfo : EIATTR_SW_WAR
	.align		4
.L_443:
        /*0b20*/ 	.byte	0x04, 0x36
        /*0b22*/ 	.short	(.L_445 - .L_444)
.L_444:
        /*0b24*/ 	.word	0x00000008
.L_445:


//--------------------- .nv.info._ZN7cutlass13device_kernelIN5flash11enable_sm90INS1_16FlashAttnFwdSm90INS1_25CollectiveMainloopFwdSm90ILi2EN4cute5tupleIJNS5_1CILi1EEES8_S8_EEENS6_IJNS7_ILi64EEESA_SA_EEELi512ENS_6half_tEfNS_4arch4Sm90ELb0ELb1ELb1ELb1ELb0ELb1ELb1ELb0ELb0ELb0ELb0ELb0EEENS1_21CollectiveEpilogueFwdINS6_IJSA_NS7_ILi512EEESA_EEES9_SC_SE_Li256ELb1ELb0ELb0ELb0EEENS1_36VarlenDynamicPersistentTileSchedulerILi64ELi64ELi256ELi32ELb0ELb0ELb1ELb1ELb0ELb1EEEEEEEEEvNT_6ParamsE --------------------------
	.section	.nv.info._ZN7cutlass13device_kernelIN5flash11enable_sm90INS1_16FlashAttnFwdSm90INS1_25CollectiveMainloopFwdSm90ILi2EN4cute5tupleIJNS5_1CILi1EEES8_S8_EEENS6_IJNS7_ILi64EEESA_SA_EEELi512ENS_6half_tEfNS_4arch4Sm90ELb0ELb1ELb1ELb1ELb0ELb1ELb1ELb0ELb0ELb0ELb0ELb0EEENS1_21CollectiveEpilogueFwdINS6_IJSA_NS7_ILi512EEESA_EEES9_SC_SE_Li256ELb1ELb0ELb0ELb0EEENS1_36VarlenDynamicPersistentTileSchedulerILi64ELi64ELi256ELi32ELb0ELb0ELb1ELb1ELb0ELb1EEEEEEEEEvNT_6ParamsE,"",@"SHT_CUDA_INFO"
	.sectionflags	@""
	.align	4


	//----- nvinfo : EIATTR_CUDA_API_VERSION
	.align		4
        /*0000*/ 	.byte	0x04, 0x37
        /*0002*/ 	.short	(.L_447 - .L_446)
.L_446:
        /*0004*/ 	.word	0x00000082


	//----- nvinfo : EIATTR_KPARAM_INFO
	.align		4
.L_447:
        /*0008*/ 	.byte	0x04, 0x17
        /*000a*/ 	.short	(.L_449 - .L_448)
.L_448:
        /*000c*/ 	.word	0x00000000
        /*0010*/ 	.short	0x0000
        /*0012*/ 	.short	0x0070
        /*0014*/ 	.byte	0x00, 0xf0, 0x01, 0x2c


	//----- nvinfo : EIATTR_SPARSE_MMA_MASK
	.align		4
.L_449:
        /*0018*/ 	.byte	0x03, 0x50
        /*001a*/ 	.short	0x0000


	//----- nvinfo : EIATTR_MAXREG_COUNT
	.align		4
        /*001c*/ 	.byte	0x03, 0x1b
        /*001e*/ 	.short	0x00a8


	//----- nvinfo : EIATTR_NUM_BARRIERS
	.align		4
        /*0020*/ 	.byte	0x02, 0x4c
        /*0022*/ 	.byte	0x10
	.zero		1


	//----- nvinfo : EIATTR_EXTERNS
	.align		4
        /*0024*/ 	.byte	0x04, 0x0f
        /*0026*/ 	.short	(.L_451 - .L_450)


	//   ....[0]....
	.align		4
.L_450:
        /*0028*/ 	.word	index@(__assertfail)


	//----- nvinfo : EIATTR_ANNOTATIONS
	.align		4
.L_451:
        /*002c*/ 	.byte	0x04, 0x55
        /*002e*/ 	.short	(.L_453 - .L_452)


	//   ....[0]....
.L_452:
        /* <DEDUP_REMOVED lines=41> */


	//----- nvinfo : EIATTR_MERCURY_ISA_VERSION
	.align		4
.L_453:
        /*02a8*/ 	.byte	0x03, 0x5f
        /*02aa*/ 	.short	0x0101


	//----- nvinfo : EIATTR_UNUSED_LOAD_BYTE_OFFSET
	.align		4
        /*02ac*/ 	.byte	0x04, 0x44
        /*02ae*/ 	.short	(.L_455 - .L_454)


	//   ....[0]....
.L_454:
        /*02b0*/ 	.word	0x00000b50
        /*02b4*/ 	.word	0x0000fff0


	//   ....[1]....
        /*02b8*/ 	.word	0x0001a190
        /*02bc*/ 	.word	0x0000fff0


	//----- nvinfo : EIATTR_INT_WARP_WIDE_INSTR_OFFSETS
	.align		4
.L_455:
        /*02c0*/ 	.byte	0x04, 0x31
        /*02c2*/ 	.short	(.L_457 - .L_456)


	//   ....[0]....
.L_456:
        /*02c4*/ 	.word	0x00000200


	//   ....[1]....
        /*02c8*/ 	.word	0x00000240


	//   ....[2]....
        /*02cc*/ 	.word	0x000002a0


	//   ....[3]....
        /*02d0*/ 	.word	0x000002b0


	//   ....[4]....
        /*02d4*/ 	.word	0x0001f2c0


	//   ....[5]....
        /*02d8*/ 	.word	0x0001f370


	//   ....[6]....
        /*02dc*/ 	.word	0x0001f880


	//   ....[7]....
        /*02e0*/ 	.word	0x0001f8f0


	//   ....[8]....
        /*02e4*/ 	.word	0x00022570


	//   ....[9]....
        /*02e8*/ 	.word	0x00022620


	//----- nvinfo : EIATTR_COOP_GROUP_MASK_REGIDS
	.align		4
.L_457:
        /*02ec*/ 	.byte	0x04, 0x29
        /*02ee*/ 	.short	(.L_459 - .L_458)


	//   ....[0]....
.L_458:
        /*02f0*/ 	.word	0xffffffff


	//   ....[1]....
        /*02f4*/ 	.word	0xffffffff


	//   ....[2]....
        /*02f8*/ 	.word	0xffffffff


	//   ....[3]....
        /*02fc*/ 	.word	0xffffffff


	//   ....[4]....
        /*0300*/ 	.word	0xffffffff


	//   ....[5]....
        /*0304*/ 	.word	0xffffffff


	//   ....[6]....
        /*0308*/ 	.word	0xffffffff


	//   ....[7]....
        /*030c*/ 	.word	0xffffffff


	//   ....[8]....
        /*0310*/ 	.word	0xffffffff


	//   ....[9]....
        /*0314*/ 	.word	0xffffffff


	//   ....[10]....
        /*0318*/ 	.word	0xffffffff


	//   ....[11]....
        /*031c*/ 	.word	0xffffffff


	//   ....[12]....
        /*0320*/ 	.word	0xffffffff


	//   ....[13]....
        /*0324*/ 	.word	0xffffffff


	//   ....[14]....
        /*0328*/ 	.word	0xffffffff


	//   ....[15]....
        /*032c*/ 	.word	0xffffffff


	//   ....[16]....
        /*0330*/ 	.word	0xffffffff


	//   ....[17]....
        /*0334*/ 	.word	0xffffffff


	//   ....[18]....
        /*0338*/ 	.word	0xffffffff


	//   ....[19]....
        /*033c*/ 	.word	0xffffffff


	//   ....[20]....
        /*0340*/ 	.word	0xffffffff


	//   ....[21]....
        /*0344*/ 	.word	0xffffffff


	//   ....[22]....
        /*0348*/ 	.word	0xffffffff


	//   ....[23]....
        /*034c*/ 	.word	0xffffffff


	//   ....[24]....
        /*0350*/ 	.word	0xffffffff


	//   ....[25]....
        /*0354*/ 	.word	0xffffffff


	//   ....[26]....
        /*0358*/ 	.word	0xffffffff


	//   ....[27]....
        /*035c*/ 	.word	0xffffffff


	//   ....[28]....
        /*0360*/ 	.word	0xffffffff


	//   ....[29]....
        /*0364*/ 	.word	0xffffffff


	//   ....[30]....
        /*0368*/ 	.word	0xffffffff


	//   ....[31]....
        /*036c*/ 	.word	0xffffffff


	//   ....[32]....
        /*0370*/ 	.word	0xffffffff


	//   ....[33]....
        /*0374*/ 	.word	0xffffffff


	//   ....[34]....
        /*0378*/ 	.word	0xffffffff


	//   ....[35]....
        /*037c*/ 	.word	0xffffffff


	//   ....[36]....
        /*0380*/ 	.word	0xffffffff


	//   ....[37]....
        /*0384*/ 	.word	0xffffffff


	//   ....[38]....
        /*0388*/ 	.word	0xffffffff


	//   ....[39]....
        /*038c*/ 	.word	0xffffffff


	//   ....[40]....
        /*0390*/ 	.word	0xffffffff


	//   ....[41]....
        /*0394*/ 	.word	0xffffffff


	//   ....[42]....
        /*0398*/ 	.word	0xffffffff


	//   ....[43]....
        /*039c*/ 	.word	0xffffffff


	//   ....[44]....
        /*03a0*/ 	.word	0xffffffff


	//   ....[45]....
        /*03a4*/ 	.word	0xffffffff


	//   ....[46]....
        /*03a8*/ 	.word	0xffffffff


	//   ....[47]....
        /*03ac*/ 	.word	0xffffffff


	//   ....[48]....
        /*03b0*/ 	.word	0xffffffff


	//   ....[49]....
        /*03b4*/ 	.word	0xffffffff


	//   ....[50]....
        /*03b8*/ 	.word	0xffffffff


	//   ....[51]....
        /*03bc*/ 	.word	0xffffffff


	//   ....[52]....
        /*03c0*/ 	.word	0xffffffff


	//   ....[53]....
        /*03c4*/ 	.word	0xffffffff


	//   ....[54]....
        /*03c8*/ 	.word	0xffffffff


	//   ....[55]....
        /*03cc*/ 	.word	0xffffffff


	//   ....[56]....
        /*03d0*/ 	.word	0xffffffff


	//   ....[57]....
        /*03d4*/ 	.word	0xffffffff


	//   ....[58]....
        /*03d8*/ 	.word	0xffffffff


	//   ....[59]....
        /*03dc*/ 	.word	0xffffffff


	//   ....[60]....
        /*03e0*/ 	.word	0xffffffff


	//   ....[61]....
        /*03e4*/ 	.word	0xffffffff


	//   ....[62]....
        /*03e8*/ 	.word	0xffffffff


	//   ....[63]....
        /*03ec*/ 	.word	0xffffffff


	//   ....[64]....
        /*03f0*/ 	.word	0xffffffff


	//   ....[65]....
        /*03f4*/ 	.word	0xffffffff


	//   ....[66]....
        /*03f8*/ 	.word	0xffffffff


	//   ....[67]....
        /*03fc*/ 	.word	0xffffffff


	//   ....[68]....
        /*0400*/ 	.word	0xffffffff


	//   ....[69]....
        /*0404*/ 	.word	0xffffffff


	//   ....[70]....
        /*0408*/ 	.word	0xffffffff


	//   ....[71]....
        /*040c*/ 	.word	0xffffffff


	//   ....[72]....
        /*0410*/ 	.word	0x0500000f


	//   ....[73]....
        /*0414*/ 	.word	0x0500000f


	//   ....[74]....
        /*0418*/ 	.word	0x0500000f


	//   ....[75]....
        /*041c*/ 	.word	0x0500000f


	//   ....[76]....
        /*0420*/ 	.word	0x0500000f


	//   ....[77]....
        /*0424*/ 	.word	0x0500000f


	//   ....[78]....
        /*0428*/ 	.word	0x0500000f


	//   ....[79]....
        /*042c*/ 	.word	0x0500000f


	//   ....[80]....
        /*0430*/ 	.word	0x0500000f


	//   ....[81]....
        /*0434*/ 	.word	0x0500000f


	//   ....[82]....
        /*0438*/ 	.word	0x0500000f


	//   ....[83]....
        /*043c*/ 	.word	0x0500000f


	//   ....[84]....
        /*0440*/ 	.word	0x0500000f


	//   ....[85]....
        /*0444*/ 	.word	0x0500000f


	//   ....[86]....
        /*0448*/ 	.word	0x0500000f


	//   ....[87]....
        /*044c*/ 	.word	0x0500000f


	//   ....[88]....
        /*0450*/ 	.word	0x0500000f


	//   ....[89]....
        /*0454*/ 	.word	0x0500000f


	//   ....[90]....
        /*0458*/ 	.word	0x0500000f


	//   ....[91]....
        /*045c*/ 	.word	0x0500000f


	//   ....[92]....
        /*0460*/ 	.word	0x0500000f


	//   ....[93]....
        /*0464*/ 	.word	0x0500000f


	//   ....[94]....
        /*0468*/ 	.word	0x0500000f


	//   ....[95]....
        /*046c*/ 	.word	0x0500000f


	//   ....[96]....
        /*0470*/ 	.word	0x0500000f


	//   ....[97]....
        /*0474*/ 	.word	0x0500000f


	//   ....[98]....
        /*0478*/ 	.word	0x0500000f


	//   ....[99]....
        /*047c*/ 	.word	0x0500000f


	//   ....[100]....
        /*0480*/ 	.word	0x0500000f


	//   ....[101]....
        /*0484*/ 	.word	0x0500000f


	//   ....[102]....
        /*0488*/ 	.word	0x0500000f


	//   ....[103]....
        /*048c*/ 	.word	0x0500000f


	//   ....[104]....
        /*0490*/ 	.word	0x0500000f


	//   ....[105]....
        /*0494*/ 	.word	0x0500000f


	//   ....[106]....
        /*0498*/ 	.word	0x0500000f


	//   ....[107]....
        /*049c*/ 	.word	0x0500000f


	//----- nvinfo : EIATTR_COOP_GROUP_INSTR_OFFSETS
	.align		4
.L_459:
        /*04a0*/ 	.byte	0x04, 0x28
        /*04a2*/ 	.short	(.L_461 - .L_460)


	//   ....[0]....
.L_460:
        /*04a4*/ 	.word	0x00000070


	//   ....[1]....
        /*04a8*/ 	.word	0x000001f0


	//   ....[2]....
        /*04ac*/ 	.word	0x00000230


	//   ....[3]....
        /*04b0*/ 	.word	0x00000480


	//   ....[4]....
        /*04b4*/ 	.word	0x000005e0


	//   ....[5]....
        /*04b8*/ 	.word	0x00000700


	//   ....[6]....
        /*04bc*/ 	.word	0x00000860


	//   ....[7]....
        /*04c0*/ 	.word	0x00004cd0


	//   ....[8]....
        /*04c4*/ 	.word	0x00006d30


	//   ....[9]....
        /*04c8*/ 	.word	0x0000a4c0


	//   ....[10]....
        /*04cc*/ 	.word	0x0000cc00


	//   ....[11]....
        /*04d0*/ 	.word	0x0000cd20


	//   ....[12]....
        /*04d4*/ 	.word	0x0000d020


	//   ....[13]....
        /*04d8*/ 	.word	0x0000d0c0


	//   ....[14]....
        /*04dc*/ 	.word	0x0000d8f0


	//   ....[15]....
        /*04e0*/ 	.word	0x0000eae0


	//   ....[16]....
        /*04e4*/ 	.word	0x000105b0


	//   ....[17]....
        /*04e8*/ 	.word	0x000106b0


	//   ....[18]....
        /*04ec*/ 	.word	0x00010a50


	//   ....[19]....
        /*04f0*/ 	.word	0x00010ae0


	//   ....[20]....
        /*04f4*/ 	.word	0x00011c50


	//   ....[21]....
        /*04f8*/ 	.word	0x000124e0


	//   ....[22]....
        /*04fc*/ 	.word	0x00014020


	//   ....[23]....
        /*0500*/ 	.word	0x000140c0


	//   ....[24]....
        /*0504*/ 	.word	0x00014380


	//   ....[25]....
        /*0508*/ 	.word	0x00014540


	//   ....[26]....
        /*050c*/ 	.word	0x00015540


	//   ....[27]....
        /*0510*/ 	.word	0x00015bb0


	//   ....[28]....
        /*0514*/ 	.word	0x00017fb0


	//   ....[29]....
        /*0518*/ 	.word	0x000180b0


	//   ....[30]....
        /*051c*/ 	.word	0x00018470


	//   ....[31]....
        /*0520*/ 	.word	0x00018530


	//   ....[32]....
        /*0524*/ 	.word	0x00019650


	//   ....[33]....
        /*0528*/ 	.word	0x000196a0


	//   ....[34]....
        /*052c*/ 	.word	0x000196d0


	//   ....[35]....
        /*0530*/ 	.word	0x00019740


	//   ....[36]....
        /*0534*/ 	.word	0x00019750


	//   ....[37]....
        /*0538*/ 	.word	0x0001b120


	//   ....[38]....
        /*053c*/ 	.word	0x0001c8b0


	//   ....[39]....
        /*0540*/ 	.word	0x0001ca30


	//   ....[40]....
        /*0544*/ 	.word	0x0001ca60


	//   ....[41]....
        /*0548*/ 	.word	0x0001caa0


	//   ....[42]....
        /*054c*/ 	.word	0x0001cb00


	//   ....[43]....
        /*0550*/ 	.word	0x0001cb60


	//   ....[44]....
        /*0554*/ 	.word	0x0001cba0


	//   ....[45]....
        /*0558*/ 	.word	0x0001cd50


	//   ....[46]....
        /*055c*/ 	.word	0x0001cdb0


	//   ....[47]....
        /*0560*/ 	.word	0x0001cdf0


	//   ....[48]....
        /*0564*/ 	.word	0x0001ce30


	//   ....[49]....
        /*0568*/ 	.word	0x0001ce60


	//   ....[50]....
        /*056c*/ 	.word	0x0001ce90


	//   ....[51]....
        /*0570*/ 	.word	0x0001cf30


	//   ....[52]....
        /*0574*/ 	.word	0x0001cf90


	//   ....[53]....
        /*0578*/ 	.word	0x0001d020


	//   ....[54]....
        /*057c*/ 	.word	0x000226b0


	//   ....[55]....
        /*0580*/ 	.word	0x000226c0


	//   ....[56]....
        /*0584*/ 	.word	0x000227d0


	//   ....[57]....
        /*0588*/ 	.word	0x00022830


	//   ....[58]....
        /*058c*/ 	.word	0x00022870


	//   ....[59]....
        /*0590*/ 	.word	0x000228b0


	//   ....[60]....
        /*0594*/ 	.word	0x000228e0


	//   ....[61]....
        /*0598*/ 	.word	0x00022910


	//   ....[62]....
        /*059c*/ 	.word	0x00022aa0


	//   ....[63]....
        /*05a0*/ 	.word	0x00022b00


	//   ....[64]....
        /*05a4*/ 	.word	0x00022b40


	//   ....[65]....
        /*05a8*/ 	.word	0x00022b80


	//   ....[66]....
        /*05ac*/ 	.word	0x00022bb0


	//   ....[67]....
        /*05b0*/ 	.word	0x00022be0


	//   ....[68]....
        /*05b4*/ 	.word	0x00022ca0


	//   ....[69]....
        /*05b8*/ 	.word	0x00022cc0


	//   ....[70]....
        /*05bc*/ 	.word	0x00022d30


	//   ....[71]....
        /*05c0*/ 	.word	0x000233c0


	//   ....[72]....
        /*05c4*/ 	.word	0x00023820


	//   ....[73]....
        /*05c8*/ 	.word	0x000238c0


	//   ....[74]....
        /*05cc*/ 	.word	0x00023960


	//   ....[75]....
        /*05d0*/ 	.word	0x00023a00


	//   ....[76]....
        /*05d4*/ 	.word	0x00023aa0


	//   ....[77]....
        /*05d8*/ 	.word	0x00023b40


	//   ....[78]....
        /*05dc*/ 	.word	0x00023be0


	//   ....[79]....
        /*05e0*/ 	.word	0x00023c80


	//   ....[80]....
        /*05e4*/ 	.word	0x00023d70


	//   ....[81]....
        /*05e8*/ 	.word	0x00023e10


	//   ....[82]....
        /*05ec*/ 	.word	0x00023eb0


	//   ....[83]....
        /*05f0*/ 	.word	0x00023f50


	//   ....[84]....
        /*05f4*/ 	.word	0x00023ff0


	//   ....[85]....
        /*05f8*/ 	.word	0x00024090


	//   ....[86]....
        /*05fc*/ 	.word	0x00024130


	//   ....[87]....
        /*0600*/ 	.word	0x000241d0


	//   ....[88]....
        /*0604*/ 	.word	0x000245c0


	//   ....[89]....
        /*0608*/ 	.word	0x000248a0


	//   ....[90]....
        /*060c*/ 	.word	0x00024cc0


	//   ....[91]....
        /*0610*/ 	.word	0x00024d50


	//   ....[92]....
        /*0614*/ 	.word	0x00024df0


	//   ....[93]....
        /*0618*/ 	.word	0x00024ea0


	//   ....[94]....
        /*061c*/ 	.word	0x00024f20


	//   ....[95]....
        /*0620*/ 	.word	0x00024fa0


	//   ....[96]....
        /*0624*/ 	.word	0x00025020


	//   ....[97]....
        /*0628*/ 	.word	0x000250a0


	//   ....[98]....
        /*062c*/ 	.word	0x00025130


	//   ....[99]....
        /*0630*/ 	.word	0x000251f0


	//   ....[100]....
        /*0634*/ 	.word	0x00025270


	//   ....[101]....
        /*0638*/ 	.word	0x000252f0


	//   ....[102]....
        /*063c*/ 	.word	0x00025370


	//   ....[103]....
        /*0640*/ 	.word	0x000253f0


	//   ....[104]....
        /*0644*/ 	.word	0x00025460


	//   ....[105]....
        /*0648*/ 	.word	0x00025500


	//   ....[106]....
        /*064c*/ 	.word	0x00025590


	//   ....[107]....
        /*0650*/ 	.word	0x000256c0


	//----- nvinfo : EIATTR_REG_RECONFIG
	.align		4
.L_461:
        /*0654*/ 	.byte	0x01, 0x54
	.zero		2


	//----- nvinfo : EIATTR_SYSCALL_OFFSETS
	.align		4
        /*0658*/ 	.byte	0x04, 0x46
        /*065a*/ 	.short	(.L_463 - .L_462)


	//   ....[0]....
.L_462:
        /*065c*/ 	.word	0x00001c00


	//   ....[1]....
        /*0660*/ 	.word	0x00001d50


	//   ....[2]....
        /*0664*/ 	.word	0x00006ef0


	//   ....[3]....
        /*0668*/ 	.word	0x00007390


	//   ....[4]....
        /*066c*/ 	.word	0x0001f500


	//   ....[5]....
        /*0670*/ 	.word	0x0001f640


	//   ....[6]....
        /*0674*/ 	.word	0x0001f740


	//----- nvinfo : EIATTR_MBARRIER_INSTR_OFFSETS
	.align		4
.L_463:
        /*0678*/ 	.byte	0x04, 0x39
        /*067a*/ 	.short	(.L_465 - .L_464)


	//   ....[0]....
.L_464:
        /*067c*/ 	.word	0x00000360
        /*0680*/ 	.word	0x000000ff
        /*0684*/ 	.word	0x00038800
        /*0688*/ 	.short	0x0100
        /*068a*/ 	.byte	0x08
	.zero		1


	//   ....[1]....
        /*068c*/ 	.word	0x00000370
        /*0690*/ 	.word	0x000000ff
        /*0694*/ 	.word	0x00038810
        /*0698*/ 	.short	0x0100
        /*069a*/ 	.byte	0x08
	.zero		1


	//   ....[2]....
        /*069c*/ 	.word	0x00000380
        /*06a0*/ 	.word	0x000000ff
        /*06a4*/ 	.word	0x00038820
        /*06a8*/ 	.short	0x0100
        /*06aa*/ 	.byte	0x08
	.zero		1


	//   ....[3]....
        /*06ac*/ 	.word	0x00000430
        /*06b0*/ 	.word	0x000000ff
        /*06b4*/ 	.word	0x00038830
        /*06b8*/ 	.short	0x0100
        /*06ba*/ 	.byte	0x06
	.zero		1


	//   ....[4]....
        /*06bc*/ 	.word	0x00000440
        /*06c0*/ 	.word	0x000000ff
        /*06c4*/ 	.word	0x00038840
        /*06c8*/ 	.short	0x0100
        /*06ca*/ 	.byte	0x06
	.zero		1


	//   ....[5]....
        /*06cc*/ 	.word	0x00000450
        /*06d0*/ 	.word	0x000000ff
        /*06d4*/ 	.word	0x00038838
        /*06d8*/ 	.short	0x0100
        /*06da*/ 	.byte	0x06
	.zero		1


	//   ....[6]....
        /*06dc*/ 	.word	0x00000460
        /*06e0*/ 	.word	0x000000ff
        /*06e4*/ 	.word	0x00038848
        /*06e8*/ 	.short	0x0100
        /*06ea*/ 	.byte	0x06
	.zero		1


	//   ....[7]....
        /*06ec*/ 	.word	0x00000590
        /*06f0*/ 	.word	0x000000ff
        /*06f4*/ 	.word	0x00038850
        /*06f8*/ 	.short	0x0100
        /*06fa*/ 	.byte	0x08
	.zero		1


	//   ....[8]....
        /*06fc*/ 	.word	0x000005a0
        /*0700*/ 	.word	0x000000ff
        /*0704*/ 	.word	0x00038860
        /*0708*/ 	.short	0x0100
        /*070a*/ 	.byte	0x08
	.zero		1


	//   ....[9]....
        /*070c*/ 	.word	0x000005b0
        /*0710*/ 	.word	0x000000ff
        /*0714*/ 	.word	0x00038858
        /*0718*/ 	.short	0x0100
        /*071a*/ 	.byte	0x08
	.zero		1


	//   ....[10]....
        /*071c*/ 	.word	0x000005c0
        /*0720*/ 	.word	0x000000ff
        /*0724*/ 	.word	0x00038868
        /*0728*/ 	.short	0x0100
        /*072a*/ 	.byte	0x08
	.zero		1


	//   ....[11]....
        /*072c*/ 	.word	0x000006b0
        /*0730*/ 	.word	0x000000ff
        /*0734*/ 	.word	0x00038870
        /*0738*/ 	.short	0x0100
        /*073a*/ 	.byte	0x06
	.zero		1


	//   ....[12]....
        /*073c*/ 	.word	0x000006c0
        /*0740*/ 	.word	0x000000ff
        /*0744*/ 	.word	0x00038880
        /*0748*/ 	.short	0x0100
        /*074a*/ 	.byte	0x06
	.zero		1


	//   ....[13]....
        /*074c*/ 	.word	0x000006d0
        /*0750*/ 	.word	0x000000ff
        /*0754*/ 	.word	0x00038878
        /*0758*/ 	.short	0x0100
        /*075a*/ 	.byte	0x06
	.zero		1


	//   ....[14]....
        /*075c*/ 	.word	0x000006e0
        /*0760*/ 	.word	0x000000ff
        /*0764*/ 	.word	0x00038888
        /*0768*/ 	.short	0x0100
        /*076a*/ 	.byte	0x06
	.zero		1


	//   ....[15]....
        /*076c*/ 	.word	0x00000810
        /*0770*/ 	.word	0x000000ff
        /*0774*/ 	.word	0x00038890
        /*0778*/ 	.short	0x0100
        /*077a*/ 	.byte	0x08
	.zero		1


	//   ....[16]....
        /*077c*/ 	.word	0x00000820
        /*0780*/ 	.word	0x000000ff
        /*0784*/ 	.word	0x000388a0
        /*0788*/ 	.short	0x0100
        /*078a*/ 	.byte	0x08
	.zero		1


	//   ....[17]....
        /*078c*/ 	.word	0x00000830
        /*0790*/ 	.word	0x000000ff
        /*0794*/ 	.word	0x00038898
        /*0798*/ 	.short	0x0100
        /*079a*/ 	.byte	0x08
	.zero		1


	//   ....[18]....
        /*079c*/ 	.word	0x00000840
        /*07a0*/ 	.word	0x000000ff
        /*07a4*/ 	.word	0x000388a8
        /*07a8*/ 	.short	0x0100
        /*07aa*/ 	.byte	0x08
	.zero		1


	//   ....[19]....
        /*07ac*/ 	.word	0x00000970
        /*07b0*/ 	.word	0x000000ff
        /*07b4*/ 	.word	0x000388b0
        /*07b8*/ 	.short	0x0100
        /*07ba*/ 	.byte	0x08
	.zero		1


	//   ....[20]....
        /*07bc*/ 	.word	0x00000980
        /*07c0*/ 	.word	0x000000ff
        /*07c4*/ 	.word	0x000388c0
        /*07c8*/ 	.short	0x0100
        /*07ca*/ 	.byte	0x08
	.zero		1


	//   ....[21]....
        /*07cc*/ 	.word	0x00000990
        /*07d0*/ 	.word	0x000000ff
        /*07d4*/ 	.word	0x000388b8
        /*07d8*/ 	.short	0x0100
        /*07da*/ 	.byte	0x08
	.zero		1


	//   ....[22]....
        /*07dc*/ 	.word	0x000009a0
        /*07e0*/ 	.word	0x000000ff
        /*07e4*/ 	.word	0x000388c8
        /*07e8*/ 	.short	0x0100
        /*07ea*/ 	.byte	0x08
	.zero		1


	//   ....[23]....
        /*07ec*/ 	.word	0x000029a0
        /*07f0*/ 	.word	0x00000046
        /*07f4*/ 	.word	0x00038890
        /*07f8*/ 	.short	0x010a
        /*07fa*/ 	.byte	0x3f
	.zero		1


	//   ....[24]....
        /*07fc*/ 	.word	0x00003340
        /*0800*/ 	.word	0x00000046
        /*0804*/ 	.word	0x00038890
        /*0808*/ 	.short	0x010a
        /*080a*/ 	.byte	0x3f
	.zero		1


	//   ....[25]....
        /*080c*/ 	.word	0x00003bb0
        /*0810*/ 	.word	0x00000046
        /*0814*/ 	.word	0x00038890
        /*0818*/ 	.short	0x010a
        /*081a*/ 	.byte	0x3f
	.zero		1


	//   ....[26]....
        /*081c*/ 	.word	0x00003db0
        /*0820*/ 	.word	0x00000004
        /*0824*/ 	.word	0x00000000
        /*0828*/ 	.short	0x0101
        /*082a*/ 	.byte	0x3f
	.zero		1


	//   ....[27]....
        /*082c*/ 	.word	0x00003df0
        /*0830*/ 	.word	0x00000046
        /*0834*/ 	.word	0x000388b0
        /*0838*/ 	.short	0x010a
        /*083a*/ 	.byte	0x3f
	.zero		1


	//   ....[28]....
        /*083c*/ 	.word	0x00004420
        /*0840*/ 	.word	0x00000046
        /*0844*/ 	.word	0x00000000
        /*0848*/ 	.short	0x0101
        /*084a*/ 	.byte	0x3f
	.zero		1


	//   ....[29]....
        /*084c*/ 	.word	0x00005120
        /*0850*/ 	.word	0x00000000
        /*0854*/ 	.word	0x00000000
        /*0858*/ 	.short	0x0101
        /*085a*/ 	.byte	0x3f
	.zero		1


	//   ....[30]....
        /*085c*/ 	.word	0x00005c90
        /*0860*/ 	.word	0x00000000
        /*0864*/ 	.word	0x00000000
        /*0868*/ 	.short	0x0101
        /*086a*/ 	.byte	0x3f
	.zero		1


	//   ....[31]....
        /*086c*/ 	.word	0x00006f80
        /*0870*/ 	.word	0x00000012
        /*0874*/ 	.word	0x00038800
        /*0878*/ 	.short	0x010a
        /*087a*/ 	.byte	0x3f
	.zero		1


	//   ....[32]....
        /*087c*/ 	.word	0x00006fd0
        /*0880*/ 	.word	0x00000012
        /*0884*/ 	.word	0x00038800
        /*0888*/ 	.short	0x010a
        /*088a*/ 	.byte	0x3f
	.zero		1


	//   ....[33]....
        /*088c*/ 	.word	0x00007c00
        /*0890*/ 	.word	0x00000012
        /*0894*/ 	.word	0x00038800
        /*0898*/ 	.short	0x010a
        /*089a*/ 	.byte	0x3f
	.zero		1


	//   ....[34]....
        /*089c*/ 	.word	0x00008f30
        /*08a0*/ 	.word	0x00000012
        /*08a4*/ 	.word	0x00038800
        /*08a8*/ 	.short	0x010a
        /*08aa*/ 	.byte	0x3f
	.zero		1


	//   ....[35]....
        /*08ac*/ 	.word	0x00009dc0
        /*08b0*/ 	.word	0x0000000e
        /*08b4*/ 	.word	0x00038830
        /*08b8*/ 	.short	0x010a
        /*08ba*/ 	.byte	0x3f
	.zero		1


	//   ....[36]....
        /*08bc*/ 	.word	0x00009e70
        /*08c0*/ 	.word	0x0000000e
        /*08c4*/ 	.word	0x00038830
        /*08c8*/ 	.short	0x010a
        /*08ca*/ 	.byte	0x3f
	.zero		1


	//   ....[37]....
        /*08cc*/ 	.word	0x0000a180
        /*08d0*/ 	.word	0x00000012
        /*08d4*/ 	.word	0x00038810
        /*08d8*/ 	.short	0x010a
        /*08da*/ 	.byte	0x3f
	.zero		1


	//   ....[38]....
        /*08dc*/ 	.word	0x0000a1d0
        /*08e0*/ 	.word	0x0000000e
        /*08e4*/ 	.word	0x00038850
        /*08e8*/ 	.short	0x010a
        /*08ea*/ 	.byte	0x3f
	.zero		1


	//   ....[39]....
        /*08ec*/ 	.word	0x0000a260
        /*08f0*/ 	.word	0x0000000e
        /*08f4*/ 	.word	0x00038850
        /*08f8*/ 	.short	0x010a
        /*08fa*/ 	.byte	0x3f
	.zero		1


	//   ....[40]....
        /*08fc*/ 	.word	0x0000be20
        /*0900*/ 	.word	0x00000000
        /*0904*/ 	.word	0x00000000
        /*0908*/ 	.short	0x0101
        /*090a*/ 	.byte	0x3f
	.zero		1


	//   ....[41]....
        /*090c*/ 	.word	0x0000d910
        /*0910*/ 	.word	0x0000000e
        /*0914*/ 	.word	0x00000000
        /*0918*/ 	.short	0x0101
        /*091a*/ 	.byte	0x3f
	.zero		1


	//   ....[42]....
        /*091c*/ 	.word	0x0000dc90
        /*0920*/ 	.word	0x000000c7
        /*0924*/ 	.word	0x00038830
        /*0928*/ 	.short	0x010a
        /*092a*/ 	.byte	0x3f
	.zero		1


	//   ....[43]....
        /*092c*/ 	.word	0x0000dd00
        /*0930*/ 	.word	0x000000c7
        /*0934*/ 	.word	0x00038830
        /*0938*/ 	.short	0x010a
        /*093a*/ 	.byte	0x3f
	.zero		1


	//   ....[44]....
        /*093c*/ 	.word	0x0000df70
        /*0940*/ 	.word	0x000000c7
        /*0944*/ 	.word	0x00038850
        /*0948*/ 	.short	0x010a
        /*094a*/ 	.byte	0x3f
	.zero		1


	//   ....[45]....
        /*094c*/ 	.word	0x0000dfc0
        /*0950*/ 	.word	0x000000c7
        /*0954*/ 	.word	0x00038850
        /*0958*/ 	.short	0x010a
        /*095a*/ 	.byte	0x3f
	.zero		1


	//   ....[46]....
        /*095c*/ 	.word	0x0000faa0
        /*0960*/ 	.word	0x0000009a
        /*0964*/ 	.word	0x00000000
        /*0968*/ 	.short	0x0101
        /*096a*/ 	.byte	0x3f
	.zero		1


	//   ....[47]....
        /*096c*/ 	.word	0x00011c70
        /*0970*/ 	.word	0x000000c7
        /*0974*/ 	.word	0x00000000
        /*0978*/ 	.short	0x0101
        /*097a*/ 	.byte	0x3f
	.zero		1


	//   ....[48]....
        /*097c*/ 	.word	0x00012000
        /*0980*/ 	.word	0x0000000e
        /*0984*/ 	.word	0x00038830
        /*0988*/ 	.short	0x010a
        /*098a*/ 	.byte	0x3f
	.zero		1


	//   ....[49]....
        /*098c*/ 	.word	0x00012070
        /*0990*/ 	.word	0x0000000e
        /*0994*/ 	.word	0x00038830
        /*0998*/ 	.short	0x010a
        /*099a*/ 	.byte	0x3f
	.zero		1


	//   ....[50]....
        /*099c*/ 	.word	0x000122e0
        /*09a0*/ 	.word	0x0000000e
        /*09a4*/ 	.word	0x00038850
        /*09a8*/ 	.short	0x010a
        /*09aa*/ 	.byte	0x3f
	.zero		1


	//   ....[51]....
        /*09ac*/ 	.word	0x00012330
        /*09b0*/ 	.word	0x0000000e
        /*09b4*/ 	.word	0x00038850
        /*09b8*/ 	.short	0x010a
        /*09ba*/ 	.byte	0x3f
	.zero		1


	//   ....[52]....
        /*09bc*/ 	.word	0x00014850
        /*09c0*/ 	.word	0x0000009e
        /*09c4*/ 	.word	0x00000000
        /*09c8*/ 	.short	0x0101
        /*09ca*/ 	.byte	0x3f
	.zero		1


	//   ....[53]....
        /*09cc*/ 	.word	0x00015560
        /*09d0*/ 	.word	0x0000000e
        /*09d4*/ 	.word	0x00000000
        /*09d8*/ 	.short	0x0101
        /*09da*/ 	.byte	0x3f
	.zero		1


	//   ....[54]....
        /*09dc*/ 	.word	0x000156c0
        /*09e0*/ 	.word	0x000000bf
        /*09e4*/ 	.word	0x00038830
        /*09e8*/ 	.short	0x010a
        /*09ea*/ 	.byte	0x3f
	.zero		1


	//   ....[55]....
        /*09ec*/ 	.word	0x00015730
        /*09f0*/ 	.word	0x000000bf
        /*09f4*/ 	.word	0x00038830
        /*09f8*/ 	.short	0x010a
        /*09fa*/ 	.byte	0x3f
	.zero		1


	//   ....[56]....
        /*09fc*/ 	.word	0x000159a0
        /*0a00*/ 	.word	0x000000bf
        /*0a04*/ 	.word	0x00038850
        /*0a08*/ 	.short	0x010a
        /*0a0a*/ 	.byte	0x3f
	.zero		1


	//   ....[57]....
        /*0a0c*/ 	.word	0x000159f0
        /*0a10*/ 	.word	0x000000bf
        /*0a14*/ 	.word	0x00038850
        /*0a18*/ 	.short	0x010a
        /*0a1a*/ 	.byte	0x3f
	.zero		1


	//   ....[58]....
        /*0a1c*/ 	.word	0x000174b0
        /*0a20*/ 	.word	0x0000009a
        /*0a24*/ 	.word	0x00000000
        /*0a28*/ 	.short	0x0101
        /*0a2a*/ 	.byte	0x3f
	.zero		1


	//   ....[59]....
        /*0a2c*/ 	.word	0x00019670
        /*0a30*/ 	.word	0x000000bf
        /*0a34*/ 	.word	0x00000000
        /*0a38*/ 	.short	0x0101
        /*0a3a*/ 	.byte	0x3f
	.zero		1


	//   ....[60]....
        /*0a3c*/ 	.word	0x0001b990
        /*0a40*/ 	.word	0x00000000
        /*0a44*/ 	.word	0x00000000
        /*0a48*/ 	.short	0x0101
        /*0a4a*/ 	.byte	0x3f
	.zero		1


	//   ....[61]....
        /*0a4c*/ 	.word	0x0001e060
        /*0a50*/ 	.word	0x00000007
        /*0a54*/ 	.word	0x00038820
        /*0a58*/ 	.short	0x010a
        /*0a5a*/ 	.byte	0x3f
	.zero		1


	//   ....[62]....
        /*0a5c*/ 	.word	0x0001e0e0
        /*0a60*/ 	.word	0x00000008
        /*0a64*/ 	.word	0x000388a0
        /*0a68*/ 	.short	0x010a
        /*0a6a*/ 	.byte	0x3f
	.zero		1


	//   ....[63]....
        /*0a6c*/ 	.word	0x0001e2d0
        /*0a70*/ 	.word	0x00000008
        /*0a74*/ 	.word	0x000388c0
        /*0a78*/ 	.short	0x010a
        /*0a7a*/ 	.byte	0x3f
	.zero		1


	//   ....[64]....
        /*0a7c*/ 	.word	0x0001e830
        /*0a80*/ 	.word	0x00000009
        /*0a84*/ 	.word	0x000388a0
        /*0a88*/ 	.short	0x010a
        /*0a8a*/ 	.byte	0x3f
	.zero		1


	//   ....[65]....
        /*0a8c*/ 	.word	0x0001ea00
        /*0a90*/ 	.word	0x00000009
        /*0a94*/ 	.word	0x000388c0
        /*0a98*/ 	.short	0x010a
        /*0a9a*/ 	.byte	0x3f
	.zero		1


	//   ....[66]....
        /*0a9c*/ 	.word	0x0001fc60
        /*0aa0*/ 	.word	0x00000005
        /*0aa4*/ 	.word	0x00038840
        /*0aa8*/ 	.short	0x010a
        /*0aaa*/ 	.byte	0x3f
	.zero		1


	//   ....[67]....
        /*0aac*/ 	.word	0x00020470
        /*0ab0*/ 	.word	0x00000009
        /*0ab4*/ 	.word	0x00038820
        /*0ab8*/ 	.short	0x010a
        /*0aba*/ 	.byte	0x3f
	.zero		1


	//   ....[68]....
        /*0abc*/ 	.word	0x00020540
        /*0ac0*/ 	.word	0x00000002
        /*0ac4*/ 	.word	0x00038860
        /*0ac8*/ 	.short	0x010a
        /*0aca*/ 	.byte	0x3f
	.zero		1


	//   ....[69]....
        /*0acc*/ 	.word	0x00020ce0
        /*0ad0*/ 	.word	0x00000002
        /*0ad4*/ 	.word	0x00038840
        /*0ad8*/ 	.short	0x010a
        /*0ada*/ 	.byte	0x3f
	.zero		1


	//   ....[70]....
        /*0adc*/ 	.word	0x00020f00
        /*0ae0*/ 	.word	0x00000002
        /*0ae4*/ 	.word	0x00038860
        /*0ae8*/ 	.short	0x010a
        /*0aea*/ 	.byte	0x3f
	.zero		1


	//   ....[71]....
        /*0aec*/ 	.word	0x000215d0
        /*0af0*/ 	.word	0x00000002
        /*0af4*/ 	.word	0x00038840
        /*0af8*/ 	.short	0x010a
        /*0afa*/ 	.byte	0x3f
	.zero		1


	//   ....[72]....
        /*0afc*/ 	.word	0x000217e0
        /*0b00*/ 	.word	0x00000002
        /*0b04*/ 	.word	0x00038860
        /*0b08*/ 	.short	0x010a
        /*0b0a*/ 	.byte	0x3f
	.zero		1


	//   ....[73]....
        /*0b0c*/ 	.word	0x00021e20
        /*0b10*/ 	.word	0x00000002
        /*0b14*/ 	.word	0x00038840
        /*0b18*/ 	.short	0x010a
        /*0b1a*/ 	.byte	0x3f
	.zero		1


	//   ....[74]....
        /*0b1c*/ 	.word	0x00022040
        /*0b20*/ 	.word	0x00000002
        /*0b24*/ 	.word	0x00038860
        /*0b28*/ 	.short	0x010a
        /*0b2a*/ 	.byte	0x3f
	.zero		1


	//   ....[75]....
        /*0b2c*/ 	.word	0x00023350
        /*0b30*/ 	.word	0x00000000
        /*0b34*/ 	.word	0x00038820
        /*0b38*/ 	.short	0x010a
        /*0b3a*/ 	.byte	0x3f
	.zero		1


	//   ....[76]....
        /*0b3c*/ 	.word	0x00023510
        /*0b40*/ 	.word	0x00000006
        /*0b44*/ 	.word	0x00000000
        /*0b48*/ 	.short	0x010a
        /*0b4a*/ 	.byte	0x3f
	.zero		1


	//   ....[77]....
        /*0b4c*/ 	.word	0x00023580
        /*0b50*/ 	.word	0x00000007
        /*0b54*/ 	.word	0x00000000
        /*0b58*/ 	.short	0x010a
        /*0b5a*/ 	.byte	0x3f
	.zero		1


	//   ....[78]....
        /*0b5c*/ 	.word	0x000235f0
        /*0b60*/ 	.word	0x00000004
        /*0b64*/ 	.word	0x00000000
        /*0b68*/ 	.short	0x010a
        /*0b6a*/ 	.byte	0x3f
	.zero		1


	//   ....[79]....
        /*0b6c*/ 	.word	0x00023620
        /*0b70*/ 	.word	0x00000003
        /*0b74*/ 	.word	0x00000000
        /*0b78*/ 	.short	0x010a
        /*0b7a*/ 	.byte	0x3f
	.zero		1


	//   ....[80]....
        /*0b7c*/ 	.word	0x00023680
        /*0b80*/ 	.word	0x00000046
        /*0b84*/ 	.word	0x00038890
        /*0b88*/ 	.short	0x010a
        /*0b8a*/ 	.byte	0x3f
	.zero		1


	//   ....[81]....
        /*0b8c*/ 	.word	0x000236d0
        /*0b90*/ 	.word	0x00000046
        /*0b94*/ 	.word	0x00038890
        /*0b98*/ 	.short	0x010a
        /*0b9a*/ 	.byte	0x3f
	.zero		1


	//   ....[82]....
        /*0b9c*/ 	.word	0x00023720
        /*0ba0*/ 	.word	0x00000046
        /*0ba4*/ 	.word	0x00038890
        /*0ba8*/ 	.short	0x010a
        /*0baa*/ 	.byte	0x3f
	.zero		1


	//   ....[83]....
        /*0bac*/ 	.word	0x00023770
        /*0bb0*/ 	.word	0x00000046
        /*0bb4*/ 	.word	0x000388b0
        /*0bb8*/ 	.short	0x010a
        /*0bba*/ 	.byte	0x3f
	.zero		1


	//   ....[84]....
        /*0bbc*/ 	.word	0x00023cc0
        /*0bc0*/ 	.word	0x00000012
        /*0bc4*/ 	.word	0x00038800
        /*0bc8*/ 	.short	0x010a
        /*0bca*/ 	.byte	0x3f
	.zero		1


	//   ....[85]....
        /*0bcc*/ 	.word	0x00024210
        /*0bd0*/ 	.word	0x00000012
        /*0bd4*/ 	.word	0x00038800
        /*0bd8*/ 	.short	0x010a
        /*0bda*/ 	.byte	0x3f
	.zero		1


	//   ....[86]....
        /*0bdc*/ 	.word	0x00024260
        /*0be0*/ 	.word	0x0000000e
        /*0be4*/ 	.word	0x00038830
        /*0be8*/ 	.short	0x010a
        /*0bea*/ 	.byte	0x3f
	.zero		1


	//   ....[87]....
        /*0bec*/ 	.word	0x000242b0
        /*0bf0*/ 	.word	0x00000012
        /*0bf4*/ 	.word	0x00038810
        /*0bf8*/ 	.short	0x010a
        /*0bfa*/ 	.byte	0x3f
	.zero		1


	//   ....[88]....
        /*0bfc*/ 	.word	0x00024300
        /*0c00*/ 	.word	0x0000000e
        /*0c04*/ 	.word	0x00038850
        /*0c08*/ 	.short	0x010a
        /*0c0a*/ 	.byte	0x3f
	.zero		1


	//   ....[89]....
        /*0c0c*/ 	.word	0x00024350
        /*0c10*/ 	.word	0x000000c7
        /*0c14*/ 	.word	0x00038830
        /*0c18*/ 	.short	0x010a
        /*0c1a*/ 	.byte	0x3f
	.zero		1


	//   ....[90]....
        /*0c1c*/ 	.word	0x000243a0
        /*0c20*/ 	.word	0x000000c7
        /*0c24*/ 	.word	0x00038850
        /*0c28*/ 	.short	0x010a
        /*0c2a*/ 	.byte	0x3f
	.zero		1


	//   ....[91]....
        /*0c2c*/ 	.word	0x000243f0
        /*0c30*/ 	.word	0x0000000e
        /*0c34*/ 	.word	0x00038830
        /*0c38*/ 	.short	0x010a
        /*0c3a*/ 	.byte	0x3f
	.zero		1


	//   ....[92]....
        /*0c3c*/ 	.word	0x00024440
        /*0c40*/ 	.word	0x0000000e
        /*0c44*/ 	.word	0x00038850
        /*0c48*/ 	.short	0x010a
        /*0c4a*/ 	.byte	0x3f
	.zero		1


	//   ....[93]....
        /*0c4c*/ 	.word	0x00024490
        /*0c50*/ 	.word	0x000000bf
        /*0c54*/ 	.word	0x00038830
        /*0c58*/ 	.short	0x010a
        /*0c5a*/ 	.byte	0x3f
	.zero		1


	//   ....[94]....
        /*0c5c*/ 	.word	0x000244e0
        /*0c60*/ 	.word	0x000000bf
        /*0c64*/ 	.word	0x00038850
        /*0c68*/ 	.short	0x010a
        /*0c6a*/ 	.byte	0x3f
	.zero		1


	//   ....[95]....
        /*0c6c*/ 	.word	0x00024680
        /*0c70*/ 	.word	0x00000007
        /*0c74*/ 	.word	0x00038820
        /*0c78*/ 	.short	0x010a
        /*0c7a*/ 	.byte	0x3f
	.zero		1


	//   ....[96]....
        /*0c7c*/ 	.word	0x000246d0
        /*0c80*/ 	.word	0x00000008
        /*0c84*/ 	.word	0x000388a0
        /*0c88*/ 	.short	0x010a
        /*0c8a*/ 	.byte	0x3f
	.zero		1


	//   ....[97]....
        /*0c8c*/ 	.word	0x00024720
        /*0c90*/ 	.word	0x00000008
        /*0c94*/ 	.word	0x000388c0
        /*0c98*/ 	.short	0x010a
        /*0c9a*/ 	.byte	0x3f
	.zero		1


	//   ....[98]....
        /*0c9c*/ 	.word	0x00024770
        /*0ca0*/ 	.word	0x00000009
        /*0ca4*/ 	.word	0x000388a0
        /*0ca8*/ 	.short	0x010a
        /*0caa*/ 	.byte	0x3f
	.zero		1


	//   ....[99]....
        /*0cac*/ 	.word	0x000247c0
        /*0cb0*/ 	.word	0x00000009
        /*0cb4*/ 	.word	0x000388c0
        /*0cb8*/ 	.short	0x010a
        /*0cba*/ 	.byte	0x3f
	.zero		1


	//   ....[100]....
        /*0cbc*/ 	.word	0x00024960
        /*0cc0*/ 	.word	0x00000005
        /*0cc4*/ 	.word	0x00038840
        /*0cc8*/ 	.short	0x010a
        /*0cca*/ 	.byte	0x3f
	.zero		1


	//   ....[101]....
        /*0ccc*/ 	.word	0x000249e0
        /*0cd0*/ 	.word	0x00000005
        /*0cd4*/ 	.word	0x00038820
        /*0cd8*/ 	.short	0x010a
        /*0cda*/ 	.byte	0x3f
	.zero		1


	//   ....[102]....
        /*0cdc*/ 	.word	0x00024a30
        /*0ce0*/ 	.word	0x00000002
        /*0ce4*/ 	.word	0x00038860
        /*0ce8*/ 	.short	0x010a
        /*0cea*/ 	.byte	0x3f
	.zero		1


	//   ....[103]....
        /*0cec*/ 	.word	0x00024a80
        /*0cf0*/ 	.word	0x00000002
        /*0cf4*/ 	.word	0x00038840
        /*0cf8*/ 	.short	0x010a
        /*0cfa*/ 	.byte	0x3f
	.zero		1


	//   ....[104]....
        /*0cfc*/ 	.word	0x00024ad0
        /*0d00*/ 	.word	0x00000002
        /*0d04*/ 	.word	0x00038860
        /*0d08*/ 	.short	0x010a
        /*0d0a*/ 	.byte	0x3f
	.zero		1


	//   ....[105]....
        /*0d0c*/ 	.word	0x00024b20
        /*0d10*/ 	.word	0x00000002
        /*0d14*/ 	.word	0x00038840
        /*0d18*/ 	.short	0x010a
        /*0d1a*/ 	.byte	0x3f
	.zero		1


	//   ....[106]....
        /*0d1c*/ 	.word	0x00024b70
        /*0d20*/ 	.word	0x00000002
        /*0d24*/ 	.word	0x00038860
        /*0d28*/ 	.short	0x010a
        /*0d2a*/ 	.byte	0x3f
	.zero		1


	//   ....[107]....
        /*0d2c*/ 	.word	0x00024bc0
        /*0d30*/ 	.word	0x00000002
        /*0d34*/ 	.word	0x00038840
        /*0d38*/ 	.short	0x010a
        /*0d3a*/ 	.byte	0x3f
	.zero		1


	//   ....[108]....
        /*0d3c*/ 	.word	0x00024c10
        /*0d40*/ 	.word	0x00000002
        /*0d44*/ 	.word	0x00038860
        /*0d48*/ 	.short	0x010a
        /*0d4a*/ 	.byte	0x3f
	.zero		1


	//   ....[109]....
        /*0d4c*/ 	.word	0x000255e0
        /*0d50*/ 	.word	0x00000000
        /*0d54*/ 	.word	0x00038820
        /*0d58*/ 	.short	0x010a
        /*0d5a*/ 	.byte	0x3f
	.zero		1


	//   ....[110]....
        /*0d5c*/ 	.word	0x00025780
        /*0d60*/ 	.word	0x00000006
        /*0d64*/ 	.word	0x00000000
        /*0d68*/ 	.short	0x010a
        /*0d6a*/ 	.byte	0x3f
	.zero		1


	//   ....[111]....
        /*0d6c*/ 	.word	0x000257d0
        /*0d70*/ 	.word	0x00000007
        /*0d74*/ 	.word	0x00000000
        /*0d78*/ 	.short	0x010a
        /*0d7a*/ 	.byte	0x3f
	.zero		1


	//   ....[112]....
        /*0d7c*/ 	.word	0x00025820
        /*0d80*/ 	.word	0x00000004
        /*0d84*/ 	.word	0x00000000
        /*0d88*/ 	.short	0x010a
        /*0d8a*/ 	.byte	0x3f
	.zero		1


	//----- nvinfo : EIATTR_NUM_MBARRIERS
	.align		4
.L_465:
        /*0d8c*/ 	.byte	0x03, 0x38
        /*0d8e*/ 	.short	0x0017


	//----- nvinfo : EIATTR_EXIT_INSTR_OFFSETS
	.align		4
        /*0d90*/ 	.byte	0x04, 0x1c
        /*0d92*/ 	.short	(.L_467 - .L_466)


	//   ....[0]....
.L_466:
        /*0d94*/ 	.word	0x00023670


	//----- nvinfo : EIATTR_MAX_THREADS
	.align		4
.L_467:
        /*0d98*/ 	.byte	0x04, 0x05
        /*0d9a*/ 	.short	(.L_469 - .L_468)
.L_468:
        /*0d9c*/ 	.word	0x00000180
        /*0da0*/ 	.word	0x00000001
        /*0da4*/ 	.word	0x00000001


	//----- nvinfo : EIATTR_CRS_STACK_SIZE
	.align		4
.L_469:
        /*0da8*/ 	.byte	0x04, 0x1e
        /*0daa*/ 	.short	(.L_471 - .L_470)
.L_470:
        /*0dac*/ 	.word	0x00000000


	//----- nvinfo : EIATTR_CBANK_PARAM_SIZE
	.align		4
.L_471:
        /*0db0*/ 	.byte	0x03, 0x19
        /*0db2*/ 	.short	0x0b70


	//----- nvinfo : EIATTR_PARAM_CBANK
	.align		4
        /*0db4*/ 	.byte	0x04, 0x0a
        /*0db6*/ 	.short	(.L_473 - .L_472)
	.align		4
.L_472:
        /*0db8*/ 	.word	index@(.nv.constant0._ZN7cutlass13device_kernelIN5flash11enable_sm90INS1_16FlashAttnFwdSm90INS1_25CollectiveMainloopFwdSm90ILi2EN4cute5tupleIJNS5_1CILi1EEES8_S8_EEENS6_IJNS7_ILi64EEESA_SA_EEELi512ENS_6half_tEfNS_4arch4Sm90ELb0ELb1ELb1ELb1ELb0ELb1ELb1ELb0ELb0ELb0ELb0ELb0EEENS1_21CollectiveEpilogueFwdINS6_IJSA_NS7_ILi512EEESA_EEES9_SC_SE_Li256ELb1ELb0ELb0ELb0EEENS1_36VarlenDynamicPersistentTileSchedulerILi64ELi64ELi256ELi32ELb0ELb0ELb1ELb1ELb0ELb1EEEEEEEEEvNT_6ParamsE)
        /*0dbc*/ 	.short	0x0210
        /*0dbe*/ 	.short	0x0b70


	//----- nvinfo : EIATTR_SW_WAR
	.align		4
.L_473:
        /*0dc0*/ 	.byte	0x04, 0x36
        /*0dc2*/ 	.short	(.L_475 - .L_474)
.L_474:
        /*0dc4*/ 	.word	0x00000008
.L_475:


//--------------------- .nv.info._ZN7cutlass13device_kernelIN5flash11enable_sm90INS1_16FlashAttnFwdSm90INS1_25CollectiveMainloopFwdSm90ILi2EN4cute5tupleIJNS5_1CILi1EEES8_S8_EEENS6_IJNS7_ILi64EEESA_SA_EEELi512ENS_6half_tEfNS_4arch4Sm90ELb1ELb0ELb1ELb0ELb0ELb0ELb0ELb0ELb0ELb0ELb0ELb0EEENS1_21CollectiveEpilogueFwdINS6_IJSA_NS7_ILi512EEESA_EEES9_SC_SE_Li256ELb0ELb0ELb0ELb0EEENS1_30DynamicPersistentTileSchedulerILi256ELi32ELb0ELb0ELb1EEEEEEEEEvNT_6ParamsE --------------------------
	.section	.nv.info._ZN7cutlass13device_kernelIN5flash11enable_sm90INS1_16FlashAttnFwdSm90INS1_25CollectiveMainloopFwdSm90ILi2EN4cute5tupleIJNS5_1CILi1EEES8_S8_EEENS6_IJNS7_ILi64EEESA_SA_EEELi512ENS_6half_tEfNS_4arch4Sm90ELb1ELb0ELb1ELb0ELb0ELb0ELb0ELb0ELb0ELb0ELb0ELb0EEENS1_21CollectiveEpilogueFwdINS6_IJSA_NS7_ILi512EEESA_EEES9_SC_SE_Li256ELb0ELb0ELb0ELb0EEENS1_30DynamicPersistentTileSchedulerILi256ELi32ELb0ELb0ELb1EEEEEEEEEvNT_6ParamsE,"",@"SHT_CUDA_INFO"
	.sectionflags	@""
	.align	4


	//----- nvinfo : EIATTR_CUDA_API_VERSION
	.align		4
        /*0000*/ 	.byte	0x04, 0x37
        /*0002*/ 	.short	(.L_477 - .L_476)
.L_476:
        /*0004*/ 	.word	0x00000082


	//----- nvinfo : EIATTR_KPARAM_INFO
	.align		4
.L_477:
        /*0008*/ 	.byte	0x04, 0x17
        /*000a*/ 	.short	(.L_479 - .L_478)
.L_478:
        /*000c*/ 	.word	0x00000000
        /*0010*/ 	.short	0x0000
        /*0012*/ 	.short	0x0070
        /*0014*/ 	.byte	0x00, 0xf0, 0x01, 0x2e


	//----- nvinfo : EIATTR_SPARSE_MMA_MASK
	.align		4
.L_479:
        /*0018*/ 	.byte	0x03, 0x50
        /*001a*/ 	.short	0x0000


	//----- nvinfo : EIATTR_MAXREG_COUNT
	.align		4
        /*001c*/ 	.byte	0x03, 0x1b
        /*001e*/ 	.short	0x00a8


	//----- nvinfo : EIATTR_NUM_BARRIERS
	.align		4
        /*0020*/ 	.byte	0x02, 0x4c
        /*0022*/ 	.byte	0x10
	.zero		1


	//----- nvinfo : EIATTR_EXTERNS
	.align		4
        /*0024*/ 	.byte	0x04, 0x0f
        /*0026*/ 	.short	(.L_481 - .L_480)


	//   ....[0]....
	.align		4
.L_480:
        /*0028*/ 	.word	index@(__assertfail)


	//----- nvinfo : EIATTR_MERCURY_ISA_VERSION
	.align		4
.L_481:
        /*002c*/ 	.byte	0x03, 0x5f
        /*002e*/ 	.short	0x0101


	//----- nvinfo : EIATTR_INT_WARP_WIDE_INSTR_OFFSETS
	.align		4
        /*0030*/ 	.byte	0x04, 0x31
        /*0032*/ 	.short	(.L_483 - .L_482)


	//   ....[0]....
.L_482:
        /*0034*/ 	.word	0x00000180


	//   ....[1]....
        /*0038*/ 	.word	0x000001b0


	//   ....[2]....
        /*003c*/ 	.word	0x000001c0


	//   ....[3]....
        /*0040*/ 	.word	0x0000b6c0


	//   ....[4]....
        /*0044*/ 	.word	0x0000b750


	//   ....[5]....
        /*0048*/ 	.word	0x0000bc40


	//   ....[6]....
        /*004c*/ 	.word	0x0000dd30


	//   ....[7]....
        /*0050*/ 	.word	0x0000ddc0


	//----- nvinfo : EIATTR_COOP_GROUP_MASK_REGIDS
	.align		4
.L_483:
        /*0054*/ 	.byte	0x04, 0x29
        /*0056*/ 	.short	(.L_485 - .L_484)


	//   ....[0]....
.L_484:
        /*0058*/ 	.word	0xffffffff


	//   ....[1]....
        /*005c*/ 	.word	0xffffffff


	//   ....[2]....
        /*0060*/ 	.word	0xffffffff


	//   ....[3]....
        /*0064*/ 	.word	0xffffffff


	//   ....[4]....
        /*0068*/ 	.word	0xffffffff


	//   ....[5]....
        /*006c*/ 	.word	0xffffffff


	//   ....[6]....
        /*0070*/ 	.word	0xffffffff


	//   ....[7]....
        /*0074*/ 	.word	0xffffffff


	//   ....[8]....
        /*0078*/ 	.word	0xffffffff


	//   ....[9]....
        /*007c*/ 	.word	0xffffffff


	//   ....[10]....
        /*0080*/ 	.word	0xffffffff


	//   ....[11]....
        /*0084*/ 	.word	0xffffffff


	//   ....[12]....
        /*0088*/ 	.word	0xffffffff


	//   ....[13]....
        /*008c*/ 	.word	0xffffffff


	//   ....[14]....
        /*0090*/ 	.word	0xffffffff


	//   ....[15]....
        /*0094*/ 	.word	0xffffffff


	//   ....[16]....
        /*0098*/ 	.word	0xffffffff


	//   ....[17]....
        /*009c*/ 	.word	0xffffffff


	//   ....[18]....
        /*00a0*/ 	.word	0xffffffff


	//   ....[19]....
        /*00a4*/ 	.word	0xffffffff


	//   ....[20]....
        /*00a8*/ 	.word	0xffffffff


	//   ....[21]....
        /*00ac*/ 	.word	0xffffffff


	//   ....[22]....
        /*00b0*/ 	.word	0xffffffff


	//   ....[23]....
        /*00b4*/ 	.word	0xffffffff


	//   ....[24]....
        /*00b8*/ 	.word	0xffffffff


	//   ....[25]....
        /*00bc*/ 	.word	0xffffffff


	//   ....[26]....
        /*00c0*/ 	.word	0xffffffff


	//   ....[27]....
        /*00c4*/ 	.word	0xffffffff


	//   ....[28]....
        /*00c8*/ 	.word	0xffffffff


	//   ....[29]....
        /*00cc*/ 	.word	0xffffffff


	//   ....[30]....
        /*00d0*/ 	.word	0xffffffff


	//   ....[31]....
        /*00d4*/ 	.word	0xffffffff


	//   ....[32]....
        /*00d8*/ 	.word	0xffffffff


	//   ....[33]....
        /*00dc*/ 	.word	0x0500000f


	//   ....[34]....
        /*00e0*/ 	.word	0x0500000f


	//----- nvinfo : EIATTR_COOP_GROUP_INSTR_OFFSETS
	.align		4
.L_485:
        /*00e4*/ 	.byte	0x04, 0x28
        /*00e6*/ 	.short	(.L_487 - .L_486)


	//   ....[0]....
.L_486:
        /*00e8*/ 	.word	0x00000050


	//   ....[1]....
        /*00ec*/ 	.word	0x00000190


	//   ....[2]....
        /*00f0*/ 	.word	0x000001e0


	//   ....[3]....
        /*00f4*/ 	.word	0x00000390


	//   ....[4]....
        /*00f8*/ 	.word	0x000004f0


	//   ....[5]....
        /*00fc*/ 	.word	0x00000610


	//   ....[6]....
        /*0100*/ 	.word	0x00000770


	//   ....[7]....
        /*0104*/ 	.word	0x00001730


	//   ....[8]....
        /*0108*/ 	.word	0x000030a0


	//   ....[9]....
        /*010c*/ 	.word	0x00003dd0


	//   ....[10]....
        /*0110*/ 	.word	0x00003ea0


	//   ....[11]....
        /*0114*/ 	.word	0x000042e0


	//   ....[12]....
        /*0118*/ 	.word	0x00004350


	//   ....[13]....
        /*011c*/ 	.word	0x00004ca0


	//   ....[14]....
        /*0120*/ 	.word	0x000056f0


	//   ....[15]....
        /*0124*/ 	.word	0x000057d0


	//   ....[16]....
        /*0128*/ 	.word	0x00005be0


	//   ....[17]....
        /*012c*/ 	.word	0x00005ca0


	//   ....[18]....
        /*0130*/ 	.word	0x00006ec0


	//   ....[19]....
        /*0134*/ 	.word	0x000075e0


	//   ....[20]....
        /*0138*/ 	.word	0x00007650


	//   ....[21]....
        /*013c*/ 	.word	0x00007940


	//   ....[22]....
        /*0140*/ 	.word	0x00007b00


	//   ....[23]....
        /*0144*/ 	.word	0x00008ba0


	//   ....[24]....
        /*0148*/ 	.word	0x00008be0


	//   ....[25]....
        /*014c*/ 	.word	0x00008c20


	//   ....[26]....
        /*0150*/ 	.word	0x00008ca0


	//   ....[27]....
        /*0154*/ 	.word	0x00008cc0


	//   ....[28]....
        /*0158*/ 	.word	0x00009720


	//   ....[29]....
        /*015c*/ 	.word	0x0000a4d0


	//   ....[30]....
        /*0160*/ 	.word	0x0000b150


	//   ....[31]....
        /*0164*/ 	.word	0x0000de40


	//   ....[32]....
        /*0168*/ 	.word	0x0000dff0


	//   ....[33]....
        /*016c*/ 	.word	0x0000e5f0


	//   ....[34]....
        /*0170*/ 	.word	0x0000e9d0


	//----- nvinfo : EIATTR_REG_RECONFIG
	.align		4
.L_487:
        /*0174*/ 	.byte	0x01, 0x54
	.zero		2


	//----- nvinfo : EIATTR_SYSCALL_OFFSETS
	.align		4
        /*0178*/ 	.byte	0x04, 0x46
        /*017a*/ 	.short	(.L_489 - .L_488)


	//   ....[0]....
.L_488:
        /*017c*/ 	.word	0x00003270


	//   ....[1]....
        /*0180*/ 	.word	0x0000b8e0


	//   ....[2]....
        /*0184*/ 	.word	0x0000ba20


	//   ....[3]....
        /*0188*/ 	.word	0x0000bb20


	//----- nvinfo : EIATTR_MBARRIER_INSTR_OFFSETS
	.align		4
.L_489:
        /*018c*/ 	.byte	0x04, 0x39
        /*018e*/ 	.short	(.L_491 - .L_490)


	//   ....[0]....
.L_490:
        /*0190*/ 	.word	0x00000280
        /*0194*/ 	.word	0x000000ff
        /*0198*/ 	.word	0x00028c00
        /*019c*/ 	.short	0x0100
        /*019e*/ 	.byte	0x06
	.zero		1


	//   ....[1]....
        /*01a0*/ 	.word	0x00000290
        /*01a4*/ 	.word	0x000000ff
        /*01a8*/ 	.word	0x00028c20
        /*01ac*/ 	.short	0x0100
        /*01ae*/ 	.byte	0x06
	.zero		1


	//   ....[2]....
        /*01b0*/ 	.word	0x00000340
        /*01b4*/ 	.word	0x000000ff
        /*01b8*/ 	.word	0x00028c30
        /*01bc*/ 	.short	0x0100
        /*01be*/ 	.byte	0x06
	.zero		1


	//   ....[3]....
        /*01c0*/ 	.word	0x00000350
        /*01c4*/ 	.word	0x000000ff
        /*01c8*/ 	.word	0x00028c40
        /*01cc*/ 	.short	0x0100
        /*01ce*/ 	.byte	0x06
	.zero		1


	//   ....[4]....
        /*01d0*/ 	.word	0x00000360
        /*01d4*/ 	.word	0x000000ff
        /*01d8*/ 	.word	0x00028c38
        /*01dc*/ 	.short	0x0100
        /*01de*/ 	.byte	0x06
	.zero		1


	//   ....[5]....
        /*01e0*/ 	.word	0x00000370
        /*01e4*/ 	.word	0x000000ff
        /*01e8*/ 	.word	0x00028c48
        /*01ec*/ 	.short	0x0100
        /*01ee*/ 	.byte	0x06
	.zero		1


	//   ....[6]....
        /*01f0*/ 	.word	0x000004a0
        /*01f4*/ 	.word	0x000000ff
        /*01f8*/ 	.word	0x00028c50
        /*01fc*/ 	.short	0x0100
        /*01fe*/ 	.byte	0x08
	.zero		1


	//   ....[7]....
        /*0200*/ 	.word	0x000004b0
        /*0204*/ 	.word	0x000000ff
        /*0208*/ 	.word	0x00028c60
        /*020c*/ 	.short	0x0100
        /*020e*/ 	.byte	0x08
	.zero		1


	//   ....[8]....
        /*0210*/ 	.word	0x000004c0
        /*0214*/ 	.word	0x000000ff
        /*0218*/ 	.word	0x00028c58
        /*021c*/ 	.short	0x0100
        /*021e*/ 	.byte	0x08
	.zero		1


	//   ....[9]....
        /*0220*/ 	.word	0x000004d0
        /*0224*/ 	.word	0x000000ff
        /*0228*/ 	.word	0x00028c68
        /*022c*/ 	.short	0x0100
        /*022e*/ 	.byte	0x08
	.zero		1


	//   ....[10]....
        /*0230*/ 	.word	0x000005c0
        /*0234*/ 	.word	0x000000ff
        /*0238*/ 	.word	0x00028c70
        /*023c*/ 	.short	0x0100
        /*023e*/ 	.byte	0x06
	.zero		1


	//   ....[11]....
        /*0240*/ 	.word	0x000005d0
        /*0244*/ 	.word	0x000000ff
        /*0248*/ 	.word	0x00028c80
        /*024c*/ 	.short	0x0100
        /*024e*/ 	.byte	0x06
	.zero		1


	//   ....[12]....
        /*0250*/ 	.word	0x000005e0
        /*0254*/ 	.word	0x000000ff
        /*0258*/ 	.word	0x00028c78
        /*025c*/ 	.short	0x0100
        /*025e*/ 	.byte	0x06
	.zero		1


	//   ....[13]....
        /*0260*/ 	.word	0x000005f0
        /*0264*/ 	.word	0x000000ff
        /*0268*/ 	.word	0x00028c88
        /*026c*/ 	.short	0x0100
        /*026e*/ 	.byte	0x06
	.zero		1


	//   ....[14]....
        /*0270*/ 	.word	0x00000720
        /*0274*/ 	.word	0x000000ff
        /*0278*/ 	.word	0x00028c90
        /*027c*/ 	.short	0x0100
        /*027e*/ 	.byte	0x08
	.zero		1


	//   ....[15]....
        /*0280*/ 	.word	0x00000730
        /*0284*/ 	.word	0x000000ff
        /*0288*/ 	.word	0x00028ca0
        /*028c*/ 	.short	0x0100
        /*028e*/ 	.byte	0x08
	.zero		1


	//   ....[16]....
        /*0290*/ 	.word	0x00000740
        /*0294*/ 	.word	0x000000ff
        /*0298*/ 	.word	0x00028c98
        /*029c*/ 	.short	0x0100
        /*029e*/ 	.byte	0x08
	.zero		1


	//   ....[17]....
        /*02a0*/ 	.word	0x00000750
        /*02a4*/ 	.word	0x000000ff
        /*02a8*/ 	.word	0x00028ca8
        /*02ac*/ 	.short	0x0100
        /*02ae*/ 	.byte	0x08
	.zero		1


	//   ....[18]....
        /*02b0*/ 	.word	0x00000880
        /*02b4*/ 	.word	0x000000ff
        /*02b8*/ 	.word	0x00028cb0
        /*02bc*/ 	.short	0x0100
        /*02be*/ 	.byte	0x08
	.zero		1


	//   ....[19]....
        /*02c0*/ 	.word	0x00000890
        /*02c4*/ 	.word	0x000000ff
        /*02c8*/ 	.word	0x00028cc0
        /*02cc*/ 	.short	0x0100
        /*02ce*/ 	.byte	0x08
	.zero		1


	//   ....[20]....
        /*02d0*/ 	.word	0x000008a0
        /*02d4*/ 	.word	0x000000ff
        /*02d8*/ 	.word	0x00028cb8
        /*02dc*/ 	.short	0x0100
        /*02de*/ 	.byte	0x08
	.zero		1


	//   ....[21]....
        /*02e0*/ 	.word	0x000008b0
        /*02e4*/ 	.word	0x000000ff
        /*02e8*/ 	.word	0x00028cc8
        /*02ec*/ 	.short	0x0100
        /*02ee*/ 	.byte	0x08
	.zero		1


	//   ....[22]....
        /*02f0*/ 	.word	0x00001840
        /*02f4*/ 	.word	0x000000ff
        /*02f8*/ 	.word	0x00028c50
        /*02fc*/ 	.short	0x010a
        /*02fe*/ 	.byte	0x10
	.zero		1


	//   ....[23]....
        /*0300*/ 	.word	0x00001b20
        /*0304*/ 	.word	0x00000000
        /*0308*/ 	.word	0x00000000
        /*030c*/ 	.short	0x0101
        /*030e*/ 	.byte	0x3f
	.zero		1


	//   ....[24]....
        /*0310*/ 	.word	0x000024b0
        /*0314*/ 	.word	0x000000ff
        /*0318*/ 	.word	0x00028c50
        /*031c*/ 	.short	0x010a
        /*031e*/ 	.byte	0x06
	.zero		1


	//   ....[25]....
        /*0320*/ 	.word	0x000024f0
        /*0324*/ 	.word	0x000000ff
        /*0328*/ 	.word	0x00028c50
        /*032c*/ 	.short	0x010a
        /*032e*/ 	.byte	0x06
	.zero		1


	//   ....[26]....
        /*0330*/ 	.word	0x00002740
        /*0334*/ 	.word	0x00000003
        /*0338*/ 	.word	0x00000000
        /*033c*/ 	.short	0x0101
        /*033e*/ 	.byte	0x3f
	.zero		1


	//   ....[27]....
        /*0340*/ 	.word	0x000032f0
        /*0344*/ 	.word	0x000000ff
        /*0348*/ 	.word	0x00028c00
        /*034c*/ 	.short	0x010a
        /*034e*/ 	.byte	0x30
	.zero		1


	//   ....[28]....
        /*0350*/ 	.word	0x00003370
        /*0354*/ 	.word	0x00000007
        /*0358*/ 	.word	0x00028c30
        /*035c*/ 	.short	0x010a
        /*035e*/ 	.byte	0x3f
	.zero		1


	//   ....[29]....
        /*0360*/ 	.word	0x000033b0
        /*0364*/ 	.word	0x00000007
        /*0368*/ 	.word	0x00028c30
        /*036c*/ 	.short	0x010a
        /*036e*/ 	.byte	0x3f
	.zero		1


	//   ....[30]....
        /*0370*/ 	.word	0x00004530
        /*0374*/ 	.word	0x00000005
        /*0378*/ 	.word	0x00000000
        /*037c*/ 	.short	0x0101
        /*037e*/ 	.byte	0x3f
	.zero		1


	//   ....[31]....
        /*0380*/ 	.word	0x000049a0
        /*0384*/ 	.word	0x00000007
        /*0388*/ 	.word	0x00028c50
        /*038c*/ 	.short	0x010a
        /*038e*/ 	.byte	0x3f
	.zero		1


	//   ....[32]....
        /*0390*/ 	.word	0x000049e0
        /*0394*/ 	.word	0x00000007
        /*0398*/ 	.word	0x00028c50
        /*039c*/ 	.short	0x010a
        /*039e*/ 	.byte	0x3f
	.zero		1


	//   ....[33]....
        /*03a0*/ 	.word	0x00004cc0
        /*03a4*/ 	.word	0x00000007
        /*03a8*/ 	.word	0x00000000
        /*03ac*/ 	.short	0x0101
        /*03ae*/ 	.byte	0x3f
	.zero		1


	//   ....[34]....
        /*03b0*/ 	.word	0x00004e10
        /*03b4*/ 	.word	0x000000ff
        /*03b8*/ 	.word	0x00028c30
        /*03bc*/ 	.short	0x010a
        /*03be*/ 	.byte	0x1e
	.zero		1


	//   ....[35]....
        /*03c0*/ 	.word	0x00004e50
        /*03c4*/ 	.word	0x000000ff
        /*03c8*/ 	.word	0x00028c30
        /*03cc*/ 	.short	0x010a
        /*03ce*/ 	.byte	0x1e
	.zero		1


	//   ....[36]....
        /*03d0*/ 	.word	0x00005fd0
        /*03d4*/ 	.word	0x0000009a
        /*03d8*/ 	.word	0x00000000
        /*03dc*/ 	.short	0x0101
        /*03de*/ 	.byte	0x3f
	.zero		1


	//   ....[37]....
        /*03e0*/ 	.word	0x00006c00
        /*03e4*/ 	.word	0x000000ff
        /*03e8*/ 	.word	0x00028c50
        /*03ec*/ 	.short	0x010a
        /*03ee*/ 	.byte	0x1e
	.zero		1


	//   ....[38]....
        /*03f0*/ 	.word	0x00006c40
        /*03f4*/ 	.word	0x000000ff
        /*03f8*/ 	.word	0x00028c50
        /*03fc*/ 	.short	0x010a
        /*03fe*/ 	.byte	0x1e
	.zero		1


	//   ....[39]....
        /*0400*/ 	.word	0x00006ee0
        /*0404*/ 	.word	0x000000aa
        /*0408*/ 	.word	0x00000000
        /*040c*/ 	.short	0x0101
        /*040e*/ 	.byte	0x3f
	.zero		1


	//   ....[40]....
        /*0410*/ 	.word	0x00007010
        /*0414*/ 	.word	0x000000ff
        /*0418*/ 	.word	0x00028c30
        /*041c*/ 	.short	0x010a
        /*041e*/ 	.byte	0x18
	.zero		1


	//   ....[41]....
        /*0420*/ 	.word	0x00007050
        /*0424*/ 	.word	0x000000ff
        /*0428*/ 	.word	0x00028c30
        /*042c*/ 	.short	0x010a
        /*042e*/ 	.byte	0x18
	.zero		1


	//   ....[42]....
        /*0430*/ 	.word	0x00007e90
        /*0434*/ 	.word	0x00000098
        /*0438*/ 	.word	0x00000000
        /*043c*/ 	.short	0x0101
        /*043e*/ 	.byte	0x3f
	.zero		1


	//   ....[43]....
        /*0440*/ 	.word	0x000088f0
        /*0444*/ 	.word	0x000000ff
        /*0448*/ 	.word	0x00028c50
        /*044c*/ 	.short	0x010a
        /*044e*/ 	.byte	0x18
	.zero		1


	//   ....[44]....
        /*0450*/ 	.word	0x00008930
        /*0454*/ 	.word	0x000000ff
        /*0458*/ 	.word	0x00028c50
        /*045c*/ 	.short	0x010a
        /*045e*/ 	.byte	0x18
	.zero		1


	//   ....[45]....
        /*0460*/ 	.word	0x00008bc0
        /*0464*/ 	.word	0x000000a8
        /*0468*/ 	.word	0x00000000
        /*046c*/ 	.short	0x0101
        /*046e*/ 	.byte	0x3f
	.zero		1


	//   ....[46]....
        /*0470*/ 	.word	0x0000a810
        /*0474*/ 	.word	0x000000ff
        /*0478*/ 	.word	0x00000000
        /*047c*/ 	.short	0x0101
        /*047e*/ 	.byte	0x05
	.zero		1


	//   ....[47]....
        /*0480*/ 	.word	0x0000bee0
        /*0484*/ 	.word	0x00000008
        /*0488*/ 	.word	0x00028c40
        /*048c*/ 	.short	0x010a
        /*048e*/ 	.byte	0x3f
	.zero		1


	//   ....[48]....
        /*0490*/ 	.word	0x0000c1c0
        /*0494*/ 	.word	0x000000ff
        /*0498*/ 	.word	0x00028c20
        /*049c*/ 	.short	0x010a
        /*049e*/ 	.byte	0x25
	.zero		1


	//   ....[49]....
        /*04a0*/ 	.word	0x0000c260
        /*04a4*/ 	.word	0x00000008
        /*04a8*/ 	.word	0x00028c60
        /*04ac*/ 	.short	0x010a
        /*04ae*/ 	.byte	0x3f
	.zero		1


	//   ....[50]....
        /*04b0*/ 	.word	0x0000c8c0
        /*04b4*/ 	.word	0x00000002
        /*04b8*/ 	.word	0x00028c40
        /*04bc*/ 	.short	0x010a
        /*04be*/ 	.byte	0x3f
	.zero		1


	//   ....[51]....
        /*04c0*/ 	.word	0x0000ca30
        /*04c4*/ 	.word	0x00000002
        /*04c8*/ 	.word	0x00028c60
        /*04cc*/ 	.short	0x010a
        /*04ce*/ 	.byte	0x3f
	.zero		1


	//   ....[52]....
        /*04d0*/ 	.word	0x0000d040
        /*04d4*/ 	.word	0x00000003
        /*04d8*/ 	.word	0x00028c40
        /*04dc*/ 	.short	0x010a
        /*04de*/ 	.byte	0x3f
	.zero		1


	//   ....[53]....
        /*04e0*/ 	.word	0x0000d1b0
        /*04e4*/ 	.word	0x00000003
        /*04e8*/ 	.word	0x00028c60
        /*04ec*/ 	.short	0x010a
        /*04ee*/ 	.byte	0x3f
	.zero		1


	//   ....[54]....
        /*04f0*/ 	.word	0x0000d760
        /*04f4*/ 	.word	0x00000002
        /*04f8*/ 	.word	0x00028c40
        /*04fc*/ 	.short	0x010a
        /*04fe*/ 	.byte	0x3f
	.zero		1


	//   ....[55]....
        /*0500*/ 	.word	0x0000d8d0
        /*0504*/ 	.word	0x00000002
        /*0508*/ 	.word	0x00028c60
        /*050c*/ 	.short	0x010a
        /*050e*/ 	.byte	0x3f
	.zero		1


	//   ....[56]....
        /*0510*/ 	.word	0x0000dfa0
        /*0514*/ 	.word	0x00000007
        /*0518*/ 	.word	0x00028c20
        /*051c*/ 	.short	0x010a
        /*051e*/ 	.byte	0x3f
	.zero		1


	//   ....[57]....
        /*0520*/ 	.word	0x0000e0f0
        /*0524*/ 	.word	0x00000005
        /*0528*/ 	.word	0x00000000
        /*052c*/ 	.short	0x010a
        /*052e*/ 	.byte	0x3f
	.zero		1


	//   ....[58]....
        /*0530*/ 	.word	0x0000e160
        /*0534*/ 	.word	0x00000003
        /*0538*/ 	.word	0x00000000
        /*053c*/ 	.short	0x010a
        /*053e*/ 	.byte	0x3f
	.zero		1


	//   ....[59]....
        /*0540*/ 	.word	0x0000e1c0
        /*0544*/ 	.word	0x00000005
        /*0548*/ 	.word	0x00000000
        /*054c*/ 	.short	0x010a
        /*054e*/ 	.byte	0x3f
	.zero		1


	//   ....[60]....
        /*0550*/ 	.word	0x0000e1f0
        /*0554*/ 	.word	0x00000003
        /*0558*/ 	.word	0x00000000
        /*055c*/ 	.short	0x010a
        /*055e*/ 	.byte	0x3f
	.zero		1


	//   ....[61]....
        /*0560*/ 	.word	0x0000e260
        /*0564*/ 	.word	0x00000003
        /*0568*/ 	.word	0x00028c50
        /*056c*/ 	.short	0x010a
        /*056e*/ 	.byte	0x3f
	.zero		1


	//   ....[62]....
        /*0570*/ 	.word	0x0000e2c0
        /*0574*/ 	.word	0x00000004
        /*0578*/ 	.word	0x00028c50
        /*057c*/ 	.short	0x010a
        /*057e*/ 	.byte	0x3f
	.zero		1


	//   ....[63]....
        /*0580*/ 	.word	0x0000e320
        /*0584*/ 	.word	0x00000003
        /*0588*/ 	.word	0x00028c00
        /*058c*/ 	.short	0x010a
        /*058e*/ 	.byte	0x3f
	.zero		1


	//   ....[64]....
        /*0590*/ 	.word	0x0000e370
        /*0594*/ 	.word	0x00000007
        /*0598*/ 	.word	0x00028c30
        /*059c*/ 	.short	0x010a
        /*059e*/ 	.byte	0x3f
	.zero		1


	//   ....[65]....
        /*05a0*/ 	.word	0x0000e3c0
        /*05a4*/ 	.word	0x00000007
        /*05a8*/ 	.word	0x00028c50
        /*05ac*/ 	.short	0x010a
        /*05ae*/ 	.byte	0x3f
	.zero		1


	//   ....[66]....
        /*05b0*/ 	.word	0x0000e420
        /*05b4*/ 	.word	0x00000004
        /*05b8*/ 	.word	0x00028c30
        /*05bc*/ 	.short	0x010a
        /*05be*/ 	.byte	0x3f
	.zero		1


	//   ....[67]....
        /*05c0*/ 	.word	0x0000e470
        /*05c4*/ 	.word	0x000000aa
        /*05c8*/ 	.word	0x00028c50
        /*05cc*/ 	.short	0x010a
        /*05ce*/ 	.byte	0x3f
	.zero		1


	//   ....[68]....
        /*05d0*/ 	.word	0x0000e4d0
        /*05d4*/ 	.word	0x00000004
        /*05d8*/ 	.word	0x00028c30
        /*05dc*/ 	.short	0x010a
        /*05de*/ 	.byte	0x3f
	.zero		1


	//   ....[69]....
        /*05e0*/ 	.word	0x0000e520
        /*05e4*/ 	.word	0x000000a8
        /*05e8*/ 	.word	0x00028c50
        /*05ec*/ 	.short	0x010a
        /*05ee*/ 	.byte	0x3f
	.zero		1


	//   ....[70]....
        /*05f0*/ 	.word	0x0000e6a0
        /*05f4*/ 	.word	0x00000008
        /*05f8*/ 	.word	0x00028c40
        /*05fc*/ 	.short	0x010a
        /*05fe*/ 	.byte	0x3f
	.zero		1


	//   ....[71]....
        /*0600*/ 	.word	0x0000e700
        /*0604*/ 	.word	0x00000008
        /*0608*/ 	.word	0x00028c20
        /*060c*/ 	.short	0x010a
        /*060e*/ 	.byte	0x3f
	.zero		1


	//   ....[72]....
        /*0610*/ 	.word	0x0000e750
        /*0614*/ 	.word	0x00000008
        /*0618*/ 	.word	0x00028c60
        /*061c*/ 	.short	0x010a
        /*061e*/ 	.byte	0x3f
	.zero		1


	//   ....[73]....
        /*0620*/ 	.word	0x0000e7a0
        /*0624*/ 	.word	0x00000002
        /*0628*/ 	.word	0x00028c40
        /*062c*/ 	.short	0x010a
        /*062e*/ 	.byte	0x3f
	.zero		1


	//   ....[74]....
        /*0630*/ 	.word	0x0000e7f0
        /*0634*/ 	.word	0x00000002
        /*0638*/ 	.word	0x00028c60
        /*063c*/ 	.short	0x010a
        /*063e*/ 	.byte	0x3f
	.zero		1


	//   ....[75]....
        /*0640*/ 	.word	0x0000e840
        /*0644*/ 	.word	0x00000003
        /*0648*/ 	.word	0x00028c40
        /*064c*/ 	.short	0x010a
        /*064e*/ 	.byte	0x3f
	.zero		1


	//   ....[76]....
        /*0650*/ 	.word	0x0000e890
        /*0654*/ 	.word	0x00000003
        /*0658*/ 	.word	0x00028c60
        /*065c*/ 	.short	0x010a
        /*065e*/ 	.byte	0x3f
	.zero		1


	//   ....[77]....
        /*0660*/ 	.word	0x0000e8e0
        /*0664*/ 	.word	0x00000002
        /*0668*/ 	.word	0x00028c40
        /*066c*/ 	.short	0x010a
        /*066e*/ 	.byte	0x3f
	.zero		1


	//   ....[78]....
        /*0670*/ 	.word	0x0000e930
        /*0674*/ 	.word	0x00000002
        /*0678*/ 	.word	0x00028c60
        /*067c*/ 	.short	0x010a
        /*067e*/ 	.byte	0x3f
	.zero		1


	//   ....[79]....
        /*0680*/ 	.word	0x0000ea10
        /*0684*/ 	.word	0x00000007
        /*0688*/ 	.word	0x00028c20
        /*068c*/ 	.short	0x010a
        /*068e*/ 	.byte	0x3f
	.zero		1


	//   ....[80]....
        /*0690*/ 	.word	0x0000ea60
        /*0694*/ 	.word	0x00000005
        /*0698*/ 	.word	0x00000000
        /*069c*/ 	.short	0x010a
        /*069e*/ 	.byte	0x3f
	.zero		1


	//   ....[81]....
        /*06a0*/ 	.word	0x0000eab0
        /*06a4*/ 	.word	0x00000003
        /*06a8*/ 	.word	0x00000000
        /*06ac*/ 	.short	0x010a
        /*06ae*/ 	.byte	0x3f
	.zero		1


	//   ....[82]....
        /*06b0*/ 	.word	0x0000eb00
        /*06b4*/ 	.word	0x00000005
        /*06b8*/ 	.word	0x00000000
        /*06bc*/ 	.short	0x010a
        /*06be*/ 	.byte	0x3f
	.zero		1


	//----- nvinfo : EIATTR_NUM_MBARRIERS
	.align		4
.L_491:
        /*06c0*/ 	.byte	0x03, 0x38
        /*06c2*/ 	.short	0x0016


	//----- nvinfo : EIATTR_EXIT_INSTR_OFFSETS
	.align		4
        /*06c4*/ 	.byte	0x04, 0x1c
        /*06c6*/ 	.short	(.L_493 - .L_492)


	//   ....[0]....
.L_492:
        /*06c8*/ 	.word	0x00000a20


	//   ....[1]....
        /*06cc*/ 	.word	0x0000b110


	//   ....[2]....
        /*06d0*/ 	.word	0x0000b170


	//   ....[3]....
        /*06d4*/ 	.word	0x0000e010


	//   ....[4]....
        /*06d8*/ 	.word	0x0000e240


	//----- nvinfo : EIATTR_MAX_THREADS
	.align		4
.L_493:
        /*06dc*/ 	.byte	0x04, 0x05
        /*06de*/ 	.short	(.L_495 - .L_494)
.L_494:
        /*06e0*/ 	.word	0x00000180
        /*06e4*/ 	.word	0x00000001
        /*06e8*/ 	.word	0x00000001


	//----- nvinfo : EIATTR_CRS_STACK_SIZE
	.align		4
.L_495:
        /*06ec*/ 	.byte	0x04, 0x1e
        /*06ee*/ 	.short	(.L_497 - .L_496)
.L_496:
        /*06f0*/ 	.word	0x00000000


	//----- nvinfo : EIATTR_CBANK_PARAM_SIZE
	.align		4
.L_497:
        /*06f4*/ 	.byte	0x03, 0x19
        /*06f6*/ 	.short	0x0bf0


	//----- nvinfo : EIATTR_PARAM_CBANK
	.align		4
        /*06f8*/ 	.byte	0x04, 0x0a
        /*06fa*/ 	.short	(.L_499 - .L_498)
	.align		4
.L_498:
        /*06fc*/ 	.word	index@(.nv.constant0._ZN7cutlass13device_kernelIN5flash11enable_sm90INS1_16FlashAttnFwdSm90INS1_25CollectiveMainloopFwdSm90ILi2EN4cute5tupleIJNS5_1CILi1EEES8_S8_EEENS6_IJNS7_ILi64EEESA_SA_EEELi512ENS_6half_tEfNS_4arch4Sm90ELb1ELb0ELb1ELb0ELb0ELb0ELb0ELb0ELb0ELb0ELb0ELb0EEENS1_21CollectiveEpilogueFwdINS6_IJSA_NS7_ILi512EEESA_EEES9_SC_SE_Li256ELb0ELb0ELb0ELb0EEENS1_30DynamicPersistentTileSchedulerILi256ELi32ELb0ELb0ELb1EEEEEEEEEvNT_6ParamsE)
        /*0700*/ 	.short	0x0210
        /*0702*/ 	.short	0x0bf0


	//----- nvinfo : EIATTR_SW_WAR
	.align		4
.L_499:
        /*0704*/ 	.byte	0x04, 0x36
        /*0706*/ 	.short	(.L_501 - .L_500)
.L_500:
        /*0708*/ 	.word	0x00000008
.L_501:


//--------------------- .nv.info._ZN7cutlass13device_kernelIN5flash11enable_sm90INS1_16FlashAttnFwdSm90INS1_25CollectiveMainloopFwdSm90ILi2EN4cute5tupleIJNS5_1CILi1EEES8_S8_EEENS6_IJNS7_ILi64EEESA_SA_EEELi512ENS_6half_tEfNS_4arch4Sm90ELb1ELb0ELb1ELb0ELb0ELb0ELb1ELb0ELb0ELb0ELb0ELb0EEENS1_21CollectiveEpilogueFwdINS6_IJSA_NS7_ILi512EEESA_EEES9_SC_SE_Li256ELb0ELb0ELb0ELb0EEENS1_30DynamicPersistentTileSchedulerILi256ELi32ELb0ELb0ELb1EEEEEEEEEvNT_6ParamsE --------------------------
	.section	.nv.info._ZN7cutlass13device_kernelIN5flash11enable_sm90INS1_16FlashAttnFwdSm90INS1_25CollectiveMainloopFwdSm90ILi2EN4cute5tupleIJNS5_1CILi1EEES8_S8_EEENS6_IJNS7_ILi64EEESA_SA_EEELi512ENS_6half_tEfNS_4arch4Sm90ELb1ELb0ELb1ELb0ELb0ELb0ELb1ELb0ELb0ELb0ELb0ELb0EEENS1_21CollectiveEpilogueFwdINS6_IJSA_NS7_ILi512EEESA_EEES9_SC_SE_Li256ELb0ELb0ELb0ELb0EEENS1_30DynamicPersistentTileSchedulerILi256ELi32ELb0ELb0ELb1EEEEEEEEEvNT_6ParamsE,"",@"SHT_CUDA_INFO"
	.sectionflags	@""
	.align	4


	//----- nvinfo : EIATTR_CUDA_API_VERSION
	.align		4
        /*0000*/ 	.byte	0x04, 0x37
        /*0002*/ 	.short	(.L_503 - .L_502)
.L_502:
        /*0004*/ 	.word	0x00000082


	//----- nvinfo : EIATTR_KPARAM_INFO
	.align		4
.L_503:
        /*0008*/ 	.byte	0x04, 0x17
        /*000a*/ 	.short	(.L_505 - .L_504)
.L_504:
        /*000c*/ 	.word	0x00000000
        /*0010*/ 	.short	0x0000
        /*0012*/ 	.short	0x0070
        /*0014*/ 	.byte	0x00, 0xf0, 0x01, 0x32


	//----- nvinfo : EIATTR_SPARSE_MMA_MASK
	.align		4
.L_505:
        /*0018*/ 	.byte	0x03, 0x50
        /*001a*/ 	.short	0x0000


	//----- nvinfo : EIATTR_MAXREG_COUNT
	.align		4
        /*001c*/ 	.byte	0x03, 0x1b
        /*001e*/ 	.short	0x00a8


	//----- nvinfo : EIATTR_NUM_BARRIERS
	.align		4
        /*0020*/ 	.byte	0x02, 0x4c
        /*0022*/ 	.byte	0x10
	.zero		1


	//----- nvinfo : EIATTR_EXTERNS
	.align		4
        /*0024*/ 	.byte	0x04, 0x0f
        /*0026*/ 	.short	(.L_507 - .L_506)


	//   ....[0]....
	.align		4
.L_506:
        /*0028*/ 	.word	index@(__assertfail)


	//----- nvinfo : EIATTR_ANNOTATIONS
	.align		4
.L_507:
        /*002c*/ 	.byte	0x04, 0x55
        /*002e*/ 	.short	(.L_509 - .L_508)


	//   ....[0]....
.L_508:
        /*0030*/ 	.word	0x00000001
        /*0034*/ 	.byte	0x90, 0x09, 0x00, 0x00, 0x01, 0x00, 0x00, 0x00, 0xb0, 0x0a, 0x00, 0x00, 0x01, 0x00, 0x00, 0x00
        /*0044*/ 	.byte	0xe0, 0x1f, 0x01, 0x00


	//----- nvinfo : EIATTR_MERCURY_ISA_VERSION
	.align		4
.L_509:
        /*0048*/ 	.byte	0x03, 0x5f
        /*004a*/ 	.short	0x0101


	//----- nvinfo : EIATTR_INT_WARP_WIDE_INSTR_OFFSETS
	.align		4
        /*004c*/ 	.byte	0x04, 0x31
        /*004e*/ 	.short	(.L_511 - .L_510)


	//   ....[0]....
.L_510:
        /*0050*/ 	.word	0x000001c0


	//   ....[1]....
        /*0054*/ 	.word	0x000001f0


	//   ....[2]....
        /*0058*/ 	.word	0x00000200


	//   ....[3]....
        /*005c*/ 	.word	0x00000270


	//   ....[4]....
        /*0060*/ 	.word	0x0000f300


	//   ....[5]....
        /*0064*/ 	.word	0x0000f390


	//   ....[6]....
        /*0068*/ 	.word	0x0000f880


	//   ....[7]....
        /*006c*/ 	.word	0x00011cc0


	//   ....[8]....
        /*0070*/ 	.word	0x00011d50


	//----- nvinfo : EIATTR_COOP_GROUP_MASK_REGIDS
	.align		4
.L_511:
        /*0074*/ 	.byte	0x04, 0x29
        /*0076*/ 	.short	(.L_513 - .L_512)


	//   ....[0]....
.L_512:
        /*0078*/ 	.word	0xffffffff


	//   ....[1]....
        /*007c*/ 	.word	0xffffffff


	//   ....[2]....
        /*0080*/ 	.word	0xffffffff


	//   ....[3]....
        /*0084*/ 	.word	0xffffffff


	//   ....[4]....
        /*0088*/ 	.word	0xffffffff


	//   ....[5]....
        /*008c*/ 	.word	0xffffffff


	//   ....[6]....
        /*0090*/ 	.word	0xffffffff


	//   ....[7]....
        /*0094*/ 	.word	0xffffffff


	//   ....[8]....
        /*0098*/ 	.word	0xffffffff


	//   ....[9]....
        /*009c*/ 	.word	0xffffffff


	//   ....[10]....
        /*00a0*/ 	.word	0xffffffff


	//   ....[11]....
        /*00a4*/ 	.word	0xffffffff


	//   ....[12]....
        /*00a8*/ 	.word	0xffffffff


	//   ....[13]....
        /*00ac*/ 	.word	0xffffffff


	//   ....[14]....
        /*00b0*/ 	.word	0xffffffff


	//   ....[15]....
        /*00b4*/ 	.word	0xffffffff


	//   ....[16]....
        /*00b8*/ 	.word	0xffffffff


	//   ....[17]....
        /*00bc*/ 	.word	0xffffffff


	//   ....[18]....
        /*00c0*/ 	.word	0xffffffff


	//   ....[19]....
        /*00c4*/ 	.word	0xffffffff


	//   ....[20]....
        /*00c8*/ 	.word	0xffffffff


	//   ....[21]....
        /*00cc*/ 	.word	0xffffffff


	//   ....[22]....
        /*00d0*/ 	.word	0xffffffff


	//   ....[23]....
        /*00d4*/ 	.word	0xffffffff


	//   ....[24]....
        /*00d8*/ 	.word	0xffffffff


	//   ....[25]....
        /*00dc*/ 	.word	0xffffffff


	//   ....[26]....
        /*00e0*/ 	.word	0xffffffff


	//   ....[27]....
        /*00e4*/ 	.word	0xffffffff


	//   ....[28]....
        /*00e8*/ 	.word	0xffffffff


	//   ....[29]....
        /*00ec*/ 	.word	0xffffffff


	//   ....[30]....
        /*00f0*/ 	.word	0xffffffff


	//   ....[31]....
        /*00f4*/ 	.word	0xffffffff


	//   ....[32]....
        /*00f8*/ 	.word	0xffffffff


	//   ....[33]....
        /*00fc*/ 	.word	0xffffffff


	//   ....[34]....
        /*0100*/ 	.word	0xffffffff


	//   ....[35]....
        /*0104*/ 	.word	0xffffffff


	//   ....[36]....
        /*0108*/ 	.word	0x0500000f


	//   ....[37]....
        /*010c*/ 	.word	0x0500000f


	//----- nvinfo : EIATTR_COOP_GROUP_INSTR_OFFSETS
	.align		4
.L_513:
        /*0110*/ 	.byte	0x04, 0x28
        /*0112*/ 	.short	(.L_515 - .L_514)


	//   ....[0]....
.L_514:
        /*0114*/ 	.word	0x00000070


	//   ....[1]....
        /*0118*/ 	.word	0x000001d0


	//   ....[2]....
        /*011c*/ 	.word	0x00000220


	//   ....[3]....
        /*0120*/ 	.word	0x000003f0


	//   ....[4]....
        /*0124*/ 	.word	0x00000550


	//   ....[5]....
        /*0128*/ 	.word	0x00000670


	//   ....[6]....
        /*012c*/ 	.word	0x000007d0


	//   ....[7]....
        /*0130*/ 	.word	0x000017e0


	//   ....[8]....
        /*0134*/ 	.word	0x00002f40


	//   ....[9]....
        /*0138*/ 	.word	0x00003f00


	//   ....[10]....
        /*013c*/ 	.word	0x00005290


	//   ....[11]....
        /*0140*/ 	.word	0x00005360


	//   ....[12]....
        /*0144*/ 	.word	0x00005790


	//   ....[13]....
        /*0148*/ 	.word	0x00005830


	//   ....[14]....
        /*014c*/ 	.word	0x00006050


	//   ....[15]....
        /*0150*/ 	.word	0x00006d00


	//   ....[16]....
        /*0154*/ 	.word	0x00007f10


	//   ....[17]....
        /*0158*/ 	.word	0x00007fa0


	//   ....[18]....
        /*015c*/ 	.word	0x000083a0


	//   ....[19]....
        /*0160*/ 	.word	0x000084f0


	//   ....[20]....
        /*0164*/ 	.word	0x00009690


	//   ....[21]....
        /*0168*/ 	.word	0x0000a340


	//   ....[22]....
        /*016c*/ 	.word	0x0000b2e0


	//   ....[23]....
        /*0170*/ 	.word	0x0000b350


	//   ....[24]....
        /*0174*/ 	.word	0x0000b6e0


	//   ....[25]....
        /*0178*/ 	.word	0x0000b8b0


	//   ....[26]....
        /*017c*/ 	.word	0x0000c7e0


	//   ....[27]....
        /*0180*/ 	.word	0x0000c840


	//   ....[28]....
        /*0184*/ 	.word	0x0000c880


	//   ....[29]....
        /*0188*/ 	.word	0x0000c8f0


	//   ....[30]....
        /*018c*/ 	.word	0x0000c910


	//   ....[31]....
        /*0190*/ 	.word	0x0000d370


	//   ....[32]....
        /*0194*/ 	.word	0x0000e120


	//   ....[33]....
        /*0198*/ 	.word	0x0000ed90


	//   ....[34]....
        /*019c*/ 	.word	0x00011dd0


	//   ....[35]....
        /*01a0*/ 	.word	0x00011f80


	//   ....[36]....
        /*01a4*/ 	.word	0x00012520


	//   ....[37]....
        /*01a8*/ 	.word	0x00012900


	//----- nvinfo : EIATTR_REG_RECONFIG
	.align		4
.L_515:
        /*01ac*/ 	.byte	0x01, 0x54
	.zero		2


	//----- nvinfo : EIATTR_SYSCALL_OFFSETS
	.align		4
        /*01b0*/ 	.byte	0x04, 0x46
        /*01b2*/ 	.short	(.L_517 - .L_516)


	//   ....[0]....
.L_516:
        /*01b4*/ 	.word	0x00003100


	//   ....[1]....
        /*01b8*/ 	.word	0x0000f520


	//   ....[2]....
        /*01bc*/ 	.word	0x0000f660


	//   ....[3]....
        /*01c0*/ 	.word	0x0000f760


	//----- nvinfo : EIATTR_MBARRIER_INSTR_OFFSETS
	.align		4
.L_517:
        /*01c4*/ 	.byte	0x04, 0x39
        /*01c6*/ 	.short	(.L_519 - .L_518)


	//   ....[0]....
.L_518:
        /*01c8*/ 	.word	0x000002d0
        /*01cc*/ 	.word	0x000000ff
        /*01d0*/ 	.word	0x00038800
        /*01d4*/ 	.short	0x0100
        /*01d6*/ 	.byte	0x06
	.zero		1


	//   ....[1]....
        /*01d8*/ 	.word	0x000002e0
        /*01dc*/ 	.word	0x000000ff
        /*01e0*/ 	.word	0x00038810
        /*01e4*/ 	.short	0x0100
        /*01e6*/ 	.byte	0x06
	.zero		1


	//   ....[2]....
        /*01e8*/ 	.word	0x000002f0
        /*01ec*/ 	.word	0x000000ff
        /*01f0*/ 	.word	0x00038820
        /*01f4*/ 	.short	0x0100
        /*01f6*/ 	.byte	0x06
	.zero		1


	//   ....[3]....
        /*01f8*/ 	.word	0x000003a0
        /*01fc*/ 	.word	0x000000ff
        /*0200*/ 	.word	0x00038830
        /*0204*/ 	.short	0x0100
        /*0206*/ 	.byte	0x06
	.zero		1


	//   ....[4]....
        /*0208*/ 	.word	0x000003b0
        /*020c*/ 	.word	0x000000ff
        /*0210*/ 	.word	0x00038840
        /*0214*/ 	.short	0x0100
        /*0216*/ 	.byte	0x06
	.zero		1


	//   ....[5]....
        /*0218*/ 	.word	0x000003c0
        /*021c*/ 	.word	0x000000ff
        /*0220*/ 	.word	0x00038838
        /*0224*/ 	.short	0x0100
        /*0226*/ 	.byte	0x06
	.zero		1


	//   ....[6]....
        /*0228*/ 	.word	0x000003d0
        /*022c*/ 	.word	0x000000ff
        /*0230*/ 	.word	0x00038848
        /*0234*/ 	.short	0x0100
        /*0236*/ 	.byte	0x06
	.zero		1


	//   ....[7]....
        /*0238*/ 	.word	0x00000500
        /*023c*/ 	.word	0x000000ff
        /*0240*/ 	.word	0x00038850
        /*0244*/ 	.short	0x0100
        /*0246*/ 	.byte	0x08
	.zero		1


	//   ....[8]....
        /*0248*/ 	.word	0x00000510
        /*024c*/ 	.word	0x000000ff
        /*0250*/ 	.word	0x00038860
        /*0254*/ 	.short	0x0100
        /*0256*/ 	.byte	0x08
	.zero		1


	//   ....[9]....
        /*0258*/ 	.word	0x00000520
        /*025c*/ 	.word	0x000000ff
        /*0260*/ 	.word	0x00038858
        /*0264*/ 	.short	0x0100
        /*0266*/ 	.byte	0x08
	.zero		1


	//   ....[10]....
        /*0268*/ 	.word	0x00000530
        /*026c*/ 	.word	0x000000ff
        /*0270*/ 	.word	0x00038868
        /*0274*/ 	.short	0x0100
        /*0276*/ 	.byte	0x08
	.zero		1


	//   ....[11]....
        /*0278*/ 	.word	0x00000620
        /*027c*/ 	.word	0x000000ff
        /*0280*/ 	.word	0x00038870
        /*0284*/ 	.short	0x0100
        /*0286*/ 	.byte	0x06
	.zero		1


	//   ....[12]....
        /*0288*/ 	.word	0x00000630
        /*028c*/ 	.word	0x000000ff
        /*0290*/ 	.word	0x00038880
        /*0294*/ 	.short	0x0100
        /*0296*/ 	.byte	0x06
	.zero		1


	//   ....[13]....
        /*0298*/ 	.word	0x00000640
        /*029c*/ 	.word	0x000000ff
        /*02a0*/ 	.word	0x00038878
        /*02a4*/ 	.short	0x0100
        /*02a6*/ 	.byte	0x06
	.zero		1


	//   ....[14]....
        /*02a8*/ 	.word	0x00000650
        /*02ac*/ 	.word	0x000000ff
        /*02b0*/ 	.word	0x00038888
        /*02b4*/ 	.short	0x0100
        /*02b6*/ 	.byte	0x06
	.zero		1


	//   ....[15]....
        /*02b8*/ 	.word	0x00000780
        /*02bc*/ 	.word	0x000000ff
        /*02c0*/ 	.word	0x00038890
        /*02c4*/ 	.short	0x0100
        /*02c6*/ 	.byte	0x08
	.zero		1


	//   ....[16]....
        /*02c8*/ 	.word	0x00000790
        /*02cc*/ 	.word	0x000000ff
        /*02d0*/ 	.word	0x000388a0
        /*02d4*/ 	.short	0x0100
        /*02d6*/ 	.byte	0x08
	.zero		1


	//   ....[17]....
        /*02d8*/ 	.word	0x000007a0
        /*02dc*/ 	.word	0x000000ff
        /*02e0*/ 	.word	0x00038898
        /*02e4*/ 	.short	0x0100
        /*02e6*/ 	.byte	0x08
	.zero		1


	//   ....[18]....
        /*02e8*/ 	.word	0x000007b0
        /*02ec*/ 	.word	0x000000ff
        /*02f0*/ 	.word	0x000388a8
        /*02f4*/ 	.short	0x0100
        /*02f6*/ 	.byte	0x08
	.zero		1


	//   ....[19]....
        /*02f8*/ 	.word	0x000008e0
        /*02fc*/ 	.word	0x000000ff
        /*0300*/ 	.word	0x000388b0
        /*0304*/ 	.short	0x0100
        /*0306*/ 	.byte	0x08
	.zero		1


	//   ....[20]....
        /*0308*/ 	.word	0x000008f0
        /*030c*/ 	.word	0x000000ff
        /*0310*/ 	.word	0x000388c0
        /*0314*/ 	.short	0x0100
        /*0316*/ 	.byte	0x08
	.zero		1


	//   ....[21]....
        /*0318*/ 	.word	0x00000900
        /*031c*/ 	.word	0x000000ff
        /*0320*/ 	.word	0x000388b8
        /*0324*/ 	.short	0x0100
        /*0326*/ 	.byte	0x08
	.zero		1


	//   ....[22]....
        /*0328*/ 	.word	0x00000910
        /*032c*/ 	.word	0x000000ff
        /*0330*/ 	.word	0x000388c8
        /*0334*/ 	.short	0x0100
        /*0336*/ 	.byte	0x08
	.zero		1


	//   ....[23]....
        /*0338*/ 	.word	0x00001b50
        /*033c*/ 	.word	0x00000004
        /*0340*/ 	.word	0x00000000
        /*0344*/ 	.short	0x0101
        /*0346*/ 	.byte	0x3f
	.zero		1


	//   ....[24]....
        /*0348*/ 	.word	0x00002620
        /*034c*/ 	.word	0x00000004
        /*0350*/ 	.word	0x00000000
        /*0354*/ 	.short	0x0101
        /*0356*/ 	.byte	0x3f
	.zero		1


	//   ....[25]....
        /*0358*/ 	.word	0x00003180
        /*035c*/ 	.word	0x000000ff
        /*0360*/ 	.word	0x00038800
        /*0364*/ 	.short	0x010a
        /*0366*/ 	.byte	0x25
	.zero		1


	//   ....[26]....
        /*0368*/ 	.word	0x000031e0
        /*036c*/ 	.word	0x00000005
        /*0370*/ 	.word	0x00038830
        /*0374*/ 	.short	0x010a
        /*0376*/ 	.byte	0x3f
	.zero		1


	//   ....[27]....
        /*0378*/ 	.word	0x00003220
        /*037c*/ 	.word	0x00000005
        /*0380*/ 	.word	0x00038830
        /*0384*/ 	.short	0x010a
        /*0386*/ 	.byte	0x3f
	.zero		1


	//   ....[28]....
        /*0388*/ 	.word	0x000034a0
        /*038c*/ 	.word	0x000000ff
        /*0390*/ 	.word	0x00038810
        /*0394*/ 	.short	0x010a
        /*0396*/ 	.byte	0x25
	.zero		1


	//   ....[29]....
        /*0398*/ 	.word	0x000034e0
        /*039c*/ 	.word	0x00000005
        /*03a0*/ 	.word	0x00038850
        /*03a4*/ 	.short	0x010a
        /*03a6*/ 	.byte	0x3f
	.zero		1


	//   ....[30]....
        /*03a8*/ 	.word	0x000035c0
        /*03ac*/ 	.word	0x00000005
        /*03b0*/ 	.word	0x00038850
        /*03b4*/ 	.short	0x010a
        /*03b6*/ 	.byte	0x3f
	.zero		1


	//   ....[31]....
        /*03b8*/ 	.word	0x00005aa0
        /*03bc*/ 	.word	0x00000018
        /*03c0*/ 	.word	0x00000000
        /*03c4*/ 	.short	0x0101
        /*03c6*/ 	.byte	0x3f
	.zero		1


	//   ....[32]....
        /*03c8*/ 	.word	0x00006070
        /*03cc*/ 	.word	0x00000005
        /*03d0*/ 	.word	0x00000000
        /*03d4*/ 	.short	0x0101
        /*03d6*/ 	.byte	0x3f
	.zero		1


	//   ....[33]....
        /*03d8*/ 	.word	0x00006180
        /*03dc*/ 	.word	0x0000000a
        /*03e0*/ 	.word	0x00038830
        /*03e4*/ 	.short	0x010a
        /*03e6*/ 	.byte	0x3f
	.zero		1


	//   ....[34]....
        /*03e8*/ 	.word	0x000061d0
        /*03ec*/ 	.word	0x0000000a
        /*03f0*/ 	.word	0x00038830
        /*03f4*/ 	.short	0x010a
        /*03f6*/ 	.byte	0x3f
	.zero		1


	//   ....[35]....
        /*03f8*/ 	.word	0x00006350
        /*03fc*/ 	.word	0x0000000a
        /*0400*/ 	.word	0x00038850
        /*0404*/ 	.short	0x010a
        /*0406*/ 	.byte	0x3f
	.zero		1


	//   ....[36]....
        /*0408*/ 	.word	0x00006390
        /*040c*/ 	.word	0x0000000a
        /*0410*/ 	.word	0x00038850
        /*0414*/ 	.short	0x010a
        /*0416*/ 	.byte	0x3f
	.zero		1


	//   ....[37]....
        /*0418*/ 	.word	0x000087b0
        /*041c*/ 	.word	0x0000000e
        /*0420*/ 	.word	0x00000000
        /*0424*/ 	.short	0x0101
        /*0426*/ 	.byte	0x3f
	.zero		1


	//   ....[38]....
        /*0428*/ 	.word	0x000096b0
        /*042c*/ 	.word	0x0000000a
        /*0430*/ 	.word	0x00000000
        /*0434*/ 	.short	0x0101
        /*0436*/ 	.byte	0x3f
	.zero		1


	//   ....[39]....
        /*0438*/ 	.word	0x00009800
        /*043c*/ 	.word	0x00000009
        /*0440*/ 	.word	0x00038830
        /*0444*/ 	.short	0x010a
        /*0446*/ 	.byte	0x3f
	.zero		1


	//   ....[40]....
        /*0448*/ 	.word	0x00009850
        /*044c*/ 	.word	0x00000009
        /*0450*/ 	.word	0x00038830
        /*0454*/ 	.short	0x010a
        /*0456*/ 	.byte	0x3f
	.zero		1


	//   ....[41]....
        /*0458*/ 	.word	0x000099d0
        /*045c*/ 	.word	0x00000009
        /*0460*/ 	.word	0x00038850
        /*0464*/ 	.short	0x010a
        /*0466*/ 	.byte	0x3f
	.zero		1


	//   ....[42]....
        /*0468*/ 	.word	0x00009a10
        /*046c*/ 	.word	0x00000009
        /*0470*/ 	.word	0x00038850
        /*0474*/ 	.short	0x010a
        /*0476*/ 	.byte	0x3f
	.zero		1


	//   ....[43]....
        /*0478*/ 	.word	0x0000b620
        /*047c*/ 	.word	0x00000098
        /*0480*/ 	.word	0x00000000
        /*0484*/ 	.short	0x0101
        /*0486*/ 	.byte	0x3f
	.zero		1


	//   ....[44]....
        /*0488*/ 	.word	0x0000c800
        /*048c*/ 	.word	0x00000009
        /*0490*/ 	.word	0x00000000
        /*0494*/ 	.short	0x0101
        /*0496*/ 	.byte	0x3f
	.zero		1


	//   ....[45]....
        /*0498*/ 	.word	0x0000e460
        /*049c*/ 	.word	0x000000ff
        /*04a0*/ 	.word	0x00000000
        /*04a4*/ 	.short	0x0101
        /*04a6*/ 	.byte	0x05
	.zero		1


	//   ....[46]....
        /*04a8*/ 	.word	0x0000fb20
        /*04ac*/ 	.word	0x00000008
        /*04b0*/ 	.word	0x00038840
        /*04b4*/ 	.short	0x010a
        /*04b6*/ 	.byte	0x3f
	.zero		1


	//   ....[47]....
        /*04b8*/ 	.word	0x00010150
        /*04bc*/ 	.word	0x000000ff
        /*04c0*/ 	.word	0x00038820
        /*04c4*/ 	.short	0x010a
        /*04c6*/ 	.byte	0x26
	.zero		1


	//   ....[48]....
        /*04c8*/ 	.word	0x000101f0
        /*04cc*/ 	.word	0x00000005
        /*04d0*/ 	.word	0x00038860
        /*04d4*/ 	.short	0x010a
        /*04d6*/ 	.byte	0x3f
	.zero		1


	//   ....[49]....
        /*04d8*/ 	.word	0x00010850
        /*04dc*/ 	.word	0x00000002
        /*04e0*/ 	.word	0x00038840
        /*04e4*/ 	.short	0x010a
        /*04e6*/ 	.byte	0x3f
	.zero		1


	//   ....[50]....
        /*04e8*/ 	.word	0x000109c0
        /*04ec*/ 	.word	0x00000002
        /*04f0*/ 	.word	0x00038860
        /*04f4*/ 	.short	0x010a
        /*04f6*/ 	.byte	0x3f
	.zero		1


	//   ....[51]....
        /*04f8*/ 	.word	0x00010fd0
        /*04fc*/ 	.word	0x00000003
        /*0500*/ 	.word	0x00038840
        /*0504*/ 	.short	0x010a
        /*0506*/ 	.byte	0x3f
	.zero		1


	//   ....[52]....
        /*0508*/ 	.word	0x00011140
        /*050c*/ 	.word	0x00000003
        /*0510*/ 	.word	0x00038860
        /*0514*/ 	.short	0x010a
        /*0516*/ 	.byte	0x3f
	.zero		1


	//   ....[53]....
        /*0518*/ 	.word	0x000116f0
        /*051c*/ 	.word	0x00000002
        /*0520*/ 	.word	0x00038840
        /*0524*/ 	.short	0x010a
        /*0526*/ 	.byte	0x3f
	.zero		1


	//   ....[54]....
        /*0528*/ 	.word	0x00011860
        /*052c*/ 	.word	0x00000002
        /*0530*/ 	.word	0x00038860
        /*0534*/ 	.short	0x010a
        /*0536*/ 	.byte	0x3f
	.zero		1


	//   ....[55]....
        /*0538*/ 	.word	0x00011f30
        /*053c*/ 	.word	0x00000007
        /*0540*/ 	.word	0x00038820
        /*0544*/ 	.short	0x010a
        /*0546*/ 	.byte	0x3f
	.zero		1


	//   ....[56]....
        /*0548*/ 	.word	0x000120a0
        /*054c*/ 	.word	0x00000005
        /*0550*/ 	.word	0x00000000
        /*0554*/ 	.short	0x010a
        /*0556*/ 	.byte	0x3f
	.zero		1


	//   ....[57]....
        /*0558*/ 	.word	0x00012110
        /*055c*/ 	.word	0x00000003
        /*0560*/ 	.word	0x00000000
        /*0564*/ 	.short	0x010a
        /*0566*/ 	.byte	0x3f
	.zero		1


	//   ....[58]....
        /*0568*/ 	.word	0x00012170
        /*056c*/ 	.word	0x00000005
        /*0570*/ 	.word	0x00000000
        /*0574*/ 	.short	0x010a
        /*0576*/ 	.byte	0x3f
	.zero		1


	//   ....[59]....
        /*0578*/ 	.word	0x000121a0
        /*057c*/ 	.word	0x00000003
        /*0580*/ 	.word	0x00000000
        /*0584*/ 	.short	0x010a
        /*0586*/ 	.byte	0x3f
	.zero		1


	//   ....[60]....
        /*0588*/ 	.word	0x00012210
        /*058c*/ 	.word	0x00000000
        /*0590*/ 	.word	0x00038800
        /*0594*/ 	.short	0x010a
        /*0596*/ 	.byte	0x3f
	.zero		1


	//   ....[61]....
        /*0598*/ 	.word	0x00012260
        /*059c*/ 	.word	0x00000005
        /*05a0*/ 	.word	0x00038830
        /*05a4*/ 	.short	0x010a
        /*05a6*/ 	.byte	0x3f
	.zero		1


	//   ....[62]....
        /*05a8*/ 	.word	0x000122c0
        /*05ac*/ 	.word	0x00000004
        /*05b0*/ 	.word	0x00038810
        /*05b4*/ 	.short	0x010a
        /*05b6*/ 	.byte	0x3f
	.zero		1


	//   ....[63]....
        /*05b8*/ 	.word	0x00012310
        /*05bc*/ 	.word	0x00000005
        /*05c0*/ 	.word	0x00038850
        /*05c4*/ 	.short	0x010a
        /*05c6*/ 	.byte	0x3f
	.zero		1


	//   ....[64]....
        /*05c8*/ 	.word	0x00012360
        /*05cc*/ 	.word	0x0000000a
        /*05d0*/ 	.word	0x00038830
        /*05d4*/ 	.short	0x010a
        /*05d6*/ 	.byte	0x3f
	.zero		1


	//   ....[65]....
        /*05d8*/ 	.word	0x000123b0
        /*05dc*/ 	.word	0x0000000a
        /*05e0*/ 	.word	0x00038850
        /*05e4*/ 	.short	0x010a
        /*05e6*/ 	.byte	0x3f
	.zero		1


	//   ....[66]....
        /*05e8*/ 	.word	0x00012400
        /*05ec*/ 	.word	0x00000009
        /*05f0*/ 	.word	0x00038830
        /*05f4*/ 	.short	0x010a
        /*05f6*/ 	.byte	0x3f
	.zero		1


	//   ....[67]....
        /*05f8*/ 	.word	0x00012450
        /*05fc*/ 	.word	0x00000009
        /*0600*/ 	.word	0x00038850
        /*0604*/ 	.short	0x010a
        /*0606*/ 	.byte	0x3f
	.zero		1


	//   ....[68]....
        /*0608*/ 	.word	0x000125d0
        /*060c*/ 	.word	0x00000008
        /*0610*/ 	.word	0x00038840
        /*0614*/ 	.short	0x010a
        /*0616*/ 	.byte	0x3f
	.zero		1


	//   ....[69]....
        /*0618*/ 	.word	0x00012630
        /*061c*/ 	.word	0x00000008
        /*0620*/ 	.word	0x00038820
        /*0624*/ 	.short	0x010a
        /*0626*/ 	.byte	0x3f
	.zero		1


	//   ....[70]....
        /*0628*/ 	.word	0x00012680
        /*062c*/ 	.word	0x00000005
        /*0630*/ 	.word	0x00038860
        /*0634*/ 	.short	0x010a
        /*0636*/ 	.byte	0x3f
	.zero		1


	//   ....[71]....
        /*0638*/ 	.word	0x000126d0
        /*063c*/ 	.word	0x00000002
        /*0640*/ 	.word	0x00038840
        /*0644*/ 	.short	0x010a
        /*0646*/ 	.byte	0x3f
	.zero		1


	//   ....[72]....
        /*0648*/ 	.word	0x00012720
        /*064c*/ 	.word	0x00000002
        /*0650*/ 	.word	0x00038860
        /*0654*/ 	.short	0x010a
        /*0656*/ 	.byte	0x3f
	.zero		1


	//   ....[73]....
        /*0658*/ 	.word	0x00012770
        /*065c*/ 	.word	0x00000003
        /*0660*/ 	.word	0x00038840
        /*0664*/ 	.short	0x010a
        /*0666*/ 	.byte	0x3f
	.zero		1


	//   ....[74]....
        /*0668*/ 	.word	0x000127c0
        /*066c*/ 	.word	0x00000003
        /*0670*/ 	.word	0x00038860
        /*0674*/ 	.short	0x010a
        /*0676*/ 	.byte	0x3f
	.zero		1


	//   ....[75]....
        /*0678*/ 	.word	0x00012810
        /*067c*/ 	.word	0x00000002
        /*0680*/ 	.word	0x00038840
        /*0684*/ 	.short	0x010a
        /*0686*/ 	.byte	0x3f
	.zero		1


	//   ....[76]....
        /*0688*/ 	.word	0x00012860
        /*068c*/ 	.word	0x00000002
        /*0690*/ 	.word	0x00038860
        /*0694*/ 	.short	0x010a
        /*0696*/ 	.byte	0x3f
	.zero		1


	//   ....[77]....
        /*0698*/ 	.word	0x00012940
        /*069c*/ 	.word	0x00000007
        /*06a0*/ 	.word	0x00038820
        /*06a4*/ 	.short	0x010a
        /*06a6*/ 	.byte	0x3f
	.zero		1


	//   ....[78]....
        /*06a8*/ 	.word	0x00012990
        /*06ac*/ 	.word	0x00000005
        /*06b0*/ 	.word	0x00000000
        /*06b4*/ 	.short	0x010a
        /*06b6*/ 	.byte	0x3f
	.zero		1


	//   ....[79]....
        /*06b8*/ 	.word	0x000129e0
        /*06bc*/ 	.word	0x00000003
        /*06c0*/ 	.word	0x00000000
        /*06c4*/ 	.short	0x010a
        /*06c6*/ 	.byte	0x3f
	.zero		1


	//   ....[80]....
        /*06c8*/ 	.word	0x00012a30
        /*06cc*/ 	.word	0x00000005
        /*06d0*/ 	.word	0x00000000
        /*06d4*/ 	.short	0x010a
        /*06d6*/ 	.byte	0x3f
	.zero		1


	//----- nvinfo : EIATTR_NUM_MBARRIERS
	.align		4
.L_519:
        /*06d8*/ 	.byte	0x03, 0x38
        /*06da*/ 	.short	0x0017


	//----- nvinfo : EIATTR_EXIT_INSTR_OFFSETS
	.align		4
        /*06dc*/ 	.byte	0x04, 0x1c
        /*06de*/ 	.short	(.L_521 - .L_520)


	//   ....[0]....
.L_520:
        /*06e0*/ 	.word	0x00000aa0


	//   ....[1]....
        /*06e4*/ 	.word	0x0000ed50


	//   ....[2]....
        /*06e8*/ 	.word	0x0000edb0


	//   ....[3]....
        /*06ec*/ 	.word	0x00011fa0


	//   ....[4]....
        /*06f0*/ 	.word	0x000121f0


	//----- nvinfo : EIATTR_MAX_THREADS
	.align		4
.L_521:
        /*06f4*/ 	.byte	0x04, 0x05
        /*06f6*/ 	.short	(.L_523 - .L_522)
.L_522:
        /*06f8*/ 	.word	0x00000180
        /*06fc*/ 	.word	0x00000001
        /*0700*/ 	.word	0x00000001


	//----- nvinfo : EIATTR_CRS_STACK_SIZE
	.align		4
.L_523:
        /*0704*/ 	.byte	0x04, 0x1e
        /*0706*/ 	.short	(.L_525 - .L_524)
.L_524:
        /*0708*/ 	.word	0x00000000


	//----- nvinfo : EIATTR_CBANK_PARAM_SIZE
	.align		4
.L_525:
        /*070c*/ 	.byte	0x03, 0x19
        /*070e*/ 	.short	0x0cf0


	//----- nvinfo : EIATTR_PARAM_CBANK
	.align		4
        /*0710*/ 	.byte	0x04, 0x0a
        /*0712*/ 	.short	(.L_527 - .L_526)
	.align		4
.L_526:
        /*0714*/ 	.word	index@(.nv.constant0._ZN7cutlass13device_kernelIN5flash11enable_sm90INS1_16FlashAttnFwdSm90INS1_25CollectiveMainloopFwdSm90ILi2EN4cute5tupleIJNS5_1CILi1EEES8_S8_EEENS6_IJNS7_ILi64EEESA_SA_EEELi512ENS_6half_tEfNS_4arch4Sm90ELb1ELb0ELb1ELb0ELb0ELb0ELb1ELb0ELb0ELb0ELb0ELb0EEENS1_21CollectiveEpilogueFwdINS6_IJSA_NS7_ILi512EEESA_EEES9_SC_SE_Li256ELb0ELb0ELb0ELb0EEENS1_30DynamicPersistentTileSchedulerILi256ELi32ELb0ELb0ELb1EEEEEEEEEvNT_6ParamsE)
        /*0718*/ 	.short	0x0210
        /*071a*/ 	.short	0x0cf0


	//----- nvinfo : EIATTR_SW_WAR
	.align		4
.L_527:
        /*071c*/ 	.byte	0x04, 0x36
        /*071e*/ 	.short	(.L_529 - .L_528)
.L_528:
        /*0720*/ 	.word	0x00000008
.L_529:


//--------------------- .nv.info._ZN7cutlass13device_kernelIN5flash11enable_sm90INS1_16FlashAttnFwdSm90INS1_25CollectiveMainloopFwdSm90ILi2EN4cute5tupleIJNS5_1CILi1EEES8_S8_EEENS6_IJNS7_ILi64EEESA_SA_EEELi512ENS_6half_tEfNS_4arch4Sm90ELb1ELb0ELb1ELb1ELb0ELb0ELb0ELb0ELb0ELb0ELb0ELb0EEENS1_21CollectiveEpilogueFwdINS6_IJSA_NS7_ILi512EEESA_EEES9_SC_SE_Li256ELb1ELb0ELb0ELb0EEENS1_36VarlenDynamicPersistentTileSchedulerILi64ELi64ELi256ELi32ELb0ELb0ELb1ELb1ELb1ELb1EEEEEEEEEvNT_6ParamsE --------------------------
	.section	.nv.info._ZN7cutlass13device_kernelIN5flash11enable_sm90INS1_16FlashAttnFwdSm90INS1_25CollectiveMainloopFwdSm90ILi2EN4cute5tupleIJNS5_1CILi1EEES8_S8_EEENS6_IJNS7_ILi64EEESA_SA_EEELi512ENS_6half_tEfNS_4arch4Sm90ELb1ELb0ELb1ELb1ELb0ELb0ELb0ELb0ELb0ELb0ELb0ELb0EEENS1_21CollectiveEpilogueFwdINS6_IJSA_NS7_ILi512EEESA_EEES9_SC_SE_Li256ELb1ELb0ELb0ELb0EEENS1_36VarlenDynamicPersistentTileSchedulerILi64ELi64ELi256ELi32ELb0ELb0ELb1ELb1ELb1ELb1EEEEEEEEEvNT_6ParamsE,"",@"SHT_CUDA_INFO"
	.sectionflags	@""
	.align	4


	//----- nvinfo : EIATTR_CUDA_API_VERSION
	.align		4
        /*0000*/ 	.byte	0x04, 0x37
        /*0002*/ 	.short	(.L_531 - .L_530)
.L_530:
        /*0004*/ 	.word	0x00000082


	//----- nvinfo : EIATTR_KPARAM_INFO
	.align		4
.L_531:
        /*0008*/ 	.byte	0x04, 0x17
        /*000a*/ 	.short	(.L_533 - .L_532)
.L_532:
        /*000c*/ 	.word	0x00000000
        /*0010*/ 	.short	0x0000
        /*0012*/ 	.short	0x0070
        /*0014*/ 	.byte	0x00, 0xf0, 0x01, 0x28


	//----- nvinfo : EIATTR_SPARSE_MMA_MASK
	.align		4
.L_533:
        /*0018*/ 	.byte	0x03, 0x50
        /*001a*/ 	.short	0x0000


	//----- nvinfo : EIATTR_MAXREG_COUNT
	.align		4
        /*001c*/ 	.byte	0x03, 0x1b
        /*001e*/ 	.short	0x00a8


	//----- nvinfo : EIATTR_NUM_BARRIERS
	.align		4
        /*0020*/ 	.byte	0x02, 0x4c
        /*0022*/ 	.byte	0x10
	.zero		1


	//----- nvinfo : EIATTR_EXTERNS
	.align		4
        /*0024*/ 	.byte	0x04, 0x0f
        /*0026*/ 	.short	(.L_535 - .L_534)


	//   ....[0]....
	.align		4
.L_534:
        /*0028*/ 	.word	index@(__assertfail)


	//----- nvinfo : EIATTR_ANNOTATIONS
	.align		4
.L_535:
        /*002c*/ 	.byte	0x04, 0x55
        /*002e*/ 	.short	(.L_537 - .L_536)


	//   ....[0]....
.L_536:
        /* <DEDUP_REMOVED lines=28> */


	//----- nvinfo : EIATTR_MERCURY_ISA_VERSION
	.align		4
.L_537:
        /*01e0*/ 	.byte	0x03, 0x5f
        /*01e2*/ 	.short	0x0101


	//----- nvinfo : EIATTR_UNUSED_LOAD_BYTE_OFFSET
	.align		4
        /*01e4*/ 	.byte	0x04, 0x44
        /*01e6*/ 	.short	(.L_539 - .L_538)


	//   ....[0]....
.L_538:
        /*01e8*/ 	.word	0x00000a50
        /*01ec*/ 	.word	0x0000fff0


	//   ....[1]....
        /*01f0*/ 	.word	0x00009730
        /*01f4*/ 	.word	0x0000fff0


	//----- nvinfo : EIATTR_INT_WARP_WIDE_INSTR_OFFSETS
	.align		4
.L_539:
        /*01f8*/ 	.byte	0x04, 0x31
        /*01fa*/ 	.short	(.L_541 - .L_540)


	//   ....[0]....
.L_540:
        /*01fc*/ 	.word	0x00000160


	//   ....[1]....
        /*0200*/ 	.word	0x000001a0


	//   ....[2]....
        /*0204*/ 	.word	0x00000210


	//   ....[3]....
        /*0208*/ 	.word	0x0000d270


	//   ....[4]....
        /*020c*/ 	.word	0x0000d300


	//   ....[5]....
        /*0210*/ 	.word	0x0000d790


	//   ....[6]....
        /*0214*/ 	.word	0x0000d7c0


	//   ....[7]....
        /*0218*/ 	.word	0x00010060


	//   ....[8]....
        /*021c*/ 	.word	0x000100f0


	//----- nvinfo : EIATTR_COOP_GROUP_MASK_REGIDS
	.align		4
.L_541:
        /*0220*/ 	.byte	0x04, 0x29
        /*0222*/ 	.short	(.L_543 - .L_542)


	//   ....[0]....
.L_542:
        /*0224*/ 	.word	0xffffffff


	//   ....[1]....
        /*0228*/ 	.word	0xffffffff


	//   ....[2]....
        /*022c*/ 	.word	0xffffffff


	//   ....[3]....
        /*0230*/ 	.word	0xffffffff


	//   ....[4]....
        /*0234*/ 	.word	0xffffffff


	//   ....[5]....
        /*0238*/ 	.word	0xffffffff


	//   ....[6]....
        /*023c*/ 	.word	0xffffffff


	//   ....[7]....
        /*0240*/ 	.word	0xffffffff


	//   ....[8]....
        /*0244*/ 	.word	0xffffffff


	//   ....[9]....
        /*0248*/ 	.word	0xffffffff


	//   ....[10]....
        /*024c*/ 	.word	0xffffffff


	//   ....[11]....
        /*0250*/ 	.word	0xffffffff


	//   ....[12]....
        /*0254*/ 	.word	0xffffffff


	//   ....[13]....
        /*0258*/ 	.word	0xffffffff


	//   ....[14]....
        /*025c*/ 	.word	0xffffffff


	//   ....[15]....
        /*0260*/ 	.word	0xffffffff


	//   ....[16]....
        /*0264*/ 	.word	0xffffffff


	//   ....[17]....
        /*0268*/ 	.word	0xffffffff


	//   ....[18]....
        /*026c*/ 	.word	0xffffffff


	//   ....[19]....
        /*0270*/ 	.word	0xffffffff


	//   ....[20]....
        /*0274*/ 	.word	0xffffffff


	//   ....[21]....
        /*0278*/ 	.word	0xffffffff


	//   ....[22]....
        /*027c*/ 	.word	0xffffffff


	//   ....[23]....
        /*0280*/ 	.word	0xffffffff


	//   ....[24]....
        /*0284*/ 	.word	0xffffffff


	//   ....[25]....
        /*0288*/ 	.word	0xffffffff


	//   ....[26]....
        /*028c*/ 	.word	0xffffffff


	//   ....[27]....
        /*0290*/ 	.word	0xffffffff


	//   ....[28]....
        /*0294*/ 	.word	0xffffffff


	//   ....[29]....
        /*0298*/ 	.word	0xffffffff


	//   ....[30]....
        /*029c*/ 	.word	0xffffffff


	//   ....[31]....
        /*02a0*/ 	.word	0xffffffff


	//   ....[32]....
        /*02a4*/ 	.word	0xffffffff


	//   ....[33]....
        /*02a8*/ 	.word	0xffffffff


	//   ....[34]....
        /*02ac*/ 	.word	0xffffffff


	//   ....[35]....
        /*02b0*/ 	.word	0xffffffff


	//   ....[36]....
        /*02b4*/ 	.word	0xffffffff


	//   ....[37]....
        /*02b8*/ 	.word	0xffffffff


	//   ....[38]....
        /*02bc*/ 	.word	0xffffffff


	//   ....[39]....
        /*02c0*/ 	.word	0xffffffff


	//   ....[40]....
        /*02c4*/ 	.word	0xffffffff


	//   ....[41]....
        /*02c8*/ 	.word	0xffffffff


	//   ....[42]....
        /*02cc*/ 	.word	0xffffffff


	//   ....[43]....
        /*02d0*/ 	.word	0xffffffff


	//   ....[44]....
        /*02d4*/ 	.word	0xffffffff


	//   ....[45]....
        /*02d8*/ 	.word	0xffffffff


	//   ....[46]....
        /*02dc*/ 	.word	0xffffffff


	//   ....[47]....
        /*02e0*/ 	.word	0xffffffff


	//   ....[48]....
        /*02e4*/ 	.word	0xffffffff


	//   ....[49]....
        /*02e8*/ 	.word	0xffffffff


	//   ....[50]....
        /*02ec*/ 	.word	0xffffffff


	//   ....[51]....
        /*02f0*/ 	.word	0xffffffff


	//   ....[52]....
        /*02f4*/ 	.word	0xffffffff


	//   ....[53]....
        /*02f8*/ 	.word	0xffffffff


	//   ....[54]....
        /*02fc*/ 	.word	0xffffffff


	//   ....[55]....
        /*0300*/ 	.word	0xffffffff


	//   ....[56]....
        /*0304*/ 	.word	0xffffffff


	//   ....[57]....
        /*0308*/ 	.word	0xffffffff


	//   ....[58]....
        /*030c*/ 	.word	0xffffffff


	//   ....[59]....
        /*0310*/ 	.word	0xffffffff


	//   ....[60]....
        /*0314*/ 	.word	0xffffffff


	//   ....[61]....
        /*0318*/ 	.word	0xffffffff


	//   ....[62]....
        /*031c*/ 	.word	0xffffffff


	//   ....[63]....
        /*0320*/ 	.word	0x0500000f


	//   ....[64]....
        /*0324*/ 	.word	0x0500000f


	//   ....[65]....
        /*0328*/ 	.word	0x0500000f


	//   ....[66]....
        /*032c*/ 	.word	0x0500000f


	//   ....[67]....
        /*0330*/ 	.word	0x0500000f


	//   ....[68]....
        /*0334*/ 	.word	0x0500000f


	//   ....[69]....
        /*0338*/ 	.word	0x0500000f


	//   ....[70]....
        /*033c*/ 	.word	0x0500000f


	//   ....[71]....
        /*0340*/ 	.word	0x0500000f


	//   ....[72]....
        /*0344*/ 	.word	0x0500000f


	//   ....[73]....
        /*0348*/ 	.word	0x0500000f


	//   ....[74]....
        /*034c*/ 	.word	0x0500000f


	//   ....[75]....
        /*0350*/ 	.word	0x0500000f


	//   ....[76]....
        /*0354*/ 	.word	0x0500000f


	//   ....[77]....
        /*0358*/ 	.word	0x0500000f


	//   ....[78]....
        /*035c*/ 	.word	0x0500000f


	//   ....[79]....
        /*0360*/ 	.word	0x0500000f


	//   ....[80]....
        /*0364*/ 	.word	0x0500000f


	//   ....[81]....
        /*0368*/ 	.word	0x0500000f


	//----- nvinfo : EIATTR_COOP_GROUP_INSTR_OFFSETS
	.align		4
.L_543:
        /*036c*/ 	.byte	0x04, 0x28
        /*036e*/ 	.short	(.L_545 - .L_544)


	//   ....[0]....
.L_544:
        /*0370*/ 	.word	0x00000060


	//   ....[1]....
        /*0374*/ 	.word	0x00000170


	//   ....[2]....
        /*0378*/ 	.word	0x000001c0


	//   ....[3]....
        /*037c*/ 	.word	0x000003b0


	//   ....[4]....
        /*0380*/ 	.word	0x00000510


	//   ....[5]....
        /*0384*/ 	.word	0x00000630


	//   ....[6]....
        /*0388*/ 	.word	0x00000790


	//   ....[7]....
        /*038c*/ 	.word	0x00001920


	//   ....[8]....
        /*0390*/ 	.word	0x000031b0


	//   ....[9]....
        /*0394*/ 	.word	0x00003ec0


	//   ....[10]....
        /*0398*/ 	.word	0x00003f90


	//   ....[11]....
        /*039c*/ 	.word	0x000043d0


	//   ....[12]....
        /*03a0*/ 	.word	0x00004440


	//   ....[13]....
        /*03a4*/ 	.word	0x00004d90


	//   ....[14]....
        /*03a8*/ 	.word	0x00005700


	//   ....[15]....
        /*03ac*/ 	.word	0x00005760


	//   ....[16]....
        /*03b0*/ 	.word	0x00005c50


	//   ....[17]....
        /*03b4*/ 	.word	0x00005ce0


	//   ....[18]....
        /*03b8*/ 	.word	0x00006f20


	//   ....[19]....
        /*03bc*/ 	.word	0x00007630


	//   ....[20]....
        /*03c0*/ 	.word	0x000076b0


	//   ....[21]....
        /*03c4*/ 	.word	0x000079c0


	//   ....[22]....
        /*03c8*/ 	.word	0x00007b80


	//   ....[23]....
        /*03cc*/ 	.word	0x00008c00


	//   ....[24]....
        /*03d0*/ 	.word	0x00008c40


	//   ....[25]....
        /*03d4*/ 	.word	0x00008c80


	//   ....[26]....
        /*03d8*/ 	.word	0x00008cf0


	//   ....[27]....
        /*03dc*/ 	.word	0x00008d10


	//   ....[28]....
        /*03e0*/ 	.word	0x0000a680


	//   ....[29]....
        /*03e4*/ 	.word	0x0000c0a0


	//   ....[30]....
        /*03e8*/ 	.word	0x0000c220


	//   ....[31]....
        /*03ec*/ 	.word	0x0000c250


	//   ....[32]....
        /*03f0*/ 	.word	0x0000c290


	//   ....[33]....
        /*03f4*/ 	.word	0x0000c300


	//   ....[34]....
        /*03f8*/ 	.word	0x0000c360


	//   ....[35]....
        /*03fc*/ 	.word	0x0000c3a0


	//   ....[36]....
        /*0400*/ 	.word	0x0000c540


	//   ....[37]....
        /*0404*/ 	.word	0x0000c5a0


	//   ....[38]....
        /*0408*/ 	.word	0x0000c5e0


	//   ....[39]....
        /*040c*/ 	.word	0x0000c620


	//   ....[40]....
        /*0410*/ 	.word	0x0000c650


	//   ....[41]....
        /*0414*/ 	.word	0x0000c680


	//   ....[42]....
        /*0418*/ 	.word	0x0000c710


	//   ....[43]....
        /*041c*/ 	.word	0x0000c770


	//   ....[44]....
        /*0420*/ 	.word	0x0000c800


	//   ....[45]....
        /*0424*/ 	.word	0x00010180


	//   ....[46]....
        /*0428*/ 	.word	0x00010190


	//   ....[47]....
        /*042c*/ 	.word	0x000102a0


	//   ....[48]....
        /*0430*/ 	.word	0x00010300


	//   ....[49]....
        /*0434*/ 	.word	0x00010340


	//   ....[50]....
        /*0438*/ 	.word	0x00010380


	//   ....[51]....
        /*043c*/ 	.word	0x000103b0


	//   ....[52]....
        /*0440*/ 	.word	0x000103e0


	//   ....[53]....
        /*0444*/ 	.word	0x00010570


	//   ....[54]....
        /*0448*/ 	.word	0x000105d0


	//   ....[55]....
        /*044c*/ 	.word	0x00010610


	//   ....[56]....
        /*0450*/ 	.word	0x00010650


	//   ....[57]....
        /*0454*/ 	.word	0x00010680


	//   ....[58]....
        /*0458*/ 	.word	0x000106b0


	//   ....[59]....
        /*045c*/ 	.word	0x00010770


	//   ....[60]....
        /*0460*/ 	.word	0x00010790


	//   ....[61]....
        /*0464*/ 	.word	0x00010800


	//   ....[62]....
        /*0468*/ 	.word	0x00010e90


	//   ....[63]....
        /*046c*/ 	.word	0x000114f0


	//   ....[64]....
        /*0470*/ 	.word	0x00011910


	//   ....[65]....
        /*0474*/ 	.word	0x000119a0


	//   ....[66]....
        /*0478*/ 	.word	0x00011a40


	//   ....[67]....
        /*047c*/ 	.word	0x00011af0


	//   ....[68]....
        /*0480*/ 	.word	0x00011b70


	//   ....[69]....
        /*0484*/ 	.word	0x00011bf0


	//   ....[70]....
        /*0488*/ 	.word	0x00011c70


	//   ....[71]....
        /*048c*/ 	.word	0x00011cf0


	//   ....[72]....
        /*0490*/ 	.word	0x00011d80


	//   ....[73]....
        /*0494*/ 	.word	0x00011e30


	//   ....[74]....
        /*0498*/ 	.word	0x00011eb0


	//   ....[75]....
        /*049c*/ 	.word	0x00011f30


	//   ....[76]....
        /*04a0*/ 	.word	0x00011fb0


	//   ....[77]....
        /*04a4*/ 	.word	0x00012030


	//   ....[78]....
        /*04a8*/ 	.word	0x000120a0


	//   ....[79]....
        /*04ac*/ 	.word	0x00012140


	//   ....[80]....
        /*04b0*/ 	.word	0x000121d0


	//   ....[81]....
        /*04b4*/ 	.word	0x00012300


	//----- nvinfo : EIATTR_REG_RECONFIG
	.align		4
.L_545:
        /*04b8*/ 	.byte	0x01, 0x54
	.zero		2


	//----- nvinfo : EIATTR_SYSCALL_OFFSETS
	.align		4
        /*04bc*/ 	.byte	0x04, 0x46
        /*04be*/ 	.short	(.L_547 - .L_546)


	//   ....[0]....
.L_546:
        /*04c0*/ 	.word	0x00003380


	//   ....[1]....
        /*04c4*/ 	.word	0x0000d490


	//   ....[2]....
        /*04c8*/ 	.word	0x0000d5d0


	//   ....[3]....
        /*04cc*/ 	.word	0x0000d6d0


	//----- nvinfo : EIATTR_MBARRIER_INSTR_OFFSETS
	.align		4
.L_547:
        /*04d0*/ 	.byte	0x04, 0x39
        /*04d2*/ 	.short	(.L_549 - .L_548)


	//   ....[0]....
.L_548:
        /*04d4*/ 	.word	0x000002a0
        /*04d8*/ 	.word	0x000000ff
        /*04dc*/ 	.word	0x00028c00
        /*04e0*/ 	.short	0x0100
        /*04e2*/ 	.byte	0x08
	.zero		1


	//   ....[1]....
        /*04e4*/ 	.word	0x000002b0
        /*04e8*/ 	.word	0x000000ff
        /*04ec*/ 	.word	0x00028c20
        /*04f0*/ 	.short	0x0100
        /*04f2*/ 	.byte	0x08
	.zero		1


	//   ....[2]....
        /*04f4*/ 	.word	0x00000360
        /*04f8*/ 	.word	0x000000ff
        /*04fc*/ 	.word	0x00028c30
        /*0500*/ 	.short	0x0100
        /*0502*/ 	.byte	0x06
	.zero		1


	//   ....[3]....
        /*0504*/ 	.word	0x00000370
        /*0508*/ 	.word	0x000000ff
        /*050c*/ 	.word	0x00028c40
        /*0510*/ 	.short	0x0100
        /*0512*/ 	.byte	0x06
	.zero		1


	//   ....[4]....
        /*0514*/ 	.word	0x00000380
        /*0518*/ 	.word	0x000000ff
        /*051c*/ 	.word	0x00028c38
        /*0520*/ 	.short	0x0100
        /*0522*/ 	.byte	0x06
	.zero		1


	//   ....[5]....
        /*0524*/ 	.word	0x00000390
        /*0528*/ 	.word	0x000000ff
        /*052c*/ 	.word	0x00028c48
        /*0530*/ 	.short	0x0100
        /*0532*/ 	.byte	0x06
	.zero		1


	//   ....[6]....
        /*0534*/ 	.word	0x000004c0
        /*0538*/ 	.word	0x000000ff
        /*053c*/ 	.word	0x00028c50
        /*0540*/ 	.short	0x0100
        /*0542*/ 	.byte	0x08
	.zero		1


	//   ....[7]....
        /*0544*/ 	.word	0x000004d0
        /*0548*/ 	.word	0x000000ff
        /*054c*/ 	.word	0x00028c60
        /*0550*/ 	.short	0x0100
        /*0552*/ 	.byte	0x08
	.zero		1


	//   ....[8]....
        /*0554*/ 	.word	0x000004e0
        /*0558*/ 	.word	0x000000ff
        /*055c*/ 	.word	0x00028c58
        /*0560*/ 	.short	0x0100
        /*0562*/ 	.byte	0x08
	.zero		1


	//   ....[9]....
        /*0564*/ 	.word	0x000004f0
        /*0568*/ 	.word	0x000000ff
        /*056c*/ 	.word	0x00028c68
        /*0570*/ 	.short	0x0100
        /*0572*/ 	.byte	0x08
	.zero		1


	//   ....[10]....
        /*0574*/ 	.word	0x000005e0
        /*0578*/ 	.word	0x000000ff
        /*057c*/ 	.word	0x00028c70
        /*0580*/ 	.short	0x0100
        /*0582*/ 	.byte	0x06
	.zero		1


	//   ....[11]....
        /*0584*/ 	.word	0x000005f0
        /*0588*/ 	.word	0x000000ff
        /*058c*/ 	.word	0x00028c80
        /*0590*/ 	.short	0x0100
        /*0592*/ 	.byte	0x06
	.zero		1


	//   ....[12]....
        /*0594*/ 	.word	0x00000600
        /*0598*/ 	.word	0x000000ff
        /*059c*/ 	.word	0x00028c78
        /*05a0*/ 	.short	0x0100
        /*05a2*/ 	.byte	0x06
	.zero		1


	//   ....[13]....
        /*05a4*/ 	.word	0x00000610
        /*05a8*/ 	.word	0x000000ff
        /*05ac*/ 	.word	0x00028c88
        /*05b0*/ 	.short	0x0100
        /*05b2*/ 	.byte	0x06
	.zero		1


	//   ....[14]....
        /*05b4*/ 	.word	0x00000740
        /*05b8*/ 	.word	0x000000ff
        /*05bc*/ 	.word	0x00028c90
        /*05c0*/ 	.short	0x0100
        /*05c2*/ 	.byte	0x08
	.zero		1


	//   ....[15]....
        /*05c4*/ 	.word	0x00000750
        /*05c8*/ 	.word	0x000000ff
        /*05cc*/ 	.word	0x00028ca0
        /*05d0*/ 	.short	0x0100
        /*05d2*/ 	.byte	0x08
	.zero		1


	//   ....[16]....
        /*05d4*/ 	.word	0x00000760
        /*05d8*/ 	.word	0x000000ff
        /*05dc*/ 	.word	0x00028c98
        /*05e0*/ 	.short	0x0100
        /*05e2*/ 	.byte	0x08
	.zero		1


	//   ....[17]....
        /*05e4*/ 	.word	0x00000770
        /*05e8*/ 	.word	0x000000ff
        /*05ec*/ 	.word	0x00028ca8
        /*05f0*/ 	.short	0x0100
        /*05f2*/ 	.byte	0x08
	.zero		1


	//   ....[18]....
        /*05f4*/ 	.word	0x000008a0
        /*05f8*/ 	.word	0x000000ff
        /*05fc*/ 	.word	0x00028cb0
        /*0600*/ 	.short	0x0100
        /*0602*/ 	.byte	0x08
	.zero		1


	//   ....[19]....
        /*0604*/ 	.word	0x000008b0
        /*0608*/ 	.word	0x000000ff
        /*060c*/ 	.word	0x00028cc0
        /*0610*/ 	.short	0x0100
        /*0612*/ 	.byte	0x08
	.zero		1


	//   ....[20]....
        /*0614*/ 	.word	0x000008c0
        /*0618*/ 	.word	0x000000ff
        /*061c*/ 	.word	0x00028cb8
        /*0620*/ 	.short	0x0100
        /*0622*/ 	.byte	0x08
	.zero		1


	//   ....[21]....
        /*0624*/ 	.word	0x000008d0
        /*0628*/ 	.word	0x000000ff
        /*062c*/ 	.word	0x00028cc8
        /*0630*/ 	.short	0x0100
        /*0632*/ 	.byte	0x08
	.zero		1


	//   ....[22]....
        /*0634*/ 	.word	0x00001a30
        /*0638*/ 	.word	0x000000ff
        /*063c*/ 	.word	0x00028c50
        /*0640*/ 	.short	0x010a
        /*0642*/ 	.byte	0x15
	.zero		1


	//   ....[23]....
        /*0644*/ 	.word	0x00001d00
        /*0648*/ 	.word	0x00000004
        /*064c*/ 	.word	0x00000000
        /*0650*/ 	.short	0x0101
        /*0652*/ 	.byte	0x3f
	.zero		1


	//   ....[24]....
        /*0654*/ 	.word	0x00002660
        /*0658*/ 	.word	0x000000ff
        /*065c*/ 	.word	0x00028c50
        /*0660*/ 	.short	0x010a
        /*0662*/ 	.byte	0x15
	.zero		1


	//   ....[25]....
        /*0664*/ 	.word	0x000026a0
        /*0668*/ 	.word	0x000000ff
        /*066c*/ 	.word	0x00028c50
        /*0670*/ 	.short	0x010a
        /*0672*/ 	.byte	0x15
	.zero		1


	//   ....[26]....
        /*0674*/ 	.word	0x00002870
        /*0678*/ 	.word	0x00000005
        /*067c*/ 	.word	0x00000000
        /*0680*/ 	.short	0x0101
        /*0682*/ 	.byte	0x3f
	.zero		1


	//   ....[27]....
        /*0684*/ 	.word	0x00003400
        /*0688*/ 	.word	0x000000ff
        /*068c*/ 	.word	0x00028c00
        /*0690*/ 	.short	0x010a
        /*0692*/ 	.byte	0x28
	.zero		1


	//   ....[28]....
        /*0694*/ 	.word	0x00003480
        /*0698*/ 	.word	0x00000007
        /*069c*/ 	.word	0x00028c30
        /*06a0*/ 	.short	0x010a
        /*06a2*/ 	.byte	0x3f
	.zero		1


	//   ....[29]....
        /*06a4*/ 	.word	0x000034c0
        /*06a8*/ 	.word	0x00000007
        /*06ac*/ 	.word	0x00028c30
        /*06b0*/ 	.short	0x010a
        /*06b2*/ 	.byte	0x3f
	.zero		1


	//   ....[30]....
        /*06b4*/ 	.word	0x00004640
        /*06b8*/ 	.word	0x00000003
        /*06bc*/ 	.word	0x00000000
        /*06c0*/ 	.short	0x0101
        /*06c2*/ 	.byte	0x3f
	.zero		1


	//   ....[31]....
        /*06c4*/ 	.word	0x00004a90
        /*06c8*/ 	.word	0x00000007
        /*06cc*/ 	.word	0x00028c50
        /*06d0*/ 	.short	0x010a
        /*06d2*/ 	.byte	0x3f
	.zero		1


	//   ....[32]....
        /*06d4*/ 	.word	0x00004ad0
        /*06d8*/ 	.word	0x00000007
        /*06dc*/ 	.word	0x00028c50
        /*06e0*/ 	.short	0x010a
        /*06e2*/ 	.byte	0x3f
	.zero		1


	//   ....[33]....
        /*06e4*/ 	.word	0x00004db0
        /*06e8*/ 	.word	0x00000007
        /*06ec*/ 	.word	0x00000000
        /*06f0*/ 	.short	0x0101
        /*06f2*/ 	.byte	0x3f
	.zero		1


	//   ....[34]....
        /*06f4*/ 	.word	0x00004ec0
        /*06f8*/ 	.word	0x000000ff
        /*06fc*/ 	.word	0x00028c30
        /*0700*/ 	.short	0x010a
        /*0702*/ 	.byte	0x19
	.zero		1


	//   ....[35]....
        /*0704*/ 	.word	0x00004f00
        /*0708*/ 	.word	0x000000ff
        /*070c*/ 	.word	0x00028c30
        /*0710*/ 	.short	0x010a
        /*0712*/ 	.byte	0x19
	.zero		1


	//   ....[36]....
        /*0714*/ 	.word	0x00005f50
        /*0718*/ 	.word	0x00000098
        /*071c*/ 	.word	0x00000000
        /*0720*/ 	.short	0x0101
        /*0722*/ 	.byte	0x3f
	.zero		1


	//   ....[37]....
        /*0724*/ 	.word	0x00006c60
        /*0728*/ 	.word	0x000000ff
        /*072c*/ 	.word	0x00028c50
        /*0730*/ 	.short	0x010a
        /*0732*/ 	.byte	0x19
	.zero		1


	//   ....[38]....
        /*0734*/ 	.word	0x00006ca0
        /*0738*/ 	.word	0x000000ff
        /*073c*/ 	.word	0x00028c50
        /*0740*/ 	.short	0x010a
        /*0742*/ 	.byte	0x19
	.zero		1


	//   ....[39]....
        /*0744*/ 	.word	0x00006f40
        /*0748*/ 	.word	0x000000a8
        /*074c*/ 	.word	0x00000000
        /*0750*/ 	.short	0x0101
        /*0752*/ 	.byte	0x3f
	.zero		1


	//   ....[40]....
        /*0754*/ 	.word	0x00007070
        /*0758*/ 	.word	0x000000ff
        /*075c*/ 	.word	0x00028c30
        /*0760*/ 	.short	0x010a
        /*0762*/ 	.byte	0x18
	.zero		1


	//   ....[41]....
        /*0764*/ 	.word	0x000070b0
        /*0768*/ 	.word	0x000000ff
        /*076c*/ 	.word	0x00028c30
        /*0770*/ 	.short	0x010a
        /*0772*/ 	.byte	0x18
	.zero		1


	//   ....[42]....
        /*0774*/ 	.word	0x00007ea0
        /*0778*/ 	.word	0x00000098
        /*077c*/ 	.word	0x00000000
        /*0780*/ 	.short	0x0101
        /*0782*/ 	.byte	0x3f
	.zero		1


	//   ....[43]....
        /*0784*/ 	.word	0x00008950
        /*0788*/ 	.word	0x000000ff
        /*078c*/ 	.word	0x00028c50
        /*0790*/ 	.short	0x010a
        /*0792*/ 	.byte	0x18
	.zero		1


	//   ....[44]....
        /*0794*/ 	.word	0x00008990
        /*0798*/ 	.word	0x000000ff
        /*079c*/ 	.word	0x00028c50
        /*07a0*/ 	.short	0x010a
        /*07a2*/ 	.byte	0x18
	.zero		1


	//   ....[45]....
        /*07a4*/ 	.word	0x00008c20
        /*07a8*/ 	.word	0x000000a8
        /*07ac*/ 	.word	0x00000000
        /*07b0*/ 	.short	0x0101
        /*07b2*/ 	.byte	0x3f
	.zero		1


	//   ....[46]....
        /*07b4*/ 	.word	0x0000b0d0
        /*07b8*/ 	.word	0x000000ff
        /*07bc*/ 	.word	0x00000000
        /*07c0*/ 	.short	0x0101
        /*07c2*/ 	.byte	0x04
	.zero		1


	//   ....[47]....
        /*07c4*/ 	.word	0x0000dc00
        /*07c8*/ 	.word	0x00000008
        /*07cc*/ 	.word	0x00028c40
        /*07d0*/ 	.short	0x010a
        /*07d2*/ 	.byte	0x3f
	.zero		1


	//   ....[48]....
        /*07d4*/ 	.word	0x0000dff0
        /*07d8*/ 	.word	0x0000000a
        /*07dc*/ 	.word	0x00028c20
        /*07e0*/ 	.short	0x010a
        /*07e2*/ 	.byte	0x3f
	.zero		1


	//   ....[49]....
        /*07e4*/ 	.word	0x0000e0b0
        /*07e8*/ 	.word	0x0000000b
        /*07ec*/ 	.word	0x00028c60
        /*07f0*/ 	.short	0x010a
        /*07f2*/ 	.byte	0x3f
	.zero		1


	//   ....[50]....
        /*07f4*/ 	.word	0x0000e820
        /*07f8*/ 	.word	0x00000002
        /*07fc*/ 	.word	0x00028c40
        /*0800*/ 	.short	0x010a
        /*0802*/ 	.byte	0x3f
	.zero		1


	//   ....[51]....
        /*0804*/ 	.word	0x0000ea30
        /*0808*/ 	.word	0x00000002
        /*080c*/ 	.word	0x00028c60
        /*0810*/ 	.short	0x010a
        /*0812*/ 	.byte	0x3f
	.zero		1


	//   ....[52]....
        /*0814*/ 	.word	0x0000f0f0
        /*0818*/ 	.word	0x00000002
        /*081c*/ 	.word	0x00028c40
        /*0820*/ 	.short	0x010a
        /*0822*/ 	.byte	0x3f
	.zero		1


	//   ....[53]....
        /*0824*/ 	.word	0x0000f2f0
        /*0828*/ 	.word	0x00000002
        /*082c*/ 	.word	0x00028c60
        /*0830*/ 	.short	0x010a
        /*0832*/ 	.byte	0x3f
	.zero		1


	//   ....[54]....
        /*0834*/ 	.word	0x0000f930
        /*0838*/ 	.word	0x00000002
        /*083c*/ 	.word	0x00028c40
        /*0840*/ 	.short	0x010a
        /*0842*/ 	.byte	0x3f
	.zero		1


	//   ....[55]....
        /*0844*/ 	.word	0x0000fb40
        /*0848*/ 	.word	0x00000002
        /*084c*/ 	.word	0x00028c60
        /*0850*/ 	.short	0x010a
        /*0852*/ 	.byte	0x3f
	.zero		1


	//   ....[56]....
        /*0854*/ 	.word	0x00010e10
        /*0858*/ 	.word	0x00000000
        /*085c*/ 	.word	0x00028c20
        /*0860*/ 	.short	0x010a
        /*0862*/ 	.byte	0x3f
	.zero		1


	//   ....[57]....
        /*0864*/ 	.word	0x00010fd0
        /*0868*/ 	.word	0x00000006
        /*086c*/ 	.word	0x00000000
        /*0870*/ 	.short	0x010a
        /*0872*/ 	.byte	0x3f
	.zero		1


	//   ....[58]....
        /*0874*/ 	.word	0x00011040
        /*0878*/ 	.word	0x00000007
        /*087c*/ 	.word	0x00000000
        /*0880*/ 	.short	0x010a
        /*0882*/ 	.byte	0x3f
	.zero		1


	//   ....[59]....
        /*0884*/ 	.word	0x000110b0
        /*0888*/ 	.word	0x00000004
        /*088c*/ 	.word	0x00000000
        /*0890*/ 	.short	0x010a
        /*0892*/ 	.byte	0x3f
	.zero		1


	//   ....[60]....
        /*0894*/ 	.word	0x000110e0
        /*0898*/ 	.word	0x00000003
        /*089c*/ 	.word	0x00000000
        /*08a0*/ 	.short	0x010a
        /*08a2*/ 	.byte	0x3f
	.zero		1


	//   ....[61]....
        /*08a4*/ 	.word	0x00011150
        /*08a8*/ 	.word	0x00000005
        /*08ac*/ 	.word	0x00028c50
        /*08b0*/ 	.short	0x010a
        /*08b2*/ 	.byte	0x3f
	.zero		1


	//   ....[62]....
        /*08b4*/ 	.word	0x000111b0
        /*08b8*/ 	.word	0x00000006
        /*08bc*/ 	.word	0x00028c50
        /*08c0*/ 	.short	0x010a
        /*08c2*/ 	.byte	0x3f
	.zero		1


	//   ....[63]....
        /*08c4*/ 	.word	0x00011210
        /*08c8*/ 	.word	0x00000003
        /*08cc*/ 	.word	0x00028c00
        /*08d0*/ 	.short	0x010a
        /*08d2*/ 	.byte	0x3f
	.zero		1


	//   ....[64]....
        /*08d4*/ 	.word	0x00011260
        /*08d8*/ 	.word	0x00000007
        /*08dc*/ 	.word	0x00028c30
        /*08e0*/ 	.short	0x010a
        /*08e2*/ 	.byte	0x3f
	.zero		1


	//   ....[65]....
        /*08e4*/ 	.word	0x000112b0
        /*08e8*/ 	.word	0x00000007
        /*08ec*/ 	.word	0x00028c50
        /*08f0*/ 	.short	0x010a
        /*08f2*/ 	.byte	0x3f
	.zero		1


	//   ....[66]....
        /*08f4*/ 	.word	0x00011310
        /*08f8*/ 	.word	0x00000004
        /*08fc*/ 	.word	0x00028c30
        /*0900*/ 	.short	0x010a
        /*0902*/ 	.byte	0x3f
	.zero		1


	//   ....[67]....
        /*0904*/ 	.word	0x00011360
        /*0908*/ 	.word	0x000000a8
        /*090c*/ 	.word	0x00028c50
        /*0910*/ 	.short	0x010a
        /*0912*/ 	.byte	0x3f
	.zero		1


	//   ....[68]....
        /*0914*/ 	.word	0x000113c0
        /*0918*/ 	.word	0x00000004
        /*091c*/ 	.word	0x00028c30
        /*0920*/ 	.short	0x010a
        /*0922*/ 	.byte	0x3f
	.zero		1


	//   ....[69]....
        /*0924*/ 	.word	0x00011410
        /*0928*/ 	.word	0x000000a8
        /*092c*/ 	.word	0x00028c50
        /*0930*/ 	.short	0x010a
        /*0932*/ 	.byte	0x3f
	.zero		1


	//   ....[70]....
        /*0934*/ 	.word	0x000115b0
        /*0938*/ 	.word	0x00000008
        /*093c*/ 	.word	0x00028c40
        /*0940*/ 	.short	0x010a
        /*0942*/ 	.byte	0x3f
	.zero		1


	//   ....[71]....
        /*0944*/ 	.word	0x00011630
        /*0948*/ 	.word	0x00000008
        /*094c*/ 	.word	0x00028c20
        /*0950*/ 	.short	0x010a
        /*0952*/ 	.byte	0x3f
	.zero		1


	//   ....[72]....
        /*0954*/ 	.word	0x00011680
        /*0958*/ 	.word	0x0000000b
        /*095c*/ 	.word	0x00028c60
        /*0960*/ 	.short	0x010a
        /*0962*/ 	.byte	0x3f
	.zero		1


	//   ....[73]....
        /*0964*/ 	.word	0x000116d0
        /*0968*/ 	.word	0x00000002
        /*096c*/ 	.word	0x00028c40
        /*0970*/ 	.short	0x010a
        /*0972*/ 	.byte	0x3f
	.zero		1


	//   ....[74]....
        /*0974*/ 	.word	0x00011720
        /*0978*/ 	.word	0x00000002
        /*097c*/ 	.word	0x00028c60
        /*0980*/ 	.short	0x010a
        /*0982*/ 	.byte	0x3f
	.zero		1


	//   ....[75]....
        /*0984*/ 	.word	0x00011770
        /*0988*/ 	.word	0x00000002
        /*098c*/ 	.word	0x00028c40
        /*0990*/ 	.short	0x010a
        /*0992*/ 	.byte	0x3f
	.zero		1


	//   ....[76]....
        /*0994*/ 	.word	0x000117c0
        /*0998*/ 	.word	0x00000002
        /*099c*/ 	.word	0x00028c60
        /*09a0*/ 	.short	0x010a
        /*09a2*/ 	.byte	0x3f
	.zero		1


	//   ....[77]....
        /*09a4*/ 	.word	0x00011810
        /*09a8*/ 	.word	0x00000002
        /*09ac*/ 	.word	0x00028c40
        /*09b0*/ 	.short	0x010a
        /*09b2*/ 	.byte	0x3f
	.zero		1


	//   ....[78]....
        /*09b4*/ 	.word	0x00011860
        /*09b8*/ 	.word	0x00000002
        /*09bc*/ 	.word	0x00028c60
        /*09c0*/ 	.short	0x010a
        /*09c2*/ 	.byte	0x3f
	.zero		1


	//   ....[79]....
        /*09c4*/ 	.word	0x00012220
        /*09c8*/ 	.word	0x00000000
        /*09cc*/ 	.word	0x00028c20
        /*09d0*/ 	.short	0x010a
        /*09d2*/ 	.byte	0x3f
	.zero		1


	//   ....[80]....
        /*09d4*/ 	.word	0x000123c0
        /*09d8*/ 	.word	0x00000006
        /*09dc*/ 	.word	0x00000000
        /*09e0*/ 	.short	0x010a
        /*09e2*/ 	.byte	0x3f
	.zero		1


	//   ....[81]....
        /*09e4*/ 	.word	0x00012410
        /*09e8*/ 	.word	0x00000007
        /*09ec*/ 	.word	0x00000000
        /*09f0*/ 	.short	0x010a
        /*09f2*/ 	.byte	0x3f
	.zero		1


	//   ....[82]....
        /*09f4*/ 	.word	0x00012460
        /*09f8*/ 	.word	0x00000004
        /*09fc*/ 	.word	0x00000000
        /*0a00*/ 	.short	0x010a
        /*0a02*/ 	.byte	0x3f
	.zero		1


	//----- nvinfo : EIATTR_NUM_MBARRIERS
	.align		4
.L_549:
        /*0a04*/ 	.byte	0x03, 0x38
        /*0a06*/ 	.short	0x0016


	//----- nvinfo : EIATTR_EXIT_INSTR_OFFSETS
	.align		4
        /*0a08*/ 	.byte	0x04, 0x1c
        /*0a0a*/ 	.short	(.L_551 - .L_550)


	//   ....[0]....
.L_550:
        /*0a0c*/ 	.word	0x00000a80


	//   ....[1]....
        /*0a10*/ 	.word	0x0000c060


	//   ....[2]....
        /*0a14*/ 	.word	0x0000c0c0


	//   ....[3]....
        /*0a18*/ 	.word	0x00011130


	//----- nvinfo : EIATTR_MAX_THREADS
	.align		4
.L_551:
        /*0a1c*/ 	.byte	0x04, 0x05
        /*0a1e*/ 	.short	(.L_553 - .L_552)
.L_552:
        /*0a20*/ 	.word	0x00000180
        /*0a24*/ 	.word	0x00000001
        /*0a28*/ 	.word	0x00000001


	//----- nvinfo : EIATTR_CRS_STACK_SIZE
	.align		4
.L_553:
        /*0a2c*/ 	.byte	0x04, 0x1e
        /*0a2e*/ 	.short	(.L_555 - .L_554)
.L_554:
        /*0a30*/ 	.word	0x00000000


	//----- nvinfo : EIATTR_CBANK_PARAM_SIZE
	.align		4
.L_555:
        /*0a34*/ 	.byte	0x03, 0x19
        /*0a36*/ 	.short	0x0a70


	//----- nvinfo : EIATTR_PARAM_CBANK
	.align		4
        /*0a38*/ 	.byte	0x04, 0x0a
        /*0a3a*/ 	.short	(.L_557 - .L_556)
	.align		4
.L_556:
        /*0a3c*/ 	.word	index@(.nv.constant0._ZN7cutlass13device_kernelIN5flash11enable_sm90INS1_16FlashAttnFwdSm90INS1_25CollectiveMainloopFwdSm90ILi2EN4cute5tupleIJNS5_1CILi1EEES8_S8_EEENS6_IJNS7_ILi64EEESA_SA_EEELi512ENS_6half_tEfNS_4arch4Sm90ELb1ELb0ELb1ELb1ELb0ELb0ELb0ELb0ELb0ELb0ELb0ELb0EEENS1_21CollectiveEpilogueFwdINS6_IJSA_NS7_ILi512EEESA_EEES9_SC_SE_Li256ELb1ELb0ELb0ELb0EEENS1_36VarlenDynamicPersistentTileSchedulerILi64ELi64ELi256ELi32ELb0ELb0ELb1ELb1ELb1ELb1EEEEEEEEEvNT_6ParamsE)
        /*0a40*/ 	.short	0x0210
        /*0a42*/ 	.short	0x0a70


	//----- nvinfo : EIATTR_SW_WAR
	.align		4
.L_557:
        /*0a44*/ 	.byte	0x04, 0x36
        /*0a46*/ 	.short	(.L_559 - .L_558)
.L_558:
        /*0a48*/ 	.word	0x00000008
.L_559:


//--------------------- .nv.info._ZN7cutlass13device_kernelIN5flash11enable_sm90INS1_16FlashAttnFwdSm90INS1_25CollectiveMainloopFwdSm90ILi2EN4cute5tupleIJNS5_1CILi1EEES8_S8_EEENS6_IJNS7_ILi64EEESA_SA_EEELi512ENS_6half_tEfNS_4arch4Sm90ELb1ELb0ELb1ELb1ELb0ELb1ELb0ELb0ELb0ELb0ELb0ELb0EEENS1_21CollectiveEpilogueFwdINS6_IJSA_NS7_ILi512EEESA_EEES9_SC_SE_Li256ELb1ELb0ELb0ELb0EEENS1_36VarlenDynamicPersistentTileSchedulerILi64ELi64ELi256ELi32ELb0ELb0ELb1ELb1ELb1ELb1EEEEEEEEEvNT_6ParamsE --------------------------
	.section	.nv.info._ZN7cutlass13device_kernelIN5flash11enable_sm90INS1_16FlashAttnFwdSm90INS1_25CollectiveMainloopFwdSm90ILi2EN4cute5tupleIJNS5_1CILi1EEES8_S8_EEENS6_IJNS7_ILi64EEESA_SA_EEELi512ENS_6half_tEfNS_4arch4Sm90ELb1ELb0ELb1ELb1ELb0ELb1ELb0ELb0ELb0ELb0ELb0ELb0EEENS1_21CollectiveEpilogueFwdINS6_IJSA_NS7_ILi512EEESA_EEES9_SC_SE_Li256ELb1ELb0ELb0ELb0EEENS1_36VarlenDynamicPersistentTileSchedulerILi64ELi64ELi256ELi32ELb0ELb0ELb1ELb1ELb1ELb1EEEEEEEEEvNT_6ParamsE,"",@"SHT_CUDA_INFO"
	.sectionflags	@""
	.align	4


	//----- nvinfo : EIATTR_CUDA_API_VERSION
	.align		4
        /*0000*/ 	.byte	0x04, 0x37
        /*0002*/ 	.short	(.L_561 - .L_560)
.L_560:
        /*0004*/ 	.word	0x00000082


	//----- nvinfo : EIATTR_KPARAM_INFO
	.align		4
.L_561:
        /*0008*/ 	.byte	0x04, 0x17
        /*000a*/ 	.short	(.L_563 - .L_562)
.L_562:
        /*000c*/ 	.word	0x00000000
        /*0010*/ 	.short	0x0000
        /*0012*/ 	.short	0x0070
        /*0014*/ 	.byte	0x00, 0xf0, 0x01, 0x28


	//----- nvinfo : EIATTR_SPARSE_MMA_MASK
	.align		4
.L_563:
        /*0018*/ 	.byte	0x03, 0x50
        /*001a*/ 	.short	0x0000


	//----- nvinfo : EIATTR_MAXREG_COUNT
	.align		4
        /*001c*/ 	.byte	0x03, 0x1b
        /*001e*/ 	.short	0x00a8


	//----- nvinfo : EIATTR_NUM_BARRIERS
	.align		4
        /*0020*/ 	.byte	0x02, 0x4c
        /*0022*/ 	.byte	0x10
	.zero		1


	//----- nvinfo : EIATTR_EXTERNS
	.align		4
        /*0024*/ 	.byte	0x04, 0x0f
        /*0026*/ 	.short	(.L_565 - .L_564)


	//   ....[0]....
	.align		4
.L_564:
        /*0028*/ 	.word	index@(__assertfail)


	//----- nvinfo : EIATTR_ANNOTATIONS
	.align		4
.L_565:
        /*002c*/ 	.byte	0x04, 0x55
        /*002e*/ 	.short	(.L_567 - .L_566)


	//   ....[0]....
.L_566:
        /* <DEDUP_REMOVED lines=41> */


	//----- nvinfo : EIATTR_MERCURY_ISA_VERSION
	.align		4
.L_567:
        /*02a8*/ 	.byte	0x03, 0x5f
        /*02aa*/ 	.short	0x0101


	//----- nvinfo : EIATTR_UNUSED_LOAD_BYTE_OFFSET
	.align		4
        /*02ac*/ 	.byte	0x04, 0x44
        /*02ae*/ 	.short	(.L_569 - .L_568)


	//   ....[0]....
.L_568:
        /*02b0*/ 	.word	0x00000ae0
        /*02b4*/ 	.word	0x0000fff0


	//   ....[1]....
        /*02b8*/ 	.word	0x0000f7a0
        /*02bc*/ 	.word	0x0000fff0


	//----- nvinfo : EIATTR_INT_WARP_WIDE_INSTR_OFFSETS
	.align		4
.L_569:
        /*02c0*/ 	.byte	0x04, 0x31
        /*02c2*/ 	.short	(.L_571 - .L_570)


	//   ....[0]....
.L_570:
        /*02c4*/ 	.word	0x000001c0


	//   ....[1]....
        /*02c8*/ 	.word	0x00000200


	//   ....[2]....
        /*02cc*/ 	.word	0x000002d0


	//   ....[3]....
        /*02d0*/ 	.word	0x00014240


	//   ....[4]....
        /*02d4*/ 	.word	0x000142d0


	//   ....[5]....
        /*02d8*/ 	.word	0x00014750


	//   ....[6]....
        /*02dc*/ 	.word	0x00014780


	//   ....[7]....
        /*02e0*/ 	.word	0x00017010


	//   ....[8]....
        /*02e4*/ 	.word	0x000170a0


	//----- nvinfo : EIATTR_COOP_GROUP_MASK_REGIDS
	.align		4
.L_571:
        /*02e8*/ 	.byte	0x04, 0x29
        /*02ea*/ 	.short	(.L_573 - .L_572)


	//   ....[0]....
.L_572:
        /*02ec*/ 	.word	0xffffffff


	//   ....[1]....
        /*02f0*/ 	.word	0xffffffff


	//   ....[2]....
        /*02f4*/ 	.word	0xffffffff


	//   ....[3]....
        /*02f8*/ 	.word	0xffffffff


	//   ....[4]....
        /*02fc*/ 	.word	0xffffffff


	//   ....[5]....
        /*0300*/ 	.word	0xffffffff


	//   ....[6]....
        /*0304*/ 	.word	0xffffffff


	//   ....[7]....
        /*0308*/ 	.word	0xffffffff


	//   ....[8]....
        /*030c*/ 	.word	0xffffffff


	//   ....[9]....
        /*0310*/ 	.word	0xffffffff


	//   ....[10]....
        /*0314*/ 	.word	0xffffffff


	//   ....[11]....
        /*0318*/ 	.word	0xffffffff


	//   ....[12]....
        /*031c*/ 	.word	0xffffffff


	//   ....[13]....
        /*0320*/ 	.word	0xffffffff


	//   ....[14]....
        /*0324*/ 	.word	0xffffffff


	//   ....[15]....
        /*0328*/ 	.word	0xffffffff


	//   ....[16]....
        /*032c*/ 	.word	0xffffffff


	//   ....[17]....
        /*0330*/ 	.word	0xffffffff


	//   ....[18]....
        /*0334*/ 	.word	0xffffffff


	//   ....[19]....
        /*0338*/ 	.word	0xffffffff


	//   ....[20]....
        /*033c*/ 	.word	0xffffffff


	//   ....[21]....
        /*0340*/ 	.word	0xffffffff


	//   ....[22]....
        /*0344*/ 	.word	0xffffffff


	//   ....[23]....
        /*0348*/ 	.word	0xffffffff


	//   ....[24]....
        /*034c*/ 	.word	0xffffffff


	//   ....[25]....
        /*0350*/ 	.word	0xffffffff


	//   ....[26]....
        /*0354*/ 	.word	0xffffffff


	//   ....[27]....
        /*0358*/ 	.word	0xffffffff


	//   ....[28]....
        /*035c*/ 	.word	0xffffffff


	//   ....[29]....
        /*0360*/ 	.word	0xffffffff


	//   ....[30]....
        /*0364*/ 	.word	0xffffffff


	//   ....[31]....
        /*0368*/ 	.word	0xffffffff


	//   ....[32]....
        /*036c*/ 	.word	0xffffffff


	//   ....[33]....
        /*0370*/ 	.word	0xffffffff


	//   ....[34]....
        /*0374*/ 	.word	0xffffffff


	//   ....[35]....
        /*0378*/ 	.word	0xffffffff


	//   ....[36]....
        /*037c*/ 	.word	0xffffffff


	//   ....[37]....
        /*0380*/ 	.word	0xffffffff


	//   ....[38]....
        /*0384*/ 	.word	0xffffffff


	//   ....[39]....
        /*0388*/ 	.word	0xffffffff


	//   ....[40]....
        /*038c*/ 	.word	0xffffffff


	//   ....[41]....
        /*0390*/ 	.word	0xffffffff


	//   ....[42]....
        /*0394*/ 	.word	0xffffffff


	//   ....[43]....
        /*0398*/ 	.word	0xffffffff


	//   ....[44]....
        /*039c*/ 	.word	0xffffffff


	//   ....[45]....
        /*03a0*/ 	.word	0xffffffff


	//   ....[46]....
        /*03a4*/ 	.word	0xffffffff


	//   ....[47]....
        /*03a8*/ 	.word	0xffffffff


	//   ....[48]....
        /*03ac*/ 	.word	0xffffffff


	//   ....[49]....
        /*03b0*/ 	.word	0xffffffff


	//   ....[50]....
        /*03b4*/ 	.word	0xffffffff


	//   ....[51]....
        /*03b8*/ 	.word	0xffffffff


	//   ....[52]....
        /*03bc*/ 	.word	0xffffffff


	//   ....[53]....
        /*03c0*/ 	.word	0xffffffff


	//   ....[54]....
        /*03c4*/ 	.word	0xffffffff


	//   ....[55]....
        /*03c8*/ 	.word	0xffffffff


	//   ....[56]....
        /*03cc*/ 	.word	0xffffffff


	//   ....[57]....
        /*03d0*/ 	.word	0xffffffff


	//   ....[58]....
        /*03d4*/ 	.word	0xffffffff


	//   ....[59]....
        /*03d8*/ 	.word	0xffffffff


	//   ....[60]....
        /*03dc*/ 	.word	0xffffffff


	//   ....[61]....
        /*03e0*/ 	.word	0xffffffff


	//   ....[62]....
        /*03e4*/ 	.word	0xffffffff


	//   ....[63]....
        /*03e8*/ 	.word	0x0500000f


	//   ....[64]....
        /*03ec*/ 	.word	0x0500000f


	//   ....[65]....
        /*03f0*/ 	.word	0x0500000f


	//   ....[66]....
        /*03f4*/ 	.word	0x0500000f


	//   ....[67]....
        /*03f8*/ 	.word	0x0500000f


	//   ....[68]....
        /*03fc*/ 	.word	0x0500000f


	//   ....[69]....
        /*0400*/ 	.word	0x0500000f


	//   ....[70]....
        /*0404*/ 	.word	0x0500000f


	//   ....[71]....
        /*0408*/ 	.word	0x0500000f


	//   ....[72]....
        /*040c*/ 	.word	0x0500000f


	//   ....[73]....
        /*0410*/ 	.word	0x0500000f


	//   ....[74]....
        /*0414*/ 	.word	0x0500000f


	//   ....[75]....
        /*0418*/ 	.word	0x0500000f


	//   ....[76]....
        /*041c*/ 	.word	0x0500000f


	//   ....[77]....
        /*0420*/ 	.word	0x0500000f


	//   ....[78]....
        /*0424*/ 	.word	0x0500000f


	//   ....[79]....
        /*0428*/ 	.word	0x0500000f


	//   ....[80]....
        /*042c*/ 	.word	0x0500000f


	//   ....[81]....
        /*0430*/ 	.word	0x0500000f


	//   ....[82]....
        /*0434*/ 	.word	0x0500000f


	//   ....[83]....
        /*0438*/ 	.word	0x0500000f


	//   ....[84]....
        /*043c*/ 	.word	0x0500000f


	//   ....[85]....
        /*0440*/ 	.word	0x0500000f


	//   ....[86]....
        /*0444*/ 	.word	0x0500000f


	//   ....[87]....
        /*0448*/ 	.word	0x0500000f


	//   ....[88]....
        /*044c*/ 	.word	0x0500000f


	//   ....[89]....
        /*0450*/ 	.word	0x0500000f


	//   ....[90]....
        /*0454*/ 	.word	0x0500000f


	//   ....[91]....
        /*0458*/ 	.word	0x0500000f


	//   ....[92]....
        /*045c*/ 	.word	0x0500000f


	//   ....[93]....
        /*0460*/ 	.word	0x0500000f


	//   ....[94]....
        /*0464*/ 	.word	0x0500000f


	//   ....[95]....
        /*0468*/ 	.word	0x0500000f


	//   ....[96]....
        /*046c*/ 	.word	0x0500000f


	//   ....[97]....
        /*0470*/ 	.word	0x0500000f


	//   ....[98]....
        /*0474*/ 	.word	0x0500000f


	//----- nvinfo : EIATTR_COOP_GROUP_INSTR_OFFSETS
	.align		4
.L_573:
        /*0478*/ 	.byte	0x04, 0x28
        /*047a*/ 	.short	(.L_575 - .L_574)


	//   ....[0]....
.L_574:
        /*047c*/ 	.word	0x00000060


	//   ....[1]....
        /*0480*/ 	.word	0x000001d0


	//   ....[2]....
        /*0484*/ 	.word	0x00000210


	//   ....[3]....
        /*0488*/ 	.word	0x00000400


	//   ....[4]....
        /*048c*/ 	.word	0x00000560


	//   ....[5]....
        /*0490*/ 	.word	0x00000680


	//   ....[6]....
        /*0494*/ 	.word	0x000007e0


	//   ....[7]....
        /*0498*/ 	.word	0x00004610


	//   ....[8]....
        /*049c*/ 	.word	0x00006050


	//   ....[9]....
        /*04a0*/ 	.word	0x00009bb0


	//   ....[10]....
        /*04a4*/ 	.word	0x00009cb0


	//   ....[11]....
        /*04a8*/ 	.word	0x0000a0c0


	//   ....[12]....
        /*04ac*/ 	.word	0x0000a130


	//   ....[13]....
        /*04b0*/ 	.word	0x0000ab40


	//   ....[14]....
        /*04b4*/ 	.word	0x0000b5c0


	//   ....[15]....
        /*04b8*/ 	.word	0x0000b6b0


	//   ....[16]....
        /*04bc*/ 	.word	0x0000bb30


	//   ....[17]....
        /*04c0*/ 	.word	0x0000bba0


	//   ....[18]....
        /*04c4*/ 	.word	0x0000ce10


	//   ....[19]....
        /*04c8*/ 	.word	0x0000d650


	//   ....[20]....
        /*04cc*/ 	.word	0x0000d6c0


	//   ....[21]....
        /*04d0*/ 	.word	0x0000d9c0


	//   ....[22]....
        /*04d4*/ 	.word	0x0000db80


	//   ....[23]....
        /*04d8*/ 	.word	0x0000ec60


	//   ....[24]....
        /*04dc*/ 	.word	0x0000ecb0


	//   ....[25]....
        /*04e0*/ 	.word	0x0000ecf0


	//   ....[26]....
        /*04e4*/ 	.word	0x0000ed50


	//   ....[27]....
        /*04e8*/ 	.word	0x0000ed60


	//   ....[28]....
        /*04ec*/ 	.word	0x00010740


	//   ....[29]....
        /*04f0*/ 	.word	0x00011ec0


	//   ....[30]....
        /*04f4*/ 	.word	0x00012040


	//   ....[31]....
        /*04f8*/ 	.word	0x00012070


	//   ....[32]....
        /*04fc*/ 	.word	0x000120b0


	//   ....[33]....
        /*0500*/ 	.word	0x00012120


	//   ....[34]....
        /*0504*/ 	.word	0x00012180


	//   ....[35]....
        /*0508*/ 	.word	0x000121c0


	//   ....[36]....
        /*050c*/ 	.word	0x00012360


	//   ....[37]....
        /*0510*/ 	.word	0x000123c0


	//   ....[38]....
        /*0514*/ 	.word	0x00012400


	//   ....[39]....
        /*0518*/ 	.word	0x00012440


	//   ....[40]....
        /*051c*/ 	.word	0x00012470


	//   ....[41]....
        /*0520*/ 	.word	0x000124a0


	//   ....[42]....
        /*0524*/ 	.word	0x00012530


	//   ....[43]....
        /*0528*/ 	.word	0x00012590


	//   ....[44]....
        /*052c*/ 	.word	0x00012620


	//   ....[45]....
        /*0530*/ 	.word	0x00017130


	//   ....[46]....
        /*0534*/ 	.word	0x00017140


	//   ....[47]....
        /*0538*/ 	.word	0x00017250


	//   ....[48]....
        /*053c*/ 	.word	0x000172b0


	//   ....[49]....
        /*0540*/ 	.word	0x000172f0


	//   ....[50]....
        /*0544*/ 	.word	0x00017330


	//   ....[51]....
        /*0548*/ 	.word	0x00017360


	//   ....[52]....
        /*054c*/ 	.word	0x00017390


	//   ....[53]....
        /*0550*/ 	.word	0x00017520


	//   ....[54]....
        /*0554*/ 	.word	0x00017580


	//   ....[55]....
        /*0558*/ 	.word	0x000175c0


	//   ....[56]....
        /*055c*/ 	.word	0x00017600


	//   ....[57]....
        /*0560*/ 	.word	0x00017630


	//   ....[58]....
        /*0564*/ 	.word	0x00017660


	//   ....[59]....
        /*0568*/ 	.word	0x00017720


	//   ....[60]....
        /*056c*/ 	.word	0x00017740


	//   ....[61]....
        /*0570*/ 	.word	0x000177b0


	//   ....[62]....
        /*0574*/ 	.word	0x00017e40


	//   ....[63]....
        /*0578*/ 	.word	0x00018320


	//   ....[64]....
        /*057c*/ 	.word	0x000183c0


	//   ....[65]....
        /*0580*/ 	.word	0x00018460


	//   ....[66]....
        /*0584*/ 	.word	0x00018500


	//   ....[67]....
        /*0588*/ 	.word	0x000185a0


	//   ....[68]....
        /*058c*/ 	.word	0x00018640


	//   ....[69]....
        /*0590*/ 	.word	0x000186e0


	//   ....[70]....
        /*0594*/ 	.word	0x00018780


	//   ....[71]....
        /*0598*/ 	.word	0x00018870


	//   ....[72]....
        /*059c*/ 	.word	0x00018910


	//   ....[73]....
        /*05a0*/ 	.word	0x000189b0


	//   ....[74]....
        /*05a4*/ 	.word	0x00018a50


	//   ....[75]....
        /*05a8*/ 	.word	0x00018af0


	//   ....[76]....
        /*05ac*/ 	.word	0x00018b90


	//   ....[77]....
        /*05b0*/ 	.word	0x00018c30


	//   ....[78]....
        /*05b4*/ 	.word	0x00018cd0


	//   ....[79]....
        /*05b8*/ 	.word	0x00018fd0


	//   ....[80]....
        /*05bc*/ 	.word	0x000192b0


	//   ....[81]....
        /*05c0*/ 	.word	0x000196d0


	//   ....[82]....
        /*05c4*/ 	.word	0x00019760


	//   ....[83]....
        /*05c8*/ 	.word	0x00019800


	//   ....[84]....
        /*05cc*/ 	.word	0x000198b0


	//   ....[85]....
        /*05d0*/ 	.word	0x00019930


	//   ....[86]....
        /*05d4*/ 	.word	0x000199b0


	//   ....[87]....
        /*05d8*/ 	.word	0x00019a30


	//   ....[88]....
        /*05dc*/ 	.word	0x00019ab0


	//   ....[89]....
        /*05e0*/ 	.word	0x00019b40


	//   ....[90]....
        /*05e4*/ 	.word	0x00019bf0


	//   ....[91]....
        /*05e8*/ 	.word	0x00019c70


	//   ....[92]....
        /*05ec*/ 	.word	0x00019cf0


	//   ....[93]....
        /*05f0*/ 	.word	0x00019d70


	//   ....[94]....
        /*05f4*/ 	.word	0x00019df0


	//   ....[95]....
        /*05f8*/ 	.word	0x00019e60


	//   ....[96]....
        /*05fc*/ 	.word	0x00019f00


	//   ....[97]....
        /*0600*/ 	.word	0x00019f90


	//   ....[98]....
        /*0604*/ 	.word	0x0001a0c0


	//----- nvinfo : EIATTR_REG_RECONFIG
	.align		4
.L_575:
        /*0608*/ 	.byte	0x01, 0x54
	.zero		2


	//----- nvinfo : EIATTR_SYSCALL_OFFSETS
	.align		4
        /*060c*/ 	.byte	0x04, 0x46
        /*060e*/ 	.short	(.L_577 - .L_576)


	//   ....[0]....
.L_576:
        /*0610*/ 	.word	0x000018b0


	//   ....[1]....
        /*0614*/ 	.word	0x00001a00


	//   ....[2]....
        /*0618*/ 	.word	0x00006200


	//   ....[3]....
        /*061c*/ 	.word	0x000066a0


	//   ....[4]....
        /*0620*/ 	.word	0x00014460


	//   ....[5]....
        /*0624*/ 	.word	0x000145a0


	//   ....[6]....
        /*0628*/ 	.word	0x000146a0


	//----- nvinfo : EIATTR_MBARRIER_INSTR_OFFSETS
	.align		4
.L_577:
        /*062c*/ 	.byte	0x04, 0x39
        /*062e*/ 	.short	(.L_579 - .L_578)


	//   ....[0]....
.L_578:
        /*0630*/ 	.word	0x000002f0
        /*0634*/ 	.word	0x000000ff
        /*0638*/ 	.word	0x00028c00
        /*063c*/ 	.short	0x0100
        /*063e*/ 	.byte	0x08
	.zero		1


	//   ....[1]....
        /*0640*/ 	.word	0x00000300
        /*0644*/ 	.word	0x000000ff
        /*0648*/ 	.word	0x00028c20
        /*064c*/ 	.short	0x0100
        /*064e*/ 	.byte	0x08
	.zero		1


	//   ....[2]....
        /*0650*/ 	.word	0x000003b0
        /*0654*/ 	.word	0x000000ff
        /*0658*/ 	.word	0x00028c30
        /*065c*/ 	.short	0x0100
        /*065e*/ 	.byte	0x06
	.zero		1


	//   ....[3]....
        /*0660*/ 	.word	0x000003c0
        /*0664*/ 	.word	0x000000ff
        /*0668*/ 	.word	0x00028c40
        /*066c*/ 	.short	0x0100
        /*066e*/ 	.byte	0x06
	.zero		1


	//   ....[4]....
        /*0670*/ 	.word	0x000003d0
        /*0674*/ 	.word	0x000000ff
        /*0678*/ 	.word	0x00028c38
        /*067c*/ 	.short	0x0100
        /*067e*/ 	.byte	0x06
	.zero		1


	//   ....[5]....
        /*0680*/ 	.word	0x000003e0
        /*0684*/ 	.word	0x000000ff
        /*0688*/ 	.word	0x00028c48
        /*068c*/ 	.short	0x0100
        /*068e*/ 	.byte	0x06
	.zero		1


	//   ....[6]....
        /*0690*/ 	.word	0x00000510
        /*0694*/ 	.word	0x000000ff
        /*0698*/ 	.word	0x00028c50
        /*069c*/ 	.short	0x0100
        /*069e*/ 	.byte	0x08
	.zero		1


	//   ....[7]....
        /*06a0*/ 	.word	0x00000520
        /*06a4*/ 	.word	0x000000ff
        /*06a8*/ 	.word	0x00028c60
        /*06ac*/ 	.short	0x0100
        /*06ae*/ 	.byte	0x08
	.zero		1


	//   ....[8]....
        /*06b0*/ 	.word	0x00000530
        /*06b4*/ 	.word	0x000000ff
        /*06b8*/ 	.word	0x00028c58
        /*06bc*/ 	.short	0x0100
        /*06be*/ 	.byte	0x08
	.zero		1


	//   ....[9]....
        /*06c0*/ 	.word	0x00000540
        /*06c4*/ 	.word	0x000000ff
        /*06c8*/ 	.word	0x00028c68
        /*06cc*/ 	.short	0x0100
        /*06ce*/ 	.byte	0x08
	.zero		1


	//   ....[10]....
        /*06d0*/ 	.word	0x00000630
        /*06d4*/ 	.word	0x000000ff
        /*06d8*/ 	.word	0x00028c70
        /*06dc*/ 	.short	0x0100
        /*06de*/ 	.byte	0x06
	.zero		1


	//   ....[11]....
        /*06e0*/ 	.word	0x00000640
        /*06e4*/ 	.word	0x000000ff
        /*06e8*/ 	.word	0x00028c80
        /*06ec*/ 	.short	0x0100
        /*06ee*/ 	.byte	0x06
	.zero		1


	//   ....[12]....
        /*06f0*/ 	.word	0x00000650
        /*06f4*/ 	.word	0x000000ff
        /*06f8*/ 	.word	0x00028c78
        /*06fc*/ 	.short	0x0100
        /*06fe*/ 	.byte	0x06
	.zero		1


	//   ....[13]....
        /*0700*/ 	.word	0x00000660
        /*0704*/ 	.word	0x000000ff
        /*0708*/ 	.word	0x00028c88
        /*070c*/ 	.short	0x0100
        /*070e*/ 	.byte	0x06
	.zero		1


	//   ....[14]....
        /*0710*/ 	.word	0x00000790
        /*0714*/ 	.word	0x000000ff
        /*0718*/ 	.word	0x00028c90
        /*071c*/ 	.short	0x0100
        /*071e*/ 	.byte	0x08
	.zero		1


	//   ....[15]....
        /*0720*/ 	.word	0x000007a0
        /*0724*/ 	.word	0x000000ff
        /*0728*/ 	.word	0x00028ca0
        /*072c*/ 	.short	0x0100
        /*072e*/ 	.byte	0x08
	.zero		1


	//   ....[16]....
        /*0730*/ 	.word	0x000007b0
        /*0734*/ 	.word	0x000000ff
        /*0738*/ 	.word	0x00028c98
        /*073c*/ 	.short	0x0100
        /*073e*/ 	.byte	0x08
	.zero		1


	//   ....[17]....
        /*0740*/ 	.word	0x000007c0
        /*0744*/ 	.word	0x000000ff
        /*0748*/ 	.word	0x00028ca8
        /*074c*/ 	.short	0x0100
        /*074e*/ 	.byte	0x08
	.zero		1


	//   ....[18]....
        /*0750*/ 	.word	0x000008f0
        /*0754*/ 	.word	0x000000ff
        /*0758*/ 	.word	0x00028cb0
        /*075c*/ 	.short	0x0100
        /*075e*/ 	.byte	0x08
	.zero		1


	//   ....[19]....
        /*0760*/ 	.word	0x00000900
        /*0764*/ 	.word	0x000000ff
        /*0768*/ 	.word	0x00028cc0
        /*076c*/ 	.short	0x0100
        /*076e*/ 	.byte	0x08
	.zero		1


	//   ....[20]....
        /*0770*/ 	.word	0x00000910
        /*0774*/ 	.word	0x000000ff
        /*0778*/ 	.word	0x00028cb8
        /*077c*/ 	.short	0x0100
        /*077e*/ 	.byte	0x08
	.zero		1


	//   ....[21]....
        /*0780*/ 	.word	0x00000920
        /*0784*/ 	.word	0x000000ff
        /*0788*/ 	.word	0x00028cc8
        /*078c*/ 	.short	0x0100
        /*078e*/ 	.byte	0x08
	.zero		1


	//   ....[22]....
        /*0790*/ 	.word	0x00002630
        /*0794*/ 	.word	0x00000046
        /*0798*/ 	.word	0x00028c90
        /*079c*/ 	.short	0x010a
        /*079e*/ 	.byte	0x3f
	.zero		1


	//   ....[23]....
        /*07a0*/ 	.word	0x00002fc0
        /*07a4*/ 	.word	0x00000046
        /*07a8*/ 	.word	0x00028c90
        /*07ac*/ 	.short	0x010a
        /*07ae*/ 	.byte	0x3f
	.zero		1


	//   ....[24]....
        /*07b0*/ 	.word	0x00003820
        /*07b4*/ 	.word	0x00000046
        /*07b8*/ 	.word	0x00028c90
        /*07bc*/ 	.short	0x010a
        /*07be*/ 	.byte	0x3f
	.zero		1


	//   ....[25]....
        /*07c0*/ 	.word	0x00003a20
        /*07c4*/ 	.word	0x00000004
        /*07c8*/ 	.word	0x00000000
        /*07cc*/ 	.short	0x0101
        /*07ce*/ 	.byte	0x3f
	.zero		1


	//   ....[26]....
        /*07d0*/ 	.word	0x00003a60
        /*07d4*/ 	.word	0x00000046
        /*07d8*/ 	.word	0x00028cb0
        /*07dc*/ 	.short	0x010a
        /*07de*/ 	.byte	0x3f
	.zero		1


	//   ....[27]....
        /*07e0*/ 	.word	0x00004080
        /*07e4*/ 	.word	0x00000046
        /*07e8*/ 	.word	0x00000000
        /*07ec*/ 	.short	0x0101
        /*07ee*/ 	.byte	0x3f
	.zero		1


	//   ....[28]....
        /*07f0*/ 	.word	0x00004720
        /*07f4*/ 	.word	0x0000000e
        /*07f8*/ 	.word	0x00028c50
        /*07fc*/ 	.short	0x010a
        /*07fe*/ 	.byte	0x3f
	.zero		1


	//   ....[29]....
        /*0800*/ 	.word	0x00004ad0
        /*0804*/ 	.word	0x00000000
        /*0808*/ 	.word	0x00000000
        /*080c*/ 	.short	0x0101
        /*080e*/ 	.byte	0x3f
	.zero		1


	//   ....[30]....
        /*0810*/ 	.word	0x00005400
        /*0814*/ 	.word	0x00000000
        /*0818*/ 	.word	0x00028c50
        /*081c*/ 	.short	0x010a
        /*081e*/ 	.byte	0x3f
	.zero		1


	//   ....[31]....
        /*0820*/ 	.word	0x00005450
        /*0824*/ 	.word	0x00000000
        /*0828*/ 	.word	0x00028c50
        /*082c*/ 	.short	0x010a
        /*082e*/ 	.byte	0x3f
	.zero		1


	//   ....[32]....
        /*0830*/ 	.word	0x00005720
        /*0834*/ 	.word	0x00000000
        /*0838*/ 	.word	0x00000000
        /*083c*/ 	.short	0x0101
        /*083e*/ 	.byte	0x3f
	.zero		1


	//   ....[33]....
        /*0840*/ 	.word	0x00006290
        /*0844*/ 	.word	0x00000002
        /*0848*/ 	.word	0x00028c00
        /*084c*/ 	.short	0x010a
        /*084e*/ 	.byte	0x3f
	.zero		1


	//   ....[34]....
        /*0850*/ 	.word	0x000062e0
        /*0854*/ 	.word	0x00000002
        /*0858*/ 	.word	0x00028c00
        /*085c*/ 	.short	0x010a
        /*085e*/ 	.byte	0x3f
	.zero		1


	//   ....[35]....
        /*0860*/ 	.word	0x00006f10
        /*0864*/ 	.word	0x00000002
        /*0868*/ 	.word	0x00028c00
        /*086c*/ 	.short	0x010a
        /*086e*/ 	.byte	0x3f
	.zero		1


	//   ....[36]....
        /*0870*/ 	.word	0x00008240
        /*0874*/ 	.word	0x00000002
        /*0878*/ 	.word	0x00028c00
        /*087c*/ 	.short	0x010a
        /*087e*/ 	.byte	0x3f
	.zero		1


	//   ....[37]....
        /*0880*/ 	.word	0x000090c0
        /*0884*/ 	.word	0x00000015
        /*0888*/ 	.word	0x00028c30
        /*088c*/ 	.short	0x010a
        /*088e*/ 	.byte	0x3f
	.zero		1


	//   ....[38]....
        /*0890*/ 	.word	0x00009170
        /*0894*/ 	.word	0x00000015
        /*0898*/ 	.word	0x00028c30
        /*089c*/ 	.short	0x010a
        /*089e*/ 	.byte	0x3f
	.zero		1


	//   ....[39]....
        /*08a0*/ 	.word	0x0000a320
        /*08a4*/ 	.word	0x00000000
        /*08a8*/ 	.word	0x00000000
        /*08ac*/ 	.short	0x0101
        /*08ae*/ 	.byte	0x3f
	.zero		1


	//   ....[40]....
        /*08b0*/ 	.word	0x0000a790
        /*08b4*/ 	.word	0x00000015
        /*08b8*/ 	.word	0x00028c50
        /*08bc*/ 	.short	0x010a
        /*08be*/ 	.byte	0x3f
	.zero		1


	//   ....[41]....
        /*08c0*/ 	.word	0x0000a850
        /*08c4*/ 	.word	0x00000015
        /*08c8*/ 	.word	0x00028c50
        /*08cc*/ 	.short	0x010a
        /*08ce*/ 	.byte	0x3f
	.zero		1


	//   ....[42]....
        /*08d0*/ 	.word	0x0000ab60
        /*08d4*/ 	.word	0x00000015
        /*08d8*/ 	.word	0x00000000
        /*08dc*/ 	.short	0x0101
        /*08de*/ 	.byte	0x3f
	.zero		1


	//   ....[43]....
        /*08e0*/ 	.word	0x0000ac50
        /*08e4*/ 	.word	0x000000d4
        /*08e8*/ 	.word	0x00028c30
        /*08ec*/ 	.short	0x010a
        /*08ee*/ 	.byte	0x3f
	.zero		1


	//   ....[44]....
        /*08f0*/ 	.word	0x0000acc0
        /*08f4*/ 	.word	0x000000d4
        /*08f8*/ 	.word	0x00028c30
        /*08fc*/ 	.short	0x010a
        /*08fe*/ 	.byte	0x3f
	.zero		1


	//   ....[45]....
        /*0900*/ 	.word	0x0000bd70
        /*0904*/ 	.word	0x0000009e
        /*0908*/ 	.word	0x00000000
        /*090c*/ 	.short	0x0101
        /*090e*/ 	.byte	0x3f
	.zero		1


	//   ....[46]....
        /*0910*/ 	.word	0x0000cae0
        /*0914*/ 	.word	0x000000d4
        /*0918*/ 	.word	0x00028c50
        /*091c*/ 	.short	0x010a
        /*091e*/ 	.byte	0x3f
	.zero		1


	//   ....[47]....
        /*0920*/ 	.word	0x0000cb30
        /*0924*/ 	.word	0x000000d4
        /*0928*/ 	.word	0x00028c50
        /*092c*/ 	.short	0x010a
        /*092e*/ 	.byte	0x3f
	.zero		1


	//   ....[48]....
        /*0930*/ 	.word	0x0000ce30
        /*0934*/ 	.word	0x000000d4
        /*0938*/ 	.word	0x00000000
        /*093c*/ 	.short	0x0101
        /*093e*/ 	.byte	0x3f
	.zero		1


	//   ....[49]....
        /*0940*/ 	.word	0x0000cf60
        /*0944*/ 	.word	0x000000b8
        /*0948*/ 	.word	0x00028c30
        /*094c*/ 	.short	0x010a
        /*094e*/ 	.byte	0x3f
	.zero		1


	//   ....[50]....
        /*0950*/ 	.word	0x0000cfd0
        /*0954*/ 	.word	0x000000b8
        /*0958*/ 	.word	0x00028c30
        /*095c*/ 	.short	0x010a
        /*095e*/ 	.byte	0x3f
	.zero		1


	//   ....[51]....
        /*0960*/ 	.word	0x0000de60
        /*0964*/ 	.word	0x00000098
        /*0968*/ 	.word	0x00000000
        /*096c*/ 	.short	0x0101
        /*096e*/ 	.byte	0x3f
	.zero		1


	//   ....[52]....
        /*0970*/ 	.word	0x0000e930
        /*0974*/ 	.word	0x000000b8
        /*0978*/ 	.word	0x00028c50
        /*097c*/ 	.short	0x010a
        /*097e*/ 	.byte	0x3f
	.zero		1


	//   ....[53]....
        /*0980*/ 	.word	0x0000e980
        /*0984*/ 	.word	0x000000b8
        /*0988*/ 	.word	0x00028c50
        /*098c*/ 	.short	0x010a
        /*098e*/ 	.byte	0x3f
	.zero		1


	//   ....[54]....
        /*0990*/ 	.word	0x0000ec80
        /*0994*/ 	.word	0x000000b8
        /*0998*/ 	.word	0x00000000
        /*099c*/ 	.short	0x0101
        /*099e*/ 	.byte	0x3f
	.zero		1


	//   ....[55]....
        /*09a0*/ 	.word	0x00010fa0
        /*09a4*/ 	.word	0x00000000
        /*09a8*/ 	.word	0x00000000
        /*09ac*/ 	.short	0x0101
        /*09ae*/ 	.byte	0x3f
	.zero		1


	//   ....[56]....
        /*09b0*/ 	.word	0x00013350
        /*09b4*/ 	.word	0x00000009
        /*09b8*/ 	.word	0x00028c20
        /*09bc*/ 	.short	0x010a
        /*09be*/ 	.byte	0x3f
	.zero		1


	//   ....[57]....
        /*09c0*/ 	.word	0x000133e0
        /*09c4*/ 	.word	0x00000005
        /*09c8*/ 	.word	0x00028ca0
        /*09cc*/ 	.short	0x010a
        /*09ce*/ 	.byte	0x3f
	.zero		1


	//   ....[58]....
        /*09d0*/ 	.word	0x000135c0
        /*09d4*/ 	.word	0x00000005
        /*09d8*/ 	.word	0x00028cc0
        /*09dc*/ 	.short	0x010a
        /*09de*/ 	.byte	0x3f
	.zero		1


	//   ....[59]....
        /*09e0*/ 	.word	0x00013b10
        /*09e4*/ 	.word	0x00000006
        /*09e8*/ 	.word	0x00028ca0
        /*09ec*/ 	.short	0x010a
        /*09ee*/ 	.byte	0x3f
	.zero		1


	//   ....[60]....
        /*09f0*/ 	.word	0x00013cd0
        /*09f4*/ 	.word	0x00000006
        /*09f8*/ 	.word	0x00028cc0
        /*09fc*/ 	.short	0x010a
        /*09fe*/ 	.byte	0x3f
	.zero		1


	//   ....[61]....
        /*0a00*/ 	.word	0x00014be0
        /*0a04*/ 	.word	0x00000005
        /*0a08*/ 	.word	0x00028c40
        /*0a0c*/ 	.short	0x010a
        /*0a0e*/ 	.byte	0x3f
	.zero		1


	//   ....[62]....
        /*0a10*/ 	.word	0x00014fd0
        /*0a14*/ 	.word	0x00000007
        /*0a18*/ 	.word	0x00028c20
        /*0a1c*/ 	.short	0x010a
        /*0a1e*/ 	.byte	0x3f
	.zero		1


	//   ....[63]....
        /*0a20*/ 	.word	0x00015090
        /*0a24*/ 	.word	0x00000002
        /*0a28*/ 	.word	0x00028c60
        /*0a2c*/ 	.short	0x010a
        /*0a2e*/ 	.byte	0x3f
	.zero		1


	//   ....[64]....
        /*0a30*/ 	.word	0x000157f0
        /*0a34*/ 	.word	0x00000003
        /*0a38*/ 	.word	0x00028c40
        /*0a3c*/ 	.short	0x010a
        /*0a3e*/ 	.byte	0x3f
	.zero		1


	//   ....[65]....
        /*0a40*/ 	.word	0x00015a00
        /*0a44*/ 	.word	0x00000003
        /*0a48*/ 	.word	0x00028c60
        /*0a4c*/ 	.short	0x010a
        /*0a4e*/ 	.byte	0x3f
	.zero		1


	//   ....[66]....
        /*0a50*/ 	.word	0x000160b0
        /*0a54*/ 	.word	0x00000002
        /*0a58*/ 	.word	0x00028c40
        /*0a5c*/ 	.short	0x010a
        /*0a5e*/ 	.byte	0x3f
	.zero		1


	//   ....[67]....
        /*0a60*/ 	.word	0x000162b0
        /*0a64*/ 	.word	0x00000002
        /*0a68*/ 	.word	0x00028c60
        /*0a6c*/ 	.short	0x010a
        /*0a6e*/ 	.byte	0x3f
	.zero		1


	//   ....[68]....
        /*0a70*/ 	.word	0x000168f0
        /*0a74*/ 	.word	0x00000002
        /*0a78*/ 	.word	0x00028c40
        /*0a7c*/ 	.short	0x010a
        /*0a7e*/ 	.byte	0x3f
	.zero		1


	//   ....[69]....
        /*0a80*/ 	.word	0x00016b00
        /*0a84*/ 	.word	0x00000002
        /*0a88*/ 	.word	0x00028c60
        /*0a8c*/ 	.short	0x010a
        /*0a8e*/ 	.byte	0x3f
	.zero		1


	//   ....[70]....
        /*0a90*/ 	.word	0x00017dc0
        /*0a94*/ 	.word	0x00000000
        /*0a98*/ 	.word	0x00028c20
        /*0a9c*/ 	.short	0x010a
        /*0a9e*/ 	.byte	0x3f
	.zero		1


	//   ....[71]....
        /*0aa0*/ 	.word	0x00017f70
        /*0aa4*/ 	.word	0x00000006
        /*0aa8*/ 	.word	0x00000000
        /*0aac*/ 	.short	0x010a
        /*0aae*/ 	.byte	0x3f
	.zero		1


	//   ....[72]....
        /*0ab0*/ 	.word	0x00017fe0
        /*0ab4*/ 	.word	0x00000007
        /*0ab8*/ 	.word	0x00000000
        /*0abc*/ 	.short	0x010a
        /*0abe*/ 	.byte	0x3f
	.zero		1


	//   ....[73]....
        /*0ac0*/ 	.word	0x00018050
        /*0ac4*/ 	.word	0x00000004
        /*0ac8*/ 	.word	0x00000000
        /*0acc*/ 	.short	0x010a
        /*0ace*/ 	.byte	0x3f
	.zero		1


	//   ....[74]....
        /*0ad0*/ 	.word	0x00018080
        /*0ad4*/ 	.word	0x00000003
        /*0ad8*/ 	.word	0x00000000
        /*0adc*/ 	.short	0x010a
        /*0ade*/ 	.byte	0x3f
	.zero		1


	//   ....[75]....
        /*0ae0*/ 	.word	0x000180e0
        /*0ae4*/ 	.word	0x00000046
        /*0ae8*/ 	.word	0x00028c90
        /*0aec*/ 	.short	0x010a
        /*0aee*/ 	.byte	0x3f
	.zero		1


	//   ....[76]....
        /*0af0*/ 	.word	0x00018130
        /*0af4*/ 	.word	0x00000046
        /*0af8*/ 	.word	0x00028c90
        /*0afc*/ 	.short	0x010a
        /*0afe*/ 	.byte	0x3f
	.zero		1


	//   ....[77]....
        /*0b00*/ 	.word	0x00018180
        /*0b04*/ 	.word	0x00000046
        /*0b08*/ 	.word	0x00028c90
        /*0b0c*/ 	.short	0x010a
        /*0b0e*/ 	.byte	0x3f
	.zero		1


	//   ....[78]....
        /*0b10*/ 	.word	0x000181d0
        /*0b14*/ 	.word	0x00000046
        /*0b18*/ 	.word	0x00028cb0
        /*0b1c*/ 	.short	0x010a
        /*0b1e*/ 	.byte	0x3f
	.zero		1


	//   ....[79]....
        /*0b20*/ 	.word	0x00018220
        /*0b24*/ 	.word	0x0000000e
        /*0b28*/ 	.word	0x00028c50
        /*0b2c*/ 	.short	0x010a
        /*0b2e*/ 	.byte	0x3f
	.zero		1


	//   ....[80]....
        /*0b30*/ 	.word	0x00018270
        /*0b34*/ 	.word	0x00000000
        /*0b38*/ 	.word	0x00028c50
        /*0b3c*/ 	.short	0x010a
        /*0b3e*/ 	.byte	0x3f
	.zero		1


	//   ....[81]....
        /*0b40*/ 	.word	0x000187c0
        /*0b44*/ 	.word	0x00000002
        /*0b48*/ 	.word	0x00028c00
        /*0b4c*/ 	.short	0x010a
        /*0b4e*/ 	.byte	0x3f
	.zero		1


	//   ....[82]....
        /*0b50*/ 	.word	0x00018d10
        /*0b54*/ 	.word	0x00000002
        /*0b58*/ 	.word	0x00028c00
        /*0b5c*/ 	.short	0x010a
        /*0b5e*/ 	.byte	0x3f
	.zero		1


	//   ....[83]....
        /*0b60*/ 	.word	0x00018d60
        /*0b64*/ 	.word	0x00000015
        /*0b68*/ 	.word	0x00028c30
        /*0b6c*/ 	.short	0x010a
        /*0b6e*/ 	.byte	0x3f
	.zero		1


	//   ....[84]....
        /*0b70*/ 	.word	0x00018db0
        /*0b74*/ 	.word	0x00000015
        /*0b78*/ 	.word	0x00028c50
        /*0b7c*/ 	.short	0x010a
        /*0b7e*/ 	.byte	0x3f
	.zero		1


	//   ....[85]....
        /*0b80*/ 	.word	0x00018e00
        /*0b84*/ 	.word	0x000000d4
        /*0b88*/ 	.word	0x00028c30
        /*0b8c*/ 	.short	0x010a
        /*0b8e*/ 	.byte	0x3f
	.zero		1


	//   ....[86]....
        /*0b90*/ 	.word	0x00018e50
        /*0b94*/ 	.word	0x000000d4
        /*0b98*/ 	.word	0x00028c50
        /*0b9c*/ 	.short	0x010a
        /*0b9e*/ 	.byte	0x3f
	.zero		1


	//   ....[87]....
        /*0ba0*/ 	.word	0x00018ea0
        /*0ba4*/ 	.word	0x000000b8
        /*0ba8*/ 	.word	0x00028c30
        /*0bac*/ 	.short	0x010a
        /*0bae*/ 	.byte	0x3f
	.zero		1


	//   ....[88]....
        /*0bb0*/ 	.word	0x00018ef0
        /*0bb4*/ 	.word	0x000000b8
        /*0bb8*/ 	.word	0x00028c50
        /*0bbc*/ 	.short	0x010a
        /*0bbe*/ 	.byte	0x3f
	.zero		1


	//   ....[89]....
        /*0bc0*/ 	.word	0x00019090
        /*0bc4*/ 	.word	0x00000009
        /*0bc8*/ 	.word	0x00028c20
        /*0bcc*/ 	.short	0x010a
        /*0bce*/ 	.byte	0x3f
	.zero		1


	//   ....[90]....
        /*0bd0*/ 	.word	0x000190e0
        /*0bd4*/ 	.word	0x00000005
        /*0bd8*/ 	.word	0x00028ca0
        /*0bdc*/ 	.short	0x010a
        /*0bde*/ 	.byte	0x3f
	.zero		1


	//   ....[91]....
        /*0be0*/ 	.word	0x00019130
        /*0be4*/ 	.word	0x00000005
        /*0be8*/ 	.word	0x00028cc0
        /*0bec*/ 	.short	0x010a
        /*0bee*/ 	.byte	0x3f
	.zero		1


	//   ....[92]....
        /*0bf0*/ 	.word	0x00019180
        /*0bf4*/ 	.word	0x00000006
        /*0bf8*/ 	.word	0x00028ca0
        /*0bfc*/ 	.short	0x010a
        /*0bfe*/ 	.byte	0x3f
	.zero		1


	//   ....[93]....
        /*0c00*/ 	.word	0x000191d0
        /*0c04*/ 	.word	0x00000006
        /*0c08*/ 	.word	0x00028cc0
        /*0c0c*/ 	.short	0x010a
        /*0c0e*/ 	.byte	0x3f
	.zero		1


	//   ....[94]....
        /*0c10*/ 	.word	0x00019370
        /*0c14*/ 	.word	0x00000005
        /*0c18*/ 	.word	0x00028c40
        /*0c1c*/ 	.short	0x010a
        /*0c1e*/ 	.byte	0x3f
	.zero		1


	//   ....[95]....
        /*0c20*/ 	.word	0x000193f0
        /*0c24*/ 	.word	0x00000005
        /*0c28*/ 	.word	0x00028c20
        /*0c2c*/ 	.short	0x010a
        /*0c2e*/ 	.byte	0x3f
	.zero		1


	//   ....[96]....
        /*0c30*/ 	.word	0x00019440
        /*0c34*/ 	.word	0x00000002
        /*0c38*/ 	.word	0x00028c60
        /*0c3c*/ 	.short	0x010a
        /*0c3e*/ 	.byte	0x3f
	.zero		1


	//   ....[97]....
        /*0c40*/ 	.word	0x00019490
        /*0c44*/ 	.word	0x00000003
        /*0c48*/ 	.word	0x00028c40
        /*0c4c*/ 	.short	0x010a
        /*0c4e*/ 	.byte	0x3f
	.zero		1


	//   ....[98]....
        /*0c50*/ 	.word	0x000194e0
        /*0c54*/ 	.word	0x00000003
        /*0c58*/ 	.word	0x00028c60
        /*0c5c*/ 	.short	0x010a
        /*0c5e*/ 	.byte	0x3f
	.zero		1


	//   ....[99]....
        /*0c60*/ 	.word	0x00019530
        /*0c64*/ 	.word	0x00000002
        /*0c68*/ 	.word	0x00028c40
        /*0c6c*/ 	.short	0x010a
        /*0c6e*/ 	.byte	0x3f
	.zero		1


	//   ....[100]....
        /*0c70*/ 	.word	0x00019580
        /*0c74*/ 	.word	0x00000002
        /*0c78*/ 	.word	0x00028c60
        /*0c7c*/ 	.short	0x010a
        /*0c7e*/ 	.byte	0x3f
	.zero		1


	//   ....[101]....
        /*0c80*/ 	.word	0x000195d0
        /*0c84*/ 	.word	0x00000002
        /*0c88*/ 	.word	0x00028c40
        /*0c8c*/ 	.short	0x010a
        /*0c8e*/ 	.byte	0x3f
	.zero		1


	//   ....[102]....
        /*0c90*/ 	.word	0x00019620
        /*0c94*/ 	.word	0x00000002
        /*0c98*/ 	.word	0x00028c60
        /*0c9c*/ 	.short	0x010a
        /*0c9e*/ 	.byte	0x3f
	.zero		1


	//   ....[103]....
        /*0ca0*/ 	.word	0x00019fe0
        /*0ca4*/ 	.word	0x00000000
        /*0ca8*/ 	.word	0x00028c20
        /*0cac*/ 	.short	0x010a
        /*0cae*/ 	.byte	0x3f
	.zero		1


	//   ....[104]....
        /*0cb0*/ 	.word	0x0001a180
        /*0cb4*/ 	.word	0x00000006
        /*0cb8*/ 	.word	0x00000000
        /*0cbc*/ 	.short	0x010a
        /*0cbe*/ 	.byte	0x3f
	.zero		1


	//   ....[105]....
        /*0cc0*/ 	.word	0x0001a1d0
        /*0cc4*/ 	.word	0x00000007
        /*0cc8*/ 	.word	0x00000000
        /*0ccc*/ 	.short	0x010a
        /*0cce*/ 	.byte	0x3f
	.zero		1


	//   ....[106]....
        /*0cd0*/ 	.word	0x0001a220
        /*0cd4*/ 	.word	0x00000004
        /*0cd8*/ 	.word	0x00000000
        /*0cdc*/ 	.short	0x010a
        /*0cde*/ 	.byte	0x3f
	.zero		1


	//----- nvinfo : EIATTR_NUM_MBARRIERS
	.align		4
.L_579:
        /*0ce0*/ 	.byte	0x03, 0x38
        /*0ce2*/ 	.short	0x0016


	//----- nvinfo : EIATTR_EXIT_INSTR_OFFSETS
	.align		4
        /*0ce4*/ 	.byte	0x04, 0x1c
        /*0ce6*/ 	.short	(.L_581 - .L_580)


	//   ....[0]....
.L_580:
        /*0ce8*/ 	.word	0x000180d0


	//----- nvinfo : EIATTR_MAX_THREADS
	.align		4
.L_581:
        /*0cec*/ 	.byte	0x04, 0x05
        /*0cee*/ 	.short	(.L_583 - .L_582)
.L_582:
        /*0cf0*/ 	.word	0x00000180
        /*0cf4*/ 	.word	0x00000001
        /*0cf8*/ 	.word	0x00000001


	//----- nvinfo : EIATTR_CRS_STACK_SIZE
	.align		4
.L_583:
        /*0cfc*/ 	.byte	0x04, 0x1e
        /*0cfe*/ 	.short	(.L_585 - .L_584)
.L_584:
        /*0d00*/ 	.word	0x00000000


	//----- nvinfo : EIATTR_CBANK_PARAM_SIZE
	.align		4
.L_585:
        /*0d04*/ 	.byte	0x03, 0x19
        /*0d06*/ 	.short	0x0a70


	//----- nvinfo : EIATTR_PARAM_CBANK
	.align		4
        /*0d08*/ 	.byte	0x04, 0x0a
        /*0d0a*/ 	.short	(.L_587 - .L_586)
	.align		4
.L_586:
        /*0d0c*/ 	.word	index@(.nv.constant0._ZN7cutlass13device_kernelIN5flash11enable_sm90INS1_16FlashAttnFwdSm90INS1_25CollectiveMainloopFwdSm90ILi2EN4cute5tupleIJNS5_1CILi1EEES8_S8_EEENS6_IJNS7_ILi64EEESA_SA_EEELi512ENS_6half_tEfNS_4arch4Sm90ELb1ELb0ELb1ELb1ELb0ELb1ELb0ELb0ELb0ELb0ELb0ELb0EEENS1_21CollectiveEpilogueFwdINS6_IJSA_NS7_ILi512EEESA_EEES9_SC_SE_Li256ELb1ELb0ELb0ELb0EEENS1_36VarlenDynamicPersistentTileSchedulerILi64ELi64ELi256ELi32ELb0ELb0ELb1ELb1ELb1ELb1EEEEEEEEEvNT_6ParamsE)
        /*0d10*/ 	.short	0x0210
        /*0d12*/ 	.short	0x0a70


	//----- nvinfo : EIATTR_SW_WAR
	.align		4
.L_587:
        /*0d14*/ 	.byte	0x04, 0x36
        /*0d16*/ 	.short	(.L_589 - .L_588)
.L_588:
        /*0d18*/ 	.word	0x00000008
.L_589:


//--------------------- .nv.info._ZN7cutlass13device_kernelIN5flash11enable_sm90INS1_16FlashAttnFwdSm90INS1_25CollectiveMainloopFwdSm90ILi2EN4cute5tupleIJNS5_1CILi1EEES8_S8_EEENS6_IJNS7_ILi64EEESA_SA_EEELi512ENS_6half_tEfNS_4arch4Sm90ELb1ELb0ELb1ELb1ELb0ELb0ELb1ELb0ELb0ELb0ELb0ELb0EEENS1_21CollectiveEpilogueFwdINS6_IJSA_NS7_ILi512EEESA_EEES9_SC_SE_Li256ELb1ELb0ELb0ELb0EEENS1_36VarlenDynamicPersistentTileSchedulerILi64ELi64ELi256ELi32ELb0ELb0ELb1ELb1ELb1ELb1EEEEEEEEEvNT_6ParamsE --------------------------
	.section	.nv.info._ZN7cutlass13device_kernelIN5flash11enable_sm90INS1_16FlashAttnFwdSm90INS1_25CollectiveMainloopFwdSm90ILi2EN4cute5tupleIJNS5_1CILi1EEES8_S8_EEENS6_IJNS7_ILi64EEESA_SA_EEELi512ENS_6half_tEfNS_4arch4Sm90ELb1ELb0ELb1ELb1ELb0ELb0ELb1ELb0ELb0ELb0ELb0ELb0EEENS1_21CollectiveEpilogueFwdINS6_IJSA_NS7_ILi512EEESA_EEES9_SC_SE_Li256ELb1ELb0ELb0ELb0EEENS1_36VarlenDynamicPersistentTileSchedulerILi64ELi64ELi256ELi32ELb0ELb0ELb1ELb1ELb1ELb1EEEEEEEEEvNT_6ParamsE,"",@"SHT_CUDA_INFO"
	.sectionflags	@""
	.align	4


	//----- nvinfo : EIATTR_CUDA_API_VERSION
	.align		4
        /*0000*/ 	.byte	0x04, 0x37
        /*0002*/ 	.short	(.L_591 - .L_590)
.L_590:
        /*0004*/ 	.word	0x00000082


	//----- nvinfo : EIATTR_KPARAM_INFO
	.align		4
.L_591:
        /*0008*/ 	.byte	0x04, 0x17
        /*000a*/ 	.short	(.L_593 - .L_592)
.L_592:
        /*000c*/ 	.word	0x00000000
        /*0010*/ 	.short	0x0000
        /*0012*/ 	.short	0x0070
        /*0014*/ 	.byte	0x00, 0xf0, 0x01, 0x2c


	//----- nvinfo : EIATTR_SPARSE_MMA_MASK
	.align		4
.L_593:
        /*0018*/ 	.byte	0x03, 0x50
        /*001a*/ 	.short	0x0000


	//----- nvinfo : EIATTR_MAXREG_COUNT
	.align		4
        /*001c*/ 	.byte	0x03, 0x1b
        /*001e*/ 	.short	0x00a8


	//----- nvinfo : EIATTR_NUM_BARRIERS
	.align		4
        /*0020*/ 	.byte	0x02, 0x4c
        /*0022*/ 	.byte	0x10
	.zero		1


	//----- nvinfo : EIATTR_EXTERNS
	.align		4
        /*0024*/ 	.byte	0x04, 0x0f
        /*0026*/ 	.short	(.L_595 - .L_594)


	//   ....[0]....
	.align		4
.L_594:
        /*0028*/ 	.word	index@(__assertfail)


	//----- nvinfo : EIATTR_ANNOTATIONS
	.align		4
.L_595:
        /*002c*/ 	.byte	0x04, 0x55
        /*002e*/ 	.short	(.L_597 - .L_596)


	//   ....[0]....
.L_596:
        /* <DEDUP_REMOVED lines=31> */


	//----- nvinfo : EIATTR_MERCURY_ISA_VERSION
	.align		4
.L_597:
        /*0210*/ 	.byte	0x03, 0x5f
        /*0212*/ 	.short	0x0101


	//----- nvinfo : EIATTR_UNUSED_LOAD_BYTE_OFFSET
	.align		4
        /*0214*/ 	.byte	0x04, 0x44
        /*0216*/ 	.short	(.L_599 - .L_598)


	//   ....[0]....
.L_598:
        /*0218*/ 	.word	0x00000ac0
        /*021c*/ 	.word	0x0000fff0


	//   ....[1]....
        /*0220*/ 	.word	0x0000d400
        /*0224*/ 	.word	0x0000fff0


	//----- nvinfo : EIATTR_INT_WARP_WIDE_INSTR_OFFSETS
	.align		4
.L_599:
        /*0228*/ 	.byte	0x04, 0x31
        /*022a*/ 	.short	(.L_601 - .L_600)


	//   ....[0]....
.L_600:
        /*022c*/ 	.word	0x00000190


	//   ....[1]....
        /*0230*/ 	.word	0x000001d0


	//   ....[2]....
        /*0234*/ 	.word	0x00000240


	//   ....[3]....
        /*0238*/ 	.word	0x00000250


	//   ....[4]....
        /*023c*/ 	.word	0x00011020


	//   ....[5]....
        /*0240*/ 	.word	0x000110e0


	//   ....[6]....
        /*0244*/ 	.word	0x00011580


	//   ....[7]....
        /*0248*/ 	.word	0x000115b0


	//   ....[8]....
        /*024c*/ 	.word	0x00014270


	//   ....[9]....
        /*0250*/ 	.word	0x00014330


	//----- nvinfo : EIATTR_COOP_GROUP_MASK_REGIDS
	.align		4
.L_601:
        /*0254*/ 	.byte	0x04, 0x29
        /*0256*/ 	.short	(.L_603 - .L_602)


	//   ....[0]....
.L_602:
        /*0258*/ 	.word	0xffffffff


	//   ....[1]....
        /*025c*/ 	.word	0xffffffff


	//   ....[2]....
        /*0260*/ 	.word	0xffffffff


	//   ....[3]....
        /*0264*/ 	.word	0xffffffff


	//   ....[4]....
        /*0268*/ 	.word	0xffffffff


	//   ....[5]....
        /*026c*/ 	.word	0xffffffff


	//   ....[6]....
        /*0270*/ 	.word	0xffffffff


	//   ....[7]....
        /*0274*/ 	.word	0xffffffff


	//   ....[8]....
        /*0278*/ 	.word	0xffffffff


	//   ....[9]....
        /*027c*/ 	.word	0xffffffff


	//   ....[10]....
        /*0280*/ 	.word	0xffffffff


	//   ....[11]....
        /*0284*/ 	.word	0xffffffff


	//   ....[12]....
        /*0288*/ 	.word	0xffffffff


	//   ....[13]....
        /*028c*/ 	.word	0xffffffff


	//   ....[14]....
        /*0290*/ 	.word	0xffffffff


	//   ....[15]....
        /*0294*/ 	.word	0xffffffff


	//   ....[16]....
        /*0298*/ 	.word	0xffffffff


	//   ....[17]....
        /*029c*/ 	.word	0xffffffff


	//   ....[18]....
        /*02a0*/ 	.word	0xffffffff


	//   ....[19]....
        /*02a4*/ 	.word	0xffffffff


	//   ....[20]....
        /*02a8*/ 	.word	0xffffffff


	//   ....[21]....
        /*02ac*/ 	.word	0xffffffff


	//   ....[22]....
        /*02b0*/ 	.word	0xffffffff


	//   ....[23]....
        /*02b4*/ 	.word	0xffffffff


	//   ....[24]....
        /*02b8*/ 	.word	0xffffffff


	//   ....[25]....
        /*02bc*/ 	.word	0xffffffff


	//   ....[26]....
        /*02c0*/ 	.word	0xffffffff


	//   ....[27]....
        /*02c4*/ 	.word	0xffffffff


	//   ....[28]....
        /*02c8*/ 	.word	0xffffffff


	//   ....[29]....
        /*02cc*/ 	.word	0xffffffff


	//   ....[30]....
        /*02d0*/ 	.word	0xffffffff


	//   ....[31]....
        /*02d4*/ 	.word	0xffffffff


	//   ....[32]....
        /*02d8*/ 	.word	0xffffffff


	//   ....[33]....
        /*02dc*/ 	.word	0xffffffff


	//   ....[34]....
        /*02e0*/ 	.word	0xffffffff


	//   ....[35]....
        /*02e4*/ 	.word	0xffffffff


	//   ....[36]....
        /*02e8*/ 	.word	0xffffffff


	//   ....[37]....
        /*02ec*/ 	.word	0xffffffff


	//   ....[38]....
        /*02f0*/ 	.word	0xffffffff


	//   ....[39]....
        /*02f4*/ 	.word	0xffffffff


	//   ....[40]....
        /*02f8*/ 	.word	0xffffffff


	//   ....[41]....
        /*02fc*/ 	.word	0xffffffff


	//   ....[42]....
        /*0300*/ 	.word	0xffffffff


	//   ....[43]....
        /*0304*/ 	.word	0xffffffff


	//   ....[44]....
        /*0308*/ 	.word	0xffffffff


	//   ....[45]....
        /*030c*/ 	.word	0xffffffff


	//   ....[46]....
        /*0310*/ 	.word	0xffffffff


	//   ....[47]....
        /*0314*/ 	.word	0xffffffff


	//   ....[48]....
        /*0318*/ 	.word	0xffffffff


	//   ....[49]....
        /*031c*/ 	.word	0xffffffff


	//   ....[50]....
        /*0320*/ 	.word	0xffffffff


	//   ....[51]....
        /*0324*/ 	.word	0xffffffff


	//   ....[52]....
        /*0328*/ 	.word	0xffffffff


	//   ....[53]....
        /*032c*/ 	.word	0xffffffff


	//   ....[54]....
        /*0330*/ 	.word	0xffffffff


	//   ....[55]....
        /*0334*/ 	.word	0xffffffff


	//   ....[56]....
        /*0338*/ 	.word	0xffffffff


	//   ....[57]....
        /*033c*/ 	.word	0xffffffff


	//   ....[58]....
        /*0340*/ 	.word	0xffffffff


	//   ....[59]....
        /*0344*/ 	.word	0xffffffff


	//   ....[60]....
        /*0348*/ 	.word	0xffffffff


	//   ....[61]....
        /*034c*/ 	.word	0xffffffff


	//   ....[62]....
        /*0350*/ 	.word	0xffffffff


	//   ....[63]....
        /*0354*/ 	.word	0xffffffff


	//   ....[64]....
        /*0358*/ 	.word	0xffffffff


	//   ....[65]....
        /*035c*/ 	.word	0xffffffff


	//   ....[66]....
        /*0360*/ 	.word	0x0500000f


	//   ....[67]....
        /*0364*/ 	.word	0x0500000f


	//   ....[68]....
        /*0368*/ 	.word	0x0500000f


	//   ....[69]....
        /*036c*/ 	.word	0x0500000f


	//   ....[70]....
        /*0370*/ 	.word	0x0500000f


	//   ....[71]....
        /*0374*/ 	.word	0x0500000f


	//   ....[72]....
        /*0378*/ 	.word	0x0500000f


	//   ....[73]....
        /*037c*/ 	.word	0x0500000f


	//   ....[74]....
        /*0380*/ 	.word	0x0500000f


	//   ....[75]....
        /*0384*/ 	.word	0x0500000f


	//   ....[76]....
        /*0388*/ 	.word	0x0500000f


	//   ....[77]....
        /*038c*/ 	.word	0x0500000f


	//   ....[78]....
        /*0390*/ 	.word	0x0500000f


	//   ....[79]....
        /*0394*/ 	.word	0x0500000f


	//   ....[80]....
        /*0398*/ 	.word	0x0500000f


	//   ....[81]....
        /*039c*/ 	.word	0x0500000f


	//   ....[82]....
        /*03a0*/ 	.word	0x0500000f


	//   ....[83]....
        /*03a4*/ 	.word	0x0500000f


	//   ....[84]....
        /*03a8*/ 	.word	0x0500000f


	//----- nvinfo : EIATTR_COOP_GROUP_INSTR_OFFSETS
	.align		4
.L_603:
        /*03ac*/ 	.byte	0x04, 0x28
        /*03ae*/ 	.short	(.L_605 - .L_604)


	//   ....[0]....
.L_604:
        /*03b0*/ 	.word	0x00000070


	//   ....[1]....
        /*03b4*/ 	.word	0x000001a0


	//   ....[2]....
        /*03b8*/ 	.word	0x000001f0


	//   ....[3]....
        /*03bc*/ 	.word	0x00000400


	//   ....[4]....
        /*03c0*/ 	.word	0x00000560


	//   ....[5]....
        /*03c4*/ 	.word	0x00000680


	//   ....[6]....
        /*03c8*/ 	.word	0x000007e0


	//   ....[7]....
        /*03cc*/ 	.word	0x00001970


	//   ....[8]....
        /*03d0*/ 	.word	0x00003110


	//   ....[9]....
        /*03d4*/ 	.word	0x000040d0


	//   ....[10]....
        /*03d8*/ 	.word	0x00005330


	//   ....[11]....
        /*03dc*/ 	.word	0x00005390


	//   ....[12]....
        /*03e0*/ 	.word	0x00005840


	//   ....[13]....
        /*03e4*/ 	.word	0x00005910


	//   ....[14]....
        /*03e8*/ 	.word	0x000061a0


	//   ....[15]....
        /*03ec*/ 	.word	0x00006df0


	//   ....[16]....
        /*03f0*/ 	.word	0x00008000


	//   ....[17]....
        /*03f4*/ 	.word	0x00008070


	//   ....[18]....
        /*03f8*/ 	.word	0x00008460


	//   ....[19]....
        /*03fc*/ 	.word	0x000085b0


	//   ....[20]....
        /*0400*/ 	.word	0x00009770


	//   ....[21]....
        /*0404*/ 	.word	0x0000a410


	//   ....[22]....
        /*0408*/ 	.word	0x0000b3b0


	//   ....[23]....
        /*040c*/ 	.word	0x0000b420


	//   ....[24]....
        /*0410*/ 	.word	0x0000b760


	//   ....[25]....
        /*0414*/ 	.word	0x0000b920


	//   ....[26]....
        /*0418*/ 	.word	0x0000c8b0


	//   ....[27]....
        /*041c*/ 	.word	0x0000c910


	//   ....[28]....
        /*0420*/ 	.word	0x0000c930


	//   ....[29]....
        /*0424*/ 	.word	0x0000c980


	//   ....[30]....
        /*0428*/ 	.word	0x0000c9a0


	//   ....[31]....
        /*042c*/ 	.word	0x0000e310


	//   ....[32]....
        /*0430*/ 	.word	0x0000fd60


	//   ....[33]....
        /*0434*/ 	.word	0x0000fef0


	//   ....[34]....
        /*0438*/ 	.word	0x0000ff20


	//   ....[35]....
        /*043c*/ 	.word	0x0000ff60


	//   ....[36]....
        /*0440*/ 	.word	0x0000ffd0


	//   ....[37]....
        /*0444*/ 	.word	0x00010030


	//   ....[38]....
        /*0448*/ 	.word	0x00010070


	//   ....[39]....
        /*044c*/ 	.word	0x00010220


	//   ....[40]....
        /*0450*/ 	.word	0x00010280


	//   ....[41]....
        /*0454*/ 	.word	0x000102c0


	//   ....[42]....
        /*0458*/ 	.word	0x00010300


	//   ....[43]....
        /*045c*/ 	.word	0x00010330


	//   ....[44]....
        /*0460*/ 	.word	0x00010360


	//   ....[45]....
        /*0464*/ 	.word	0x00010400


	//   ....[46]....
        /*0468*/ 	.word	0x00010460


	//   ....[47]....
        /*046c*/ 	.word	0x000104f0


	//   ....[48]....
        /*0470*/ 	.word	0x000143c0


	//   ....[49]....
        /*0474*/ 	.word	0x000143d0


	//   ....[50]....
        /*0478*/ 	.word	0x000144f0


	//   ....[51]....
        /*047c*/ 	.word	0x00014550


	//   ....[52]....
        /*0480*/ 	.word	0x00014590


	//   ....[53]....
        /*0484*/ 	.word	0x000145d0


	//   ....[54]....
        /*0488*/ 	.word	0x00014600


	//   ....[55]....
        /*048c*/ 	.word	0x00014630


	//   ....[56]....
        /*0490*/ 	.word	0x000147d0


	//   ....[57]....
        /*0494*/ 	.word	0x00014830


	//   ....[58]....
        /*0498*/ 	.word	0x00014870


	//   ....[59]....
        /*049c*/ 	.word	0x000148b0


	//   ....[60]....
        /*04a0*/ 	.word	0x000148e0


	//   ....[61]....
        /*04a4*/ 	.word	0x00014910


	//   ....[62]....
        /*04a8*/ 	.word	0x000149d0


	//   ....[63]....
        /*04ac*/ 	.word	0x000149f0


	//   ....[64]....
        /*04b0*/ 	.word	0x00014a60


	//   ....[65]....
        /*04b4*/ 	.word	0x000150f0


	//   ....[66]....
        /*04b8*/ 	.word	0x000156d0


	//   ....[67]....
        /*04bc*/ 	.word	0x00015af0


	//   ....[68]....
        /*04c0*/ 	.word	0x00015b80


	//   ....[69]....
        /*04c4*/ 	.word	0x00015c20


	//   ....[70]....
        /*04c8*/ 	.word	0x00015cd0


	//   ....[71]....
        /*04cc*/ 	.word	0x00015d50


	//   ....[72]....
        /*04d0*/ 	.word	0x00015dd0


	//   ....[73]....
        /*04d4*/ 	.word	0x00015e50


	//   ....[74]....
        /*04d8*/ 	.word	0x00015ed0


	//   ....[75]....
        /*04dc*/ 	.word	0x00015f60


	//   ....[76]....
        /*04e0*/ 	.word	0x00016010


	//   ....[77]....
        /*04e4*/ 	.word	0x00016090


	//   ....[78]....
        /*04e8*/ 	.word	0x00016110


	//   ....[79]....
        /*04ec*/ 	.word	0x00016190


	//   ....[80]....
        /*04f0*/ 	.word	0x00016210


	//   ....[81]....
        /*04f4*/ 	.word	0x00016280


	//   ....[82]....
        /*04f8*/ 	.word	0x00016320


	//   ....[83]....
        /*04fc*/ 	.word	0x000163b0


	//   ....[84]....
        /*0500*/ 	.word	0x000164e0


	//----- nvinfo : EIATTR_REG_RECONFIG
	.align		4
.L_605:
        /*0504*/ 	.byte	0x01, 0x54
	.zero		2


	//----- nvinfo : EIATTR_SYSCALL_OFFSETS
	.align		4
        /*0508*/ 	.byte	0x04, 0x46
        /*050a*/ 	.short	(.L_607 - .L_606)


	//   ....[0]....
.L_606:
        /*050c*/ 	.word	0x000032c0


	//   ....[1]....
        /*0510*/ 	.word	0x00011270


	//   ....[2]....
        /*0514*/ 	.word	0x000113b0


	//   ....[3]....
        /*0518*/ 	.word	0x000114b0


	//----- nvinfo : EIATTR_MBARRIER_INSTR_OFFSETS
	.align		4
.L_607:
        /*051c*/ 	.byte	0x04, 0x39
        /*051e*/ 	.short	(.L_609 - .L_608)


	//   ....[0]....
.L_608:
        /*0520*/ 	.word	0x000002e0
        /*0524*/ 	.word	0x000000ff
        /*0528*/ 	.word	0x00038800
        /*052c*/ 	.short	0x0100
        /*052e*/ 	.byte	0x08
	.zero		1


	//   ....[1]....
        /*0530*/ 	.word	0x000002f0
        /*0534*/ 	.word	0x000000ff
        /*0538*/ 	.word	0x00038810
        /*053c*/ 	.short	0x0100
        /*053e*/ 	.byte	0x08
	.zero		1


	//   ....[2]....
        /*0540*/ 	.word	0x00000300
        /*0544*/ 	.word	0x000000ff
        /*0548*/ 	.word	0x00038820
        /*054c*/ 	.short	0x0100
        /*054e*/ 	.byte	0x08
	.zero		1


	//   ....[3]....
        /*0550*/ 	.word	0x000003b0
        /*0554*/ 	.word	0x000000ff
        /*0558*/ 	.word	0x00038830
        /*055c*/ 	.short	0x0100
        /*055e*/ 	.byte	0x06
	.zero		1


	//   ....[4]....
        /*0560*/ 	.word	0x000003c0
        /*0564*/ 	.word	0x000000ff
        /*0568*/ 	.word	0x00038840
        /*056c*/ 	.short	0x0100
        /*056e*/ 	.byte	0x06
	.zero		1


	//   ....[5]....
        /*0570*/ 	.word	0x000003d0
        /*0574*/ 	.word	0x000000ff
        /*0578*/ 	.word	0x00038838
        /*057c*/ 	.short	0x0100
        /*057e*/ 	.byte	0x06
	.zero		1


	//   ....[6]....
        /*0580*/ 	.word	0x000003e0
        /*0584*/ 	.word	0x000000ff
        /*0588*/ 	.word	0x00038848
        /*058c*/ 	.short	0x0100
        /*058e*/ 	.byte	0x06
	.zero		1


	//   ....[7]....
        /*0590*/ 	.word	0x00000510
        /*0594*/ 	.word	0x000000ff
        /*0598*/ 	.word	0x00038850
        /*059c*/ 	.short	0x0100
        /*059e*/ 	.byte	0x08
	.zero		1


	//   ....[8]....
        /*05a0*/ 	.word	0x00000520
        /*05a4*/ 	.word	0x000000ff
        /*05a8*/ 	.word	0x00038860
        /*05ac*/ 	.short	0x0100
        /*05ae*/ 	.byte	0x08
	.zero		1


	//   ....[9]....
        /*05b0*/ 	.word	0x00000530
        /*05b4*/ 	.word	0x000000ff
        /*05b8*/ 	.word	0x00038858
        /*05bc*/ 	.short	0x0100
        /*05be*/ 	.byte	0x08
	.zero		1


	//   ....[10]....
        /*05c0*/ 	.word	0x00000540
        /*05c4*/ 	.word	0x000000ff
        /*05c8*/ 	.word	0x00038868
        /*05cc*/ 	.short	0x0100
        /*05ce*/ 	.byte	0x08
	.zero		1


	//   ....[11]....
        /*05d0*/ 	.word	0x00000630
        /*05d4*/ 	.word	0x000000ff
        /*05d8*/ 	.word	0x00038870
        /*05dc*/ 	.short	0x0100
        /*05de*/ 	.byte	0x06
	.zero		1


	//   ....[12]....
        /*05e0*/ 	.word	0x00000640
        /*05e4*/ 	.word	0x000000ff
        /*05e8*/ 	.word	0x00038880
        /*05ec*/ 	.short	0x0100
        /*05ee*/ 	.byte	0x06
	.zero		1


	//   ....[13]....
        /*05f0*/ 	.word	0x00000650
        /*05f4*/ 	.word	0x000000ff
        /*05f8*/ 	.word	0x00038878
        /*05fc*/ 	.short	0x0100
        /*05fe*/ 	.byte	0x06
	.zero		1


	//   ....[14]....
        /*0600*/ 	.word	0x00000660
        /*0604*/ 	.word	0x000000ff
        /*0608*/ 	.word	0x00038888
        /*060c*/ 	.short	0x0100
        /*060e*/ 	.byte	0x06
	.zero		1


	//   ....[15]....
        /*0610*/ 	.word	0x00000790
        /*0614*/ 	.word	0x000000ff
        /*0618*/ 	.word	0x00038890
        /*061c*/ 	.short	0x0100
        /*061e*/ 	.byte	0x08
	.zero		1


	//   ....[16]....
        /*0620*/ 	.word	0x000007a0
        /*0624*/ 	.word	0x000000ff
        /*0628*/ 	.word	0x000388a0
        /*062c*/ 	.short	0x0100
        /*062e*/ 	.byte	0x08
	.zero		1


	//   ....[17]....
        /*0630*/ 	.word	0x000007b0
        /*0634*/ 	.word	0x000000ff
        /*0638*/ 	.word	0x00038898
        /*063c*/ 	.short	0x0100
        /*063e*/ 	.byte	0x08
	.zero		1


	//   ....[18]....
        /*0640*/ 	.word	0x000007c0
        /*0644*/ 	.word	0x000000ff
        /*0648*/ 	.word	0x000388a8
        /*064c*/ 	.short	0x0100
        /*064e*/ 	.byte	0x08
	.zero		1


	//   ....[19]....
        /*0650*/ 	.word	0x000008f0
        /*0654*/ 	.word	0x000000ff
        /*0658*/ 	.word	0x000388b0
        /*065c*/ 	.short	0x0100
        /*065e*/ 	.byte	0x08
	.zero		1


	//   ....[20]....
        /*0660*/ 	.word	0x00000900
        /*0664*/ 	.word	0x000000ff
        /*0668*/ 	.word	0x000388c0
        /*066c*/ 	.short	0x0100
        /*066e*/ 	.byte	0x08
	.zero		1


	//   ....[21]....
        /*0670*/ 	.word	0x00000910
        /*0674*/ 	.word	0x000000ff
        /*0678*/ 	.word	0x000388b8
        /*067c*/ 	.short	0x0100
        /*067e*/ 	.byte	0x08
	.zero		1


	//   ....[22]....
        /*0680*/ 	.word	0x00000920
        /*0684*/ 	.word	0x000000ff
        /*0688*/ 	.word	0x000388c8
        /*068c*/ 	.short	0x0100
        /*068e*/ 	.byte	0x08
	.zero		1


	//   ....[23]....
        /*0690*/ 	.word	0x00001d20
        /*0694*/ 	.word	0x00000004
        /*0698*/ 	.word	0x00000000
        /*069c*/ 	.short	0x0101
        /*069e*/ 	.byte	0x3f
	.zero		1


	//   ....[24]....
        /*06a0*/ 	.word	0x000027f0
        /*06a4*/ 	.word	0x00000004
        /*06a8*/ 	.word	0x00000000
        /*06ac*/ 	.short	0x0101
        /*06ae*/ 	.byte	0x3f
	.zero		1


	//   ....[25]....
        /*06b0*/ 	.word	0x00003340
        /*06b4*/ 	.word	0x00000011
        /*06b8*/ 	.word	0x00038800
        /*06bc*/ 	.short	0x010a
        /*06be*/ 	.byte	0x3f
	.zero		1


	//   ....[26]....
        /*06c0*/ 	.word	0x000033a0
        /*06c4*/ 	.word	0x00000005
        /*06c8*/ 	.word	0x00038830
        /*06cc*/ 	.short	0x010a
        /*06ce*/ 	.byte	0x3f
	.zero		1


	//   ....[27]....
        /*06d0*/ 	.word	0x00003410
        /*06d4*/ 	.word	0x00000005
        /*06d8*/ 	.word	0x00038830
        /*06dc*/ 	.short	0x010a
        /*06de*/ 	.byte	0x3f
	.zero		1


	//   ....[28]....
        /*06e0*/ 	.word	0x00003690
        /*06e4*/ 	.word	0x00000011
        /*06e8*/ 	.word	0x00038810
        /*06ec*/ 	.short	0x010a
        /*06ee*/ 	.byte	0x3f
	.zero		1


	//   ....[29]....
        /*06f0*/ 	.word	0x000036d0
        /*06f4*/ 	.word	0x00000005
        /*06f8*/ 	.word	0x00038850
        /*06fc*/ 	.short	0x010a
        /*06fe*/ 	.byte	0x3f
	.zero		1


	//   ....[30]....
        /*0700*/ 	.word	0x000037a0
        /*0704*/ 	.word	0x00000005
        /*0708*/ 	.word	0x00038850
        /*070c*/ 	.short	0x010a
        /*070e*/ 	.byte	0x3f
	.zero		1


	//   ....[31]....
        /*0710*/ 	.word	0x00005bb0
        /*0714*/ 	.word	0x00000018
        /*0718*/ 	.word	0x00000000
        /*071c*/ 	.short	0x0101
        /*071e*/ 	.byte	0x3f
	.zero		1


	//   ....[32]....
        /*0720*/ 	.word	0x000061c0
        /*0724*/ 	.word	0x00000005
        /*0728*/ 	.word	0x00000000
        /*072c*/ 	.short	0x0101
        /*072e*/ 	.byte	0x3f
	.zero		1


	//   ....[33]....
        /*0730*/ 	.word	0x000062e0
        /*0734*/ 	.word	0x0000000a
        /*0738*/ 	.word	0x00038830
        /*073c*/ 	.short	0x010a
        /*073e*/ 	.byte	0x3f
	.zero		1


	//   ....[34]....
        /*0740*/ 	.word	0x00006330
        /*0744*/ 	.word	0x0000000a
        /*0748*/ 	.word	0x00038830
        /*074c*/ 	.short	0x010a
        /*074e*/ 	.byte	0x3f
	.zero		1


	//   ....[35]....
        /*0750*/ 	.word	0x000064b0
        /*0754*/ 	.word	0x0000000a
        /*0758*/ 	.word	0x00038850
        /*075c*/ 	.short	0x010a
        /*075e*/ 	.byte	0x3f
	.zero		1


	//   ....[36]....
        /*0760*/ 	.word	0x000064f0
        /*0764*/ 	.word	0x0000000a
        /*0768*/ 	.word	0x00038850
        /*076c*/ 	.short	0x010a
        /*076e*/ 	.byte	0x3f
	.zero		1


	//   ....[37]....
        /*0770*/ 	.word	0x000088d0
        /*0774*/ 	.word	0x0000000f
        /*0778*/ 	.word	0x00000000
        /*077c*/ 	.short	0x0101
        /*077e*/ 	.byte	0x3f
	.zero		1


	//   ....[38]....
        /*0780*/ 	.word	0x00009790
        /*0784*/ 	.word	0x0000000a
        /*0788*/ 	.word	0x00000000
        /*078c*/ 	.short	0x0101
        /*078e*/ 	.byte	0x3f
	.zero		1


	//   ....[39]....
        /*0790*/ 	.word	0x000098e0
        /*0794*/ 	.word	0x00000009
        /*0798*/ 	.word	0x00038830
        /*079c*/ 	.short	0x010a
        /*079e*/ 	.byte	0x3f
	.zero		1


	//   ....[40]....
        /*07a0*/ 	.word	0x00009930
        /*07a4*/ 	.word	0x00000009
        /*07a8*/ 	.word	0x00038830
        /*07ac*/ 	.short	0x010a
        /*07ae*/ 	.byte	0x3f
	.zero		1


	//   ....[41]....
        /*07b0*/ 	.word	0x00009ab0
        /*07b4*/ 	.word	0x00000009
        /*07b8*/ 	.word	0x00038850
        /*07bc*/ 	.short	0x010a
        /*07be*/ 	.byte	0x3f
	.zero		1


	//   ....[42]....
        /*07c0*/ 	.word	0x00009af0
        /*07c4*/ 	.word	0x00000009
        /*07c8*/ 	.word	0x00038850
        /*07cc*/ 	.short	0x010a
        /*07ce*/ 	.byte	0x3f
	.zero		1


	//   ....[43]....
        /*07d0*/ 	.word	0x0000b6f0
        /*07d4*/ 	.word	0x00000098
        /*07d8*/ 	.word	0x00000000
        /*07dc*/ 	.short	0x0101
        /*07de*/ 	.byte	0x3f
	.zero		1


	//   ....[44]....
        /*07e0*/ 	.word	0x0000c8d0
        /*07e4*/ 	.word	0x00000009
        /*07e8*/ 	.word	0x00000000
        /*07ec*/ 	.short	0x0101
        /*07ee*/ 	.byte	0x3f
	.zero		1


	//   ....[45]....
        /*07f0*/ 	.word	0x0000ed70
        /*07f4*/ 	.word	0x00000000
        /*07f8*/ 	.word	0x00000000
        /*07fc*/ 	.short	0x0101
        /*07fe*/ 	.byte	0x3f
	.zero		1


	//   ....[46]....
        /*0800*/ 	.word	0x00011a00
        /*0804*/ 	.word	0x00000008
        /*0808*/ 	.word	0x00038840
        /*080c*/ 	.short	0x010a
        /*080e*/ 	.byte	0x3f
	.zero		1


	//   ....[47]....
        /*0810*/ 	.word	0x000121f0
        /*0814*/ 	.word	0x0000000b
        /*0818*/ 	.word	0x00038820
        /*081c*/ 	.short	0x010a
        /*081e*/ 	.byte	0x3f
	.zero		1


	//   ....[48]....
        /*0820*/ 	.word	0x000122c0
        /*0824*/ 	.word	0x00000006
        /*0828*/ 	.word	0x00038860
        /*082c*/ 	.short	0x010a
        /*082e*/ 	.byte	0x3f
	.zero		1


	//   ....[49]....
        /*0830*/ 	.word	0x00012a40
        /*0834*/ 	.word	0x00000002
        /*0838*/ 	.word	0x00038840
        /*083c*/ 	.short	0x010a
        /*083e*/ 	.byte	0x3f
	.zero		1


	//   ....[50]....
        /*0840*/ 	.word	0x00012c50
        /*0844*/ 	.word	0x00000002
        /*0848*/ 	.word	0x00038860
        /*084c*/ 	.short	0x010a
        /*084e*/ 	.byte	0x3f
	.zero		1


	//   ....[51]....
        /*0850*/ 	.word	0x00013300
        /*0854*/ 	.word	0x00000002
        /*0858*/ 	.word	0x00038840
        /*085c*/ 	.short	0x010a
        /*085e*/ 	.byte	0x3f
	.zero		1


	//   ....[52]....
        /*0860*/ 	.word	0x00013500
        /*0864*/ 	.word	0x00000002
        /*0868*/ 	.word	0x00038860
        /*086c*/ 	.short	0x010a
        /*086e*/ 	.byte	0x3f
	.zero		1


	//   ....[53]....
        /*0870*/ 	.word	0x00013b40
        /*0874*/ 	.word	0x00000002
        /*0878*/ 	.word	0x00038840
        /*087c*/ 	.short	0x010a
        /*087e*/ 	.byte	0x3f
	.zero		1


	//   ....[54]....
        /*0880*/ 	.word	0x00013d50
        /*0884*/ 	.word	0x00000002
        /*0888*/ 	.word	0x00038860
        /*088c*/ 	.short	0x010a
        /*088e*/ 	.byte	0x3f
	.zero		1


	//   ....[55]....
        /*0890*/ 	.word	0x00015080
        /*0894*/ 	.word	0x00000000
        /*0898*/ 	.word	0x00038820
        /*089c*/ 	.short	0x010a
        /*089e*/ 	.byte	0x3f
	.zero		1


	//   ....[56]....
        /*08a0*/ 	.word	0x00015250
        /*08a4*/ 	.word	0x00000006
        /*08a8*/ 	.word	0x00000000
        /*08ac*/ 	.short	0x010a
        /*08ae*/ 	.byte	0x3f
	.zero		1


	//   ....[57]....
        /*08b0*/ 	.word	0x000152c0
        /*08b4*/ 	.word	0x00000007
        /*08b8*/ 	.word	0x00000000
        /*08bc*/ 	.short	0x010a
        /*08be*/ 	.byte	0x3f
	.zero		1


	//   ....[58]....
        /*08c0*/ 	.word	0x00015330
        /*08c4*/ 	.word	0x00000004
        /*08c8*/ 	.word	0x00000000
        /*08cc*/ 	.short	0x010a
        /*08ce*/ 	.byte	0x3f
	.zero		1


	//   ....[59]....
        /*08d0*/ 	.word	0x00015360
        /*08d4*/ 	.word	0x00000003
        /*08d8*/ 	.word	0x00000000
        /*08dc*/ 	.short	0x010a
        /*08de*/ 	.byte	0x3f
	.zero		1


	//   ....[60]....
        /*08e0*/ 	.word	0x000153c0
        /*08e4*/ 	.word	0x00000011
        /*08e8*/ 	.word	0x00038800
        /*08ec*/ 	.short	0x010a
        /*08ee*/ 	.byte	0x3f
	.zero		1


	//   ....[61]....
        /*08f0*/ 	.word	0x00015410
        /*08f4*/ 	.word	0x00000005
        /*08f8*/ 	.word	0x00038830
        /*08fc*/ 	.short	0x010a
        /*08fe*/ 	.byte	0x3f
	.zero		1


	//   ....[62]....
        /*0900*/ 	.word	0x00015460
        /*0904*/ 	.word	0x00000011
        /*0908*/ 	.word	0x00038810
        /*090c*/ 	.short	0x010a
        /*090e*/ 	.byte	0x3f
	.zero		1


	//   ....[63]....
        /*0910*/ 	.word	0x000154b0
        /*0914*/ 	.word	0x00000005
        /*0918*/ 	.word	0x00038850
        /*091c*/ 	.short	0x010a
        /*091e*/ 	.byte	0x3f
	.zero		1


	//   ....[64]....
        /*0920*/ 	.word	0x00015500
        /*0924*/ 	.word	0x0000000a
        /*0928*/ 	.word	0x00038830
        /*092c*/ 	.short	0x010a
        /*092e*/ 	.byte	0x3f
	.zero		1


	//   ....[65]....
        /*0930*/ 	.word	0x00015550
        /*0934*/ 	.word	0x0000000a
        /*0938*/ 	.word	0x00038850
        /*093c*/ 	.short	0x010a
        /*093e*/ 	.byte	0x3f
	.zero		1


	//   ....[66]....
        /*0940*/ 	.word	0x000155a0
        /*0944*/ 	.word	0x00000009
        /*0948*/ 	.word	0x00038830
        /*094c*/ 	.short	0x010a
        /*094e*/ 	.byte	0x3f
	.zero		1


	//   ....[67]....
        /*0950*/ 	.word	0x000155f0
        /*0954*/ 	.word	0x00000009
        /*0958*/ 	.word	0x00038850
        /*095c*/ 	.short	0x010a
        /*095e*/ 	.byte	0x3f
	.zero		1


	//   ....[68]....
        /*0960*/ 	.word	0x00015790
        /*0964*/ 	.word	0x00000008
        /*0968*/ 	.word	0x00038840
        /*096c*/ 	.short	0x010a
        /*096e*/ 	.byte	0x3f
	.zero		1


	//   ....[69]....
        /*0970*/ 	.word	0x00015810
        /*0974*/ 	.word	0x00000008
        /*0978*/ 	.word	0x00038820
        /*097c*/ 	.short	0x010a
        /*097e*/ 	.byte	0x3f
	.zero		1


	//   ....[70]....
        /*0980*/ 	.word	0x00015860
        /*0984*/ 	.word	0x00000006
        /*0988*/ 	.word	0x00038860
        /*098c*/ 	.short	0x010a
        /*098e*/ 	.byte	0x3f
	.zero		1


	//   ....[71]....
        /*0990*/ 	.word	0x000158b0
        /*0994*/ 	.word	0x00000002
        /*0998*/ 	.word	0x00038840
        /*099c*/ 	.short	0x010a
        /*099e*/ 	.byte	0x3f
	.zero		1


	//   ....[72]....
        /*09a0*/ 	.word	0x00015900
        /*09a4*/ 	.word	0x00000002
        /*09a8*/ 	.word	0x00038860
        /*09ac*/ 	.short	0x010a
        /*09ae*/ 	.byte	0x3f
	.zero		1


	//   ....[73]....
        /*09b0*/ 	.word	0x00015950
        /*09b4*/ 	.word	0x00000002
        /*09b8*/ 	.word	0x00038840
        /*09bc*/ 	.short	0x010a
        /*09be*/ 	.byte	0x3f
	.zero		1


	//   ....[74]....
        /*09c0*/ 	.word	0x000159a0
        /*09c4*/ 	.word	0x00000002
        /*09c8*/ 	.word	0x00038860
        /*09cc*/ 	.short	0x010a
        /*09ce*/ 	.byte	0x3f
	.zero		1


	//   ....[75]....
        /*09d0*/ 	.word	0x000159f0
        /*09d4*/ 	.word	0x00000002
        /*09d8*/ 	.word	0x00038840
        /*09dc*/ 	.short	0x010a
        /*09de*/ 	.byte	0x3f
	.zero		1


	//   ....[76]....
        /*09e0*/ 	.word	0x00015a40
        /*09e4*/ 	.word	0x00000002
        /*09e8*/ 	.word	0x00038860
        /*09ec*/ 	.short	0x010a
        /*09ee*/ 	.byte	0x3f
	.zero		1


	//   ....[77]....
        /*09f0*/ 	.word	0x00016400
        /*09f4*/ 	.word	0x00000000
        /*09f8*/ 	.word	0x00038820
        /*09fc*/ 	.short	0x010a
        /*09fe*/ 	.byte	0x3f
	.zero		1


	//   ....[78]....
        /*0a00*/ 	.word	0x000165a0
        /*0a04*/ 	.word	0x00000006
        /*0a08*/ 	.word	0x00000000
        /*0a0c*/ 	.short	0x010a
        /*0a0e*/ 	.byte	0x3f
	.zero		1


	//   ....[79]....
        /*0a10*/ 	.word	0x000165f0
        /*0a14*/ 	.word	0x00000007
        /*0a18*/ 	.word	0x00000000
        /*0a1c*/ 	.short	0x010a
        /*0a1e*/ 	.byte	0x3f
	.zero		1


	//   ....[80]....
        /*0a20*/ 	.word	0x00016640
        /*0a24*/ 	.word	0x00000004
        /*0a28*/ 	.word	0x00000000
        /*0a2c*/ 	.short	0x010a
        /*0a2e*/ 	.byte	0x3f
	.zero		1


	//----- nvinfo : EIATTR_NUM_MBARRIERS
	.align		4
.L_609:
        /*0a30*/ 	.byte	0x03, 0x38
        /*0a32*/ 	.short	0x0017


	//----- nvinfo : EIATTR_EXIT_INSTR_OFFSETS
	.align		4
        /*0a34*/ 	.byte	0x04, 0x1c
        /*0a36*/ 	.short	(.L_611 - .L_610)


	//   ....[0]....
.L_610:
        /*0a38*/ 	.word	0x00000af0


	//   ....[1]....
        /*0a3c*/ 	.word	0x0000fd20


	//   ....[2]....
        /*0a40*/ 	.word	0x0000fd80


	//   ....[3]....
        /*0a44*/ 	.word	0x000153b0


	//----- nvinfo : EIATTR_MAX_THREADS
	.align		4
.L_611:
        /*0a48*/ 	.byte	0x04, 0x05
        /*0a4a*/ 	.short	(.L_613 - .L_612)
.L_612:
        /*0a4c*/ 	.word	0x00000180
        /*0a50*/ 	.word	0x00000001
        /*0a54*/ 	.word	0x00000001


	//----- nvinfo : EIATTR_CRS_STACK_SIZE
	.align		4
.L_613:
        /*0a58*/ 	.byte	0x04, 0x1e
        /*0a5a*/ 	.short	(.L_615 - .L_614)
.L_614:
        /*0a5c*/ 	.word	0x00000000


	//----- nvinfo : EIATTR_CBANK_PARAM_SIZE
	.align		4
.L_615:
        /*0a60*/ 	.byte	0x03, 0x19
        /*0a62*/ 	.short	0x0b70


	//----- nvinfo : EIATTR_PARAM_CBANK
	.align		4
        /*0a64*/ 	.byte	0x04, 0x0a
        /*0a66*/ 	.short	(.L_617 - .L_616)
	.align		4
.L_616:
        /*0a68*/ 	.word	index@(.nv.constant0._ZN7cutlass13device_kernelIN5flash11enable_sm90INS1_16FlashAttnFwdSm90INS1_25CollectiveMainloopFwdSm90ILi2EN4cute5tupleIJNS5_1CILi1EEES8_S8_EEENS6_IJNS7_ILi64EEESA_SA_EEELi512ENS_6half_tEfNS_4arch4Sm90ELb1ELb0ELb1ELb1ELb0ELb0ELb1ELb0ELb0ELb0ELb0ELb0EEENS1_21CollectiveEpilogueFwdINS6_IJSA_NS7_ILi512EEESA_EEES9_SC_SE_Li256ELb1ELb0ELb0ELb0EEENS1_36VarlenDynamicPersistentTileSchedulerILi64ELi64ELi256ELi32ELb0ELb0ELb1ELb1ELb1ELb1EEEEEEEEEvNT_6ParamsE)
        /*0a6c*/ 	.short	0x0210
        /*0a6e*/ 	.short	0x0b70


	//----- nvinfo : EIATTR_SW_WAR
	.align		4
.L_617:
        /*0a70*/ 	.byte	0x04, 0x36
        /*0a72*/ 	.short	(.L_619 - .L_618)
.L_618:
        /*0a74*/ 	.word	0x00000008
.L_619:


//--------------------- .nv.info._ZN7cutlass13device_kernelIN5flash11enable_sm90INS1_16FlashAttnFwdSm90INS1_25CollectiveMainloopFwdSm90ILi2EN4cute5tupleIJNS5_1CILi1EEES8_S8_EEENS6_IJNS7_ILi64EEESA_SA_EEELi512ENS_6half_tEfNS_4arch4Sm90ELb1ELb0ELb1ELb1ELb0ELb1ELb1ELb0ELb0ELb0ELb0ELb0EEENS1_21CollectiveEpilogueFwdINS6_IJSA_NS7_ILi512EEESA_EEES9_SC_SE_Li256ELb1ELb0ELb0ELb0EEENS1_36VarlenDynamicPersistentTileSchedulerILi64ELi64ELi256ELi32ELb0ELb0ELb1ELb1ELb1ELb1EEEEEEEEEvNT_6ParamsE --------------------------
	.section	.nv.info._ZN7cutlass13device_kernelIN5flash11enable_sm90INS1_16FlashAttnFwdSm90INS1_25CollectiveMainloopFwdSm90ILi2EN4cute5tupleIJNS5_1CILi1EEES8_S8_EEENS6_IJNS7_ILi64EEESA_SA_EEELi512ENS_6half_tEfNS_4arch4Sm90ELb1ELb0ELb1ELb1ELb0ELb1ELb1ELb0ELb0ELb0ELb0ELb0EEENS1_21CollectiveEpilogueFwdINS6_IJSA_NS7_ILi512EEESA_EEES9_SC_SE_Li256ELb1ELb0ELb0ELb0EEENS1_36VarlenDynamicPersistentTileSchedulerILi64ELi64ELi256ELi32ELb0ELb0ELb1ELb1ELb1ELb1EEEEEEEEEvNT_6ParamsE,"",@"SHT_CUDA_INFO"
	.sectionflags	@""
	.align	4


	//----- nvinfo : EIATTR_CUDA_API_VERSION
	.align		4
        /*0000*/ 	.byte	0x04, 0x37
        /*0002*/ 	.short	(.L_621 - .L_620)
.L_620:
        /*0004*/ 	.word	0x00000082


	//----- nvinfo : EIATTR_KPARAM_INFO
	.align		4
.L_621:
        /*0008*/ 	.byte	0x04, 0x17
        /*000a*/ 	.short	(.L_623 - .L_622)
.L_622:
        /*000c*/ 	.word	0x00000000
        /*0010*/ 	.short	0x0000
        /*0012*/ 	.short	0x0070
        /*0014*/ 	.byte	0x00, 0xf0, 0x01, 0x2c


	//----- nvinfo : EIATTR_SPARSE_MMA_MASK
	.align		4
.L_623:
        /*0018*/ 	.byte	0x03, 0x50
        /*001a*/ 	.short	0x0000


	//----- nvinfo : EIATTR_MAXREG_COUNT
	.align		4
        /*001c*/ 	.byte	0x03, 0x1b
        /*001e*/ 	.short	0x00a8


	//----- nvinfo : EIATTR_NUM_BARRIERS
	.align		4
        /*0020*/ 	.byte	0x02, 0x4c
        /*0022*/ 	.byte	0x10
	.zero		1


	//----- nvinfo : EIATTR_EXTERNS
	.align		4
        /*0024*/ 	.byte	0x04, 0x0f
        /*0026*/ 	.short	(.L_625 - .L_624)


	//   ....[0]....
	.align		4
.L_624:
        /*0028*/ 	.word	index@(__assertfail)


	//----- nvinfo : EIATTR_ANNOTATIONS
	.align		4
.L_625:
        /*002c*/ 	.byte	0x04, 0x55
        /*002e*/ 	.short	(.L_627 - .L_626)


	//   ....[0]....
.L_626:
        /* <DEDUP_REMOVED lines=42> */


	//----- nvinfo : EIATTR_MERCURY_ISA_VERSION
	.align		4
.L_627:
        /*02c0*/ 	.byte	0x03, 0x5f
        /*02c2*/ 	.short	0x0101


	//----- nvinfo : EIATTR_UNUSED_LOAD_BYTE_OFFSET
	.align		4
        /*02c4*/ 	.byte	0x04, 0x44
        /*02c6*/ 	.short	(.L_629 - .L_628)


	//   ....[0]....
.L_628:
        /*02c8*/ 	.word	0x00000b30
        /*02cc*/ 	.word	0x0000fff0


	//   ....[1]....
        /*02d0*/ 	.word	0x000140e0
        /*02d4*/ 	.word	0x0000fff0


	//----- nvinfo : EIATTR_INT_WARP_WIDE_INSTR_OFFSETS
	.align		4
.L_629:
        /*02d8*/ 	.byte	0x04, 0x31
        /*02da*/ 	.short	(.L_631 - .L_630)


	//   ....[0]....
.L_630:
        /*02dc*/ 	.word	0x000001f0


	//   ....[1]....
        /*02e0*/ 	.word	0x00000230


	//   ....[2]....
        /*02e4*/ 	.word	0x000002a0


	//   ....[3]....
        /*02e8*/ 	.word	0x00000310


	//   ....[4]....
        /*02ec*/ 	.word	0x00018bc0


	//   ....[5]....
        /*02f0*/ 	.word	0x00018c70


	//   ....[6]....
        /*02f4*/ 	.word	0x00019100


	//   ....[7]....
        /*02f8*/ 	.word	0x00019130


	//   ....[8]....
        /*02fc*/ 	.word	0x0001be00


	//   ....[9]....
        /*0300*/ 	.word	0x0001beb0


	//----- nvinfo : EIATTR_COOP_GROUP_MASK_REGIDS
	.align		4
.L_631:
        /*0304*/ 	.byte	0x04, 0x29
        /*0306*/ 	.short	(.L_633 - .L_632)


	//   ....[0]....
.L_632:
        /*0308*/ 	.word	0xffffffff


	//   ....[1]....
        /*030c*/ 	.word	0xffffffff


	//   ....[2]....
        /*0310*/ 	.word	0xffffffff


	//   ....[3]....
        /*0314*/ 	.word	0xffffffff


	//   ....[4]....
        /*0318*/ 	.word	0xffffffff


	//   ....[5]....
        /*031c*/ 	.word	0xffffffff


	//   ....[6]....
        /*0320*/ 	.word	0xffffffff


	//   ....[7]....
        /*0324*/ 	.word	0xffffffff


	//   ....[8]....
        /*0328*/ 	.word	0xffffffff


	//   ....[9]....
        /*032c*/ 	.word	0xffffffff


	//   ....[10]....
        /*0330*/ 	.word	0xffffffff


	//   ....[11]....
        /*0334*/ 	.word	0xffffffff


	//   ....[12]....
        /*0338*/ 	.word	0xffffffff


	//   ....[13]....
        /*033c*/ 	.word	0xffffffff


	//   ....[14]....
        /*0340*/ 	.word	0xffffffff


	//   ....[15]....
        /*0344*/ 	.word	0xffffffff


	//   ....[16]....
        /*0348*/ 	.word	0xffffffff


	//   ....[17]....
        /*034c*/ 	.word	0xffffffff


	//   ....[18]....
        /*0350*/ 	.word	0xffffffff


	//   ....[19]....
        /*0354*/ 	.word	0xffffffff


	//   ....[20]....
        /*0358*/ 	.word	0xffffffff


	//   ....[21]....
        /*035c*/ 	.word	0xffffffff


	//   ....[22]....
        /*0360*/ 	.word	0xffffffff


	//   ....[23]....
        /*0364*/ 	.word	0xffffffff


	//   ....[24]....
        /*0368*/ 	.word	0xffffffff


	//   ....[25]....
        /*036c*/ 	.word	0xffffffff


	//   ....[26]....
        /*0370*/ 	.word	0xffffffff


	//   ....[27]....
        /*0374*/ 	.word	0xffffffff


	//   ....[28]....
        /*0378*/ 	.word	0xffffffff


	//   ....[29]....
        /*037c*/ 	.word	0xffffffff


	//   ....[30]....
        /*0380*/ 	.word	0xffffffff


	//   ....[31]....
        /*0384*/ 	.word	0xffffffff


	//   ....[32]....
        /*0388*/ 	.word	0xffffffff


	//   ....[33]....
        /*038c*/ 	.word	0xffffffff


	//   ....[34]....
        /*0390*/ 	.word	0xffffffff


	//   ....[35]....
        /*0394*/ 	.word	0xffffffff


	//   ....[36]....
        /*0398*/ 	.word	0xffffffff


	//   ....[37]....
        /*039c*/ 	.word	0xffffffff


	//   ....[38]....
        /*03a0*/ 	.word	0xffffffff


	//   ....[39]....
        /*03a4*/ 	.word	0xffffffff


	//   ....[40]....
        /*03a8*/ 	.word	0xffffffff


	//   ....[41]....
        /*03ac*/ 	.word	0xffffffff


	//   ....[42]....
        /*03b0*/ 	.word	0xffffffff


	//   ....[43]....
        /*03b4*/ 	.word	0xffffffff


	//   ....[44]....
        /*03b8*/ 	.word	0xffffffff


	//   ....[45]....
        /*03bc*/ 	.word	0xffffffff


	//   ....[46]....
        /*03c0*/ 	.word	0xffffffff


	//   ....[47]....
        /*03c4*/ 	.word	0xffffffff


	//   ....[48]....
        /*03c8*/ 	.word	0xffffffff


	//   ....[49]....
        /*03cc*/ 	.word	0xffffffff


	//   ....[50]....
        /*03d0*/ 	.word	0xffffffff


	//   ....[51]....
        /*03d4*/ 	.word	0xffffffff


	//   ....[52]....
        /*03d8*/ 	.word	0xffffffff


	//   ....[53]....
        /*03dc*/ 	.word	0xffffffff


	//   ....[54]....
        /*03e0*/ 	.word	0xffffffff


	//   ....[55]....
        /*03e4*/ 	.word	0xffffffff


	//   ....[56]....
        /*03e8*/ 	.word	0xffffffff


	//   ....[57]....
        /*03ec*/ 	.word	0xffffffff


	//   ....[58]....
        /*03f0*/ 	.word	0xffffffff


	//   ....[59]....
        /*03f4*/ 	.word	0xffffffff


	//   ....[60]....
        /*03f8*/ 	.word	0xffffffff


	//   ....[61]....
        /*03fc*/ 	.word	0xffffffff


	//   ....[62]....
        /*0400*/ 	.word	0xffffffff


	//   ....[63]....
        /*0404*/ 	.word	0xffffffff


	//   ....[64]....
        /*0408*/ 	.word	0xffffffff


	//   ....[65]....
        /*040c*/ 	.word	0xffffffff


	//   ....[66]....
        /*0410*/ 	.word	0x0500000f


	//   ....[67]....
        /*0414*/ 	.word	0x0500000f


	//   ....[68]....
        /*0418*/ 	.word	0x0500000f


	//   ....[69]....
        /*041c*/ 	.word	0x0500000f


	//   ....[70]....
        /*0420*/ 	.word	0x0500000f


	//   ....[71]....
        /*0424*/ 	.word	0x0500000f


	//   ....[72]....
        /*0428*/ 	.word	0x0500000f


	//   ....[73]....
        /*042c*/ 	.word	0x0500000f


	//   ....[74]....
        /*0430*/ 	.word	0x0500000f


	//   ....[75]....
        /*0434*/ 	.word	0x0500000f


	//   ....[76]....
        /*0438*/ 	.word	0x0500000f


	//   ....[77]....
        /*043c*/ 	.word	0x0500000f


	//   ....[78]....
        /*0440*/ 	.word	0x0500000f


	//   ....[79]....
        /*0444*/ 	.word	0x0500000f


	//   ....[80]....
        /*0448*/ 	.word	0x0500000f


	//   ....[81]....
        /*044c*/ 	.word	0x0500000f


	//   ....[82]....
        /*0450*/ 	.word	0x0500000f


	//   ....[83]....
        /*0454*/ 	.word	0x0500000f


	//   ....[84]....
        /*0458*/ 	.word	0x0500000f


	//   ....[85]....
        /*045c*/ 	.word	0x0500000f


	//   ....[86]....
        /*0460*/ 	.word	0x0500000f


	//   ....[87]....
        /*0464*/ 	.word	0x0500000f


	//   ....[88]....
        /*0468*/ 	.word	0x0500000f


	//   ....[89]....
        /*046c*/ 	.word	0x0500000f


	//   ....[90]....
        /*0470*/ 	.word	0x0500000f


	//   ....[91]....
        /*0474*/ 	.word	0x0500000f


	//   ....[92]....
        /*0478*/ 	.word	0x0500000f


	//   ....[93]....
        /*047c*/ 	.word	0x0500000f


	//   ....[94]....
        /*0480*/ 	.word	0x0500000f


	//   ....[95]....
        /*0484*/ 	.word	0x0500000f


	//   ....[96]....
        /*0488*/ 	.word	0x0500000f


	//   ....[97]....
        /*048c*/ 	.word	0x0500000f


	//   ....[98]....
        /*0490*/ 	.word	0x0500000f


	//   ....[99]....
        /*0494*/ 	.word	0x0500000f


	//   ....[100]....
        /*0498*/ 	.word	0x0500000f


	//   ....[101]....
        /*049c*/ 	.word	0x0500000f


	//----- nvinfo : EIATTR_COOP_GROUP_INSTR_OFFSETS
	.align		4
.L_633:
        /*04a0*/ 	.byte	0x04, 0x28
        /*04a2*/ 	.short	(.L_635 - .L_634)


	//   ....[0]....
.L_634:
        /*04a4*/ 	.word	0x00000060


	//   ....[1]....
        /*04a8*/ 	.word	0x00000200


	//   ....[2]....
        /*04ac*/ 	.word	0x00000240


	//   ....[3]....
        /*04b0*/ 	.word	0x00000450


	//   ....[4]....
        /*04b4*/ 	.word	0x000005b0


	//   ....[5]....
        /*04b8*/ 	.word	0x000006d0


	//   ....[6]....
        /*04bc*/ 	.word	0x00000830


	//   ....[7]....
        /*04c0*/ 	.word	0x00004650


	//   ....[8]....
        /*04c4*/ 	.word	0x00005f60


	//   ....[9]....
        /*04c8*/ 	.word	0x000096e0


	//   ....[10]....
        /*04cc*/ 	.word	0x0000b4a0


	//   ....[11]....
        /*04d0*/ 	.word	0x0000b530


	//   ....[12]....
        /*04d4*/ 	.word	0x0000b960


	//   ....[13]....
        /*04d8*/ 	.word	0x0000ba10


	//   ....[14]....
        /*04dc*/ 	.word	0x0000c340


	//   ....[15]....
        /*04e0*/ 	.word	0x0000d2d0


	//   ....[16]....
        /*04e4*/ 	.word	0x0000e770


	//   ....[17]....
        /*04e8*/ 	.word	0x0000e820


	//   ....[18]....
        /*04ec*/ 	.word	0x0000ec90


	//   ....[19]....
        /*04f0*/ 	.word	0x0000ed10


	//   ....[20]....
        /*04f4*/ 	.word	0x0000fe90


	//   ....[21]....
        /*04f8*/ 	.word	0x00010e70


	//   ....[22]....
        /*04fc*/ 	.word	0x00012030


	//   ....[23]....
        /*0500*/ 	.word	0x000120f0


	//   ....[24]....
        /*0504*/ 	.word	0x00012400


	//   ....[25]....
        /*0508*/ 	.word	0x000125c0


	//   ....[26]....
        /*050c*/ 	.word	0x00013580


	//   ....[27]....
        /*0510*/ 	.word	0x000135f0


	//   ....[28]....
        /*0514*/ 	.word	0x00013630


	//   ....[29]....
        /*0518*/ 	.word	0x00013690


	//   ....[30]....
        /*051c*/ 	.word	0x000136a0


	//   ....[31]....
        /*0520*/ 	.word	0x00015080


	//   ....[32]....
        /*0524*/ 	.word	0x00016800


	//   ....[33]....
        /*0528*/ 	.word	0x00016980


	//   ....[34]....
        /*052c*/ 	.word	0x000169b0


	//   ....[35]....
        /*0530*/ 	.word	0x000169f0


	//   ....[36]....
        /*0534*/ 	.word	0x00016a60


	//   ....[37]....
        /*0538*/ 	.word	0x00016ac0


	//   ....[38]....
        /*053c*/ 	.word	0x00016b00


	//   ....[39]....
        /*0540*/ 	.word	0x00016ca0


	//   ....[40]....
        /*0544*/ 	.word	0x00016d00


	//   ....[41]....
        /*0548*/ 	.word	0x00016d40


	//   ....[42]....
        /*054c*/ 	.word	0x00016d80


	//   ....[43]....
        /*0550*/ 	.word	0x00016db0


	//   ....[44]....
        /*0554*/ 	.word	0x00016de0


	//   ....[45]....
        /*0558*/ 	.word	0x00016e70


	//   ....[46]....
        /*055c*/ 	.word	0x00016ed0


	//   ....[47]....
        /*0560*/ 	.word	0x00016f60


	//   ....[48]....
        /*0564*/ 	.word	0x0001bf40


	//   ....[49]....
        /*0568*/ 	.word	0x0001bf50


	//   ....[50]....
        /*056c*/ 	.word	0x0001c060


	//   ....[51]....
        /*0570*/ 	.word	0x0001c0c0


	//   ....[52]....
        /*0574*/ 	.word	0x0001c100


	//   ....[53]....
        /*0578*/ 	.word	0x0001c140


	//   ....[54]....
        /*057c*/ 	.word	0x0001c170


	//   ....[55]....
        /*0580*/ 	.word	0x0001c1a0


	//   ....[56]....
        /*0584*/ 	.word	0x0001c330


	//   ....[57]....
        /*0588*/ 	.word	0x0001c390


	//   ....[58]....
        /*058c*/ 	.word	0x0001c3d0


	//   ....[59]....
        /*0590*/ 	.word	0x0001c410


	//   ....[60]....
        /*0594*/ 	.word	0x0001c440


	//   ....[61]....
        /*0598*/ 	.word	0x0001c470


	//   ....[62]....
        /*059c*/ 	.word	0x0001c530


	//   ....[63]....
        /*05a0*/ 	.word	0x0001c550


	//   ....[64]....
        /*05a4*/ 	.word	0x0001c5c0


	//   ....[65]....
        /*05a8*/ 	.word	0x0001cc30


	//   ....[66]....
        /*05ac*/ 	.word	0x0001d070


	//   ....[67]....
        /*05b0*/ 	.word	0x0001d110


	//   ....[68]....
        /*05b4*/ 	.word	0x0001d1b0


	//   ....[69]....
        /*05b8*/ 	.word	0x0001d250


	//   ....[70]....
        /*05bc*/ 	.word	0x0001d2f0


	//   ....[71]....
        /*05c0*/ 	.word	0x0001d390


	//   ....[72]....
        /*05c4*/ 	.word	0x0001d430


	//   ....[73]....
        /*05c8*/ 	.word	0x0001d4d0


	//   ....[74]....
        /*05cc*/ 	.word	0x0001d5c0


	//   ....[75]....
        /*05d0*/ 	.word	0x0001d660


	//   ....[76]....
        /*05d4*/ 	.word	0x0001d700


	//   ....[77]....
        /*05d8*/ 	.word	0x0001d7a0


	//   ....[78]....
        /*05dc*/ 	.word	0x0001d840


	//   ....[79]....
        /*05e0*/ 	.word	0x0001d8e0


	//   ....[80]....
        /*05e4*/ 	.word	0x0001d980


	//   ....[81]....
        /*05e8*/ 	.word	0x0001da20


	//   ....[82]....
        /*05ec*/ 	.word	0x0001dd70


	//   ....[83]....
        /*05f0*/ 	.word	0x0001e050


	//   ....[84]....
        /*05f4*/ 	.word	0x0001e470


	//   ....[85]....
        /*05f8*/ 	.word	0x0001e500


	//   ....[86]....
        /*05fc*/ 	.word	0x0001e5a0


	//   ....[87]....
        /*0600*/ 	.word	0x0001e650


	//   ....[88]....
        /*0604*/ 	.word	0x0001e6d0


	//   ....[89]....
        /*0608*/ 	.word	0x0001e750


	//   ....[90]....
        /*060c*/ 	.word	0x0001e7d0


	//   ....[91]....
        /*0610*/ 	.word	0x0001e850


	//   ....[92]....
        /*0614*/ 	.word	0x0001e8e0


	//   ....[93]....
        /*0618*/ 	.word	0x0001e990


	//   ....[94]....
        /*061c*/ 	.word	0x0001ea10


	//   ....[95]....
        /*0620*/ 	.word	0x0001ea90


	//   ....[96]....
        /*0624*/ 	.word	0x0001eb10


	//   ....[97]....
        /*0628*/ 	.word	0x0001eb90


	//   ....[98]....
        /*062c*/ 	.word	0x0001ec00


	//   ....[99]....
        /*0630*/ 	.word	0x0001eca0


	//   ....[100]....
        /*0634*/ 	.word	0x0001ed30


	//   ....[101]....
        /*0638*/ 	.word	0x0001ee60


	//----- nvinfo : EIATTR_REG_RECONFIG
	.align		4
.L_635:
        /*063c*/ 	.byte	0x01, 0x54
	.zero		2


	//----- nvinfo : EIATTR_SYSCALL_OFFSETS
	.align		4
        /*0640*/ 	.byte	0x04, 0x46
        /*0642*/ 	.short	(.L_637 - .L_636)


	//   ....[0]....
.L_636:
        /*0644*/ 	.word	0x00001900


	//   ....[1]....
        /*0648*/ 	.word	0x00001a50


	//   ....[2]....
        /*064c*/ 	.word	0x00006110


	//   ....[3]....
        /*0650*/ 	.word	0x000065b0


	//   ....[4]....
        /*0654*/ 	.word	0x00018e00


	//   ....[5]....
        /*0658*/ 	.word	0x00018f40


	//   ....[6]....
        /*065c*/ 	.word	0x00019040


	//----- nvinfo : EIATTR_MBARRIER_INSTR_OFFSETS
	.align		4
.L_637:
        /*0660*/ 	.byte	0x04, 0x39
        /*0662*/ 	.short	(.L_639 - .L_638)


	//   ....[0]....
.L_638:
        /*0664*/ 	.word	0x00000330
        /*0668*/ 	.word	0x000000ff
        /*066c*/ 	.word	0x00038800
        /*0670*/ 	.short	0x0100
        /*0672*/ 	.byte	0x08
	.zero		1


	//   ....[1]....
        /*0674*/ 	.word	0x00000340
        /*0678*/ 	.word	0x000000ff
        /*067c*/ 	.word	0x00038810
        /*0680*/ 	.short	0x0100
        /*0682*/ 	.byte	0x08
	.zero		1


	//   ....[2]....
        /*0684*/ 	.word	0x00000350
        /*0688*/ 	.word	0x000000ff
        /*068c*/ 	.word	0x00038820
        /*0690*/ 	.short	0x0100
        /*0692*/ 	.byte	0x08
	.zero		1


	//   ....[3]....
        /*0694*/ 	.word	0x00000400
        /*0698*/ 	.word	0x000000ff
        /*069c*/ 	.word	0x00038830
        /*06a0*/ 	.short	0x0100
        /*06a2*/ 	.byte	0x06
	.zero		1


	//   ....[4]....
        /*06a4*/ 	.word	0x00000410
        /*06a8*/ 	.word	0x000000ff
        /*06ac*/ 	.word	0x00038840
        /*06b0*/ 	.short	0x0100
        /*06b2*/ 	.byte	0x06
	.zero		1


	//   ....[5]....
        /*06b4*/ 	.word	0x00000420
        /*06b8*/ 	.word	0x000000ff
        /*06bc*/ 	.word	0x00038838
        /*06c0*/ 	.short	0x0100
        /*06c2*/ 	.byte	0x06
	.zero		1


	//   ....[6]....
        /*06c4*/ 	.word	0x00000430
        /*06c8*/ 	.word	0x000000ff
        /*06cc*/ 	.word	0x00038848
        /*06d0*/ 	.short	0x0100
        /*06d2*/ 	.byte	0x06
	.zero		1


	//   ....[7]....
        /*06d4*/ 	.word	0x00000560
        /*06d8*/ 	.word	0x000000ff
        /*06dc*/ 	.word	0x00038850
        /*06e0*/ 	.short	0x0100
        /*06e2*/ 	.byte	0x08
	.zero		1


	//   ....[8]....
        /*06e4*/ 	.word	0x00000570
        /*06e8*/ 	.word	0x000000ff
        /*06ec*/ 	.word	0x00038860
        /*06f0*/ 	.short	0x0100
        /*06f2*/ 	.byte	0x08
	.zero		1


	//   ....[9]....
        /*06f4*/ 	.word	0x00000580
        /*06f8*/ 	.word	0x000000ff
        /*06fc*/ 	.word	0x00038858
        /*0700*/ 	.short	0x0100
        /*0702*/ 	.byte	0x08
	.zero		1


	//   ....[10]....
        /*0704*/ 	.word	0x00000590
        /*0708*/ 	.word	0x000000ff
        /*070c*/ 	.word	0x00038868
        /*0710*/ 	.short	0x0100
        /*0712*/ 	.byte	0x08
	.zero		1


	//   ....[11]....
        /*0714*/ 	.word	0x00000680
        /*0718*/ 	.word	0x000000ff
        /*071c*/ 	.word	0x00038870
        /*0720*/ 	.short	0x0100
        /*0722*/ 	.byte	0x06
	.zero		1


	//   ....[12]....
        /*0724*/ 	.word	0x00000690
        /*0728*/ 	.word	0x000000ff
        /*072c*/ 	.word	0x00038880
        /*0730*/ 	.short	0x0100
        /*0732*/ 	.byte	0x06
	.zero		1


	//   ....[13]....
        /*0734*/ 	.word	0x000006a0
        /*0738*/ 	.word	0x000000ff
        /*073c*/ 	.word	0x00038878
        /*0740*/ 	.short	0x0100
        /*0742*/ 	.byte	0x06
	.zero		1


	//   ....[14]....
        /*0744*/ 	.word	0x000006b0
        /*0748*/ 	.word	0x000000ff
        /*074c*/ 	.word	0x00038888
        /*0750*/ 	.short	0x0100
        /*0752*/ 	.byte	0x06
	.zero		1


	//   ....[15]....
        /*0754*/ 	.word	0x000007e0
        /*0758*/ 	.word	0x000000ff
        /*075c*/ 	.word	0x00038890
        /*0760*/ 	.short	0x0100
        /*0762*/ 	.byte	0x08
	.zero		1


	//   ....[16]....
        /*0764*/ 	.word	0x000007f0
        /*0768*/ 	.word	0x000000ff
        /*076c*/ 	.word	0x000388a0
        /*0770*/ 	.short	0x0100
        /*0772*/ 	.byte	0x08
	.zero		1


	//   ....[17]....
        /*0774*/ 	.word	0x00000800
        /*0778*/ 	.word	0x000000ff
        /*077c*/ 	.word	0x00038898
        /*0780*/ 	.short	0x0100
        /*0782*/ 	.byte	0x08
	.zero		1


	//   ....[18]....
        /*0784*/ 	.word	0x00000810
        /*0788*/ 	.word	0x000000ff
        /*078c*/ 	.word	0x000388a8
        /*0790*/ 	.short	0x0100
        /*0792*/ 	.byte	0x08
	.zero		1


	//   ....[19]....
        /*0794*/ 	.word	0x00000940
        /*0798*/ 	.word	0x000000ff
        /*079c*/ 	.word	0x000388b0
        /*07a0*/ 	.short	0x0100
        /*07a2*/ 	.byte	0x08
	.zero		1


	//   ....[20]....
        /*07a4*/ 	.word	0x00000950
        /*07a8*/ 	.word	0x000000ff
        /*07ac*/ 	.word	0x000388c0
        /*07b0*/ 	.short	0x0100
        /*07b2*/ 	.byte	0x08
	.zero		1


	//   ....[21]....
        /*07b4*/ 	.word	0x00000960
        /*07b8*/ 	.word	0x000000ff
        /*07bc*/ 	.word	0x000388b8
        /*07c0*/ 	.short	0x0100
        /*07c2*/ 	.byte	0x08
	.zero		1


	//   ....[22]....
        /*07c4*/ 	.word	0x00000970
        /*07c8*/ 	.word	0x000000ff
        /*07cc*/ 	.word	0x000388c8
        /*07d0*/ 	.short	0x0100
        /*07d2*/ 	.byte	0x08
	.zero		1


	//   ....[23]....
        /*07d4*/ 	.word	0x00002680
        /*07d8*/ 	.word	0x00000046
        /*07dc*/ 	.word	0x00038890
        /*07e0*/ 	.short	0x010a
        /*07e2*/ 	.byte	0x3f
	.zero		1


	//   ....[24]....
        /*07e4*/ 	.word	0x00003010
        /*07e8*/ 	.word	0x00000046
        /*07ec*/ 	.word	0x00038890
        /*07f0*/ 	.short	0x010a
        /*07f2*/ 	.byte	0x3f
	.zero		1


	//   ....[25]....
        /*07f4*/ 	.word	0x00003870
        /*07f8*/ 	.word	0x00000046
        /*07fc*/ 	.word	0x00038890
        /*0800*/ 	.short	0x010a
        /*0802*/ 	.byte	0x3f
	.zero		1


	//   ....[26]....
        /*0804*/ 	.word	0x00003a70
        /*0808*/ 	.word	0x00000004
        /*080c*/ 	.word	0x00000000
        /*0810*/ 	.short	0x0101
        /*0812*/ 	.byte	0x3f
	.zero		1


	//   ....[27]....
        /*0814*/ 	.word	0x00003ab0
        /*0818*/ 	.word	0x00000046
        /*081c*/ 	.word	0x000388b0
        /*0820*/ 	.short	0x010a
        /*0822*/ 	.byte	0x3f
	.zero		1


	//   ....[28]....
        /*0824*/ 	.word	0x000040d0
        /*0828*/ 	.word	0x00000046
        /*082c*/ 	.word	0x00000000
        /*0830*/ 	.short	0x0101
        /*0832*/ 	.byte	0x3f
	.zero		1


	//   ....[29]....
        /*0834*/ 	.word	0x00004a90
        /*0838*/ 	.word	0x00000000
        /*083c*/ 	.word	0x00000000
        /*0840*/ 	.short	0x0101
        /*0842*/ 	.byte	0x3f
	.zero		1


	//   ....[30]....
        /*0844*/ 	.word	0x00005630
        /*0848*/ 	.word	0x00000000
        /*084c*/ 	.word	0x00000000
        /*0850*/ 	.short	0x0101
        /*0852*/ 	.byte	0x3f
	.zero		1


	//   ....[31]....
        /*0854*/ 	.word	0x000061a0
        /*0858*/ 	.word	0x00000002
        /*085c*/ 	.word	0x00038800
        /*0860*/ 	.short	0x010a
        /*0862*/ 	.byte	0x3f
	.zero		1


	//   ....[32]....
        /*0864*/ 	.word	0x000061f0
        /*0868*/ 	.word	0x00000002
        /*086c*/ 	.word	0x00038800
        /*0870*/ 	.short	0x010a
        /*0872*/ 	.byte	0x3f
	.zero		1


	//   ....[33]....
        /*0874*/ 	.word	0x00006e20
        /*0878*/ 	.word	0x00000002
        /*087c*/ 	.word	0x00038800
        /*0880*/ 	.short	0x010a
        /*0882*/ 	.byte	0x3f
	.zero		1


	//   ....[34]....
        /*0884*/ 	.word	0x00008150
        /*0888*/ 	.word	0x00000002
        /*088c*/ 	.word	0x00038800
        /*0890*/ 	.short	0x010a
        /*0892*/ 	.byte	0x3f
	.zero		1


	//   ....[35]....
        /*0894*/ 	.word	0x00008fd0
        /*0898*/ 	.word	0x0000000f
        /*089c*/ 	.word	0x00038830
        /*08a0*/ 	.short	0x010a
        /*08a2*/ 	.byte	0x3f
	.zero		1


	//   ....[36]....
        /*08a4*/ 	.word	0x00009080
        /*08a8*/ 	.word	0x0000000f
        /*08ac*/ 	.word	0x00038830
        /*08b0*/ 	.short	0x010a
        /*08b2*/ 	.byte	0x3f
	.zero		1


	//   ....[37]....
        /*08b4*/ 	.word	0x00009390
        /*08b8*/ 	.word	0x00000002
        /*08bc*/ 	.word	0x00038810
        /*08c0*/ 	.short	0x010a
        /*08c2*/ 	.byte	0x3f
	.zero		1


	//   ....[38]....
        /*08c4*/ 	.word	0x000093e0
        /*08c8*/ 	.word	0x0000000f
        /*08cc*/ 	.word	0x00038850
        /*08d0*/ 	.short	0x010a
        /*08d2*/ 	.byte	0x3f
	.zero		1


	//   ....[39]....
        /*08d4*/ 	.word	0x000094a0
        /*08d8*/ 	.word	0x0000000f
        /*08dc*/ 	.word	0x00038850
        /*08e0*/ 	.short	0x010a
        /*08e2*/ 	.byte	0x3f
	.zero		1


	//   ....[40]....
        /*08e4*/ 	.word	0x0000bc70
        /*08e8*/ 	.word	0x00000015
        /*08ec*/ 	.word	0x00000000
        /*08f0*/ 	.short	0x0101
        /*08f2*/ 	.byte	0x3f
	.zero		1


	//   ....[41]....
        /*08f4*/ 	.word	0x0000c360
        /*08f8*/ 	.word	0x0000000f
        /*08fc*/ 	.word	0x00000000
        /*0900*/ 	.short	0x0101
        /*0902*/ 	.byte	0x3f
	.zero		1


	//   ....[42]....
        /*0904*/ 	.word	0x0000c470
        /*0908*/ 	.word	0x00000015
        /*090c*/ 	.word	0x00038830
        /*0910*/ 	.short	0x010a
        /*0912*/ 	.byte	0x3f
	.zero		1


	//   ....[43]....
        /*0914*/ 	.word	0x0000c4e0
        /*0918*/ 	.word	0x00000015
        /*091c*/ 	.word	0x00038830
        /*0920*/ 	.short	0x010a
        /*0922*/ 	.byte	0x3f
	.zero		1


	//   ....[44]....
        /*0924*/ 	.word	0x0000c750
        /*0928*/ 	.word	0x00000015
        /*092c*/ 	.word	0x00038850
        /*0930*/ 	.short	0x010a
        /*0932*/ 	.byte	0x3f
	.zero		1


	//   ....[45]....
        /*0934*/ 	.word	0x0000c7a0
        /*0938*/ 	.word	0x00000015
        /*093c*/ 	.word	0x00038850
        /*0940*/ 	.short	0x010a
        /*0942*/ 	.byte	0x3f
	.zero		1


	//   ....[46]....
        /*0944*/ 	.word	0x0000ed50
        /*0948*/ 	.word	0x000000a0
        /*094c*/ 	.word	0x00000000
        /*0950*/ 	.short	0x0101
        /*0952*/ 	.byte	0x3f
	.zero		1


	//   ....[47]....
        /*0954*/ 	.word	0x0000feb0
        /*0958*/ 	.word	0x00000015
        /*095c*/ 	.word	0x00000000
        /*0960*/ 	.short	0x0101
        /*0962*/ 	.byte	0x3f
	.zero		1


	//   ....[48]....
        /*0964*/ 	.word	0x00010010
        /*0968*/ 	.word	0x00000015
        /*096c*/ 	.word	0x00038830
        /*0970*/ 	.short	0x010a
        /*0972*/ 	.byte	0x3f
	.zero		1


	//   ....[49]....
        /*0974*/ 	.word	0x00010080
        /*0978*/ 	.word	0x00000015
        /*097c*/ 	.word	0x00038830
        /*0980*/ 	.short	0x010a
        /*0982*/ 	.byte	0x3f
	.zero		1


	//   ....[50]....
        /*0984*/ 	.word	0x000102f0
        /*0988*/ 	.word	0x00000015
        /*098c*/ 	.word	0x00038850
        /*0990*/ 	.short	0x010a
        /*0992*/ 	.byte	0x3f
	.zero		1


	//   ....[51]....
        /*0994*/ 	.word	0x00010340
        /*0998*/ 	.word	0x00000015
        /*099c*/ 	.word	0x00038850
        /*09a0*/ 	.short	0x010a
        /*09a2*/ 	.byte	0x3f
	.zero		1


	//   ....[52]....
        /*09a4*/ 	.word	0x000128a0
        /*09a8*/ 	.word	0x0000009e
        /*09ac*/ 	.word	0x00000000
        /*09b0*/ 	.short	0x0101
        /*09b2*/ 	.byte	0x3f
	.zero		1


	//   ....[53]....
        /*09b4*/ 	.word	0x000135a0
        /*09b8*/ 	.word	0x00000015
        /*09bc*/ 	.word	0x00000000
        /*09c0*/ 	.short	0x0101
        /*09c2*/ 	.byte	0x3f
	.zero		1


	//   ....[54]....
        /*09c4*/ 	.word	0x000158f0
        /*09c8*/ 	.word	0x00000000
        /*09cc*/ 	.word	0x00000000
        /*09d0*/ 	.short	0x0101
        /*09d2*/ 	.byte	0x3f
	.zero		1


	//   ....[55]....
        /*09d4*/ 	.word	0x00017ca0
        /*09d8*/ 	.word	0x00000009
        /*09dc*/ 	.word	0x00038820
        /*09e0*/ 	.short	0x010a
        /*09e2*/ 	.byte	0x3f
	.zero		1


	//   ....[56]....
        /*09e4*/ 	.word	0x00017d20
        /*09e8*/ 	.word	0x00000005
        /*09ec*/ 	.word	0x000388a0
        /*09f0*/ 	.short	0x010a
        /*09f2*/ 	.byte	0x3f
	.zero		1


	//   ....[57]....
        /*09f4*/ 	.word	0x00017f10
        /*09f8*/ 	.word	0x00000005
        /*09fc*/ 	.word	0x000388c0
        /*0a00*/ 	.short	0x010a
        /*0a02*/ 	.byte	0x3f
	.zero		1


	//   ....[58]....
        /*0a04*/ 	.word	0x00018470
        /*0a08*/ 	.word	0x00000006
        /*0a0c*/ 	.word	0x000388a0
        /*0a10*/ 	.short	0x010a
        /*0a12*/ 	.byte	0x3f
	.zero		1


	//   ....[59]....
        /*0a14*/ 	.word	0x00018640
        /*0a18*/ 	.word	0x00000006
        /*0a1c*/ 	.word	0x000388c0
        /*0a20*/ 	.short	0x010a
        /*0a22*/ 	.byte	0x3f
	.zero		1


	//   ....[60]....
        /*0a24*/ 	.word	0x00019590
        /*0a28*/ 	.word	0x00000009
        /*0a2c*/ 	.word	0x00038840
        /*0a30*/ 	.short	0x010a
        /*0a32*/ 	.byte	0x3f
	.zero		1


	//   ....[61]....
        /*0a34*/ 	.word	0x00019d70
        /*0a38*/ 	.word	0x0000000b
        /*0a3c*/ 	.word	0x00038820
        /*0a40*/ 	.short	0x010a
        /*0a42*/ 	.byte	0x3f
	.zero		1


	//   ....[62]....
        /*0a44*/ 	.word	0x00019e40
        /*0a48*/ 	.word	0x00000005
        /*0a4c*/ 	.word	0x00038860
        /*0a50*/ 	.short	0x010a
        /*0a52*/ 	.byte	0x3f
	.zero		1


	//   ....[63]....
        /*0a54*/ 	.word	0x0001a5c0
        /*0a58*/ 	.word	0x00000002
        /*0a5c*/ 	.word	0x00038840
        /*0a60*/ 	.short	0x010a
        /*0a62*/ 	.byte	0x3f
	.zero		1


	//   ....[64]....
        /*0a64*/ 	.word	0x0001a7e0
        /*0a68*/ 	.word	0x00000002
        /*0a6c*/ 	.word	0x00038860
        /*0a70*/ 	.short	0x010a
        /*0a72*/ 	.byte	0x3f
	.zero		1


	//   ....[65]....
        /*0a74*/ 	.word	0x0001ae80
        /*0a78*/ 	.word	0x00000002
        /*0a7c*/ 	.word	0x00038840
        /*0a80*/ 	.short	0x010a
        /*0a82*/ 	.byte	0x3f
	.zero		1


	//   ....[66]....
        /*0a84*/ 	.word	0x0001b090
        /*0a88*/ 	.word	0x00000002
        /*0a8c*/ 	.word	0x00038860
        /*0a90*/ 	.short	0x010a
        /*0a92*/ 	.byte	0x3f
	.zero		1


	//   ....[67]....
        /*0a94*/ 	.word	0x0001b6c0
        /*0a98*/ 	.word	0x00000002
        /*0a9c*/ 	.word	0x00038840
        /*0aa0*/ 	.short	0x010a
        /*0aa2*/ 	.byte	0x3f
	.zero		1


	//   ....[68]....
        /*0aa4*/ 	.word	0x0001b8e0
        /*0aa8*/ 	.word	0x00000002
        /*0aac*/ 	.word	0x00038860
        /*0ab0*/ 	.short	0x010a
        /*0ab2*/ 	.byte	0x3f
	.zero		1


	//   ....[69]....
        /*0ab4*/ 	.word	0x0001cbc0
        /*0ab8*/ 	.word	0x00000000
        /*0abc*/ 	.word	0x00038820
        /*0ac0*/ 	.short	0x010a
        /*0ac2*/ 	.byte	0x3f
	.zero		1


	//   ....[70]....
        /*0ac4*/ 	.word	0x0001cd60
        /*0ac8*/ 	.word	0x00000006
        /*0acc*/ 	.word	0x00000000
        /*0ad0*/ 	.short	0x010a
        /*0ad2*/ 	.byte	0x3f
	.zero		1


	//   ....[71]....
        /*0ad4*/ 	.word	0x0001cdd0
        /*0ad8*/ 	.word	0x00000007
        /*0adc*/ 	.word	0x00000000
        /*0ae0*/ 	.short	0x010a
        /*0ae2*/ 	.byte	0x3f
	.zero		1


	//   ....[72]....
        /*0ae4*/ 	.word	0x0001ce40
        /*0ae8*/ 	.word	0x00000004
        /*0aec*/ 	.word	0x00000000
        /*0af0*/ 	.short	0x010a
        /*0af2*/ 	.byte	0x3f
	.zero		1


	//   ....[73]....
        /*0af4*/ 	.word	0x0001ce70
        /*0af8*/ 	.word	0x00000003
        /*0afc*/ 	.word	0x00000000
        /*0b00*/ 	.short	0x010a
        /*0b02*/ 	.byte	0x3f
	.zero		1


	//   ....[74]....
        /*0b04*/ 	.word	0x0001ced0
        /*0b08*/ 	.word	0x00000046
        /*0b0c*/ 	.word	0x00038890
        /*0b10*/ 	.short	0x010a
        /*0b12*/ 	.byte	0x3f
	.zero		1


	//   ....[75]....
        /*0b14*/ 	.word	0x0001cf20
        /*0b18*/ 	.word	0x00000046
        /*0b1c*/ 	.word	0x00038890
        /*0b20*/ 	.short	0x010a
        /*0b22*/ 	.byte	0x3f
	.zero		1


	//   ....[76]....
        /*0b24*/ 	.word	0x0001cf70
        /*0b28*/ 	.word	0x00000046
        /*0b2c*/ 	.word	0x00038890
        /*0b30*/ 	.short	0x010a
        /*0b32*/ 	.byte	0x3f
	.zero		1


	//   ....[77]....
        /*0b34*/ 	.word	0x0001cfc0
        /*0b38*/ 	.word	0x00000046
        /*0b3c*/ 	.word	0x000388b0
        /*0b40*/ 	.short	0x010a
        /*0b42*/ 	.byte	0x3f
	.zero		1


	//   ....[78]....
        /*0b44*/ 	.word	0x0001d510
        /*0b48*/ 	.word	0x00000002
        /*0b4c*/ 	.word	0x00038800
        /*0b50*/ 	.short	0x010a
        /*0b52*/ 	.byte	0x3f
	.zero		1


	//   ....[79]....
        /*0b54*/ 	.word	0x0001da60
        /*0b58*/ 	.word	0x00000002
        /*0b5c*/ 	.word	0x00038800
        /*0b60*/ 	.short	0x010a
        /*0b62*/ 	.byte	0x3f
	.zero		1


	//   ....[80]....
        /*0b64*/ 	.word	0x0001dab0
        /*0b68*/ 	.word	0x0000000f
        /*0b6c*/ 	.word	0x00038830
        /*0b70*/ 	.short	0x010a
        /*0b72*/ 	.byte	0x3f
	.zero		1


	//   ....[81]....
        /*0b74*/ 	.word	0x0001db00
        /*0b78*/ 	.word	0x00000002
        /*0b7c*/ 	.word	0x00038810
        /*0b80*/ 	.short	0x010a
        /*0b82*/ 	.byte	0x3f
	.zero		1


	//   ....[82]....
        /*0b84*/ 	.word	0x0001db50
        /*0b88*/ 	.word	0x0000000f
        /*0b8c*/ 	.word	0x00038850
        /*0b90*/ 	.short	0x010a
        /*0b92*/ 	.byte	0x3f
	.zero		1


	//   ....[83]....
        /*0b94*/ 	.word	0x0001dba0
        /*0b98*/ 	.word	0x00000015
        /*0b9c*/ 	.word	0x00038830
        /*0ba0*/ 	.short	0x010a
        /*0ba2*/ 	.byte	0x3f
	.zero		1


	//   ....[84]....
        /*0ba4*/ 	.word	0x0001dbf0
        /*0ba8*/ 	.word	0x00000015
        /*0bac*/ 	.word	0x00038850
        /*0bb0*/ 	.short	0x010a
        /*0bb2*/ 	.byte	0x3f
	.zero		1


	//   ....[85]....
        /*0bb4*/ 	.word	0x0001dc40
        /*0bb8*/ 	.word	0x00000015
        /*0bbc*/ 	.word	0x00038830
        /*0bc0*/ 	.short	0x010a
        /*0bc2*/ 	.byte	0x3f
	.zero		1


	//   ....[86]....
        /*0bc4*/ 	.word	0x0001dc90
        /*0bc8*/ 	.word	0x00000015
        /*0bcc*/ 	.word	0x00038850
        /*0bd0*/ 	.short	0x010a
        /*0bd2*/ 	.byte	0x3f
	.zero		1


	//   ....[87]....
        /*0bd4*/ 	.word	0x0001de30
        /*0bd8*/ 	.word	0x00000009
        /*0bdc*/ 	.word	0x00038820
        /*0be0*/ 	.short	0x010a
        /*0be2*/ 	.byte	0x3f
	.zero		1


	//   ....[88]....
        /*0be4*/ 	.word	0x0001de80
        /*0be8*/ 	.word	0x00000005
        /*0bec*/ 	.word	0x000388a0
        /*0bf0*/ 	.short	0x010a
        /*0bf2*/ 	.byte	0x3f
	.zero		1


	//   ....[89]....
        /*0bf4*/ 	.word	0x0001ded0
        /*0bf8*/ 	.word	0x00000005
        /*0bfc*/ 	.word	0x000388c0
        /*0c00*/ 	.short	0x010a
        /*0c02*/ 	.byte	0x3f
	.zero		1


	//   ....[90]....
        /*0c04*/ 	.word	0x0001df20
        /*0c08*/ 	.word	0x00000006
        /*0c0c*/ 	.word	0x000388a0
        /*0c10*/ 	.short	0x010a
        /*0c12*/ 	.byte	0x3f
	.zero		1


	//   ....[91]....
        /*0c14*/ 	.word	0x0001df70
        /*0c18*/ 	.word	0x00000006
        /*0c1c*/ 	.word	0x000388c0
        /*0c20*/ 	.short	0x010a
        /*0c22*/ 	.byte	0x3f
	.zero		1


	//   ....[92]....
        /*0c24*/ 	.word	0x0001e110
        /*0c28*/ 	.word	0x00000009
        /*0c2c*/ 	.word	0x00038840
        /*0c30*/ 	.short	0x010a
        /*0c32*/ 	.byte	0x3f
	.zero		1


	//   ....[93]....
        /*0c34*/ 	.word	0x0001e190
        /*0c38*/ 	.word	0x00000009
        /*0c3c*/ 	.word	0x00038820
        /*0c40*/ 	.short	0x010a
        /*0c42*/ 	.byte	0x3f
	.zero		1


	//   ....[94]....
        /*0c44*/ 	.word	0x0001e1e0
        /*0c48*/ 	.word	0x00000005
        /*0c4c*/ 	.word	0x00038860
        /*0c50*/ 	.short	0x010a
        /*0c52*/ 	.byte	0x3f
	.zero		1


	//   ....[95]....
        /*0c54*/ 	.word	0x0001e230
        /*0c58*/ 	.word	0x00000002
        /*0c5c*/ 	.word	0x00038840
        /*0c60*/ 	.short	0x010a
        /*0c62*/ 	.byte	0x3f
	.zero		1


	//   ....[96]....
        /*0c64*/ 	.word	0x0001e280
        /*0c68*/ 	.word	0x00000002
        /*0c6c*/ 	.word	0x00038860
        /*0c70*/ 	.short	0x010a
        /*0c72*/ 	.byte	0x3f
	.zero		1


	//   ....[97]....
        /*0c74*/ 	.word	0x0001e2d0
        /*0c78*/ 	.word	0x00000002
        /*0c7c*/ 	.word	0x00038840
        /*0c80*/ 	.short	0x010a
        /*0c82*/ 	.byte	0x3f
	.zero		1


	//   ....[98]....
        /*0c84*/ 	.word	0x0001e320
        /*0c88*/ 	.word	0x00000002
        /*0c8c*/ 	.word	0x00038860
        /*0c90*/ 	.short	0x010a
        /*0c92*/ 	.byte	0x3f
	.zero		1


	//   ....[99]....
        /*0c94*/ 	.word	0x0001e370
        /*0c98*/ 	.word	0x00000002
        /*0c9c*/ 	.word	0x00038840
        /*0ca0*/ 	.short	0x010a
        /*0ca2*/ 	.byte	0x3f
	.zero		1


	//   ....[100]....
        /*0ca4*/ 	.word	0x0001e3c0
        /*0ca8*/ 	.word	0x00000002
        /*0cac*/ 	.word	0x00038860
        /*0cb0*/ 	.short	0x010a
        /*0cb2*/ 	.byte	0x3f
	.zero		1


	//   ....[101]....
        /*0cb4*/ 	.word	0x0001ed80
        /*0cb8*/ 	.word	0x00000000
        /*0cbc*/ 	.word	0x00038820
        /*0cc0*/ 	.short	0x010a
        /*0cc2*/ 	.byte	0x3f
	.zero		1


	//   ....[102]....
        /*0cc4*/ 	.word	0x0001ef20
        /*0cc8*/ 	.word	0x00000006
        /*0ccc*/ 	.word	0x00000000
        /*0cd0*/ 	.short	0x010a
        /*0cd2*/ 	.byte	0x3f
	.zero		1


	//   ....[103]....
        /*0cd4*/ 	.word	0x0001ef70
        /*0cd8*/ 	.word	0x00000007
        /*0cdc*/ 	.word	0x00000000
        /*0ce0*/ 	.short	0x010a
        /*0ce2*/ 	.byte	0x3f
	.zero		1


	//   ....[104]....
        /*0ce4*/ 	.word	0x0001efc0
        /*0ce8*/ 	.word	0x00000004
        /*0cec*/ 	.word	0x00000000
        /*0cf0*/ 	.short	0x010a
        /*0cf2*/ 	.byte	0x3f
	.zero		1


	//----- nvinfo : EIATTR_NUM_MBARRIERS
	.align		4
.L_639:
        /*0cf4*/ 	.byte	0x03, 0x38
        /*0cf6*/ 	.short	0x0017


	//----- nvinfo : EIATTR_EXIT_INSTR_OFFSETS
	.align		4
        /*0cf8*/ 	.byte	0x04, 0x1c
        /*0cfa*/ 	.short	(.L_641 - .L_640)


	//   ....[0]....
.L_640:
        /*0cfc*/ 	.word	0x0001cec0


	//----- nvinfo : EIATTR_MAX_THREADS
	.align		4
.L_641:
        /*0d00*/ 	.byte	0x04, 0x05
        /*0d02*/ 	.short	(.L_643 - .L_642)
.L_642:
        /*0d04*/ 	.word	0x00000180
        /*0d08*/ 	.word	0x00000001
        /*0d0c*/ 	.word	0x00000001


	//----- nvinfo : EIATTR_CRS_STACK_SIZE
	.align		4
.L_643:
        /*0d10*/ 	.byte	0x04, 0x1e
        /*0d12*/ 	.short	(.L_645 - .L_644)
.L_644:
        /*0d14*/ 	.word	0x00000000


	//----- nvinfo : EIATTR_CBANK_PARAM_SIZE
	.align		4
.L_645:
        /*0d18*/ 	.byte	0x03, 0x19
        /*0d1a*/ 	.short	0x0b70


	//----- nvinfo : EIATTR_PARAM_CBANK
	.align		4
        /*0d1c*/ 	.byte	0x04, 0x0a
        /*0d1e*/ 	.short	(.L_647 - .L_646)
	.align		4
.L_646:
        /*0d20*/ 	.word	index@(.nv.constant0._ZN7cutlass13device_kernelIN5flash11enable_sm90INS1_16FlashAttnFwdSm90INS1_25CollectiveMainloopFwdSm90ILi2EN4cute5tupleIJNS5_1CILi1EEES8_S8_EEENS6_IJNS7_ILi64EEESA_SA_EEELi512ENS_6half_tEfNS_4arch4Sm90ELb1ELb0ELb1ELb1ELb0ELb1ELb1ELb0ELb0ELb0ELb0ELb0EEENS1_21CollectiveEpilogueFwdINS6_IJSA_NS7_ILi512EEESA_EEES9_SC_SE_Li256ELb1ELb0ELb0ELb0EEENS1_36VarlenDynamicPersistentTileSchedulerILi64ELi64ELi256ELi32ELb0ELb0ELb1ELb1ELb1ELb1EEEEEEEEEvNT_6ParamsE)
        /*0d24*/ 	.short	0x0210
        /*0d26*/ 	.short	0x0b70


	//----- nvinfo : EIATTR_SW_WAR
	.align		4
.L_647:
        /*0d28*/ 	.byte	0x04, 0x36
        /*0d2a*/ 	.short	(.L_649 - .L_648)
.L_648:
        /*0d2c*/ 	.word	0x00000008
.L_649:


//--------------------- .nv.callgraph             --------------------------
	.section	.nv.callgraph,"",@"SHT_CUDA_CALLGRAPH"
	.align	4
	.sectionentsize	8
	.align		4
        /*0000*/ 	.word	0x00000000
	.align		4
        /*0004*/ 	.word	0xffffffff
	.align		4
        /*0008*/ 	.word	index@(_ZN7cutlass13device_kernelIN5flash11enable_sm90INS1_16FlashAttnFwdSm90INS1_25CollectiveMainloopFwdSm90ILi2EN4cute5tupleIJNS5_1CILi1EEES8_S8_EEENS6_IJNS7_ILi64EEESA_SA_EEELi512ENS_6half_tEfNS_4arch4Sm90ELb0ELb0ELb1ELb0ELb0ELb0ELb0ELb0ELb0ELb0ELb0ELb0EEENS1_21CollectiveEpilogueFwdINS6_IJSA_NS7_ILi512EEESA_EEES9_SC_SE_Li256ELb0ELb0ELb0ELb0EEENS1_29StaticPersistentTileSchedulerILb0EEEEEEEEEvNT_6ParamsE)
	.align		4
        /*000c*/ 	.word	index@(__assertfail)
	.align		4
        /*0010*/ 	.word	index@(_ZN7cutlass13device_kernelIN5flash11enable_sm90INS1_16FlashAttnFwdSm90INS1_25CollectiveMainloopFwdSm90ILi2EN4cute5tupleIJNS5_1CILi1EEES8_S8_EEENS6_IJNS7_ILi64EEESA_SA_EEELi512ENS_6half_tEfNS_4arch4Sm90ELb0ELb0ELb1ELb0ELb0ELb0ELb1ELb0ELb0ELb0ELb0ELb0EEENS1_21CollectiveEpilogueFwdINS6_IJSA_NS7_ILi512EEESA_EEES9_SC_SE_Li256ELb0ELb0ELb0ELb0EEENS1_29StaticPersistentTileSchedulerILb0EEEEEEEEEvNT_6ParamsE)
	.align		4
        /*0014*/ 	.word	index@(__assertfail)
	.align		4
        /*0018*/ 	.word	index@(_ZN7cutlass13device_kernelIN5flash11enable_sm90INS1_16FlashAttnFwdSm90INS1_25CollectiveMainloopFwdSm90ILi2EN4cute5tupleIJNS5_1CILi1EEES8_S8_EEENS6_IJNS7_ILi64EEESA_SA_EEELi512ENS_6half_tEfNS_4arch4Sm90ELb0ELb0ELb1ELb1ELb0ELb0ELb0ELb0ELb0ELb0ELb0ELb0EEENS1_21CollectiveEpilogueFwdINS6_IJSA_NS7_ILi512EEESA_EEES9_SC_SE_Li256ELb1ELb0ELb0ELb0EEENS1_36VarlenDynamicPersistentTileSchedulerILi64ELi64ELi256ELi32ELb0ELb0ELb1ELb0ELb1ELb1EEEEEEEEEvNT_6ParamsE)
	.align		4
        /*001c*/ 	.word	index@(__assertfail)
	.align		4
        /*0020*/ 	.word	index@(_ZN7cutlass13device_kernelIN5flash11enable_sm90INS1_16FlashAttnFwdSm90INS1_25CollectiveMainloopFwdSm90ILi2EN4cute5tupleIJNS5_1CILi1EEES8_S8_EEENS6_IJNS7_ILi64EEESA_SA_EEELi512ENS_6half_tEfNS_4arch4Sm90ELb0ELb0ELb1ELb1ELb0ELb1ELb0ELb0ELb0ELb0ELb0ELb0EEENS1_21CollectiveEpilogueFwdINS6_IJSA_NS7_ILi512EEESA_EEES9_SC_SE_Li256ELb1ELb0ELb0ELb0EEENS1_36VarlenDynamicPersistentTileSchedulerILi64ELi64ELi256ELi32ELb0ELb0ELb1ELb0ELb1ELb1EEEEEEEEEvNT_6ParamsE)
	.align		4
        /*0024*/ 	.word	index@(__assertfail)
	.align		4
        /*0028*/ 	.word	index@(_ZN7cutlass13device_kernelIN5flash11enable_sm90INS1_16FlashAttnFwdSm90INS1_25CollectiveMainloopFwdSm90ILi2EN4cute5tupleIJNS5_1CILi1EEES8_S8_EEENS6_IJNS7_ILi64EEESA_SA_EEELi512ENS_6half_tEfNS_4arch4Sm90ELb0ELb0ELb1ELb1ELb0ELb0ELb1ELb0ELb0ELb0ELb0ELb0EEENS1_21CollectiveEpilogueFwdINS6_IJSA_NS7_ILi512EEESA_EEES9_SC_SE_Li256ELb1ELb0ELb0ELb0EEENS1_36VarlenDynamicPersistentTileSchedulerILi64ELi64ELi256ELi32ELb0ELb0ELb1ELb0ELb1ELb1EEEEEEEEEvNT_6ParamsE)
	.align		4
        /*002c*/ 	.word	index@(__assertfail)
	.align		4
        /*0030*/ 	.word	index@(_ZN7cutlass13device_kernelIN5flash11enable_sm90INS1_16FlashAttnFwdSm90INS1_25CollectiveMainloopFwdSm90ILi2EN4cute5tupleIJNS5_1CILi1EEES8_S8_EEENS6_IJNS7_ILi64EEESA_SA_EEELi512ENS_6half_tEfNS_4arch4Sm90ELb0ELb0ELb1ELb1ELb0ELb1ELb1ELb0ELb0ELb0ELb0ELb0EEENS1_21CollectiveEpilogueFwdINS6_IJSA_NS7_ILi512EEESA_EEES9_SC_SE_Li256ELb1ELb0ELb0ELb0EEENS1_36VarlenDynamicPersistentTileSchedulerILi64ELi64ELi256ELi32ELb0ELb0ELb1ELb0ELb1ELb1EEEEEEEEEvNT_6ParamsE)
	.align		4
        /*0034*/ 	.word	index@(__assertfail)
	.align		4
        /*0038*/ 	.word	index@(_ZN7cutlass13device_kernelIN5flash11enable_sm90INS1_16FlashAttnFwdSm90INS1_25CollectiveMainloopFwdSm90ILi2EN4cute5tupleIJNS5_1CILi1EEES8_S8_EEENS6_IJNS7_ILi64EEESA_SA_EEELi512ENS_6half_tEfNS_4arch4Sm90ELb0ELb1ELb1ELb0ELb0ELb0ELb0ELb0ELb0ELb0ELb0ELb0EEENS1_21CollectiveEpilogueFwdINS6_IJSA_NS7_ILi512EEESA_EEES9_SC_SE_Li256ELb0ELb0ELb0ELb0EEENS1_30DynamicPersistentTileSchedulerILi256ELi32ELb0ELb0ELb1EEEEEEEEEvNT_6ParamsE)
	.align		4
        /*003c*/ 	.word	index@(__assertfail)
	.align		4
        /*0040*/ 	.word	index@(_ZN7cutlass13device_kernelIN5flash11enable_sm90INS1_16FlashAttnFwdSm90INS1_25CollectiveMainloopFwdSm90ILi2EN4cute5tupleIJNS5_1CILi1EEES8_S8_EEENS6_IJNS7_ILi64EEESA_SA_EEELi512ENS_6half_tEfNS_4arch4Sm90ELb0ELb1ELb1ELb0ELb0ELb0ELb1ELb0ELb0ELb0ELb0ELb0EEENS1_21CollectiveEpilogueFwdINS6_IJSA_NS7_ILi512EEESA_EEES9_SC_SE_Li256ELb0ELb0ELb0ELb0EEENS1_30DynamicPersistentTileSchedulerILi256ELi32ELb0ELb0ELb1EEEEEEEEEvNT_6ParamsE)
	.align		4
        /*0044*/ 	.word	index@(__assertfail)
	.align		4
        /*0048*/ 	.word	index@(_ZN7cutlass13device_kernelIN5flash11enable_sm90INS1_16FlashAttnFwdSm90INS1_25CollectiveMainloopFwdSm90ILi2EN4cute5tupleIJNS5_1CILi1EEES8_S8_EEENS6_IJNS7_ILi64EEESA_SA_EEELi512ENS_6half_tEfNS_4arch4Sm90ELb0ELb1ELb1ELb1ELb0ELb0ELb0ELb0ELb0ELb0ELb0ELb0EEENS1_21CollectiveEpilogueFwdINS6_IJSA_NS7_ILi512EEESA_EEES9_SC_SE_Li256ELb1ELb0ELb0ELb0EEENS1_36VarlenDynamicPersistentTileSchedulerILi64ELi64ELi256ELi32ELb0ELb0ELb1ELb1ELb0ELb1EEEEEEEEEvNT_6ParamsE)
	.align		4
        /*004c*/ 	.word	index@(__assertfail)
	.align		4
        /*0050*/ 	.word	index@(_ZN7cutlass13device_kernelIN5flash11enable_sm90INS1_16FlashAttnFwdSm90INS1_25CollectiveMainloopFwdSm90ILi2EN4cute5tupleIJNS5_1CILi1EEES8_S8_EEENS6_IJNS7_ILi64EEESA_SA_EEELi512ENS_6half_tEfNS_4arch4Sm90ELb0ELb1ELb1ELb1ELb0ELb1ELb0ELb0ELb0ELb0ELb0ELb0EEENS1_21CollectiveEpilogueFwdINS6_IJSA_NS7_ILi512EEESA_EEES9_SC_SE_Li256ELb1ELb0ELb0ELb0EEENS1_36VarlenDynamicPersistentTileSchedulerILi64ELi64ELi256ELi32ELb0ELb0ELb1ELb1ELb0ELb1EEEEEEEEEvNT_6ParamsE)
	.align		4
        /*0054*/ 	.word	index@(__assertfail)
	.align		4
        /*0058*/ 	.word	index@(_ZN7cutlass13device_kernelIN5flash11enable_sm90INS1_16FlashAttnFwdSm90INS1_25CollectiveMainloopFwdSm90ILi2EN4cute5tupleIJNS5_1CILi1EEES8_S8_EEENS6_IJNS7_ILi64EEESA_SA_EEELi512ENS_6half_tEfNS_4arch4Sm90ELb0ELb1ELb1ELb1ELb0ELb0ELb1ELb0ELb0ELb0ELb0ELb0EEENS1_21CollectiveEpilogueFwdINS6_IJSA_NS7_ILi512EEESA_EEES9_SC_SE_Li256ELb1ELb0ELb0ELb0EEENS1_36VarlenDynamicPersistentTileSchedulerILi64ELi64ELi256ELi32ELb0ELb0ELb1ELb1ELb0ELb1EEEEEEEEEvNT_6ParamsE)
	.align		4
        /*005c*/ 	.word	index@(__assertfail)
	.align		4
        /*0060*/ 	.word	index@(_ZN7cutlass13device_kernelIN5flash11enable_sm90INS1_16FlashAttnFwdSm90INS1_25CollectiveMainloopFwdSm90ILi2EN4cute5tupleIJNS5_1CILi1EEES8_S8_EEENS6_IJNS7_ILi64EEESA_SA_EEELi512ENS_6half_tEfNS_4arch4Sm90ELb0ELb1ELb1ELb1ELb0ELb1ELb1ELb0ELb0ELb0ELb0ELb0EEENS1_21CollectiveEpilogueFwdINS6_IJSA_NS7_ILi512EEESA_EEES9_SC_SE_Li256ELb1ELb0ELb0ELb0EEENS1_36VarlenDynamicPersistentTileSchedulerILi64ELi64ELi256ELi32ELb0ELb0ELb1ELb1ELb0ELb1EEEEEEEEEvNT_6ParamsE)
	.align		4
        /*0064*/ 	.word	index@(__assertfail)
	.align		4
        /*0068*/ 	.word	index@(_ZN7cutlass13device_kernelIN5flash11enable_sm90INS1_16FlashAttnFwdSm90INS1_25CollectiveMainloopFwdSm90ILi2EN4cute5tupleIJNS5_1CILi1EEES8_S8_EEENS6_IJNS7_ILi64EEESA_SA_EEELi512ENS_6half_tEfNS_4arch4Sm90ELb1ELb0ELb1ELb0ELb0ELb0ELb0ELb0ELb0ELb0ELb0ELb0EEENS1_21CollectiveEpilogueFwdINS6_IJSA_NS7_ILi512EEESA_EEES9_SC_SE_Li256ELb0ELb0ELb0ELb0EEENS1_30DynamicPersistentTileSchedulerILi256ELi32ELb0ELb0ELb1EEEEEEEEEvNT_6ParamsE)
	.align		4
        /*006c*/ 	.word	index@(__assertfail)
	.align		4
        /*0070*/ 	.word	index@(_ZN7cutlass13device_kernelIN5flash11enable_sm90INS1_16FlashAttnFwdSm90INS1_25CollectiveMainloopFwdSm90ILi2EN4cute5tupleIJNS5_1CILi1EEES8_S8_EEENS6_IJNS7_ILi64EEESA_SA_EEELi512ENS_6half_tEfNS_4arch4Sm90ELb1ELb0ELb1ELb0ELb0ELb0ELb1ELb0ELb0ELb0ELb0ELb0EEENS1_21CollectiveEpilogueFwdINS6_IJSA_NS7_ILi512EEESA_EEES9_SC_SE_Li256ELb0ELb0ELb0ELb0EEENS1_30DynamicPersistentTileSchedulerILi256ELi32ELb0ELb0ELb1EEEEEEEEEvNT_6ParamsE)
	.align		4
        /*0074*/ 	.word	index@(__assertfail)
	.align		4
        /*0078*/ 	.word	index@(_ZN7cutlass13device_kernelIN5flash11enable_sm90INS1_16FlashAttnFwdSm90INS1_25CollectiveMainloopFwdSm90ILi2EN4cute5tupleIJNS5_1CILi1EEES8_S8_EEENS6_IJNS7_ILi64EEESA_SA_EEELi512ENS_6half_tEfNS_4arch4Sm90ELb1ELb0ELb1ELb1ELb0ELb0ELb0ELb0ELb0ELb0ELb0ELb0EEENS1_21CollectiveEpilogueFwdINS6_IJSA_NS7_ILi512EEESA_EEES9_SC_SE_Li256ELb1ELb0ELb0ELb0EEENS1_36VarlenDynamicPersistentTileSchedulerILi64ELi64ELi256ELi32ELb0ELb0ELb1ELb1ELb1ELb1EEEEEEEEEvNT_6ParamsE)
	.align		4
        /*007c*/ 	.word	index@(__assertfail)
	.align		4
        /*0080*/ 	.word	index@(_ZN7cutlass13device_kernelIN5flash11enable_sm90INS1_16FlashAttnFwdSm90INS1_25CollectiveMainloopFwdSm90ILi2EN4cute5tupleIJNS5_1CILi1EEES8_S8_EEENS6_IJNS7_ILi64EEESA_SA_EEELi512ENS_6half_tEfNS_4arch4Sm90ELb1ELb0ELb1ELb1ELb0ELb1ELb0ELb0ELb0ELb0ELb0ELb0EEENS1_21CollectiveEpilogueFwdINS6_IJSA_NS7_ILi512EEESA_EEES9_SC_SE_Li256ELb1ELb0ELb0ELb0EEENS1_36VarlenDynamicPersistentTileSchedulerILi64ELi64ELi256ELi32ELb0ELb0ELb1ELb1ELb1ELb1EEEEEEEEEvNT_6ParamsE)
	.align		4
        /*0084*/ 	.word	index@(__assertfail)
	.align		4
        /*0088*/ 	.word	index@(_ZN7cutlass13device_kernelIN5flash11enable_sm90INS1_16FlashAttnFwdSm90INS1_25CollectiveMainloopFwdSm90ILi2EN4cute5tupleIJNS5_1CILi1EEES8_S8_EEENS6_IJNS7_ILi64EEESA_SA_EEELi512ENS_6half_tEfNS_4arch4Sm90ELb1ELb0ELb1ELb1ELb0ELb0ELb1ELb0ELb0ELb0ELb0ELb0EEENS1_21CollectiveEpilogueFwdINS6_IJSA_NS7_ILi512EEESA_EEES9_SC_SE_Li256ELb1ELb0ELb0ELb0EEENS1_36VarlenDynamicPersistentTileSchedulerILi64ELi64ELi256ELi32ELb0ELb0ELb1ELb1ELb1ELb1EEEEEEEEEvNT_6ParamsE)
	.align		4
        /*008c*/ 	.word	index@(__assertfail)
	.align		4
        /*0090*/ 	.word	index@(_ZN7cutlass13device_kernelIN5flash11enable_sm90INS1_16FlashAttnFwdSm90INS1_25CollectiveMainloopFwdSm90ILi2EN4cute5tupleIJNS5_1CILi1EEES8_S8_EEENS6_IJNS7_ILi64EEESA_SA_EEELi512ENS_6half_tEfNS_4arch4Sm90ELb1ELb0ELb1ELb1ELb0ELb1ELb1ELb0ELb0ELb0ELb0ELb0EEENS1_21CollectiveEpilogueFwdINS6_IJSA_NS7_ILi512EEESA_EEES9_SC_SE_Li256ELb1ELb0ELb0ELb0EEENS1_36VarlenDynamicPersistentTileSchedulerILi64ELi64ELi256ELi32ELb0ELb0ELb1ELb1ELb1ELb1EEEEEEEEEvNT_6ParamsE)
	.align		4
        /*0094*/ 	.word	index@(__assertfail)
	.align		4
        /*0098*/ 	.word	0x00000000
	.align		4
        /*009c*/ 	.word	0xfffffffe
	.align		4
        /*00a0*/ 	.word	0x00000000
	.align		4
        /*00a4*/ 	.word	0xfffffffd
	.align		4
        /*00a8*/ 	.word	0x00000000
	.align		4
        /*00ac*/ 	.word	0xfffffffc


//--------------------- .nv.constant4             --------------------------
	.section	.nv.constant4,"a",@progbits
	.align	8
	.align		8
.nv.constant4:
        /*0000*/ 	.dword	__assertfail
	.align		8
        /*0008*/ 	.dword	__unnamed_1
	.align		8
        /*0010*/ 	.dword	__unnamed_2
	.align		8
        /*0018*/ 	.dword	__unnamed_3
	.align		8
        /*0020*/ 	.dword	__unnamed_4
	.align		8
        /*0028*/ 	.dword	__unnamed_5
	.align		8
        /*0030*/ 	.dword	_ZN77_INTERNAL_59f6c9a8_41_flash_fwd_hdim64_512_fp16_softcap_sm90_cu_3fbc093a_35234cuda3std3__45__cpo5beginE
	.align		8
        /*0038*/ 	.dword	_ZN77_INTERNAL_59f6c9a8_41_flash_fwd_hdim64_512_fp16_softcap_sm90_cu_3fbc093a_35234cuda3std3__45__cpo3endE
	.align		8
        /*0040*/ 	.dword	_ZN77_INTERNAL_59f6c9a8_41_flash_fwd_hdim64_512_fp16_softcap_sm90_cu_3fbc093a_35234cuda3std3__45__cpo6cbeginE
	.align		8
        /*0048*/ 	.dword	_ZN77_INTERNAL_59f6c9a8_41_flash_fwd_hdim64_512_fp16_softcap_sm90_cu_3fbc093a_35234cuda3std3__45__cpo4cendE
	.align		8
        /*0050*/ 	.dword	_ZN77_INTERNAL_59f6c9a8_41_flash_fwd_hdim64_512_fp16_softcap_sm90_cu_3fbc093a_35234cuda3std3__479_GLOBAL__N__59f6c9a8_41_flash_fwd_hdim64_512_fp16_softcap_sm90_cu_3fbc093a_35236ignoreE
	.align		8
        /*0058*/ 	.dword	_ZN77_INTERNAL_59f6c9a8_41_flash_fwd_hdim64_512_fp16_softcap_sm90_cu_3fbc093a_35234cuda3std3__419piecewise_constructE
	.align		8
        /*0060*/ 	.dword	_ZN77_INTERNAL_59f6c9a8_41_flash_fwd_hdim64_512_fp16_softcap_sm90_cu_3fbc093a_35234cuda3std3__48in_placeE
	.align		8
        /*0068*/ 	.dword	_ZN77_INTERNAL_59f6c9a8_41_flash_fwd_hdim64_512_fp16_softcap_sm90_cu_3fbc093a_35234cuda3std6ranges3__45__cpo4swapE
	.align		8
        /*0070*/ 	.dword	_ZN77_INTERNAL_59f6c9a8_41_flash_fwd_hdim64_512_fp16_softcap_sm90_cu_3fbc093a_35234cuda3std6ranges3__45__cpo9iter_moveE
	.align		8
        /*0078*/ 	.dword	_ZN77_INTERNAL_59f6c9a8_41_flash_fwd_hdim64_512_fp16_softcap_sm90_cu_3fbc093a_35234cute7productE
	.align		8
        /*0080*/ 	.dword	_ZN77_INTERNAL_59f6c9a8_41_flash_fwd_hdim64_512_fp16_softcap_sm90_cu_3fbc093a_35234cute1_E
	.align		8
        /*0088*/ 	.dword	$str$20
	.align		8
        /*0090*/ 	.dword	$str$21


//--------------------- .text._ZN7cutlass13device_kernelIN5flash11enable_sm90INS1_16FlashAttnFwdSm90INS1_25CollectiveMainloopFwdSm90ILi2EN4cute5tupleIJNS5_1CILi1EEES8_S8_EEENS6_IJNS7_ILi64EEESA_SA_EEELi512ENS_6half_tEfNS_4arch4Sm90ELb0ELb0ELb1ELb0ELb0ELb0ELb0ELb0ELb0ELb0ELb0ELb0EEENS1_21CollectiveEpilogueFwdINS6_IJSA_NS7_ILi512EEESA_EEES9_SC_SE_Li256ELb0ELb0ELb0ELb0EEENS1_29StaticPersistentTileSchedulerILb0EEEEEEEEEvNT_6ParamsE --------------------------
	.section	.text._ZN7cutlass13device_kernelIN5flash11enable_sm90INS1_16FlashAttnFwdSm90INS1_25CollectiveMainloopFwdSm90ILi2EN4cute5tupleIJNS5_1CILi1EEES8_S8_EEENS6_IJNS7_ILi64EEESA_SA_EEELi512ENS_6half_tEfNS_4arch4Sm90ELb0ELb0ELb1ELb0ELb0ELb0ELb0ELb0ELb0ELb0ELb0ELb0EEENS1_21CollectiveEpilogueFwdINS6_IJSA_NS7_ILi512EEESA_EEES9_SC_SE_Li256ELb0ELb0ELb0ELb0EEENS1_29StaticPersistentTileSchedulerILb0EEEEEEEEEvNT_6ParamsE,"ax",@progbits
	.align	128
.text._ZN7cutlass13device_kernelIN5flash11enable_sm90INS1_16FlashAttnFwdSm90INS1_25CollectiveMainloopFwdSm90ILi2EN4cute5tupleIJNS5_1CILi1EEES8_S8_EEENS6_IJNS7_ILi64EEESA_SA_EEELi512ENS_6half_tEfNS_4arch4Sm90ELb0ELb0ELb1ELb0ELb0ELb0ELb0ELb0ELb0ELb0ELb0ELb0EEENS1_21CollectiveEpilogueFwdINS6_IJSA_NS7_ILi512EEESA_EEES9_SC_SE_Li256ELb0ELb0ELb0ELb0EEENS1_29StaticPersistentTileSchedulerILb0EEEEEEEEEvNT_6ParamsE:
        .type           _ZN7cutlass13device_kernelIN5flash11enable_sm90INS1_16FlashAttnFwdSm90INS1_25CollectiveMainloopFwdSm90ILi2EN4cute5tupleIJNS5_1CILi1EEES8_S8_EEENS6_IJNS7_ILi64EEESA_SA_EEELi512ENS_6half_tEfNS_4arch4Sm90ELb0ELb0ELb1ELb0ELb0ELb0ELb0ELb0ELb0ELb0ELb0ELb0EEENS1_21CollectiveEpilogueFwdINS6_IJSA_NS7_ILi512EEESA_EEES9_SC_SE_Li256ELb0ELb0ELb0ELb0EEENS1_29StaticPersistentTileSchedulerILb0EEEEEEEEEvNT_6ParamsE,@function
        .size           _ZN7cutlass13device_kernelIN5flash11enable_sm90INS1_16FlashAttnFwdSm90INS1_25CollectiveMainloopFwdSm90ILi2EN4cute5tupleIJNS5_1CILi1EEES8_S8_EEENS6_IJNS7_ILi64EEESA_SA_EEELi512ENS_6half_tEfNS_4arch4Sm90ELb0ELb0ELb1ELb0ELb0ELb0ELb0ELb0ELb0ELb0ELb0ELb0EEENS1_21CollectiveEpilogueFwdINS6_IJSA_NS7_ILi512EEESA_EEES9_SC_SE_Li256ELb0ELb0ELb0ELb0EEENS1_29StaticPersistentTileSchedulerILb0EEEEEEEEEvNT_6ParamsE,(.L_x_4549 - _ZN7cutlass13device_kernelIN5flash11enable_sm90INS1_16FlashAttnFwdSm90INS1_25CollectiveMainloopFwdSm90ILi2EN4cute5tupleIJNS5_1CILi1EEES8_S8_EEENS6_IJNS7_ILi64EEESA_SA_EEELi512ENS_6half_tEfNS_4arch4Sm90ELb0ELb0ELb1ELb0ELb0ELb0ELb0ELb0ELb0ELb0ELb0ELb0EEENS1_21CollectiveEpilogueFwdINS6_IJSA_NS7_ILi512EEESA_EEES9_SC_SE_Li256ELb0ELb0ELb0ELb0EEENS1_29StaticPersistentTileSchedulerILb0EEEEEEEEEvNT_6ParamsE)
        .other          _ZN7cutlass13device_kernelIN5flash11enable_sm90INS1_16FlashAttnFwdSm90INS1_25CollectiveMainloopFwdSm90ILi2EN4cute5tupleIJNS5_1CILi1EEES8_S8_EEENS6_IJNS7_ILi64EEESA_SA_EEELi512ENS_6half_tEfNS_4arch4Sm90ELb0ELb0ELb1ELb0ELb0ELb0ELb0ELb0ELb0ELb0ELb0ELb0EEENS1_21CollectiveEpilogueFwdINS6_IJSA_NS7_ILi512EEESA_EEES9_SC_SE_Li256ELb0ELb0ELb0ELb0EEENS1_29StaticPersistentTileSchedulerILb0EEEEEEEEEvNT_6ParamsE,@"STO_CUDA_ENTRY STV_DEFAULT"
_ZN7cutlass13device_kernelIN5flash11enable_sm90INS1_16FlashAttnFwdSm90INS1_25CollectiveMainloopFwdSm90ILi2EN4cute5tupleIJNS5_1CILi1EEES8_S8_EEENS6_IJNS7_ILi64EEESA_SA_EEELi512ENS_6half_tEfNS_4arch4Sm90ELb0ELb0ELb1ELb0ELb0ELb0ELb0ELb0ELb0ELb0ELb0ELb0EEENS1_21CollectiveEpilogueFwdINS6_IJSA_NS7_ILi512EEESA_EEES9_SC_SE_Li256ELb0ELb0ELb0ELb0EEENS1_29StaticPersistentTileSchedulerILb0EEEEEEEEEvNT_6ParamsE:
[----:B------:R-:W1:Y:S02]  /*0000*/  LDC R1, c[0x0][0x28] ;  /* 0x00000a00ff017b82 */ /* 0x000e640000000800 */
[----:B-1----:R-:W-:Y:S01]  /*0010*/  IADD3 R1, R1, -0x20, RZ ;  /* 0xffffffe001017810 */ /* 0x002fe20007ffe0ff */
[----:B------:R-:W1:Y:S01]  /*0020*/  S2R R4, SR_TID.X ;  /* 0x0000000000047919 */ /* 0x000e620000002100 */
[----:B------:R-:W-:Y:S01]  /*0030*/  ELECT P0, URZ, PT ;  /* 0x00000000003f782f */ /* 0x000fe20003800000 */
[----:B------:R-:W-:Y:S01]  /*0040*/  BSSY B0, `(.L_x_0) ;  /* 0x0000014000007945 */ /* 0x000fe20003800000 */
[----:B-1----:R-:W-:-:S05]  /*0050*/  SHF.R.U32.HI R0, RZ, 0x5, R4 ;  /* 0x00000005ff007819 */ /* 0x002fca0000011604 */
[----:B------:R-:W1:Y:S02]  /*0060*/  SHFL.IDX PT, R2, R0, RZ, 0x1f ;  /* 0x00001fff00027589 */ /* 0x000e6400000e0000 */
[----:B-1----:R-:W-:Y:S02]  /*0070*/  ISETP.EQ.AND P0, PT, R2, RZ, P0 ;  /* 0x000000ff0200720c */ /* 0x002fe40000702270 */
[----:B------:R-:W-:-:S11]  /*0080*/  SHF.R.U32.HI R2, RZ, 0x7, R4 ;  /* 0x00000007ff027819 */ /* 0x000fd60000011604 */
[----:B------:R-:W-:Y:S05]  /*0090*/  @!P0 BRA `(.L_x_1) ;  /* 0x0000000000388947 */ /* 0x000fea0003800000 */
[----:B------:R-:W-:Y:S02]  /*00a0*/  ULDC.64 UR4, c[0x0][0x198] ;  /* 0x0000660000047ab9 */ /* 0x000fe40000000a00 */
[----:B------:R-:W-:Y:S02]  /*00b0*/  UIADD3 UR6, UP0, UR4, 0x270, URZ ;  /* 0x0000027004067890 */ /* 0x000fe4000ff1e03f */
[----:B------:R-:W-:Y:S02]  /*00c0*/  UIADD3 UR8, UP1, UR4, 0x370, URZ ;  /* 0x0000037004087890 */ /* 0x000fe4000ff3e03f */
[----:B------:R-:W-:Y:S02]  /*00d0*/  UIADD3 UR10, UP2, UR4, 0x470, URZ ;  /* 0x00000470040a7890 */ /* 0x000fe4000ff5e03f */
[----:B------:R-:W-:Y:S02]  /*00e0*/  UIADD3 UR4, UP3, UR4, 0x9f0, URZ ;  /* 0x000009f004047890 */ /* 0x000fe4000ff7e03f */
[----:B------:R-:W-:-:S02]  /*00f0*/  UIADD3.X UR7, URZ, UR5, URZ, UP0, !UPT ;  /* 0x000000053f077290 */ /* 0x000fc400087fe43f */
[----:B------:R-:W-:Y:S02]  /*0100*/  UIADD3.X UR9, URZ, UR5, URZ, UP1, !UPT ;  /* 0x000000053f097290 */ /* 0x000fe40008ffe43f */
[----:B------:R-:W-:Y:S02]  /*0110*/  UIADD3.X UR11, URZ, UR5, URZ, UP2, !UPT ;  /* 0x000000053f0b7290 */ /* 0x000fe400097fe43f */
[----:B------:R-:W-:-:S03]  /*0120*/  UIADD3.X UR5, URZ, UR5, URZ, UP3, !UPT ;  /* 0x000000053f057290 */ /* 0x000fc60009ffe43f */
[----:B------:R1:W-:Y:S02]  /*0130*/  UTMACCTL.PF [UR6] ;  /* 0x00000000060079b9 */ /* 0x0003e40008040000 */
[----:B------:R1:W-:Y:S02]  /*0140*/  UTMACCTL.PF [UR8] ;  /* 0x00000000080079b9 */ /* 0x0003e40008040000 */
[----:B------:R1:W-:Y:S02]  /*0150*/  UTMACCTL.PF [UR10] ;  /* 0x000000000a0079b9 */ /* 0x0003e40008040000 */
[----:B------:R1:W-:Y:S02]  /*0160*/  UTMACCTL.PF [UR4] ;  /* 0x00000000040079b9 */ /* 0x0003e40008040000 */
[----:B-1----:R-:W-:Y:S01]  /*0170*/  NOP ;  /* 0x0000000000007918 */ /* 0x002fe20000000000 */
.L_x_1:
[----:B------:R-:W-:Y:S05]  /*0180*/  BSYNC B0 ;  /* 0x0000000000007941 */ /* 0x000fea0003800000 */
.L_x_0:
[----:B------:R-:W-:Y:S01]  /*0190*/  VOTEU.ANY UP0, P0 ;  /* 0x00000000003f7886 */ /* 0x000fe20000000100 */
[----:B------:R-:W1:Y:S01]  /*01a0*/  SHFL.IDX PT, R2, R2, RZ, 0x1f ;  /* 0x00001fff02027589 */ /* 0x000e6200000e0000 */
[----:B------:R-:W-:Y:S01]  /*01b0*/  UMOV UR4, 0x1 ;  /* 0x0000000100047882 */ /* 0x000fe20000000000 */
[----:B------:R-:W-:Y:S01]  /*01c0*/  VOTEU.ANY UP1, P0 ;  /* 0x00000000003f7886 */ /* 0x000fe20000020100 */
[----:B------:R-:W-:Y:S01]  /*01d0*/  VOTEU.ANY UP2, P0 ;  /* 0x00000000003f7886 */ /* 0x000fe20000040100 */
[----:B------:R-:W2:Y:S01]  /*01e0*/  @UP0 S2UR UR7, SR_CgaCtaId ;  /* 0x00000000000709c3 */ /* 0x000ea20000008800 */
[----:B------:R-:W3:Y:S01]  /*01f0*/  SHFL.IDX PT, R3, R0, RZ, 0x1f ;  /* 0x00001fff00037589 */ /* 0x000ee200000e0000 */
[----:B------:R-:W-:Y:S01]  /*0200*/  @UP0 UMOV UR6, 0x400 ;  /* 0x0000040000060882 */ /* 0x000fe20000000000 */
[----:B------:R-:W-:-:S04]  /*0210*/  @UP0 UIADD3 UR4, -UR4, 0x100000, URZ ;  /* 0x0010000004040890 */ /* 0x000fc8000fffe13f */
[----:B------:R-:W-:Y:S02]  /*0220*/  @UP0 USHF.L.U32 UR5, UR4, 0xb, URZ ;  /* 0x0000000b04050899 */ /* 0x000fe4000800063f */
[----:B------:R-:W-:Y:S01]  /*0230*/  @UP0 USHF.L.U32 UR4, UR4, 0x1, URZ ;  /* 0x0000000104040899 */ /* 0x000fe2000800063f */
[----:B-1----:R-:W-:Y:S01]  /*0240*/  R2UR UR47, R2 ;  /* 0x00000000022f72ca */ /* 0x002fe200000e0000 */
[----:B--2---:R-:W-:Y:S01]  /*0250*/  @UP0 ULEA UR6, UR7, UR6, 0x18 ;  /* 0x0000000607060291 */ /* 0x004fe2000f8ec03f */
[----:B---3--:R-:W-:-:S11]  /*0260*/  ISETP.NE.AND P1, PT, R3, RZ, PT ;  /* 0x000000ff0300720c */ /* 0x008fd60003f25270 */
[----:B------:R-:W-:Y:S01]  /*0270*/  UISETP.NE.AND UP0, UPT, UR47, URZ, UPT ;  /* 0x0000003f2f00728c */ /* 0x000fe2000bf05270 */
[----:B------:R-:W1:Y:S02]  /*0280*/  FENCE.VIEW.ASYNC.S ;  /* 0x00000000000073c6 */ /* 0x000e640000000000 */
[----:B-1----:R1:W2:Y:S01]  /*0290*/  @UP1 SYNCS.EXCH.64 URZ, [UR6+0x28c00], UR4 ;  /* 0x028c0004063f15b2 */ /* 0x0022a20008000100 */
[----:B------:R1:W3:Y:S01]  /*02a0*/  @UP2 SYNCS.EXCH.64 URZ, [UR6+0x28c20], UR4 ;  /* 0x028c2004063f25b2 */ /* 0x0002e20008000100 */
[----:B------:R-:W-:Y:S06]  /*02b0*/  @P1 BRA `(.L_x_2) ;  /* 0x0000000000381947 */ /* 0x000fec0003800000 */
[----:B-1----:R-:W1:Y:S01]  /*02c0*/  S2UR UR5, SR_CgaCtaId ;  /* 0x00000000000579c3 */ /* 0x002e620000008800 */
[----:B------:R-:W-:Y:S01]  /*02d0*/  UMOV UR4, 0x400 ;  /* 0x0000040000047882 */ /* 0x000fe20000000000 */
[----:B------:R-:W-:Y:S01]  /*02e0*/  UMOV UR7, 0x1 ;  /* 0x0000000100077882 */ /* 0x000fe20000000000 */
[----:B------:R-:W-:Y:S01]  /*02f0*/  ELECT P0, URZ, PT ;  /* 0x00000000003f782f */ /* 0x000fe20003800000 */
[----:B-1----:R-:W-:Y:S02]  /*0300*/  ULEA UR6, UR5, UR4, 0x18 ;  /* 0x0000000405067291 */ /* 0x002fe4000f8ec03f */
[----:B------:R-:W-:-:S04]  /*0310*/  UIADD3 UR4, -UR7, 0x100000, URZ ;  /* 0x0010000007047890 */ /* 0x000fc8000fffe13f */
[----:B------:R-:W-:Y:S02]  /*0320*/  USHF.L.U32 UR5, UR4, 0xb, URZ ;  /* 0x0000000b04057899 */ /* 0x000fe4000800063f */
[----:B------:R-:W-:Y:S01]  /*0330*/  USHF.L.U32 UR4, UR4, 0x1, URZ ;  /* 0x0000000104047899 */ /* 0x000fe2000800063f */
[----:B------:R-:W1:Y:S11]  /*0340*/  FENCE.VIEW.ASYNC.S ;  /* 0x00000000000073c6 */ /* 0x000e760000000000 */
[----:B-1----:R4:W1:Y:S01]  /*0350*/  SYNCS.EXCH.64 URZ, [UR6+0x28c30], UR4 ;  /* 0x028c3004063f75b2 */ /* 0x0028620008000100 */
[----:B------:R4:W1:Y:S01]  /*0360*/  SYNCS.EXCH.64 URZ, [UR6+0x28c40], UR4 ;  /* 0x028c4004063f75b2 */ /* 0x0008620008000100 */
[----:B------:R4:W1:Y:S01]  /*0370*/  SYNCS.EXCH.64 URZ, [UR6+0x28c38], UR4 ;  /* 0x028c3804063f75b2 */ /* 0x0008620008000100 */
[----:B------:R4:W1:Y:S02]  /*0380*/  SYNCS.EXCH.64 URZ, [UR6+0x28c48], UR4 ;  /* 0x028c4804063f75b2 */ /* 0x0008640008000100 */
[----:B----4-:R-:W-:Y:S01]  /*0390*/  NOP ;  /* 0x0000000000007918 */ /* 0x010fe20000000000 */
.L_x_2:
[----:B------:R-:W4:Y:S01]  /*03a0*/  SHFL.IDX PT, R2, R0, RZ, 0x1f ;  /* 0x00001fff00027589 */ /* 0x000f2200000e0000 */
[----:B------:R-:W-:Y:S01]  /*03b0*/  NOP ;  /* 0x0000000000007918 */ /* 0x000fe20000000000 */
[----:B----4-:R-:W-:-:S13]  /*03c0*/  ISETP.NE.AND P0, PT, R2, RZ, PT ;  /* 0x000000ff0200720c */ /* 0x010fda0003f05270 */
[----:B------:R-:W-:Y:S05]  /*03d0*/  @P0 BRA `(.L_x_3) ;  /* 0x0000000000480947 */ /* 0x000fea0003800000 */
[----:B-1----:R-:W1:Y:S01]  /*03e0*/  S2UR UR5, SR_CgaCtaId ;  /* 0x00000000000579c3 */ /* 0x002e620000008800 */
[----:B------:R-:W-:Y:S01]  /*03f0*/  UMOV UR4, 0x400 ;  /* 0x0000040000047882 */ /* 0x000fe20000000000 */
[----:B------:R-:W-:Y:S01]  /*0400*/  UMOV UR6, 0x1 ;  /* 0x0000000100067882 */ /* 0x000fe20000000000 */
[----:B------:R-:W-:Y:S01]  /*0410*/  UMOV UR9, 0x2 ;  /* 0x0000000200097882 */ /* 0x000fe20000000000 */
[----:B------:R-:W-:-:S04]  /*0420*/  UIADD3 UR6, -UR6, 0x100000, URZ ;  /* 0x0010000006067890 */ /* 0x000fc8000fffe13f */
[----:B------:R-:W-:Y:S02]  /*0430*/  USHF.L.U32 UR7, UR6, 0xb, URZ ;  /* 0x0000000b06077899 */ /* 0x000fe4000800063f */
[----:B------:R-:W-:Y:S01]  /*0440*/  USHF.L.U32 UR6, UR6, 0x1, URZ ;  /* 0x0000000106067899 */ /* 0x000fe2000800063f */
[----:B------:R-:W-:Y:S01]  /*0450*/  ELECT P0, URZ, PT ;  /* 0x00000000003f782f */ /* 0x000fe20003800000 */
[----:B-1----:R-:W-:Y:S02]  /*0460*/  ULEA UR8, UR5, UR4, 0x18 ;  /* 0x0000000405087291 */ /* 0x002fe4000f8ec03f */
[----:B------:R-:W-:-:S04]  /*0470*/  UIADD3 UR4, -UR9, 0x100000, URZ ;  /* 0x0010000009047890 */ /* 0x000fc8000fffe13f */
[----:B------:R-:W-:Y:S02]  /*0480*/  USHF.L.U32 UR5, UR4, 0xb, URZ ;  /* 0x0000000b04057899 */ /* 0x000fe4000800063f */
[----:B------:R-:W-:Y:S01]  /*0490*/  USHF.L.U32 UR4, UR4, 0x1, URZ ;  /* 0x0000000104047899 */ /* 0x000fe2000800063f */
[----:B------:R-:W1:Y:S03]  /*04a0*/  FENCE.VIEW.ASYNC.S ;  /* 0x00000000000073c6 */ /* 0x000e660000000000 */
[----:B-1----:R4:W1:Y:S08]  /*04b0*/  SYNCS.EXCH.64 URZ, [UR8+0x28c50], UR6 ;  /* 0x028c5006083f75b2 */ /* 0x0028700008000100 */
[----:B------:R4:W1:Y:S01]  /*04c0*/  SYNCS.EXCH.64 URZ, [UR8+0x28c60], UR4 ;  /* 0x028c6004083f75b2 */ /* 0x0008620008000100 */
[----:B------:R4:W1:Y:S01]  /*04d0*/  SYNCS.EXCH.64 URZ, [UR8+0x28c58], UR6 ;  /* 0x028c5806083f75b2 */ /* 0x0008620008000100 */
[----:B------:R4:W1:Y:S02]  /*04e0*/  SYNCS.EXCH.64 URZ, [UR8+0x28c68], UR4 ;  /* 0x028c6804083f75b2 */ /* 0x0008640008000100 */
[----:B----4-:R-:W-:Y:S01]  /*04f0*/  NOP ;  /* 0x0000000000007918 */ /* 0x010fe20000000000 */
.L_x_3:
[----:B------:R-:W4:Y:S01]  /*0500*/  SHFL.IDX PT, R2, R0, RZ, 0x1f ;  /* 0x00001fff00027589 */ /* 0x000f2200000e0000 */
[----:B------:R-:W-:Y:S01]  /*0510*/  NOP ;  /* 0x0000000000007918 */ /* 0x000fe20000000000 */
[----:B----4-:R-:W-:-:S13]  /*0520*/  ISETP.NE.AND P0, PT, R2, RZ, PT ;  /* 0x000000ff0200720c */ /* 0x010fda0003f05270 */
[----:B------:R-:W-:Y:S05]  /*0530*/  @P0 BRA `(.L_x_4) ;  /* 0x0000000000380947 */ /* 0x000fea0003800000 */
        /* <DEDUP_REMOVED lines=14> */
.L_x_4:
        /* <DEDUP_REMOVED lines=8> */
[----:B------:R-:W-:Y:S01]  /*06a0*/  ELECT P0, URZ, PT ;  /* 0x00000000003f782f */ /* 0x000fe20003800000 */
[----:B-1----:R-:W-:Y:S02]  /*06b0*/  ULEA UR8, UR5, UR4, 0x18 ;  /* 0x0000000405087291 */ /* 0x002fe4000f8ec03f */
[----:B------:R-:W-:-:S04]  /*06c0*/  UIADD3 UR4, -UR6, 0x100000, URZ ;  /* 0x0010000006047890 */ /* 0x000fc8000fffe13f */
[----:B------:R-:W-:Y:S02]  /*06d0*/  USHF.L.U32 UR5, UR4, 0xb, URZ ;  /* 0x0000000b04057899 */ /* 0x000fe4000800063f */
[----:B------:R-:W-:Y:S02]  /*06e0*/  USHF.L.U32 UR4, UR4, 0x1, URZ ;  /* 0x0000000104047899 */ /* 0x000fe4000800063f */
        /* <DEDUP_REMOVED lines=9> */
.L_x_5:
        /* <DEDUP_REMOVED lines=22> */
.L_x_6:
[----:B------:R-:W-:Y:S01]  /*08e0*/  PLOP3.LUT P0, PT, PT, PT, UP0, 0x80, 0x0 ;  /* 0x000000000000781c */ /* 0x000fe20003f0f008 */
[----:B------:R-:W-:Y:S01]  /*08f0*/  UMOV UR38, 0x1 ;  /* 0x0000000100267882 */ /* 0x000fe20000000000 */
[----:B------:R-:W-:Y:S01]  /*0900*/  NOP ;  /* 0x0000000000007918 */ /* 0x000fe20000000000 */
[----:B------:R-:W-:Y:S01]  /*0910*/  USEL UR38, UR38, 0x2, !UP0 ;  /* 0x0000000226267887 */ /* 0x000fe2000c000000 */
[----:B------:R-:W-:Y:S01]  /*0920*/  ULDC.64 UR48, c[0x0][0x208] ;  /* 0x0000820000307ab9 */ /* 0x000fe20000000a00 */
[----:B-123--:R-:W-:Y:S08]  /*0930*/  BAR.SYNC.DEFER_BLOCKING 0x0 ;  /* 0x0000000000007b1d */ /* 0x00eff00000010000 */
[----:B------:R-:W-:Y:S05]  /*0940*/  @!P0 BRA `(.L_x_7) ;  /* 0x0000007400148947 */ /* 0x000fea0003800000 */
.L_x_8:
[----:B------:R-:W-:-:S08]  /*0950*/  NOP ;  /* 0x0000000000007918 */ /* 0x000fd00000000000 */
[----:B------:R-:W1:Y:S02]  /*0960*/  USETMAXREG.TRY_ALLOC.CTAPOOL UP0, 0xf0 ;  /* 0x000000f0000079c8 */ /* 0x000e640008000600 */
[----:B-1----:R-:W-:-:S13]  /*0970*/  PLOP3.LUT P0, PT, PT, PT, UP0, 0x80, 0x0 ;  /* 0x000000000000781c */ /* 0x002fda0003f0f008 */
[----:B------:R-:W-:Y:S05]  /*0980*/  @!P0 BRA `(.L_x_8) ;  /* 0xfffffffc00f08947 */ /* 0x000fea000383ffff */
[----:B------:R-:W-:Y:S01]  /*0990*/  LOP3.LUT R0, R4, 0xffffff80, RZ, 0xc0, !PT ;  /* 0xffffff8004007812 */ /* 0x000fe200078ec0ff */
[----:B------:R-:W1:Y:S03]  /*09a0*/  S2UR UR45, SR_CTAID.X ;  /* 0x00000000002d79c3 */ /* 0x000e660000002500 */
[----:B------:R-:W-:-:S05]  /*09b0*/  ISETP.NE.AND P0, PT, R0, 0x80, PT ;  /* 0x000000800000780c */ /* 0x000fca0003f05270 */
[----:B------:R-:W1:Y:S08]  /*09c0*/  LDC R0, c[0x0][0xda4] ;  /* 0x00036900ff007b82 */ /* 0x000e700000000800 */
[----:B------:R-:W-:Y:S06]  /*09d0*/  @!P0 BAR.ARV 0x8, 0xa0 ;  /* 0x0202800000008b1d */ /* 0x000fec0000002000 */
[----:B------:R-:W-:-:S13]  /*09e0*/  ISETP.GE.U32.AND P0, PT, R4, 0x100, PT ;  /* 0x000001000400780c */ /* 0x000fda0003f06070 */
[----:B------:R-:W-:Y:S06]  /*09f0*/  @P0 BAR.ARV 0xf, 0x100 ;  /* 0x03c4000000000b1d */ /* 0x000fec0000002000 */
[----:B-1----:R-:W-:-:S13]  /*0a00*/  ISETP.LE.AND P0, PT, R0, UR45, PT ;  /* 0x0000002d00007c0c */ /* 0x002fda000bf03270 */
[----:B------:R-:W-:Y:S05]  /*0a10*/  @P0 EXIT ;  /* 0x000000000000094d */ /* 0x000fea0003800000 */
[----:B------:R-:W-:Y:S01]  /*0a20*/  IADD3 R0, R4, -0x80, RZ ;  /* 0xffffff8004007810 */ /* 0x000fe20007ffe0ff */
[----:B------:R-:W1:Y:S01]  /*0a30*/  S2UR UR4, SR_CgaCtaId ;  /* 0x00000000000479c3 */ /* 0x000e620000008800 */
[----:B------:R-:W-:Y:S01]  /*0a40*/  UMOV UR46, 0x400 ;  /* 0x00000400002e7882 */ /* 0x000fe20000000000 */
[----:B------:R-:W-:Y:S01]  /*0a50*/  MOV R22, 0x40 ;  /* 0x0000004000167802 */ /* 0x000fe20000000f00 */
[----:B------:R-:W-:Y:S01]  /*0a60*/  ULOP3.LUT UR44, UR38, 0x1, URZ, 0xfc, !UPT ;  /* 0x00000001262c7892 */ /* 0x000fe2000f8efc3f */
[----:B------:R-:W-:Y:S01]  /*0a70*/  SHF.R.S32.HI R3, RZ, 0x1f, R0 ;  /* 0x0000001fff037819 */ /* 0x000fe20000011400 */
[----:B------:R-:W-:Y:S01]  /*0a80*/  ULDC.64 UR52, c[0x0][0x198] ;  /* 0x0000660000347ab9 */ /* 0x000fe20000000a00 */
[----:B------:R-:W-:Y:S01]  /*0a90*/  UMOV UR41, URZ ;  /* 0x0000003f00297c82 */ /* 0x000fe20008000000 */
[----:B------:R-:W-:Y:S01]  /*0aa0*/  UMOV UR40, URZ ;  /* 0x0000003f00287c82 */ /* 0x000fe20008000000 */
[CC--:B------:R-:W-:Y:S01]  /*0ab0*/  LEA.HI R2, R3.reuse, R0.reuse, RZ, 0x4 ;  /* 0x0000000003027211 */ /* 0x0c0fe200078f20ff */
[----:B------:R-:W-:Y:S01]  /*0ac0*/  UMOV UR39, URZ ;  /* 0x0000003f00277c82 */ /* 0x000fe20008000000 */
[----:B------:R-:W-:-:S02]  /*0ad0*/  LEA.HI R4, R3, R0, RZ, 0x5 ;  /* 0x0000000003047211 */ /* 0x000fc400078f28ff */
[----:B------:R-:W-:Y:S02]  /*0ae0*/  LEA.HI R5, R3, R0, RZ, 0x7 ;  /* 0x0000000003057211 */ /* 0x000fe400078f38ff */
[----:B------:R-:W-:Y:S02]  /*0af0*/  LOP3.LUT R7, R2, 0xfffffff0, RZ, 0xc0, !PT ;  /* 0xfffffff002077812 */ /* 0x000fe400078ec0ff */
[--C-:B------:R-:W-:Y:S02]  /*0b00*/  SHF.R.S32.HI R185, RZ, 0x5, R4.reuse ;  /* 0x00000005ffb97819 */ /* 0x100fe40000011404 */
[----:B------:R-:W-:Y:S02]  /*0b10*/  LOP3.LUT R3, R5, 0xffffff80, RZ, 0xc0, !PT ;  /* 0xffffff8005037812 */ /* 0x000fe400078ec0ff */
[----:B------:R-:W-:Y:S02]  /*0b20*/  SHF.R.S32.HI R4, RZ, 0x1f, R4 ;  /* 0x0000001fff047819 */ /* 0x000fe40000011404 */
[----:B------:R-:W-:-:S02]  /*0b30*/  IADD3 R7, R0, -R7, RZ ;  /* 0x8000000700077210 */ /* 0x000fc40007ffe0ff */
[----:B------:R-:W-:Y:S01]  /*0b40*/  IADD3 R3, R0, -R3, RZ ;  /* 0x8000000300037210 */ /* 0x000fe20007ffe0ff */
[----:B-1----:R-:W-:Y:S01]  /*0b50*/  ULEA UR46, UR4, UR46, 0x18 ;  /* 0x0000002e042e7291 */ /* 0x002fe2000f8ec03f */
[----:B------:R-:W-:Y:S02]  /*0b60*/  LEA.HI R4, R4, R185, RZ, 0x2 ;  /* 0x000000b904047211 */ /* 0x000fe400078f10ff */
[----:B------:R-:W-:Y:S02]  /*0b70*/  SHF.R.S32.HI R0, RZ, 0x1f, R7 ;  /* 0x0000001fff007819 */ /* 0x000fe40000011407 */
[----:B------:R-:W-:Y:S02]  /*0b80*/  SHF.R.S32.HI R9, RZ, 0x4, R2 ;  /* 0x00000004ff097819 */ /* 0x000fe40000011402 */
[----:B------:R-:W-:Y:S02]  /*0b90*/  LOP3.LUT R4, R4, 0x3ffffc, RZ, 0xc0, !PT ;  /* 0x003ffffc04047812 */ /* 0x000fe400078ec0ff */
[----:B------:R-:W-:-:S02]  /*0ba0*/  SHF.R.S32.HI R184, RZ, 0x7, R5 ;  /* 0x00000007ffb87819 */ /* 0x000fc40000011405 */
[----:B------:R-:W-:Y:S02]  /*0bb0*/  LEA.HI R6, R0, R7, RZ, 0x3 ;  /* 0x0000000700067211 */ /* 0x000fe400078f18ff */
[----:B------:R-:W-:Y:S02]  /*0bc0*/  LEA.HI R2, R2, R9, RZ, 0x1 ;  /* 0x0000000902027211 */ /* 0x000fe400078f08ff */
[----:B------:R-:W-:Y:S02]  /*0bd0*/  IADD3 R8, R185, -R4, RZ ;  /* 0x80000004b9087210 */ /* 0x000fe40007ffe0ff */
[----:B------:R-:W-:Y:S02]  /*0be0*/  LEA R11, R184, R7, 0x8 ;  /* 0x00000007b80b7211 */ /* 0x000fe400078e40ff */
[----:B------:R-:W-:Y:S02]  /*0bf0*/  LOP3.LUT R4, R6, 0xfffffff8, RZ, 0xc0, !PT ;  /* 0xfffffff806047812 */ /* 0x000fe400078ec0ff */
[----:B------:R-:W-:-:S02]  /*0c00*/  LOP3.LUT R2, R2, 0x1ffffffe, RZ, 0xc0, !PT ;  /* 0x1ffffffe02027812 */ /* 0x000fc400078ec0ff */
[----:B------:R-:W-:Y:S01]  /*0c10*/  LEA R186, R8, R11, 0x4 ;  /* 0x0000000b08ba7211 */ /* 0x000fe200078e20ff */
[----:B------:R-:W-:Y:S01]  /*0c20*/  IMAD.IADD R8, R7, 0x1, -R4 ;  /* 0x0000000107087824 */ /* 0x000fe200078e0a04 */
[----:B------:R-:W-:Y:S01]  /*0c30*/  SHF.L.U32 R6, R6, 0x6, RZ ;  /* 0x0000000606067819 */ /* 0x000fe200000006ff */
[----:B------:R-:W-:Y:S01]  /*0c40*/  IMAD.IADD R9, R9, 0x1, -R2 ;  /* 0x0000000109097824 */ /* 0x000fe200078e0a02 */
[----:B------:R-:W-:Y:S02]  /*0c50*/  SHF.R.S32.HI R0, RZ, 0x1f, R3 ;  /* 0x0000001fff007819 */ /* 0x000fe40000011403 */
[----:B------:R-:W-:Y:S02]  /*0c60*/  SHF.L.U32 R10, R8, 0x6, RZ ;  /* 0x00000006080a7819 */ /* 0x000fe400000006ff */
[----:B------:R-:W-:Y:S02]  /*0c70*/  SHF.L.U32 R9, R9, 0x3, RZ ;  /* 0x0000000309097819 */ /* 0x000fe400000006ff */
[----:B------:R-:W-:-:S02]  /*0c80*/  LOP3.LUT R10, R10, 0x1c0, RZ, 0xc0, !PT ;  /* 0x000001c00a0a7812 */ /* 0x000fc400078ec0ff */
[----:B------:R-:W-:Y:S01]  /*0c90*/  LOP3.LUT R6, R6, 0x7ffffe00, RZ, 0xc0, !PT ;  /* 0x7ffffe0006067812 */ /* 0x000fe200078ec0ff */
[--C-:B------:R-:W-:Y:S01]  /*0ca0*/  IMAD.U32 R186, R186, 0x40, R9.reuse ;  /* 0x00000040baba7824 */ /* 0x100fe200078e0009 */
[----:B------:R-:W-:Y:S02]  /*0cb0*/  LOP3.LUT R9, R10, 0x8, R9, 0xf8, !PT ;  /* 0x000000080a097812 */ /* 0x000fe400078ef809 */
[----:B------:R-:W-:Y:S02]  /*0cc0*/  SHF.R.U32.HI R10, RZ, 0x3, R10 ;  /* 0x00000003ff0a7819 */ /* 0x000fe4000001160a */
[----:B------:R-:W-:Y:S02]  /*0cd0*/  LEA.HI R2, R0, R3, RZ, 0x2 ;  /* 0x0000000300027211 */ /* 0x000fe400078f10ff */
[----:B------:R-:W-:Y:S02]  /*0ce0*/  LOP3.LUT R9, R9, R10, RZ, 0x3c, !PT ;  /* 0x0000000a09097212 */ /* 0x000fe400078e3cff */
[----:B------:R-:W-:-:S02]  /*0cf0*/  LEA R6, R185, R6, 0xa ;  /* 0x00000006b9067211 */ /* 0x000fc400078e50ff */
[----:B------:R-:W-:Y:S02]  /*0d00*/  LEA.HI R4, R0, R3, RZ, 0x5 ;  /* 0x0000000300047211 */ /* 0x000fe400078f28ff */
[----:B------:R-:W-:Y:S02]  /*0d10*/  R2P PR, R8, 0x6 ;  /* 0x0000000608007804 */ /* 0x000fe40000000000 */
[--C-:B------:R-:W-:Y:S02]  /*0d20*/  SHF.R.S32.HI R0, RZ, 0x2, R2.reuse ;  /* 0x00000002ff007819 */ /* 0x100fe40000011402 */
[----:B------:R-:W-:Y:S02]  /*0d30*/  SHF.R.S32.HI R7, RZ, 0x1f, R2 ;  /* 0x0000001fff077819 */ /* 0x000fe40000011402 */
[----:B------:R-:W-:Y:S02]  /*0d40*/  IADD3 R6, R6, R9, RZ ;  /* 0x0000000906067210 */ /* 0x000fe40007ffe0ff */
[----:B------:R-:W-:-:S02]  /*0d50*/  LEA.HI R5, R5, R184, RZ, 0x1 ;  /* 0x000000b805057211 */ /* 0x000fc400078f08ff */
[----:B------:R-:W-:Y:S02]  /*0d60*/  LEA.HI R7, R7, R0, RZ, 0x3 ;  /* 0x0000000007077211 */ /* 0x000fe400078f18ff */
[----:B------:R-:W-:Y:S02]  /*0d70*/  LEA R19, R6, UR46, 0x1 ;  /* 0x0000002e06137c11 */ /* 0x000fe4000f8e08ff */
[----:B------:R-:W-:Y:S02]  /*0d80*/  LOP3.LUT R2, R2, 0x7ffffffc, RZ, 0xc0, !PT ;  /* 0x7ffffffc02027812 */ /* 0x000fe400078ec0ff */
[----:B------:R-:W-:Y:S02]  /*0d90*/  LOP3.LUT R5, R5, 0xfffffe, RZ, 0xc0, !PT ;  /* 0x00fffffe05057812 */ /* 0x000fe400078ec0ff */
[----:B------:R-:W-:Y:S02]  /*0da0*/  LOP3.LUT R7, R7, 0xfffffff8, RZ, 0xc0, !PT ;  /* 0xfffffff807077812 */ /* 0x000fe400078ec0ff */
[----:B------:R-:W-:Y:S01]  /*0db0*/  IADD3 R23, R19, 0x26800, RZ ;  /* 0x0002680013177810 */ /* 0x000fe20007ffe0ff */
[----:B------:R-:W-:Y:S01]  /*0dc0*/  IMAD.IADD R5, R184, 0x1, -R5 ;  /* 0x00000001b8057824 */ /* 0x000fe200078e0a05 */
[----:B------:R-:W-:-:S02]  /*0dd0*/  IADD3 R16, R3, -R2, RZ ;  /* 0x8000000203107210 */ /* 0x000fc40007ffe0ff */
[----:B------:R-:W-:Y:S02]  /*0de0*/  IADD3 R18, R19, 0x26820, RZ ;  /* 0x0002682013127810 */ /* 0x000fe40007ffe0ff */
[----:B------:R-:W-:Y:S02]  /*0df0*/  IADD3 R7, R0, -R7, RZ ;  /* 0x8000000700077210 */ /* 0x000fe40007ffe0ff */
[----:B------:R-:W-:Y:S02]  /*0e00*/  SHF.R.S32.HI R2, RZ, 0x5, R4 ;  /* 0x00000005ff027819 */ /* 0x000fe40000011404 */
[----:B------:R-:W-:Y:S02]  /*0e10*/  SEL R22, R22, 0xffffffc0, !P2 ;  /* 0xffffffc016167807 */ /* 0x000fe40005000000 */
[C---:B------:R-:W-:Y:S01]  /*0e20*/  @P1 IADD3 R18, R23.reuse, -0x20, RZ ;  /* 0xffffffe017121810 */ /* 0x040fe20007ffe0ff */
[----:B------:R-:W-:Y:S01]  /*0e30*/  IMAD R2, R2, 0x10, R7 ;  /* 0x0000001002027824 */ /* 0x000fe200078e0207 */
[----:B------:R-:W-:-:S02]  /*0e40*/  IADD3 R23, R23, R22, RZ ;  /* 0x0000001617177210 */ /* 0x000fc40007ffe0ff */
[----:B------:R-:W-:Y:S01]  /*0e50*/  SHF.L.U32 R17, R5, 0x8, RZ ;  /* 0x0000000805117819 */ /* 0x000fe200000006ff */
[----:B------:R-:W-:Y:S01]  /*0e60*/  IMAD.IADD R22, R22, 0x1, R18 ;  /* 0x0000000116167824 */ /* 0x000fe200078e0212 */
[----:B------:R-:W-:-:S07]  /*0e70*/  SHF.L.U32 R16, R16, 0x1, RZ ;  /* 0x0000000110107819 */ /* 0x000fce00000006ff */
.L_x_42:
[----:B------:R-:W-:Y:S01]  /*0e80*/  ULDC UR4, c[0x0][0xda8] ;  /* 0x00036a0000047ab9 */ /* 0x000fe20000000800 */
[----:B------:R-:W-:Y:S01]  /*0e90*/  ULDC UR50, c[0x0][0x404] ;  /* 0x0001010000327ab9 */ /* 0x000fe20000000800 */
[----:B------:R-:W-:Y:S01]  /*0ea0*/  UISETP.NE.AND UP1, UPT, UR4, 0x1, UPT ;  /* 0x000000010400788c */ /* 0x000fe2000bf25270 */
[----:B------:R-:W-:Y:S02]  /*0eb0*/  ULDC UR6, c[0x0][0x2e0] ;  /* 0x0000b80000067ab9 */ /* 0x000fe40000000800 */
[----:B------:R-:W-:Y:S01]  /*0ec0*/  ULDC.64 UR4, c[0x0][0x3f8] ;  /* 0x0000fe0000047ab9 */ /* 0x000fe20000000a00 */
[----:B------:R-:W-:Y:S01]  /*0ed0*/  UMOV UR43, UR45 ;  /* 0x0000002d002b7c82 */ /* 0x000fe20008000000 */
[----:B------:R-:W-:Y:S01]  /*0ee0*/  UISETP.NE.U32.AND UP0, UPT, UR4, URZ, UPT ;  /* 0x0000003f0400728c */ /* 0x000fe2000bf05070 */
[----:B------:R-:W-:Y:S02]  /*0ef0*/  UMOV UR42, UR45 ;  /* 0x0000002d002a7c82 */ /* 0x000fe40008000000 */
[----:B------:R-:W-:Y:S01]  /*0f00*/  ULDC UR4, c[0x0][0xdb4] ;  /* 0x00036d0000047ab9 */ /* 0x000fe20000000800 */
[----:B------:R-:W-:-:S02]  /*0f10*/  UISETP.NE.AND.EX UP0, UPT, UR5, URZ, UPT, UP0 ;  /* 0x0000003f0500728c */ /* 0x000fc4000bf05300 */
[----:B------:R-:W-:Y:S02]  /*0f20*/  UISETP.NE.AND UP2, UPT, UR4, 0x1, UPT ;  /* 0x000000010400788c */ /* 0x000fe4000bf45270 */
[----:B------:R-:W-:Y:S01]  /*0f30*/  USEL UR50, UR50, 0x1, UP0 ;  /* 0x0000000132327887 */ /* 0x000fe20008000000 */
[----:B------:R-:W-:Y:S01]  /*0f40*/  @UP1 ULDC UR4, c[0x0][0xdac] ;  /* 0x00036b0000041ab9 */ /* 0x000fe20000000800 */
[----:B------:R-:W-:Y:S02]  /*0f50*/  UISETP.NE.AND UP0, UPT, UR47, 0x1, UPT ;  /* 0x000000012f00788c */ /* 0x000fe4000bf05270 */
[----:B------:R-:W-:Y:S02]  /*0f60*/  UIMAD.WIDE.U32 UR4, UR45, UR4, URZ ;  /* 0x000000042d0472a5 */ /* 0x000fe4000f8e003f */
[----:B------:R-:W-:Y:S02]  /*0f70*/  UIMAD UR50, UR50, UR6, URZ ;  /* 0x00000006323272a4 */ /* 0x000fe4000f8e023f */
[----:B------:R-:W-:Y:S01]  /*0f80*/  PLOP3.LUT P0, PT, PT, PT, UP0, 0x80, 0x0 ;  /* 0x000000000000781c */ /* 0x000fe20003f0f008 */
[----:B------:R-:W-:Y:S01]  /*0f90*/  @UP1 ULDC UR6, c[0x0][0xdb0] ;  /* 0x00036c0000061ab9 */ /* 0x000fe20000000800 */
[----:B------:R-:W-:Y:S01]  /*0fa0*/  @UP2 ULDC.64 UR8, c[0x0][0xdb8] ;  /* 0x00036e0000082ab9 */ /* 0x000fe20000000a00 */
[----:B------:R-:W-:-:S02]  /*0fb0*/  @UP1 USHF.R.U32.HI UR43, URZ, UR6, UR5 ;  /* 0x000000063f2b1299 */ /* 0x000fc40008011605 */
[----:B------:R-:W-:Y:S02]  /*0fc0*/  UIADD3 UR6, UR50, 0x3f, URZ ;  /* 0x0000003f32067890 */ /* 0x000fe4000fffe03f */
[----:B------:R-:W-:Y:S02]  /*0fd0*/  UIMAD.WIDE.U32 UR4, UR43, UR8, URZ ;  /* 0x000000082b0472a5 */ /* 0x000fe4000f8e003f */
[----:B------:R-:W-:Y:S01]  /*0fe0*/  USHF.R.S32.HI UR7, URZ, 0x1f, UR6 ;  /* 0x0000001f3f077899 */ /* 0x000fe20008011406 */
[----:B------:R-:W-:Y:S01]  /*0ff0*/  UMOV UR36, UR43 ;  /* 0x0000002b00247c82 */ /* 0x000fe20008000000 */
[----:B------:R-:W-:Y:S02]  /*1000*/  @UP2 USHF.R.U32.HI UR36, URZ, UR9, UR5 ;  /* 0x000000093f242299 */ /* 0x000fe40008011605 */
[----:B------:R-:W-:-:S04]  /*1010*/  ULEA.HI UR7, UR7, UR6, URZ, 0x6 ;  /* 0x0000000607077291 */ /* 0x000fc8000f8f303f */
[----:B------:R-:W-:Y:S01]  /*1020*/  USHF.R.S32.HI UR37, URZ, 0x6, UR7 ;  /* 0x000000063f257899 */ /* 0x000fe20008011407 */
[----:B-12---:R-:W-:Y:S11]  /*1030*/  @!P0 BRA `(.L_x_9) ;  /* 0x0000001800488947 */ /* 0x006ff60003800000 */
[----:B------:R-:W1:Y:S01]  /*1040*/  SHFL.IDX PT, R0, R184, RZ, 0x1f ;  /* 0x00001fffb8007589 */ /* 0x000e6200000e0000 */
[----:B------:R-:W-:-:S06]  /*1050*/  UISETP.NE.AND UP0, UPT, UR44, 0x3, UPT ;  /* 0x000000032c00788c */ /* 0x000fcc000bf05270 */
[----:B------:R-:W-:Y:S02]  /*1060*/  PLOP3.LUT P0, PT, PT, PT, UP0, 0x80, 0x0 ;  /* 0x000000000000781c */ /* 0x000fe40003f0f008 */
[----:B-1----:R-:W-:-:S13]  /*1070*/  R2UR UR4, R0 ;  /* 0x00000000000472ca */ /* 0x002fda00000e0000 */
[----:B------:R-:W-:-:S04]  /*1080*/  ULEA.HI UR5, UR4, UR4, URZ, 0x1 ;  /* 0x0000000404057291 */ /* 0x000fc8000f8f083f */
[----:B------:R-:W-:-:S04]  /*1090*/  ULOP3.LUT UR5, UR5, 0x1fffe, URZ, 0xc0, !UPT ;  /* 0x0001fffe05057892 */ /* 0x000fc8000f8ec03f */
[----:B------:R-:W-:-:S04]  /*10a0*/  UIADD3 UR5, UR4, -UR5, URZ ;  /* 0x8000000504057290 */ /* 0x000fc8000fffe03f */
[----:B------:R-:W-:-:S04]  /*10b0*/  ULEA UR5, UR5, UR46, 0xf ;  /* 0x0000002e05057291 */ /* 0x000fc8000f8e783f */
[----:B------:R-:W-:-:S04]  /*10c0*/  UIADD3 UR5, UR5, 0x400, URZ ;  /* 0x0000040005057890 */ /* 0x000fc8000fffe03f */
[----:B------:R-:W-:-:S04]  /*10d0*/  USHF.R.U32.HI UR5, URZ, 0x4, UR5 ;  /* 0x000000043f057899 */ /* 0x000fc80008011605 */
[----:B------:R-:W-:-:S04]  /*10e0*/  ULOP3.LUT UR5, UR5, 0x3fff, URZ, 0xc0, !UPT ;  /* 0x00003fff05057892 */ /* 0x000fc8000f8ec03f */
[----:B------:R-:W-:Y:S01]  /*10f0*/  ULOP3.LUT UR20, UR5, 0x2000000, URZ, 0xfc, !UPT ;  /* 0x0200000005147892 */ /* 0x000fe2000f8efc3f */
[----:B------:R-:W-:Y:S11]  /*1100*/  @!P0 BRA `(.L_x_10) ;  /* 0x0000000000048947 */ /* 0x000ff60003800000 */
[----:B------:R-:W-:Y:S01]  /*1110*/  BPT.TRAP 0x1 ;  /* 0x000000040000795c */ /* 0x000fe20000300000 */
.L_x_10:
[----:B------:R-:W-:Y:S01]  /*1120*/  ULEA UR16, UR39, UR46, 0x3 ;  /* 0x0000002e27107291 */ /* 0x000fe2000f8e183f */
[----:B------:R-:W-:-:S04]  /*1130*/  MOV R0, UR40 ;  /* 0x0000002800007c02 */ /* 0x000fc80008000f00 */
[----:B------:R-:W-:-:S04]  /*1140*/  SHF.L.U32 R0, R0, 0x1f, RZ ;  /* 0x0000001f00007819 */ /* 0x000fc800000006ff */
[----:B------:R-:W1:Y:S02]  /*1150*/  SYNCS.PHASECHK.TRANS64.TRYWAIT P0, [UR16+0x28c50], R0 ;  /* 0x028c5000ff0075a7 */ /* 0x000e640008000150 */
[----:B-1----:R-:W-:Y:S05]  /*1160*/  @!P0 BRA `(.L_x_11) ;  /* 0x0000009c00708947 */ /* 0x002fea0003800000 */
.L_x_98:
[----:B------:R-:W-:Y:S01]  /*1170*/  BAR.SYNC.DEFER_BLOCKING 0xe, 0x100 ;  /* 0x0384000000007b1d */ /* 0x000fe20000010000 */
[----:B------:R-:W-:Y:S01]  /*1180*/  UIADD3 UR4, UR46, 0x26800, URZ ;  /* 0x000268002e047890 */ /* 0x000fe2000fffe03f */
[----:B-1----:R-:W-:Y:S01]  /*1190*/  MOV R0, UR16 ;  /* 0x0000001000007c02 */ /* 0x002fe20008000f00 */
[----:B------:R-:W-:Y:S02]  /*11a0*/  ULEA UR12, UR39, UR20, 0xc ;  /* 0x00000014270c7291 */ /* 0x000fe4000f8e603f */
[----:B------:R-:W-:Y:S01]  /*11b0*/  USHF.R.U32.HI UR4, URZ, 0x4, UR4 ;  /* 0x000000043f047899 */ /* 0x000fe20008011604 */
[----:B------:R-:W-:Y:S01]  /*11c0*/  UMOV UR7, 0x40000040 ;  /* 0x4000004000077882 */ /* 0x000fe20000000000 */
[----:B------:R-:W-:Y:S02]  /*11d0*/  UMOV UR5, 0x40000040 ;  /* 0x4000004000057882 */ /* 0x000fe40000000000 */
[----:B------:R-:W-:Y:S01]  /*11e0*/  ULOP3.LUT UR4, UR4, 0x3fff, URZ, 0xc0, !UPT ;  /* 0x00003fff04047892 */ /* 0x000fe2000f8ec03f */
[----:B------:R-:W1:Y:S01]  /*11f0*/  S2R R3, SR_TID.X ;  /* 0x0000000000037919 */ /* 0x000e620000002100 */
[----:B------:R-:W-:Y:S01]  /*1200*/  UMOV UR6, UR12 ;  /* 0x0000000c00067c82 */ /* 0x000fe20008000000 */
[----:B------:R-:W-:-:S02]  /*1210*/  UIADD3 UR10, UR12, 0x100, URZ ;  /* 0x000001000c0a7890 */ /* 0x000fc4000fffe03f */
[----:B------:R-:W-:Y:S01]  /*1220*/  ULOP3.LUT UR13, UR4, 0x10000, URZ, 0xfc, !UPT ;  /* 0x00010000040d7892 */ /* 0x000fe2000f8efc3f */
[----:B------:R-:W-:Y:S01]  /*1230*/  UMOV UR11, 0x40000040 ;  /* 0x40000040000b7882 */ /* 0x000fe20000000000 */
[----:B------:R-:W-:Y:S02]  /*1240*/  UMOV UR9, 0x40000040 ;  /* 0x4000004000097882 */ /* 0x000fe40000000000 */
[----:B------:R-:W-:Y:S02]  /*1250*/  UIADD3 UR8, UR13, 0x4, URZ ;  /* 0x000000040d087890 */ /* 0x000fe4000fffe03f */
[----:B------:R-:W-:Y:S01]  /*1260*/  UIADD3 UR14, UR12, 0x180, URZ ;  /* 0x000001800c0e7890 */ /* 0x000fe2000fffe03f */
[----:B------:R-:W-:Y:S01]  /*1270*/  UMOV UR4, UR13 ;  /* 0x0000000d00047c82 */ /* 0x000fe20008000000 */
[----:B------:R-:W-:Y:S01]  /*1280*/  UMOV UR15, 0x40000040 ;  /* 0x40000040000f7882 */ /* 0x000fe20000000000 */
[----:B------:R-:W-:Y:S01]  /*1290*/  WARPGROUP.ARRIVE ;  /* 0x00000000000079c5 */ /* 0x000fe20000000000 */
[----:B------:R-:W-:-:S05]  /*12a0*/  UISETP.GE.AND UP0, UPT, UR50, 0x41, UPT ;  /* 0x000000413200788c */ /* 0x000fca000bf06270 */
[----:B------:R-:W-:Y:S01]  /*12b0*/  HGMMA.64x256x16.F32 R24, gdesc[UR4].tnspB, RZ, !UPT, gsb0 ;  /* 0x43e00000041879f0 */ /* 0x000fe2000c0008ff */
[----:B------:R-:W-:Y:S02]  /*12c0*/  UIADD3 UR6, UR12, 0x80, URZ ;  /* 0x000000800c067890 */ /* 0x000fe4000fffe03f */
[----:B------:R-:W-:Y:S01]  /*12d0*/  UIADD3 UR4, UR13, 0x2, URZ ;  /* 0x000000020d047890 */ /* 0x000fe2000fffe03f */
[----:B------:R-:W-:Y:S01]  /*12e0*/  UMOV UR7, 0x40000040 ;  /* 0x4000004000077882 */ /* 0x000fe20000000000 */
[----:B------:R-:W-:Y:S01]  /*12f0*/  UMOV UR5, 0x40000040 ;  /* 0x4000004000057882 */ /* 0x000fe20000000000 */
[----:B------:R-:W-:-:S03]  /*1300*/  UIADD3 UR12, UR13, 0x6, URZ ;  /* 0x000000060d0c7890 */ /* 0x000fc6000fffe03f */
[----:B------:R-:W-:Y:S01]  /*1310*/  UMOV UR13, 0x40000040 ;  /* 0x40000040000d7882 */ /* 0x000fe20000000000 */
[----:B-1----:R-:W-:-:S04]  /*1320*/  LOP3.LUT R3, R3, 0x7f, RZ, 0xc0, !PT ;  /* 0x0000007f03037812 */ /* 0x002fc800078ec0ff */
[----:B------:R-:W-:-:S13]  /*1330*/  ISETP.NE.AND P0, PT, R3, RZ, PT ;  /* 0x000000ff0300720c */ /* 0x000fda0003f05270 */
[----:B------:R-:W-:-:S04]  /*1340*/  @!P0 IADD3 R0, R0, 0x28c60, RZ ;  /* 0x00028c6000008810 */ /* 0x000fc80007ffe0ff */
[----:B------:R-:W-:Y:S01]  /*1350*/  @!P0 PRMT R0, RZ, 0x654, R0 ;  /* 0x00000654ff008816 */ /* 0x000fe20000000000 */
[----:B------:R-:W-:Y:S02]  /*1360*/  WARPGROUP.DEPBAR.LE gsb0, 0x0 ;  /* 0x00008000000079c5 */ /* 0x000fe40000010000 */
[----:B------:R-:W-:-:S06]  /*1370*/  WARPGROUP.ARRIVE ;  /* 0x00000000000079c5 */ /* 0x000fcc0000000000 */
[----:B------:R-:W-:Y:S03]  /*1380*/  HGMMA.64x256x16.F32 R24, gdesc[UR4].tnspB, R24, gsb0 ;  /* 0x43e00000041879f0 */ /* 0x000fe60008000818 */
[----:B------:R-:W-:Y:S02]  /*1390*/  WARPGROUP.DEPBAR.LE gsb0, 0x0 ;  /* 0x00008000000079c5 */ /* 0x000fe40000010000 */
[----:B------:R-:W-:-:S15]  /*13a0*/  WARPGROUP.ARRIVE ;  /* 0x00000000000079c5 */ /* 0x000fde0000000000 */
[----:B------:R-:W-:-:S08]  /*13b0*/  NOP ;  /* 0x0000000000007918 */ /* 0x000fd00000000000 */
[----:B------:R-:W-:Y:S03]  /*13c0*/  HGMMA.64x256x16.F32 R24, gdesc[UR8].tnspB, R24, gsb0 ;  /* 0x43e00000081879f0 */ /* 0x000fe60008000818 */
[----:B------:R-:W-:Y:S02]  /*13d0*/  WARPGROUP.DEPBAR.LE gsb0, 0x0 ;  /* 0x00008000000079c5 */ /* 0x000fe40000010000 */
[----:B------:R-:W-:-:S15]  /*13e0*/  WARPGROUP.ARRIVE ;  /* 0x00000000000079c5 */ /* 0x000fde0000000000 */
[----:B------:R-:W-:-:S08]  /*13f0*/  NOP ;  /* 0x0000000000007918 */ /* 0x000fd00000000000 */
[----:B------:R-:W-:Y:S03]  /*1400*/  HGMMA.64x256x16.F32 R24, gdesc[UR12].tnspB, R24, gsb0 ;  /* 0x43e000000c1879f0 */ /* 0x000fe60008000818 */
[----:B------:R-:W-:Y:S02]  /*1410*/  WARPGROUP.DEPBAR.LE gsb0, 0x0 ;  /* 0x00008000000079c5 */ /* 0x000fe40000010000 */
[----:B------:R-:W-:Y:S06]  /*1420*/  BAR.ARV 0xf, 0x100 ;  /* 0x03c4000000007b1d */ /* 0x000fec0000002000 */
[----:B------:R1:W-:Y:S01]  /*1430*/  @!P0 SYNCS.ARRIVE.TRANS64.RED.A1T0 RZ, [R0+URZ], RZ ;  /* 0x000000ff00ff89a7 */ /* 0x0003e2000810043f */
[----:B------:R-:W-:-:S13]  /*1440*/  PLOP3.LUT P0, PT, PT, PT, UP0, 0x80, 0x0 ;  /* 0x000000000000781c */ /* 0x000fda0003f0f008 */
[----:B-1----:R-:W-:Y:S05]  /*1450*/  @!P0 BRA `(.L_x_12) ;  /* 0x0000000c00048947 */ /* 0x002fea0003800000 */
[----:B------:R-:W-:-:S06]  /*1460*/  UIADD3 UR37, UR37, -0x2, URZ ;  /* 0xfffffffe25257890 */ /* 0x000fcc000fffe03f */
[----:B------:R-:W-:-:S07]  /*1470*/  MOV R0, UR37 ;  /* 0x0000002500007c02 */ /* 0x000fce0008000f00 */
.L_x_17:
[----:B------:R-:W-:Y:S01]  /*1480*/  BAR.SYNC.DEFER_BLOCKING 0xe, 0x100 ;  /* 0x0384000000007b1d */ /* 0x000fe20000010000 */
[----:B-1----:R-:W-:Y:S01]  /*1490*/  IMAD.U32 R3, RZ, RZ, UR39 ;  /* 0x00000027ff037e24 */ /* 0x002fe2000f8e00ff */
[----:B------:R-:W-:Y:S01]  /*14a0*/  UISETP.NE.AND UP1, UPT, UR44, 0x3, UPT ;  /* 0x000000032c00788c */ /* 0x000fe2000bf25270 */
[C---:B------:R-:W-:Y:S01]  /*14b0*/  ISETP.GT.AND P1, PT, R0.reuse, RZ, PT ;  /* 0x000000ff0000720c */ /* 0x040fe20003f24270 */
[----:B------:R-:W-:Y:S01]  /*14c0*/  UIADD3 UR39, UR39, 0x1, URZ ;  /* 0x0000000127277890 */ /* 0x000fe2000fffe03f */
[----:B------:R-:W-:Y:S02]  /*14d0*/  IADD3 R0, R0, -0x1, RZ ;  /* 0xffffffff00007810 */ /* 0x000fe40007ffe0ff */
[----:B------:R-:W-:Y:S01]  /*14e0*/  LEA R3, R3, R2, 0x6 ;  /* 0x0000000203037211 */ /* 0x000fe200078e30ff */
[----:B------:R-:W-:Y:S01]  /*14f0*/  UISETP.NE.AND UP0, UPT, UR39, 0x2, UPT ;  /* 0x000000022700788c */ /* 0x000fe2000bf05270 */
[----:B------:R-:W-:Y:S02]  /*1500*/  PLOP3.LUT P2, PT, PT, PT, UP1, 0x80, 0x0 ;  /* 0x000000000000781c */ /* 0x000fe40003f4f018 */
[----:B------:R-:W-:Y:S01]  /*1510*/  LEA R3, R3, UR46, 0x2 ;  /* 0x0000002e03037c11 */ /* 0x000fe2000f8e10ff */
[----:B------:R-:W-:-:S02]  /*1520*/  USEL UR6, URZ, 0x1, UP0 ;  /* 0x000000013f067887 */ /* 0x000fc40008000000 */
[----:B------:R-:W-:Y:S02]  /*1530*/  USEL UR39, UR39, URZ, UP0 ;  /* 0x0000003f27277287 */ /* 0x000fe40008000000 */
[----:B------:R-:W-:Y:S01]  /*1540*/  ULOP3.LUT UR40, UR40, UR6, URZ, 0x3c, !UPT ;  /* 0x0000000628287292 */ /* 0x000fe2000f8e3c3f */
[----:B------:R-:W1:Y:S04]  /*1550*/  LDS R4, [R3+0x28800] ;  /* 0x0288000003047984 */ /* 0x000e680000000800 */
[----:B------:R-:W2:Y:S01]  /*1560*/  LDS R5, [R3+0x28820] ;  /* 0x0288200003057984 */ /* 0x000ea20000000800 */
[-C--:B-1----:R-:W-:Y:S01]  /*1570*/  FMUL.FTZ R24, R24, R4.reuse ;  /* 0x0000000418187220 */ /* 0x082fe20000410000 */
[-C--:B------:R-:W-:Y:S01]  /*1580*/  FMUL.FTZ R25, R25, R4.reuse ;  /* 0x0000000419197220 */ /* 0x080fe20000410000 */
        /* <DEDUP_REMOVED lines=61> */
[----:B------:R-:W-:Y:S01]  /*1960*/  FMUL.FTZ R149, R149, R4 ;  /* 0x0000000495957220 */ /* 0x000fe20000410000 */
[-C--:B--2---:R-:W-:Y:S01]  /*1970*/  FMUL.FTZ R26, R26, R5.reuse ;  /* 0x000000051a1a7220 */ /* 0x084fe20000410000 */
        /* <DEDUP_REMOVED lines=63> */
[----:B------:R-:W-:Y:S06]  /*1d70*/  @!P2 BRA `(.L_x_13) ;  /* 0x000000000004a947 */ /* 0x000fec0003800000 */
[----:B------:R-:W-:Y:S01]  /*1d80*/  BPT.TRAP 0x1 ;  /* 0x000000040000795c */ /* 0x000fe20000300000 */
.L_x_13:
[----:B------:R-:W-:Y:S01]  /*1d90*/  ULEA UR6, UR39, UR46, 0x3 ;  /* 0x0000002e27067291 */ /* 0x000fe2000f8e183f */
[----:B------:R-:W-:-:S04]  /*1da0*/  MOV R3, UR40 ;  /* 0x0000002800037c02 */ /* 0x000fc80008000f00 */
[----:B------:R-:W-:-:S04]  /*1db0*/  SHF.L.U32 R3, R3, 0x1f, RZ ;  /* 0x0000001f03037819 */ /* 0x000fc800000006ff */
[----:B------:R1:W2:Y:S01]  /*1dc0*/  SYNCS.PHASECHK.TRANS64.TRYWAIT P0, [UR6+0x28c50], R3 ;  /* 0x028c5003ff0075a7 */ /* 0x0002a20008000146 */
[----:B------:R-:W-:Y:S05]  /*1dd0*/  @!P2 BRA `(.L_x_14) ;  /* 0x000000000004a947 */ /* 0x000fea0003800000 */
[----:B------:R-:W-:Y:S01]  /*1de0*/  BPT.TRAP 0x1 ;  /* 0x000000040000795c */ /* 0x000fe20000300000 */
.L_x_14:
[----:B--2---:R-:W-:Y:S05]  /*1df0*/  @P0 BRA `(.L_x_15) ;  /* 0x0000000000080947 */ /* 0x004fea0003800000 */
[----:B------:R-:W2:Y:S02]  /*1e00*/  SYNCS.PHASECHK.TRANS64.TRYWAIT P0, [UR6+0x28c50], R3 ;  /* 0x028c5003ff0075a7 */ /* 0x000ea40008000146 */
[----:B--2---:R-:W-:Y:S05]  /*1e10*/  @!P0 BRA `(.L_x_16) ;  /* 0x00000090005c8947 */ /* 0x004fea0003800000 */
.L_x_15:
[----:B------:R-:W-:Y:S01]  /*1e20*/  UIADD3 UR6, UR46, 0x26800, URZ ;  /* 0x000268002e067890 */ /* 0x000fe2000fffe03f */
[----:B------:R-:W-:Y:S01]  /*1e30*/  WARPGROUP.ARRIVE ;  /* 0x00000000000079c5 */ /* 0x000fe20000000000 */
[----:B------:R-:W-:-:S05]  /*1e40*/  ULEA UR18, UR39, UR20, 0xc ;  /* 0x0000001427127291 */ /* 0x000fca000f8e603f */
[----:B--2---:R-:W2:Y:S01]  /*1e50*/  S2R R4, SR_TID.X ;  /* 0x0000000000047919 */ /* 0x004ea20000002100 */
[----:B------:R-:W-:Y:S01]  /*1e60*/  USHF.R.U32.HI UR6, URZ, 0x4, UR6 ;  /* 0x000000043f067899 */ /* 0x000fe20008011606 */
[----:B-1----:R-:W-:Y:S01]  /*1e70*/  MOV R3, UR39 ;  /* 0x0000002700037c02 */ /* 0x002fe20008000f00 */
[----:B------:R-:W-:Y:S01]  /*1e80*/  UMOV UR19, 0x40000040 ;  /* 0x4000004000137882 */ /* 0x000fe20000000000 */
[----:B------:R-:W-:Y:S01]  /*1e90*/  UMOV UR17, 0x40000040 ;  /* 0x4000004000117882 */ /* 0x000fe20000000000 */
[----:B------:R-:W-:Y:S01]  /*1ea0*/  ULOP3.LUT UR6, UR6, 0x3fff, URZ, 0xc0, !UPT ;  /* 0x00003fff06067892 */ /* 0x000fe2000f8ec03f */
[----:B------:R-:W-:Y:S01]  /*1eb0*/  UMOV UR7, 0x40000040 ;  /* 0x4000004000077882 */ /* 0x000fe20000000000 */
[----:B------:R-:W-:Y:S02]  /*1ec0*/  UIADD3 UR10, UR18, 0x100, URZ ;  /* 0x00000100120a7890 */ /* 0x000fe4000fffe03f */
[----:B------:R-:W-:Y:S02]  /*1ed0*/  ULOP3.LUT UR16, UR6, 0x10000, URZ, 0xfc, !UPT ;  /* 0x0001000006107892 */ /* 0x000fe4000f8efc3f */
[----:B------:R-:W-:Y:S01]  /*1ee0*/  UIADD3 UR6, UR18, 0x80, URZ ;  /* 0x0000008012067890 */ /* 0x000fe2000fffe03f */
[----:B------:R-:W-:Y:S01]  /*1ef0*/  UMOV UR11, 0x40000040 ;  /* 0x40000040000b7882 */ /* 0x000fe20000000000 */
[----:B------:R-:W-:Y:S01]  /*1f00*/  UIADD3 UR14, UR18, 0x180, URZ ;  /* 0x00000180120e7890 */ /* 0x000fe2000fffe03f */
[----:B------:R-:W-:-:S04]  /*1f10*/  UMOV UR15, 0x40000040 ;  /* 0x40000040000f7882 */ /* 0x000fc80000000000 */
[----:B------:R-:W-:Y:S01]  /*1f20*/  HGMMA.64x256x16.F32 R24, gdesc[UR16].tnspB, R24, gsb0 ;  /* 0x43e00000101879f0 */ /* 0x000fe20008000818 */
[----:B--2---:R-:W-:-:S04]  /*1f30*/  LOP3.LUT R4, R4, 0x7f, RZ, 0xc0, !PT ;  /* 0x0000007f04047812 */ /* 0x004fc800078ec0ff */
[----:B------:R-:W-:-:S13]  /*1f40*/  ISETP.NE.AND P0, PT, R4, RZ, PT ;  /* 0x000000ff0400720c */ /* 0x000fda0003f05270 */
[----:B------:R-:W-:-:S05]  /*1f50*/  @!P0 LEA R3, R3, UR46, 0x3 ;  /* 0x0000002e03038c11 */ /* 0x000fca000f8e18ff */
[----:B------:R-:W-:-:S05]  /*1f60*/  @!P0 VIADD R3, R3, 0x28c60 ;  /* 0x00028c6003038836 */ /* 0x000fca0000000000 */
        /* <DEDUP_REMOVED lines=15> */
[----:B------:R-:W-:Y:S05]  /*2060*/  @P1 BRA `(.L_x_17) ;  /* 0xfffffff400041947 */ /* 0x000fea000383ffff */
.L_x_12:
[----:B------:R-:W-:Y:S01]  /*2070*/  BAR.SYNC.DEFER_BLOCKING 0xe, 0x100 ;  /* 0x0384000000007b1d */ /* 0x000fe20000010000 */
[----:B-1----:R-:W-:Y:S01]  /*2080*/  MOV R3, UR39 ;  /* 0x0000002700037c02 */ /* 0x002fe20008000f00 */
[----:B------:R-:W-:Y:S01]  /*2090*/  UIADD3 UR39, UR39, 0x1, URZ ;  /* 0x0000000127277890 */ /* 0x000fe2000fffe03f */
[----:B------:R-:W-:Y:S02]  /*20a0*/  MOV R155, RZ ;  /* 0x000000ff009b7202 */ /* 0x000fe40000000f00 */
[----:B------:R-:W-:Y:S01]  /*20b0*/  LEA R0, R3, R2, 0x6 ;  /* 0x0000000203007211 */ /* 0x000fe200078e30ff */
[----:B------:R-:W-:Y:S01]  /*20c0*/  UISETP.NE.AND UP0, UPT, UR39, 0x2, UPT ;  /* 0x000000022700788c */ /* 0x000fe2000bf05270 */
[----:B------:R-:W-:Y:S02]  /*20d0*/  MOV R156, RZ ;  /* 0x000000ff009c7202 */ /* 0x000fe40000000f00 */
        /* <DEDUP_REMOVED lines=134> */
[----:B------:R-:W-:Y:S06]  /*2940*/  BAR.ARV 0xf, 0x100 ;  /* 0x03c4000000007b1d */ /* 0x000fec0000002000 */
[----:B------:R-:W-:Y:S05]  /*2950*/  BRA `(.L_x_18) ;  /* 0x00000040007c7947 */ /* 0x000fea0003800000 */
.L_x_9:
[----:B------:R-:W1:Y:S02]  /*2960*/  SHFL.IDX PT, R0, R184, RZ, 0x1f ;  /* 0x00001fffb8007589 */ /* 0x000e6400000e0000 */
[----:B-1----:R-:W-:-:S13]  /*2970*/  R2UR UR4, R0 ;  /* 0x00000000000472ca */ /* 0x002fda00000e0000 */
[----:B------:R-:W-:-:S04]  /*2980*/  ULEA.HI UR5, UR4, UR4, URZ, 0x1 ;  /* 0x0000000404057291 */ /* 0x000fc8000f8f083f */
[----:B------:R-:W-:-:S04]  /*2990*/  ULOP3.LUT UR5, UR5, 0x1fffe, URZ, 0xc0, !UPT ;  /* 0x0001fffe05057892 */ /* 0x000fc8000f8ec03f */
[----:B------:R-:W-:Y:S02]  /*29a0*/  UIADD3 UR5, UR4, -UR5, URZ ;  /* 0x8000000504057290 */ /* 0x000fe4000fffe03f */
[----:B------:R-:W-:Y:S02]  /*29b0*/  UIADD3 UR4, UR46, 0x26800, URZ ;  /* 0x000268002e047890 */ /* 0x000fe4000fffe03f */
[----:B------:R-:W-:Y:S02]  /*29c0*/  ULEA UR5, UR5, UR46, 0xf ;  /* 0x0000002e05057291 */ /* 0x000fe4000f8e783f */
[----:B------:R-:W-:Y:S02]  /*29d0*/  ULOP3.LUT UP0, URZ, UR4, 0x3ff, URZ, 0xc0, !UPT ;  /* 0x000003ff043f7892 */ /* 0x000fe4000f80c03f */
[----:B------:R-:W-:-:S04]  /*29e0*/  UIADD3 UR5, UR5, 0x400, URZ ;  /* 0x0000040005057890 */ /* 0x000fc8000fffe03f */
[----:B------:R-:W-:Y:S01]  /*29f0*/  PLOP3.LUT P0, PT, PT, PT, UP0, 0x80, 0x0 ;  /* 0x000000000000781c */ /* 0x000fe20003f0f008 */
[----:B------:R-:W-:-:S04]  /*2a00*/  USHF.R.U32.HI UR5, URZ, 0x4, UR5 ;  /* 0x000000043f057899 */ /* 0x000fc80008011605 */
[----:B------:R-:W-:-:S08]  /*2a10*/  ULOP3.LUT UR51, UR5, 0x3fff, URZ, 0xc0, !UPT ;  /* 0x00003fff05337892 */ /* 0x000fd0000f8ec03f */
[----:B------:R-:W-:Y:S05]  /*2a20*/  @!P0 BRA `(.L_x_19) ;  /* 0x0000000000408947 */ /* 0x000fea0003800000 */
[----:B------:R-:W-:Y:S01]  /*2a30*/  MOV R0, 0x0 ;  /* 0x0000000000007802 */ /* 0x000fe20000000f00 */
[----:B------:R-:W-:Y:S01]  /*2a40*/  ULDC.64 UR4, c[0x4][0x88] ;  /* 0x0100220000047ab9 */ /* 0x000fe20000000a00 */
[----:B------:R-:W-:Y:S01]  /*2a50*/  ULDC.64 UR6, c[0x4][0x28] ;  /* 0x01000a0000067ab9 */ /* 0x000fe20000000a00 */
[----:B------:R-:W-:Y:S01]  /*2a60*/  IMAD.U32 R4, RZ, RZ, UR4 ;  /* 0x00000004ff047e24 */ /* 0x000fe2000f8e00ff */
[----:B------:R1:W2:Y:S01]  /*2a70*/  LDC.64 R14, c[0x4][R0] ;  /* 0x01000000000e7b82 */ /* 0x0002a20000000a00 */
[----:B------:R-:W-:Y:S01]  /*2a80*/  MOV R5, UR5 ;  /* 0x0000000500057c02 */ /* 0x000fe20008000f00 */
[----:B------:R-:W-:Y:S01]  /*2a90*/  ULDC.64 UR4, c[0x4][0x90] ;  /* 0x0100240000047ab9 */ /* 0x000fe20000000a00 */
[----:B------:R-:W-:Y:S01]  /*2aa0*/  MOV R10, UR6 ;  /* 0x00000006000a7c02 */ /* 0x000fe20008000f00 */
[----:B------:R-:W-:Y:S01]  /*2ab0*/  IMAD.U32 R11, RZ, RZ, UR7 ;  /* 0x00000007ff0b7e24 */ /* 0x000fe2000f8e00ff */
[----:B------:R-:W-:Y:S02]  /*2ac0*/  MOV R6, UR4 ;  /* 0x0000000400067c02 */ /* 0x000fe40008000f00 */
[----:B------:R-:W-:-:S02]  /*2ad0*/  MOV R7, UR5 ;  /* 0x0000000500077c02 */ /* 0x000fc40008000f00 */
[----:B------:R-:W-:Y:S02]  /*2ae0*/  MOV R8, 0x70 ;  /* 0x0000007000087802 */ /* 0x000fe40000000f00 */
[----:B------:R-:W-:Y:S02]  /*2af0*/  MOV R12, 0x1 ;  /* 0x00000001000c7802 */ /* 0x000fe40000000f00 */
[----:B-1----:R-:W-:-:S07]  /*2b00*/  MOV R13, RZ ;  /* 0x000000ff000d7202 */ /* 0x002fce0000000f00 */
[----:B------:R-:W-:-:S07]  /*2b10*/  LEPC R20, `(.L_x_19) ;  /* 0x000000001014794e */ /* 0x000fce0000000000 */
[----:B--2---:R-:W-:Y:S05]  /*2b20*/  CALL.ABS.NOINC R14 ;  /* 0x000000000e007343 */ /* 0x004fea0003c00000 */
.L_x_19:
[----:B------:R-:W-:Y:S01]  /*2b30*/  ULEA.HI UR4, UR41, UR41, URZ, 0x1 ;  /* 0x0000002929047291 */ /* 0x000fe2000f8f083f */
[----:B------:R-:W-:-:S03]  /*2b40*/  IMAD.U32 R3, RZ, RZ, UR44 ;  /* 0x0000002cff037e24 */ /* 0x000fc6000f8e00ff */
[----:B------:R-:W-:Y:S02]  /*2b50*/  ULOP3.LUT UR4, UR4, 0xfffffffe, URZ, 0xc0, !UPT ;  /* 0xfffffffe04047892 */ /* 0x000fe4000f8ec03f */
[----:B------:R-:W-:Y:S02]  /*2b60*/  ISETP.NE.AND P0, PT, R3, 0x3, PT ;  /* 0x000000030300780c */ /* 0x000fe40003f05270 */
[----:B------:R-:W-:-:S06]  /*2b70*/  UIADD3 UR4, UR41, -UR4, URZ ;  /* 0x8000000429047290 */ /* 0x000fcc000fffe03f */
[----:B------:R-:W-:-:S04]  /*2b80*/  MOV R0, UR4 ;  /* 0x0000000400007c02 */ /* 0x000fc80008000f00 */
[----:B------:R-:W-:-:S04]  /*2b90*/  SHF.L.U32 R0, R0, 0x1f, RZ ;  /* 0x0000001f00007819 */ /* 0x000fc800000006ff */
[----:B------:R-:W1:Y:S02]  /*2ba0*/  SYNCS.PHASECHK.TRANS64.TRYWAIT P1, [UR46+0x28c00], R0 ;  /* 0x028c0000ff0075a7 */ /* 0x000e64000802016e */
[----:B-1----:R-:W-:Y:S05]  /*2bb0*/  @!P1 BRA `(.L_x_20) ;  /* 0x00000084000c9947 */ /* 0x002fea0003800000 */
.L_x_99:
[----:B------:R-:W-:Y:S05]  /*2bc0*/  @!P0 BRA `(.L_x_21) ;  /* 0x0000000000048947 */ /* 0x000fea0003800000 */
[----:B------:R-:W-:Y:S01]  /*2bd0*/  BPT.TRAP 0x1 ;  /* 0x000000040000795c */ /* 0x000fe20000300000 */
.L_x_21:
[----:B------:R-:W-:Y:S02]  /*2be0*/  MOV R7, UR39 ;  /* 0x0000002700077c02 */ /* 0x000fe40008000f00 */
[----:B------:R-:W-:Y:S02]  /*2bf0*/  MOV R8, UR40 ;  /* 0x0000002800087c02 */ /* 0x000fe40008000f00 */
[----:B------:R-:W-:Y:S02]  /*2c00*/  LEA R7, R7, UR46, 0x3 ;  /* 0x0000002e07077c11 */ /* 0x000fe4000f8e18ff */
[----:B------:R-:W-:-:S04]  /*2c10*/  SHF.L.U32 R8, R8, 0x1f, RZ ;  /* 0x0000001f08087819 */ /* 0x000fc800000006ff */
[----:B------:R2:W3:Y:S01]  /*2c20*/  SYNCS.PHASECHK.TRANS64.TRYWAIT P1, [R7+URZ+0x28c30], R8 ;  /* 0x028c3008070075a7 */ /* 0x0004e2000802017f */
[----:B------:R-:W-:Y:S05]  /*2c30*/  @!P0 BRA `(.L_x_22) ;  /* 0x0000000000048947 */ /* 0x000fea0003800000 */
[----:B------:R-:W-:Y:S01]  /*2c40*/  BPT.TRAP 0x1 ;  /* 0x000000040000795c */ /* 0x000fe20000300000 */
.L_x_22:
[----:B---3--:R-:W-:Y:S05]  /*2c50*/  @P1 BRA `(.L_x_23) ;  /* 0x0000000000081947 */ /* 0x008fea0003800000 */
[----:B------:R-:W3:Y:S02]  /*2c60*/  SYNCS.PHASECHK.TRANS64.TRYWAIT P1, [R7+URZ+0x28c30], R8 ;  /* 0x028c3008070075a7 */ /* 0x000ee4000802017f */
[----:B---3--:R-:W-:Y:S05]  /*2c70*/  @!P1 BRA `(.L_x_24) ;  /* 0x0000008000f49947 */ /* 0x008fea0003800000 */
.L_x_23:
[----:B-1----:R-:W1:Y:S01]  /*2c80*/  S2R R3, SR_TID.X ;  /* 0x0000000000037919 */ /* 0x002e620000002100 */
[----:B------:R-:W-:-:S04]  /*2c90*/  UIADD3 UR4, UR46, 0x22400, URZ ;  /* 0x000224002e047890 */ /* 0x000fc8000fffe03f */
[----:B------:R-:W-:-:S04]  /*2ca0*/  USHF.R.U32.HI UR4, URZ, 0x4, UR4 ;  /* 0x000000043f047899 */ /* 0x000fc80008011604 */
[----:B------:R-:W-:-:S06]  /*2cb0*/  ULOP3.LUT UR4, UR4, 0x3fff, URZ, 0xc0, !UPT ;  /* 0x00003fff04047892 */ /* 0x000fcc000f8ec03f */
[----:B------:R-:W-:Y:S01]  /*2cc0*/  MOV R0, UR4 ;  /* 0x0000000400007c02 */ /* 0x000fe20008000f00 */
[----:B------:R-:W-:Y:S05]  /*2cd0*/  WARPSYNC.ALL ;  /* 0x0000000000007948 */ /* 0x000fea0003800000 */
[----:B------:R-:W-:Y:S02]  /*2ce0*/  LOP3.LUT R0, R0, 0x10000, RZ, 0xfc, !PT ;  /* 0x0001000000007812 */ /* 0x000fe400078efcff */
[----:B-1----:R-:W-:-:S04]  /*2cf0*/  LOP3.LUT R3, R3, 0x7f, RZ, 0xc0, !PT ;  /* 0x0000007f03037812 */ /* 0x002fc800078ec0ff */
[----:B------:R-:W-:Y:S02]  /*2d00*/  ISETP.NE.AND P1, PT, R3, RZ, PT ;  /* 0x000000ff0300720c */ /* 0x000fe40003f25270 */
[----:B------:R-:W-:Y:S01]  /*2d10*/  R2UR UR12, R0 ;  /* 0x00000000000c72ca */ /* 0x000fe200000e0000 */
[----:B------:R-:W-:Y:S01]  /*2d20*/  UIADD3 UR4, UR46, 0x20400, URZ ;  /* 0x000204002e047890 */ /* 0x000fe2000fffe03f */
[----:B------:R-:W-:Y:S01]  /*2d30*/  WARPGROUP.ARRIVE ;  /* 0x00000000000079c5 */ /* 0x000fe20000000000 */
[----:B------:R-:W-:Y:S01]  /*2d40*/  UMOV UR7, 0x40000040 ;  /* 0x4000004000077882 */ /* 0x000fe20000000000 */
[----:B------:R-:W-:Y:S01]  /*2d50*/  UMOV UR5, 0x40000040 ;  /* 0x4000004000057882 */ /* 0x000fe20000000000 */
[----:B------:R-:W-:Y:S01]  /*2d60*/  USHF.R.U32.HI UR4, URZ, 0x4, UR4 ;  /* 0x000000043f047899 */ /* 0x000fe20008011604 */
[----:B------:R-:W-:Y:S01]  /*2d70*/  UMOV UR11, 0x40000040 ;  /* 0x40000040000b7882 */ /* 0x000fe20000000000 */
[----:B------:R-:W-:Y:S02]  /*2d80*/  UMOV UR9, 0x40000040 ;  /* 0x4000004000097882 */ /* 0x000fe40000000000 */
[----:B------:R-:W-:Y:S01]  /*2d90*/  ULOP3.LUT UR4, UR4, 0x3fff, URZ, 0xc0, !UPT ;  /* 0x00003fff04047892 */ /* 0x000fe2000f8ec03f */
[----:B------:R-:W-:Y:S01]  /*2da0*/  UMOV UR15, 0x40000040 ;  /* 0x40000040000f7882 */ /* 0x000fe20000000000 */
[----:B------:R-:W-:-:S02]  /*2db0*/  ULDC UR20, c[0x0][0x988] ;  /* 0x0002620000147ab9 */ /* 0x000fc40000000800 */
[----:B------:R-:W-:Y:S02]  /*2dc0*/  ULEA UR12, UR39, UR12, 0x9 ;  /* 0x0000000c270c7291 */ /* 0x000fe4000f8e483f */
[----:B------:R-:W-:Y:S02]  /*2dd0*/  ULOP3.LUT UR13, UR4, 0x10000, URZ, 0xfc, !UPT ;  /* 0x00010000040d7892 */ /* 0x000fe4000f8efc3f */
[----:B------:R-:W-:Y:S02]  /*2de0*/  UIADD3 UR10, UR12, 0x4, URZ ;  /* 0x000000040c0a7890 */ /* 0x000fe4000fffe03f */
[----:B------:R-:W-:Y:S01]  /*2df0*/  UIADD3 UR8, UR13, 0x4, URZ ;  /* 0x000000040d087890 */ /* 0x000fe2000fffe03f */
[----:B------:R-:W-:Y:S02]  /*2e00*/  UMOV UR6, UR12 ;  /* 0x0000000c00067c82 */ /* 0x000fe40008000000 */
[----:B------:R-:W-:Y:S01]  /*2e10*/  UMOV UR4, UR13 ;  /* 0x0000000d00047c82 */ /* 0x000fe20008000000 */
[----:B------:R-:W-:Y:S01]  /*2e20*/  UIADD3 UR14, UR12, 0x6, URZ ;  /* 0x000000060c0e7890 */ /* 0x000fe2000fffe03f */
[----:B------:R-:W-:Y:S01]  /*2e30*/  HGMMA.64x64x16.F32 R24, gdesc[UR4], RZ, !UPT, gsb0 ;  /* 0x00e00000041879f0 */ /* 0x000fe2000c0008ff */
[----:B------:R-:W-:-:S02]  /*2e40*/  UIADD3 UR6, UR12, 0x2, URZ ;  /* 0x000000020c067890 */ /* 0x000fc4000fffe03f */
[----:B------:R-:W-:Y:S01]  /*2e50*/  UIADD3 UR4, UR13, 0x2, URZ ;  /* 0x000000020d047890 */ /* 0x000fe2000fffe03f */
[----:B------:R-:W-:Y:S01]  /*2e60*/  UMOV UR7, 0x40000040 ;  /* 0x4000004000077882 */ /* 0x000fe20000000000 */
[----:B------:R-:W-:Y:S01]  /*2e70*/  UMOV UR5, 0x40000040 ;  /* 0x4000004000057882 */ /* 0x000fe20000000000 */
[----:B------:R-:W-:-:S03]  /*2e80*/  UIADD3 UR12, UR13, 0x6, URZ ;  /* 0x000000060d0c7890 */ /* 0x000fc6000fffe03f */
[----:B------:R-:W-:Y:S01]  /*2e90*/  UMOV UR13, 0x40000040 ;  /* 0x40000040000d7882 */ /* 0x000fe20000000000 */
[----:B------:R-:W-:Y:S02]  /*2ea0*/  WARPGROUP.DEPBAR.LE gsb0, 0x0 ;  /* 0x00008000000079c5 */ /* 0x000fe40000010000 */
[----:B------:R-:W-:-:S06]  /*2eb0*/  WARPGROUP.ARRIVE ;  /* 0x00000000000079c5 */ /* 0x000fcc0000000000 */
[----:B------:R-:W-:Y:S01]  /*2ec0*/  HGMMA.64x64x16.F32 R24, gdesc[UR4], R24, gsb0 ;  /* 0x00e00000041879f0 */ /* 0x000fe20008000818 */
[----:B------:R-:W-:Y:S01]  /*2ed0*/  ULDC UR7, c[0x0][0x9d8] ;  /* 0x0002760000077ab9 */ /* 0x000fe20000000800 */
[----:B------:R-:W-:-:S06]  /*2ee0*/  UIMAD UR6, UR37, -0x40, UR50 ;  /* 0xffffffc0250678a4 */ /* 0x000fcc000f8e0232 */
[----:B------:R-:W-:-:S04]  /*2ef0*/  MOV R3, UR6 ;  /* 0x0000000600037c02 */ /* 0x000fc80008000f00 */
[----:B------:R-:W-:-:S04]  /*2f00*/  IADD3 R3, -R16, 0x40, R3 ;  /* 0x0000004010037810 */ /* 0x000fc80007ffe103 */
[C---:B------:R-:W-:Y:S02]  /*2f10*/  ISETP.GT.AND P3, PT, R3.reuse, RZ, PT ;  /* 0x000000ff0300720c */ /* 0x040fe40003f64270 */
[C---:B------:R-:W-:Y:S02]  /*2f20*/  ISETP.GT.AND P6, PT, R3.reuse, 0x1, PT ;  /* 0x000000010300780c */ /* 0x040fe40003fc4270 */
[C---:B------:R-:W-:Y:S02]  /*2f30*/  ISETP.GT.AND P5, PT, R3.reuse, 0x8, PT ;  /* 0x000000080300780c */ /* 0x040fe40003fa4270 */
[C---:B------:R-:W-:Y:S02]  /*2f40*/  ISETP.GT.AND P4, PT, R3.reuse, 0x9, PT ;  /* 0x000000090300780c */ /* 0x040fe40003f84270 */
[----:B------:R-:W-:Y:S01]  /*2f50*/  ISETP.GT.AND P2, PT, R3, 0x10, PT ;  /* 0x000000100300780c */ /* 0x000fe20003f44270 */
[----:B------:R-:W-:Y:S02]  /*2f60*/  WARPGROUP.DEPBAR.LE gsb0, 0x0 ;  /* 0x00008000000079c5 */ /* 0x000fe40000010000 */
[----:B------:R-:W-:-:S06]  /*2f70*/  WARPGROUP.ARRIVE ;  /* 0x00000000000079c5 */ /* 0x000fcc0000000000 */
[----:B------:R-:W-:Y:S03]  /*2f80*/  HGMMA.64x64x16.F32 R24, gdesc[UR8], R24, gsb0 ;  /* 0x00e00000081879f0 */ /* 0x000fe60008000818 */
[----:B------:R-:W-:Y:S02]  /*2f90*/  WARPGROUP.DEPBAR.LE gsb0, 0x0 ;  /* 0x00008000000079c5 */ /* 0x000fe40000010000 */
[----:B------:R-:W-:-:S06]  /*2fa0*/  WARPGROUP.ARRIVE ;  /* 0x00000000000079c5 */ /* 0x000fcc0000000000 */
[----:B------:R-:W-:Y:S03]  /*2fb0*/  HGMMA.64x64x16.F32 R24, gdesc[UR12], R24, gsb0 ;  /* 0x00e000000c1879f0 */ /* 0x000fe60008000818 */
[----:B------:R-:W-:Y:S02]  /*2fc0*/  WARPGROUP.DEPBAR.LE gsb0, 0x0 ;  /* 0x00008000000079c5 */ /* 0x000fe40000010000 */
[----:B------:R-:W-:Y:S01]  /*2fd0*/  FMUL.FTZ R24, R24, UR7 ;  /* 0x0000000718187c20 */ /* 0x000fe20008410000 */
[----:B------:R-:W-:Y:S01]  /*2fe0*/  FMUL.FTZ R25, R25, UR7 ;  /* 0x0000000719197c20 */ /* 0x000fe20008410000 */
[----:B------:R-:W-:Y:S01]  /*2ff0*/  FMUL.FTZ R28, R28, UR7 ;  /* 0x000000071c1c7c20 */ /* 0x000fe20008410000 */
[----:B------:R-:W-:Y:S01]  /*3000*/  FMUL.FTZ R29, R29, UR7 ;  /* 0x000000071d1d7c20 */ /* 0x000fe20008410000 */
[----:B------:R-:W-:Y:S01]  /*3010*/  FMUL.FTZ R26, R26, UR7 ;  /* 0x000000071a1a7c20 */ /* 0x000fe20008410000 */
[----:B------:R-:W-:Y:S01]  /*3020*/  FMUL.FTZ R32, R32, UR7 ;  /* 0x0000000720207c20 */ /* 0x000fe20008410000 */
[----:B------:R-:W1:Y:S01]  /*3030*/  MUFU.TANH R24, R24 ;  /* 0x0000001800187308 */ /* 0x000e620000002400 */
[----:B------:R-:W-:Y:S01]  /*3040*/  FMUL.FTZ R27, R27, UR7 ;  /* 0x000000071b1b7c20 */ /* 0x000fe20008410000 */
[----:B------:R-:W-:Y:S01]  /*3050*/  FMUL.FTZ R33, R33, UR7 ;  /* 0x0000000721217c20 */ /* 0x000fe20008410000 */
[----:B------:R-:W-:Y:S01]  /*3060*/  FMUL.FTZ R30, R30, UR7 ;  /* 0x000000071e1e7c20 */ /* 0x000fe20008410000 */
[----:B------:R-:W-:Y:S01]  /*3070*/  FMUL.FTZ R36, R36, UR7 ;  /* 0x0000000724247c20 */ /* 0x000fe20008410000 */
[----:B------:R-:W-:Y:S01]  /*3080*/  FMUL.FTZ R31, R31, UR7 ;  /* 0x000000071f1f7c20 */ /* 0x000fe20008410000 */
[----:B------:R-:W-:Y:S01]  /*3090*/  FMUL.FTZ R37, R37, UR7 ;  /* 0x0000000725257c20 */ /* 0x000fe20008410000 */
[----:B------:R-:W-:Y:S01]  /*30a0*/  FMUL.FTZ R35, R35, UR7 ;  /* 0x0000000723237c20 */ /* 0x000fe20008410000 */
[----:B------:R-:W4:Y:S01]  /*30b0*/  MUFU.TANH R25, R25 ;  /* 0x0000001900197308 */ /* 0x000f220000002400 */
[----:B------:R-:W-:Y:S01]  /*30c0*/  FMUL.FTZ R40, R40, UR7 ;  /* 0x0000000728287c20 */ /* 0x000fe20008410000 */
[----:B------:R-:W-:Y:S01]  /*30d0*/  FMUL.FTZ R34, R34, UR7 ;  /* 0x0000000722227c20 */ /* 0x000fe20008410000 */
[----:B------:R-:W-:Y:S01]  /*30e0*/  FMUL.FTZ R41, R41, UR7 ;  /* 0x0000000729297c20 */ /* 0x000fe20008410000 */
[----:B------:R-:W-:Y:S01]  /*30f0*/  FMUL.FTZ R38, R38, UR7 ;  /* 0x0000000726267c20 */ /* 0x000fe20008410000 */
[----:B------:R-:W-:Y:S01]  /*3100*/  FMUL.FTZ R44, R44, UR7 ;  /* 0x000000072c2c7c20 */ /* 0x000fe20008410000 */
[----:B------:R-:W-:Y:S01]  /*3110*/  FMUL.FTZ R39, R39, UR7 ;  /* 0x0000000727277c20 */ /* 0x000fe20008410000 */
[----:B------:R-:W-:Y:S01]  /*3120*/  FMUL.FTZ R45, R45, UR7 ;  /* 0x000000072d2d7c20 */ /* 0x000fe20008410000 */
[----:B------:R-:W5:Y:S01]  /*3130*/  MUFU.TANH R28, R28 ;  /* 0x0000001c001c7308 */ /* 0x000f620000002400 */
[----:B-1----:R-:W-:Y:S01]  /*3140*/  FSEL R24, R24, -INF , P3 ;  /* 0xff80000018187808 */ /* 0x002fe20001800000 */
[----:B------:R-:W-:Y:S01]  /*3150*/  FMUL.FTZ R42, R42, UR7 ;  /* 0x000000072a2a7c20 */ /* 0x000fe20008410000 */
[----:B------:R-:W-:Y:S01]  /*3160*/  FMUL.FTZ R48, R48, UR7 ;  /* 0x0000000730307c20 */ /* 0x000fe20008410000 */
[----:B------:R-:W-:Y:S01]  /*3170*/  FMUL.FTZ R43, R43, UR7 ;  /* 0x000000072b2b7c20 */ /* 0x000fe20008410000 */
[----:B------:R-:W-:Y:S01]  /*3180*/  FMUL.FTZ R49, R49, UR7 ;  /* 0x0000000731317c20 */ /* 0x000fe20008410000 */
[----:B------:R-:W-:Y:S01]  /*3190*/  FMUL.FTZ R46, R46, UR7 ;  /* 0x000000072e2e7c20 */ /* 0x000fe20008410000 */
[----:B------:R-:W-:Y:S01]  /*31a0*/  FMUL.FTZ R52, R52, UR7 ;  /* 0x0000000734347c20 */ /* 0x000fe20008410000 */
[----:B------:R-:W1:Y:S01]  /*31b0*/  MUFU.TANH R29, R29 ;  /* 0x0000001d001d7308 */ /* 0x000e620000002400 */
[----:B----4-:R-:W-:Y:S01]  /*31c0*/  FSEL R25, R25, -INF , P6 ;  /* 0xff80000019197808 */ /* 0x010fe20003000000 */
[----:B------:R-:W-:Y:S01]  /*31d0*/  FMUL.FTZ R53, R53, UR7 ;  /* 0x0000000735357c20 */ /* 0x000fe20008410000 */
[----:B------:R-:W-:Y:S01]  /*31e0*/  FMUL.FTZ R47, R47, UR7 ;  /* 0x000000072f2f7c20 */ /* 0x000fe20008410000 */
[----:B------:R-:W-:Y:S01]  /*31f0*/  FMUL.FTZ R50, R50, UR7 ;  /* 0x0000000732327c20 */ /* 0x000fe20008410000 */
[----:B------:R-:W-:Y:S01]  /*3200*/  FMNMX.FTZ R5, R24, R25, !PT ;  /* 0x0000001918057209 */ /* 0x000fe20007810000 */
[----:B------:R-:W-:Y:S01]  /*3210*/  FMUL.FTZ R51, R51, UR7 ;  /* 0x0000000733337c20 */ /* 0x000fe20008410000 */
[----:B------:R-:W-:Y:S01]  /*3220*/  FMUL.FTZ R54, R54, UR7 ;  /* 0x0000000736367c20 */ /* 0x000fe20008410000 */
[----:B------:R-:W4:Y:S01]  /*3230*/  MUFU.TANH R26, R26 ;  /* 0x0000001a001a7308 */ /* 0x000f220000002400 */
[----:B-----5:R-:W-:Y:S01]  /*3240*/  FSEL R28, R28, -INF , P5 ;  /* 0xff8000001c1c7808 */ /* 0x020fe20002800000 */
[----:B------:R-:W-:-:S03]  /*3250*/  FMUL.FTZ R55, R55, UR7 ;  /* 0x0000000737377c20 */ /* 0x000fc60008410000 */
[----:B------:R-:W-:-:S03]  /*3260*/  FMNMX.FTZ R4, R28, R5, !PT ;  /* 0x000000051c047209 */ /* 0x000fc60007810000 */
[----:B------:R-:W5:Y:S01]  /*3270*/  MUFU.TANH R32, R32 ;  /* 0x0000002000207308 */ /* 0x000f620000002400 */
[----:B-1----:R-:W-:-:S04]  /*3280*/  FSEL R29, R29, -INF , P4 ;  /* 0xff8000001d1d7808 */ /* 0x002fc80002000000 */
[----:B------:R-:W-:-:S03]  /*3290*/  FMNMX.FTZ R5, R29, R4, !PT ;  /* 0x000000041d057209 */ /* 0x000fc60007810000 */
[----:B------:R-:W1:Y:S01]  /*32a0*/  MUFU.TANH R27, R27 ;  /* 0x0000001b001b7308 */ /* 0x000e620000002400 */
[----:B----4-:R-:W-:Y:S02]  /*32b0*/  FSEL R26, R26, -INF , P3 ;  /* 0xff8000001a1a7808 */ /* 0x010fe40001800000 */
[----:B------:R-:W-:-:S05]  /*32c0*/  ISETP.GT.AND P3, PT, R3, 0x11, PT ;  /* 0x000000110300780c */ /* 0x000fca0003f64270 */
[----:B------:R-:W4:Y:S01]  /*32d0*/  MUFU.TANH R33, R33 ;  /* 0x0000002100217308 */ /* 0x000f220000002400 */
[----:B-----5:R-:W-:-:S04]  /*32e0*/  FSEL R32, R32, -INF , P2 ;  /* 0xff80000020207808 */ /* 0x020fc80001000000 */
[----:B------:R-:W-:-:S03]  /*32f0*/  FMNMX.FTZ R4, R32, R5, !PT ;  /* 0x0000000520047209 */ /* 0x000fc60007810000 */
[----:B------:R-:W5:Y:S01]  /*3300*/  MUFU.TANH R30, R30 ;  /* 0x0000001e001e7308 */ /* 0x000f620000002400 */
[----:B-1----:R-:W-:Y:S02]  /*3310*/  FSEL R27, R27, -INF , P6 ;  /* 0xff8000001b1b7808 */ /* 0x002fe40003000000 */
[----:B------:R-:W-:-:S05]  /*3320*/  ISETP.GT.AND P6, PT, R3, 0x18, PT ;  /* 0x000000180300780c */ /* 0x000fca0003fc4270 */
[----:B------:R-:W1:Y:S01]  /*3330*/  MUFU.TANH R36, R36 ;  /* 0x0000002400247308 */ /* 0x000e620000002400 */
[----:B----4-:R-:W-:-:S04]  /*3340*/  FSEL R33, R33, -INF , P3 ;  /* 0xff80000021217808 */ /* 0x010fc80001800000 */
[----:B------:R-:W-:-:S03]  /*3350*/  FMNMX.FTZ R5, R33, R4, !PT ;  /* 0x0000000421057209 */ /* 0x000fc60007810000 */
[----:B------:R-:W4:Y:S01]  /*3360*/  MUFU.TANH R31, R31 ;  /* 0x0000001f001f7308 */ /* 0x000f220000002400 */
[----:B-----5:R-:W-:Y:S02]  /*3370*/  FSEL R30, R30, -INF , P5 ;  /* 0xff8000001e1e7808 */ /* 0x020fe40002800000 */
[----:B------:R-:W-:-:S05]  /*3380*/  ISETP.GT.AND P5, PT, R3, 0x19, PT ;  /* 0x000000190300780c */ /* 0x000fca0003fa4270 */
        /* <DEDUP_REMOVED lines=43> */
[----:B-----5:R-:W-:-:S07]  /*3640*/  FSEL R49, R49, -INF , P4 ;  /* 0xff80000031317808 */ /* 0x020fce0002000000 */
[----:B------:R-:W5:Y:S01]  /*3650*/  MUFU.TANH R53, R53 ;  /* 0x0000003500357308 */ /* 0x000f620000002400 */
[----:B-1----:R-:W-:Y:S02]  /*3660*/  FSEL R46, R46, -INF , P2 ;  /* 0xff8000002e2e7808 */ /* 0x002fe40001000000 */
[----:B------:R-:W-:Y:S02]  /*3670*/  ISETP.GT.AND P2, PT, R3, 0x39, PT ;  /* 0x000000390300780c */ /* 0x000fe40003f44270 */
[----:B------:R-:W-:-:S03]  /*3680*/  FMNMX.FTZ R3, R49, R4, !PT ;  /* 0x0000000431037209 */ /* 0x000fc60007810000 */
[----:B------:R-:W1:Y:S01]  /*3690*/  MUFU.TANH R47, R47 ;  /* 0x0000002f002f7308 */ /* 0x000e620000002400 */
[----:B----4-:R-:W-:-:S04]  /*36a0*/  FSEL R52, R52, -INF , P3 ;  /* 0xff80000034347808 */ /* 0x010fc80001800000 */
[----:B------:R-:W-:Y:S02]  /*36b0*/  FMNMX.FTZ R4, R52, R3, !PT ;  /* 0x0000000334047209 */ /* 0x000fe40007810000 */
[----:B------:R-:W-:Y:S01]  /*36c0*/  FMNMX.FTZ R3, R26, R27, !PT ;  /* 0x0000001b1a037209 */ /* 0x000fe20007810000 */
[----:B------:R-:W4:Y:S01]  /*36d0*/  MUFU.TANH R50, R50 ;  /* 0x0000003200327308 */ /* 0x000f220000002400 */
[----:B-----5:R-:W-:-:S04]  /*36e0*/  FSEL R53, R53, -INF , P2 ;  /* 0xff80000035357808 */ /* 0x020fc80001000000 */
[----:B------:R-:W-:-:S03]  /*36f0*/  FMNMX.FTZ R5, R53, R4, !PT ;  /* 0x0000000435057209 */ /* 0x000fc60007810000 */
[----:B------:R-:W5:Y:S01]  /*3700*/  MUFU.TANH R51, R51 ;  /* 0x0000003300337308 */ /* 0x000f620000002400 */
[----:B-1----:R-:W-:Y:S01]  /*3710*/  FSEL R47, R47, -INF , P6 ;  /* 0xff8000002f2f7808 */ /* 0x002fe20003000000 */
[----:B------:R-:W1:Y:S06]  /*3720*/  SHFL.BFLY PT, R4, R5, 0x2, 0x1f ;  /* 0x0c401f0005047f89 */ /* 0x000e6c00000e0000 */
[----:B------:R-:W2:Y:S01]  /*3730*/  MUFU.TANH R54, R54 ;  /* 0x0000003600367308 */ /* 0x000ea20000002400 */
[----:B----4-:R-:W-:-:S07]  /*3740*/  FSEL R50, R50, -INF , P5 ;  /* 0xff80000032327808 */ /* 0x010fce0002800000 */
[----:B------:R-:W4:Y:S01]  /*3750*/  MUFU.TANH R55, R55 ;  /* 0x0000003700377308 */ /* 0x000f220000002400 */
[----:B-----5:R-:W-:Y:S02]  /*3760*/  FSEL R51, R51, -INF , P4 ;  /* 0xff80000033337808 */ /* 0x020fe40002000000 */
[----:B--2---:R-:W-:Y:S02]  /*3770*/  FSEL R54, R54, -INF , P3 ;  /* 0xff80000036367808 */ /* 0x004fe40001800000 */
[----:B-1----:R-:W-:Y:S02]  /*3780*/  FMNMX.FTZ R6, R5, R4, !PT ;  /* 0x0000000405067209 */ /* 0x002fe40007810000 */
[----:B------:R-:W-:-:S03]  /*3790*/  FMNMX.FTZ R4, R30, R3, !PT ;  /* 0x000000031e047209 */ /* 0x000fc60007810000 */
[----:B------:R-:W1:Y:S01]  /*37a0*/  SHFL.BFLY PT, R9, R6, 0x1, 0x1f ;  /* 0x0c201f0006097f89 */ /* 0x000e6200000e0000 */
[----:B------:R-:W-:Y:S02]  /*37b0*/  FMNMX.FTZ R3, R31, R4, !PT ;  /* 0x000000041f037209 */ /* 0x000fe40007810000 */
[----:B----4-:R-:W-:Y:S02]  /*37c0*/  FSEL R55, R55, -INF , P2 ;  /* 0xff80000037377808 */ /* 0x010fe40001000000 */
[----:B------:R-:W-:-:S04]  /*37d0*/  FMNMX.FTZ R4, R34, R3, !PT ;  /* 0x0000000322047209 */ /* 0x000fc80007810000 */
[----:B------:R-:W-:-:S04]  /*37e0*/  FMNMX.FTZ R3, R35, R4, !PT ;  /* 0x0000000423037209 */ /* 0x000fc80007810000 */
[----:B------:R-:W-:-:S04]  /*37f0*/  FMNMX.FTZ R4, R38, R3, !PT ;  /* 0x0000000326047209 */ /* 0x000fc80007810000 */
[----:B------:R-:W-:-:S04]  /*3800*/  FMNMX.FTZ R5, R39, R4, !PT ;  /* 0x0000000427057209 */ /* 0x000fc80007810000 */
[----:B------:R-:W-:Y:S02]  /*3810*/  FMNMX.FTZ R4, R42, R5, !PT ;  /* 0x000000052a047209 */ /* 0x000fe40007810000 */
[----:B-1----:R-:W-:Y:S02]  /*3820*/  FMNMX.FTZ R3, R6, R9, !PT ;  /* 0x0000000906037209 */ /* 0x002fe40007810000 */
[----:B------:R-:W-:Y:S02]  /*3830*/  FMNMX.FTZ R5, R43, R4, !PT ;  /* 0x000000042b057209 */ /* 0x000fe40007810000 */
[C---:B------:R-:W-:Y:S01]  /*3840*/  FSETP.NEU.FTZ.AND P6, PT, R3.reuse, -INF , PT ;  /* 0xff8000000300780b */ /* 0x040fe20003fdd000 */
[----:B------:R-:W-:Y:S01]  /*3850*/  FMUL.FTZ R6, R3, UR20 ;  /* 0x0000001403067c20 */ /* 0x000fe20008410000 */
[----:B------:R-:W-:-:S04]  /*3860*/  FMNMX.FTZ R4, R46, R5, !PT ;  /* 0x000000052e047209 */ /* 0x000fc80007810000 */
[----:B------:R-:W-:Y:S02]  /*3870*/  FMNMX.FTZ R5, R47, R4, !PT ;  /* 0x000000042f057209 */ /* 0x000fe40007810000 */
[----:B------:R-:W-:Y:S02]  /*3880*/  FSEL R6, R6, RZ, P6 ;  /* 0x000000ff06067208 */ /* 0x000fe40003000000 */
[----:B------:R-:W-:-:S03]  /*3890*/  FMNMX.FTZ R4, R50, R5, !PT ;  /* 0x0000000532047209 */ /* 0x000fc60007810000 */
[--C-:B------:R-:W-:Y:S01]  /*38a0*/  FFMA.FTZ R24, R24, UR20, -R6.reuse ;  /* 0x0000001418187c23 */ /* 0x100fe20008010806 */
[----:B------:R-:W-:Y:S01]  /*38b0*/  FMNMX.FTZ R5, R51, R4, !PT ;  /* 0x0000000433057209 */ /* 0x000fe20007810000 */
[--C-:B------:R-:W-:Y:S01]  /*38c0*/  FFMA.FTZ R25, R25, UR20, -R6.reuse ;  /* 0x0000001419197c23 */ /* 0x100fe20008010806 */
[--C-:B------:R-:W-:Y:S01]  /*38d0*/  FFMA.FTZ R28, R28, UR20, -R6.reuse ;  /* 0x000000141c1c7c23 */ /* 0x100fe20008010806 */
[--C-:B------:R-:W-:Y:S01]  /*38e0*/  FFMA.FTZ R29, R29, UR20, -R6.reuse ;  /* 0x000000141d1d7c23 */ /* 0x100fe20008010806 */
[----:B------:R-:W-:Y:S01]  /*38f0*/  FMNMX.FTZ R4, R54, R5, !PT ;  /* 0x0000000536047209 */ /* 0x000fe20007810000 */
[----:B------:R-:W-:Y:S01]  /*3900*/  MUFU.EX2 R24, R24 ;  /* 0x0000001800187308 */ /* 0x000fe20000000800 */
[--C-:B------:R-:W-:Y:S01]  /*3910*/  FFMA.FTZ R32, R32, UR20, -R6.reuse ;  /* 0x0000001420207c23 */ /* 0x100fe20008010806 */
[--C-:B------:R-:W-:Y:S01]  /*3920*/  FFMA.FTZ R33, R33, UR20, -R6.reuse ;  /* 0x0000001421217c23 */ /* 0x100fe20008010806 */
[----:B------:R-:W-:Y:S01]  /*3930*/  FMNMX.FTZ R4, R55, R4, !PT ;  /* 0x0000000437047209 */ /* 0x000fe20007810000 */
[--C-:B------:R-:W-:Y:S01]  /*3940*/  FFMA.FTZ R36, R36, UR20, -R6.reuse ;  /* 0x0000001424247c23 */ /* 0x100fe20008010806 */
[--C-:B------:R-:W-:Y:S01]  /*3950*/  FFMA.FTZ R37, R37, UR20, -R6.reuse ;  /* 0x0000001425257c23 */ /* 0x100fe20008010806 */
[--C-:B------:R-:W-:Y:S01]  /*3960*/  FFMA.FTZ R40, R40, UR20, -R6.reuse ;  /* 0x0000001428287c23 */ /* 0x100fe20008010806 */
[--C-:B------:R-:W-:Y:S01]  /*3970*/  FFMA.FTZ R41, R41, UR20, -R6.reuse ;  /* 0x0000001429297c23 */ /* 0x100fe20008010806 */
[----:B------:R-:W1:Y:S01]  /*3980*/  SHFL.BFLY PT, R5, R4, 0x2, 0x1f ;  /* 0x0c401f0004057f89 */ /* 0x000e6200000e0000 */
[----:B------:R-:W2:Y:S01]  /*3990*/  MUFU.EX2 R25, R25 ;  /* 0x0000001900197308 */ /* 0x000ea20000000800 */
[--C-:B------:R-:W-:Y:S01]  /*39a0*/  FFMA.FTZ R44, R44, UR20, -R6.reuse ;  /* 0x000000142c2c7c23 */ /* 0x100fe20008010806 */
[--C-:B------:R-:W-:Y:S01]  /*39b0*/  FFMA.FTZ R45, R45, UR20, -R6.reuse ;  /* 0x000000142d2d7c23 */ /* 0x100fe20008010806 */
[--C-:B------:R-:W-:Y:S01]  /*39c0*/  FFMA.FTZ R48, R48, UR20, -R6.reuse ;  /* 0x0000001430307c23 */ /* 0x100fe20008010806 */
[--C-:B------:R-:W-:Y:S01]  /*39d0*/  FFMA.FTZ R49, R49, UR20, -R6.reuse ;  /* 0x0000001431317c23 */ /* 0x100fe20008010806 */
[--C-:B------:R-:W-:Y:S01]  /*39e0*/  FFMA.FTZ R52, R52, UR20, -R6.reuse ;  /* 0x0000001434347c23 */ /* 0x100fe20008010806 */
[----:B------:R-:W-:-:S02]  /*39f0*/  FFMA.FTZ R6, R53, UR20, -R6 ;  /* 0x0000001435067c23 */ /* 0x000fc40008010806 */
[----:B------:R-:W-:Y:S08]  /*3a00*/  MUFU.EX2 R28, R28 ;  /* 0x0000001c001c7308 */ /* 0x000ff00000000800 */
[----:B------:R-:W4:Y:S01]  /*3a10*/  MUFU.EX2 R29, R29 ;  /* 0x0000001d001d7308 */ /* 0x000f220000000800 */
[----:B--2---:R-:W-:Y:S02]  /*3a20*/  F2FP.F16.F32.PACK_AB R152, R25, R24 ;  /* 0x000000181998723e */ /* 0x004fe400000000ff */
[----:B-1----:R-:W-:-:S05]  /*3a30*/  FMNMX.FTZ R5, R4, R5, !PT ;  /* 0x0000000504057209 */ /* 0x002fca0007810000 */
[----:B------:R-:W-:Y:S01]  /*3a40*/  MUFU.EX2 R32, R32 ;  /* 0x0000002000207308 */ /* 0x000fe20000000800 */
[----:B------:R-:W1:Y:S07]  /*3a50*/  SHFL.BFLY PT, R4, R5, 0x1, 0x1f ;  /* 0x0c201f0005047f89 */ /* 0x000e6e00000e0000 */
[----:B------:R-:W2:Y:S01]  /*3a60*/  MUFU.EX2 R33, R33 ;  /* 0x0000002100217308 */ /* 0x000ea20000000800 */
[----:B----4-:R-:W-:-:S07]  /*3a70*/  F2FP.F16.F32.PACK_AB R154, R29, R28 ;  /* 0x0000001c1d9a723e */ /* 0x010fce00000000ff */
[----:B------:R4:W-:Y:S08]  /*3a80*/  MUFU.EX2 R9, R6 ;  /* 0x0000000600097308 */ /* 0x0009f00000000800 */
[----:B------:R-:W-:Y:S01]  /*3a90*/  MUFU.EX2 R36, R36 ;  /* 0x0000002400247308 */ /* 0x000fe20000000800 */
[----:B--2---:R-:W-:Y:S02]  /*3aa0*/  F2FP.F16.F32.PACK_AB R156, R33, R32 ;  /* 0x00000020219c723e */ /* 0x004fe400000000ff */
[----:B-1----:R-:W-:-:S04]  /*3ab0*/  FMNMX.FTZ R4, R5, R4, !PT ;  /* 0x0000000405047209 */ /* 0x002fc80007810000 */
[C---:B------:R-:W-:Y:S01]  /*3ac0*/  FSETP.NEU.FTZ.AND P2, PT, R4.reuse, -INF , PT ;  /* 0xff8000000400780b */ /* 0x040fe20003f5d000 */
[----:B------:R-:W-:Y:S01]  /*3ad0*/  FMUL.FTZ R5, R4, UR20 ;  /* 0x0000001404057c20 */ /* 0x000fe20008410000 */
[----:B------:R-:W1:Y:S04]  /*3ae0*/  MUFU.EX2 R37, R37 ;  /* 0x0000002500257308 */ /* 0x000e680000000800 */
[----:B------:R-:W-:Y:S01]  /*3af0*/  FSEL R10, R5, RZ, P2 ;  /* 0x000000ff050a7208 */ /* 0x000fe20001000000 */
[----:B------:R-:W-:-:S03]  /*3b00*/  FADD.FTZ R5, R24, R25 ;  /* 0x0000001918057221 */ /* 0x000fc60000010000 */
[----:B------:R-:W-:Y:S01]  /*3b10*/  MUFU.EX2 R40, R40 ;  /* 0x0000002800287308 */ /* 0x000fe20000000800 */
[--C-:B------:R-:W-:Y:S01]  /*3b20*/  FFMA.FTZ R26, R26, UR20, -R10.reuse ;  /* 0x000000141a1a7c23 */ /* 0x100fe2000801080a */
[--C-:B------:R-:W-:Y:S01]  /*3b30*/  FFMA.FTZ R27, R27, UR20, -R10.reuse ;  /* 0x000000141b1b7c23 */ /* 0x100fe2000801080a */
[--C-:B------:R-:W-:Y:S01]  /*3b40*/  FFMA.FTZ R30, R30, UR20, -R10.reuse ;  /* 0x000000141e1e7c23 */ /* 0x100fe2000801080a */
[--C-:B------:R-:W-:Y:S01]  /*3b50*/  FFMA.FTZ R31, R31, UR20, -R10.reuse ;  /* 0x000000141f1f7c23 */ /* 0x100fe2000801080a */
[--C-:B------:R-:W-:Y:S01]  /*3b60*/  FFMA.FTZ R34, R34, UR20, -R10.reuse ;  /* 0x0000001422227c23 */ /* 0x100fe2000801080a */
[--C-:B------:R-:W-:Y:S01]  /*3b70*/  FFMA.FTZ R35, R35, UR20, -R10.reuse ;  /* 0x0000001423237c23 */ /* 0x100fe2000801080a */
[----:B------:R-:W-:Y:S01]  /*3b80*/  FFMA.FTZ R38, R38, UR20, -R10 ;  /* 0x0000001426267c23 */ /* 0x000fe2000801080a */
[----:B------:R-:W-:Y:S01]  /*3b90*/  MUFU.EX2 R26, R26 ;  /* 0x0000001a001a7308 */ /* 0x000fe20000000800 */
[----:B----4-:R-:W-:Y:S01]  /*3ba0*/  FADD.FTZ R6, R28, R5 ;  /* 0x000000051c067221 */ /* 0x010fe20000010000 */
[----:B------:R-:W-:-:S02]  /*3bb0*/  @!P1 VIADD R5, R7, 0x28c40 ;  /* 0x00028c4007059836 */ /* 0x000fc40000000000 */
[--C-:B------:R-:W-:Y:S01]  /*3bc0*/  FFMA.FTZ R39, R39, UR20, -R10.reuse ;  /* 0x0000001427277c23 */ /* 0x100fe2000801080a */
[----:B------:R-:W-:Y:S01]  /*3bd0*/  FFMA.FTZ R42, R42, UR20, -R10 ;  /* 0x000000142a2a7c23 */ /* 0x000fe2000801080a */
[----:B------:R-:W-:Y:S01]  /*3be0*/  FADD.FTZ R13, R29, R6 ;  /* 0x000000061d0d7221 */ /* 0x000fe20000010000 */
[--C-:B------:R-:W-:Y:S01]  /*3bf0*/  FFMA.FTZ R43, R43, UR20, -R10.reuse ;  /* 0x000000142b2b7c23 */ /* 0x100fe2000801080a */
[----:B------:R-:W-:Y:S01]  /*3c00*/  @!P1 PRMT R5, RZ, 0x654, R5 ;  /* 0x00000654ff059816 */ /* 0x000fe20000000005 */
[----:B------:R-:W2:Y:S01]  /*3c10*/  MUFU.EX2 R27, R27 ;  /* 0x0000001b001b7308 */ /* 0x000ea20000000800 */
[----:B------:R-:W-:Y:S01]  /*3c20*/  FADD.FTZ R12, R32, R13 ;  /* 0x0000000d200c7221 */ /* 0x000fe20000010000 */
[--C-:B------:R-:W-:Y:S01]  /*3c30*/  FFMA.FTZ R46, R46, UR20, -R10.reuse ;  /* 0x000000142e2e7c23 */ /* 0x100fe2000801080a */
[----:B------:R4:W-:Y:S01]  /*3c40*/  @!P1 SYNCS.ARRIVE.TRANS64.RED.A1T0 RZ, [R5+URZ], RZ ;  /* 0x000000ff05ff99a7 */ /* 0x0009e2000810043f */
[--C-:B------:R-:W-:Y:S01]  /*3c50*/  FFMA.FTZ R47, R47, UR20, -R10.reuse ;  /* 0x000000142f2f7c23 */ /* 0x100fe2000801080a */
[--C-:B------:R-:W-:Y:S01]  /*3c60*/  FFMA.FTZ R50, R50, UR20, -R10.reuse ;  /* 0x0000001432327c23 */ /* 0x100fe2000801080a */
[--C-:B------:R-:W-:Y:S01]  /*3c70*/  FFMA.FTZ R51, R51, UR20, -R10.reuse ;  /* 0x0000001433337c23 */ /* 0x100fe2000801080a */
[--C-:B------:R-:W-:Y:S01]  /*3c80*/  FFMA.FTZ R54, R54, UR20, -R10.reuse ;  /* 0x0000001436367c23 */ /* 0x100fe2000801080a */
[----:B------:R-:W5:Y:S01]  /*3c90*/  MUFU.EX2 R30, R30 ;  /* 0x0000001e001e7308 */ /* 0x000f620000000800 */
[----:B------:R-:W-:Y:S01]  /*3ca0*/  FFMA.FTZ R10, R55, UR20, -R10 ;  /* 0x00000014370a7c23 */ /* 0x000fe2000801080a */
[----:B-1----:R-:W-:-:S06]  /*3cb0*/  F2FP.F16.F32.PACK_AB R158, R37, R36 ;  /* 0x00000024259e723e */ /* 0x002fcc00000000ff */
[----:B------:R-:W4:Y:S01]  /*3cc0*/  MUFU.EX2 R31, R31 ;  /* 0x0000001f001f7308 */ /* 0x000f220000000800 */
[----:B--2---:R-:W-:Y:S01]  /*3cd0*/  FADD.FTZ R11, R26, R27 ;  /* 0x0000001b1a0b7221 */ /* 0x004fe20000010000 */
[----:B------:R-:W-:-:S06]  /*3ce0*/  F2FP.F16.F32.PACK_AB R153, R27, R26 ;  /* 0x0000001a1b99723e */ /* 0x000fcc00000000ff */
[----:B------:R-:W1:Y:S01]  /*3cf0*/  MUFU.EX2 R34, R34 ;  /* 0x0000002200227308 */ /* 0x000e620000000800 */
[----:B-----5:R-:W-:Y:S01]  /*3d00*/  FADD.FTZ R6, R30, R11 ;  /* 0x0000000b1e067221 */ /* 0x020fe20000010000 */
[----:B------:R-:W-:-:S04]  /*3d10*/  FADD.FTZ R11, R33, R12 ;  /* 0x0000000c210b7221 */ /* 0x000fc80000010000 */
[----:B------:R-:W-:Y:S02]  /*3d20*/  FADD.FTZ R12, R36, R11 ;  /* 0x0000000b240c7221 */ /* 0x000fe40000010000 */
[----:B------:R-:W2:Y:S01]  /*3d30*/  MUFU.EX2 R35, R35 ;  /* 0x0000002300237308 */ /* 0x000ea20000000800 */
[----:B----4-:R-:W-:Y:S01]  /*3d40*/  FADD.FTZ R5, R31, R6 ;  /* 0x000000061f057221 */ /* 0x010fe20000010000 */
[----:B------:R-:W-:Y:S01]  /*3d50*/  FADD.FTZ R11, R37, R12 ;  /* 0x0000000c250b7221 */ /* 0x000fe20000010000 */
[----:B------:R-:W-:Y:S01]  /*3d60*/  F2FP.F16.F32.PACK_AB R155, R31, R30 ;  /* 0x0000001e1f9b723e */ /* 0x000fe200000000ff */
[----:B------:R-:W-:Y:S02]  /*3d70*/  BAR.SYNC.DEFER_BLOCKING 0xf, 0x100 ;  /* 0x03c4000000007b1d */ /* 0x000fe40000010000 */
[----:B------:R-:W-:Y:S01]  /*3d80*/  FADD.FTZ R12, R40, R11 ;  /* 0x0000000b280c7221 */ /* 0x000fe20000010000 */
[----:B-1----:R-:W-:-:S03]  /*3d90*/  FADD.FTZ R6, R34, R5 ;  /* 0x0000000522067221 */ /* 0x002fc60000010000 */
[----:B------:R-:W1:Y:S01]  /*3da0*/  MUFU.EX2 R38, R38 ;  /* 0x0000002600267308 */ /* 0x000e620000000800 */
[----:B--2---:R-:W-:-:S07]  /*3db0*/  FADD.FTZ R5, R35, R6 ;  /* 0x0000000623057221 */ /* 0x004fce0000010000 */
[----:B------:R-:W2:Y:S01]  /*3dc0*/  MUFU.EX2 R39, R39 ;  /* 0x0000002700277308 */ /* 0x000ea20000000800 */
[----:B------:R-:W-:-:S07]  /*3dd0*/  F2FP.F16.F32.PACK_AB R157, R35, R34 ;  /* 0x00000022239d723e */ /* 0x000fce00000000ff */
[----:B------:R-:W4:Y:S01]  /*3de0*/  MUFU.EX2 R42, R42 ;  /* 0x0000002a002a7308 */ /* 0x000f220000000800 */
[----:B-1----:R-:W-:Y:S01]  /*3df0*/  FADD.FTZ R6, R38, R5 ;  /* 0x0000000526067221 */ /* 0x002fe20000010000 */
[----:B------:R1:W-:Y:S06]  /*3e00*/  STSM.16.M88.4 [R19+0x26800], R152 ;  /* 0x0268009813007844 */ /* 0x0003ec0000000200 */
[----:B------:R-:W5:Y:S01]  /*3e10*/  MUFU.EX2 R41, R41 ;  /* 0x0000002900297308 */ /* 0x000f620000000800 */
[C---:B--2---:R-:W-:Y:S01]  /*3e20*/  FADD.FTZ R11, R39.reuse, R6 ;  /* 0x00000006270b7221 */ /* 0x044fe20000010000 */
[----:B------:R-:W-:-:S05]  /*3e30*/  F2FP.F16.F32.PACK_AB R159, R39, R38 ;  /* 0x00000026279f723e */ /* 0x000fca00000000ff */
[----:B------:R1:W-:Y:S01]  /*3e40*/  STSM.16.M88.4 [R18], R156 ;  /* 0x0000009c12007844 */ /* 0x0003e20000000200 */
[----:B------:R-:W2:Y:S01]  /*3e50*/  MUFU.EX2 R43, R43 ;  /* 0x0000002b002b7308 */ /* 0x000ea20000000800 */
[----:B----4-:R-:W-:-:S07]  /*3e60*/  FADD.FTZ R6, R42, R11 ;  /* 0x0000000b2a067221 */ /* 0x010fce0000010000 */
[----:B------:R-:W4:Y:S01]  /*3e70*/  MUFU.EX2 R44, R44 ;  /* 0x0000002c002c7308 */ /* 0x000f220000000800 */
[C---:B-----5:R-:W-:Y:S01]  /*3e80*/  FADD.FTZ R13, R41.reuse, R12 ;  /* 0x0000000c290d7221 */ /* 0x060fe20000010000 */
[----:B------:R-:W-:-:S06]  /*3e90*/  F2FP.F16.F32.PACK_AB R160, R41, R40 ;  /* 0x0000002829a0723e */ /* 0x000fcc00000000ff */
[----:B------:R-:W-:Y:S01]  /*3ea0*/  MUFU.EX2 R46, R46 ;  /* 0x0000002e002e7308 */ /* 0x000fe20000000800 */
[C---:B--2---:R-:W-:Y:S01]  /*3eb0*/  FADD.FTZ R11, R43.reuse, R6 ;  /* 0x000000062b0b7221 */ /* 0x044fe20000010000 */
[----:B------:R-:W-:-:S06]  /*3ec0*/  F2FP.F16.F32.PACK_AB R161, R43, R42 ;  /* 0x0000002a2ba1723e */ /* 0x000fcc00000000ff */
[----:B------:R-:W2:Y:S01]  /*3ed0*/  MUFU.EX2 R45, R45 ;  /* 0x0000002d002d7308 */ /* 0x000ea20000000800 */
[----:B----4-:R-:W-:-:S07]  /*3ee0*/  FADD.FTZ R6, R44, R13 ;  /* 0x0000000d2c067221 */ /* 0x010fce0000010000 */
[----:B------:R-:W4:Y:S08]  /*3ef0*/  MUFU.EX2 R47, R47 ;  /* 0x0000002f002f7308 */ /* 0x000f300000000800 */
[----:B------:R-:W-:Y:S01]  /*3f00*/  MUFU.EX2 R48, R48 ;  /* 0x0000003000307308 */ /* 0x000fe20000000800 */
[C---:B--2---:R-:W-:Y:S01]  /*3f10*/  F2FP.F16.F32.PACK_AB R162, R45.reuse, R44 ;  /* 0x0000002c2da2723e */ /* 0x044fe200000000ff */
[----:B------:R-:W-:-:S06]  /*3f20*/  FADD.FTZ R45, R45, R6 ;  /* 0x000000062d2d7221 */ /* 0x000fcc0000010000 */
[----:B------:R-:W2:Y:S01]  /*3f30*/  MUFU.EX2 R49, R49 ;  /* 0x0000003100317308 */ /* 0x000ea20000000800 */
[----:B----4-:R-:W-:-:S05]  /*3f40*/  F2FP.F16.F32.PACK_AB R163, R47, R46 ;  /* 0x0000002e2fa3723e */ /* 0x010fca00000000ff */
[----:B------:R1:W-:Y:S02]  /*3f50*/  STSM.16.M88.4 [R23], R160 ;  /* 0x000000a017007844 */ /* 0x0003e40000000200 */
[----:B------:R-:W-:Y:S08]  /*3f60*/  MUFU.EX2 R50, R50 ;  /* 0x0000003200327308 */ /* 0x000ff00000000800 */
[----:B------:R-:W4:Y:S01]  /*3f70*/  MUFU.EX2 R51, R51 ;  /* 0x0000003300337308 */ /* 0x000f220000000800 */
[----:B--2---:R-:W-:Y:S01]  /*3f80*/  F2FP.F16.F32.PACK_AB R164, R49, R48 ;  /* 0x0000003031a4723e */ /* 0x004fe200000000ff */
[----:B------:R-:W-:-:S04]  /*3f90*/  FADD.FTZ R48, R48, R45 ;  /* 0x0000002d30307221 */ /* 0x000fc80000010000 */
[----:B------:R-:W-:Y:S02]  /*3fa0*/  FADD.FTZ R49, R49, R48 ;  /* 0x0000003031317221 */ /* 0x000fe40000010000 */
[----:B------:R-:W2:Y:S08]  /*3fb0*/  MUFU.EX2 R52, R52 ;  /* 0x0000003400347308 */ /* 0x000eb00000000800 */
[----:B------:R-:W-:Y:S01]  /*3fc0*/  MUFU.EX2 R54, R54 ;  /* 0x0000003600367308 */ /* 0x000fe20000000800 */
[----:B----4-:R-:W-:-:S07]  /*3fd0*/  F2FP.F16.F32.PACK_AB R165, R51, R50 ;  /* 0x0000003233a5723e */ /* 0x010fce00000000ff */
[----:B------:R4:W5:Y:S01]  /*3fe0*/  MUFU.EX2 R5, R10 ;  /* 0x0000000a00057308 */ /* 0x0009620000000800 */
[----:B--2---:R-:W-:Y:S01]  /*3ff0*/  F2FP.F16.F32.PACK_AB R166, R9, R52 ;  /* 0x0000003409a6723e */ /* 0x004fe200000000ff */
[----:B------:R-:W-:-:S04]  /*4000*/  FADD.FTZ R6, R52, R49 ;  /* 0x0000003134067221 */ /* 0x000fc80000010000 */
[----:B------:R-:W-:Y:S01]  /*4010*/  FADD.FTZ R6, R9, R6 ;  /* 0x0000000609067221 */ /* 0x000fe20000010000 */
[----:B----4-:R-:W-:-:S04]  /*4020*/  FADD.FTZ R10, R46, R11 ;  /* 0x0000000b2e0a7221 */ /* 0x010fc80000010000 */
[----:B------:R-:W-:-:S04]  /*4030*/  FADD.FTZ R47, R47, R10 ;  /* 0x0000000a2f2f7221 */ /* 0x000fc80000010000 */
[----:B------:R-:W-:Y:S01]  /*4040*/  FADD.FTZ R50, R50, R47 ;  /* 0x0000002f32327221 */ /* 0x000fe20000010000 */
[----:B-----5:R-:W-:-:S03]  /*4050*/  F2FP.F16.F32.PACK_AB R167, R5, R54 ;  /* 0x0000003605a7723e */ /* 0x020fc600000000ff */
[----:B------:R-:W-:Y:S02]  /*4060*/  FADD.FTZ R51, R51, R50 ;  /* 0x0000003233337221 */ /* 0x000fe40000010000 */
[----:B------:R1:W-:Y:S02]  /*4070*/  STSM.16.M88.4 [R22], R164 ;  /* 0x000000a416007844 */ /* 0x0003e40000000200 */
[----:B------:R-:W-:-:S04]  /*4080*/  FADD.FTZ R54, R54, R51 ;  /* 0x0000003336367221 */ /* 0x000fc80000010000 */
[----:B------:R-:W-:Y:S01]  /*4090*/  FADD.FTZ R5, R5, R54 ;  /* 0x0000003605057221 */ /* 0x000fe20000010000 */
[----:B------:R-:W-:Y:S06]  /*40a0*/  @!P0 BRA `(.L_x_25) ;  /* 0x0000000000048947 */ /* 0x000fec0003800000 */
[----:B------:R-:W-:Y:S01]  /*40b0*/  BPT.TRAP 0x1 ;  /* 0x000000040000795c */ /* 0x000fe20000300000 */
.L_x_25:
[----:B------:R2:W4:Y:S01]  /*40c0*/  SYNCS.PHASECHK.TRANS64.TRYWAIT P2, [R7+URZ+0x28c50], R8 ;  /* 0x028c5008070075a7 */ /* 0x000522000804017f */
[----:B------:R-:W-:Y:S05]  /*40d0*/  @!P0 BRA `(.L_x_26) ;  /* 0x0000000000048947 */ /* 0x000fea0003800000 */
[----:B------:R-:W-:Y:S01]  /*40e0*/  BPT.TRAP 0x1 ;  /* 0x000000040000795c */ /* 0x000fe20000300000 */
.L_x_26:
[----:B------:R-:W-:Y:S01]  /*40f0*/  ULOP3.LUT UR51, UR51, 0x2000000, URZ, 0xfc, !UPT ;  /* 0x0200000033337892 */ /* 0x000fe2000f8efc3f */
[----:B----4-:R-:W-:Y:S11]  /*4100*/  @P2 BRA `(.L_x_27) ;  /* 0x0000000000082947 */ /* 0x010ff60003800000 */
[----:B------:R-:W4:Y:S02]  /*4110*/  SYNCS.PHASECHK.TRANS64.TRYWAIT P2, [R7+URZ+0x28c50], R8 ;  /* 0x028c5008070075a7 */ /* 0x000f24000804017f */
[----:B----4-:R-:W-:Y:S05]  /*4120*/  @!P2 BRA `(.L_x_28) ;  /* 0x0000006c00dca947 */ /* 0x010fea0003800000 */
.L_x_27:
[----:B------:R-:W-:Y:S01]  /*4130*/  ULEA UR10, UR39, UR51, 0xc ;  /* 0x00000033270a7291 */ /* 0x000fe2000f8e603f */
[----:B------:R-:W-:Y:S01]  /*4140*/  WARPGROUP.ARRIVE ;  /* 0x00000000000079c5 */ /* 0x000fe20000000000 */
[----:B------:R-:W-:Y:S01]  /*4150*/  UMOV UR7, 0x40000040 ;  /* 0x4000004000077882 */ /* 0x000fe20000000000 */
[----:B------:R-:W-:Y:S01]  /*4160*/  UISETP.GE.AND UP0, UPT, UR50, 0x41, UPT ;  /* 0x000000413200788c */ /* 0x000fe2000bf06270 */
[----:B--234-:R-:W-:-:S03]  /*4170*/  @!P1 IADD3 R7, R7, 0x28c60, RZ ;  /* 0x00028c6007079810 */ /* 0x01cfc60007ffe0ff */
[----:B------:R-:W-:Y:S01]  /*4180*/  UMOV UR6, UR10 ;  /* 0x0000000a00067c82 */ /* 0x000fe20008000000 */
[----:B------:R-:W-:Y:S01]  /*4190*/  @!P1 PRMT R7, RZ, 0x654, R7 ;  /* 0x00000654ff079816 */ /* 0x000fe20000000007 */
[----:B------:R-:W-:Y:S01]  /*41a0*/  HGMMA.64x256x16.F32 R24, R152, gdesc[UR4].tnspB, RZ, !UPT, gsb0 ;  /* 0x43e0000498187df0 */ /* 0x000fe2000c0008ff */
[----:B------:R-:W-:Y:S01]  /*41b0*/  UIADD3 UR6, UR10, 0x80, URZ ;  /* 0x000000800a067890 */ /* 0x000fe2000fffe03f */
[----:B------:R-:W-:Y:S01]  /*41c0*/  PLOP3.LUT P2, PT, PT, PT, UP0, 0x80, 0x0 ;  /* 0x000000000000781c */ /* 0x000fe20003f4f008 */
[----:B------:R-:W-:Y:S01]  /*41d0*/  UMOV UR7, 0x40000040 ;  /* 0x4000004000077882 */ /* 0x000fe20000000000 */
[----:B------:R-:W-:Y:S02]  /*41e0*/  WARPGROUP.DEPBAR.LE gsb0, 0x0 ;  /* 0x00008000000079c5 */ /* 0x000fe40000010000 */
[----:B------:R-:W-:-:S15]  /*41f0*/  WARPGROUP.ARRIVE ;  /* 0x00000000000079c5 */ /* 0x000fde0000000000 */
[----:B------:R-:W-:-:S07]  /*4200*/  NOP ;  /* 0x0000000000007918 */ /* 0x000fce0000000000 */
[----:B------:R-:W-:Y:S01]  /*4210*/  HGMMA.64x256x16.F32 R24, R156, gdesc[UR4].tnspB, R24, gsb0 ;  /* 0x43e000049c187df0 */ /* 0x000fe20008000818 */
[----:B------:R-:W-:Y:S01]  /*4220*/  UIADD3 UR6, UR10, 0x100, URZ ;  /* 0x000001000a067890 */ /* 0x000fe2000fffe03f */
[----:B------:R-:W-:Y:S01]  /*4230*/  UMOV UR7, 0x40000040 ;  /* 0x4000004000077882 */ /* 0x000fe20000000000 */
[----:B------:R-:W-:Y:S02]  /*4240*/  WARPGROUP.DEPBAR.LE gsb0, 0x0 ;  /* 0x00008000000079c5 */ /* 0x000fe40000010000 */
[----:B------:R-:W-:-:S15]  /*4250*/  WARPGROUP.ARRIVE ;  /* 0x00000000000079c5 */ /* 0x000fde0000000000 */
[----:B------:R-:W-:-:S08]  /*4260*/  NOP ;  /* 0x0000000000007918 */ /* 0x000fd00000000000 */
[----:B------:R-:W-:Y:S01]  /*4270*/  HGMMA.64x256x16.F32 R24, R160, gdesc[UR4].tnspB, R24, gsb0 ;  /* 0x43e00004a0187df0 */ /* 0x000fe20008000818 */
[----:B------:R-:W-:Y:S01]  /*4280*/  UIADD3 UR6, UR10, 0x180, URZ ;  /* 0x000001800a067890 */ /* 0x000fe2000fffe03f */
[----:B------:R-:W-:Y:S01]  /*4290*/  UMOV UR7, 0x40000040 ;  /* 0x4000004000077882 */ /* 0x000fe20000000000 */
[----:B------:R-:W-:Y:S02]  /*42a0*/  WARPGROUP.DEPBAR.LE gsb0, 0x0 ;  /* 0x00008000000079c5 */ /* 0x000fe40000010000 */
[----:B------:R-:W-:-:S15]  /*42b0*/  WARPGROUP.ARRIVE ;  /* 0x00000000000079c5 */ /* 0x000fde0000000000 */
[----:B------:R-:W-:-:S08]  /*42c0*/  NOP ;  /* 0x0000000000007918 */ /* 0x000fd00000000000 */
[----:B------:R-:W-:Y:S03]  /*42d0*/  HGMMA.64x256x16.F32 R24, R164, gdesc[UR4].tnspB, R24, gsb0 ;  /* 0x43e00004a4187df0 */ /* 0x000fe60008000818 */
[----:B------:R-:W-:Y:S02]  /*42e0*/  WARPGROUP.DEPBAR.LE gsb0, 0x0 ;  /* 0x00008000000079c5 */ /* 0x000fe40000010000 */
[----:B------:R-:W-:Y:S01]  /*42f0*/  @!PT LDS RZ, [RZ] ;  /* 0x00000000fffff984 */ /* 0x000fe20000000800 */
[----:B------:R-:W-:Y:S01]  /*4300*/  @!PT LDS RZ, [RZ] ;  /* 0x00000000fffff984 */ /* 0x000fe20000000800 */
[----:B------:R-:W-:Y:S01]  /*4310*/  @!PT LDS RZ, [RZ] ;  /* 0x00000000fffff984 */ /* 0x000fe20000000800 */
[----:B------:R-:W-:Y:S01]  /*4320*/  @!PT LDS RZ, [RZ] ;  /* 0x00000000fffff984 */ /* 0x000fe20000000800 */
[----:B------:R2:W-:Y:S06]  /*4330*/  MEMBAR.ALL.CTA ;  /* 0x0000000000007992 */ /* 0x0005ec0000008000 */
[----:B--2---:R-:W2:Y:S02]  /*4340*/  FENCE.VIEW.ASYNC.S ;  /* 0x00000000000073c6 */ /* 0x004ea40000000000 */
[----:B--2---:R-:W-:Y:S01]  /*4350*/  NOP ;  /* 0x0000000000007918 */ /* 0x004fe20000000000 */
[----:B------:R-:W-:Y:S06]  /*4360*/  BAR.ARV 0xe, 0x100 ;  /* 0x0384000000007b1d */ /* 0x000fec0000002000 */
[----:B------:R2:W-:Y:S01]  /*4370*/  @!P1 SYNCS.ARRIVE.TRANS64.RED.A1T0 RZ, [R7+URZ], RZ ;  /* 0x000000ff07ff99a7 */ /* 0x0005e2000810043f */
[----:B------:R-:W-:Y:S05]  /*4380*/  @!P2 BRA `(.L_x_29) ;  /* 0x0000001c0048a947 */ /* 0x000fea0003800000 */
[----:B------:R-:W-:Y:S01]  /*4390*/  MOV R9, R4 ;  /* 0x0000000400097202 */ /* 0x000fe20000000f00 */
[----:B------:R-:W-:Y:S01]  /*43a0*/  UIADD3 UR37, UR37, -0x2, URZ ;  /* 0xfffffffe25257890 */ /* 0x000fe2000fffe03f */
[----:B------:R-:W-:Y:S01]  /*43b0*/  MOV R14, R3 ;  /* 0x00000003000e7202 */ /* 0x000fe20000000f00 */
[----:B------:R-:W-:Y:S01]  /*43c0*/  UMOV UR21, UR39 ;  /* 0x0000002700157c82 */ /* 0x000fe20008000000 */
[----:B------:R-:W-:Y:S01]  /*43d0*/  ULDC UR22, c[0x0][0x9d8] ;  /* 0x0002760000167ab9 */ /* 0x000fe20000000800 */
[----:B------:R-:W-:-:S08]  /*43e0*/  ULDC UR20, c[0x0][0x988] ;  /* 0x0002620000147ab9 */ /* 0x000fd00000000800 */
.L_x_38:
[----:B------:R-:W-:Y:S01]  /*43f0*/  UIADD3 UR39, UR21, 0x1, URZ ;  /* 0x0000000115277890 */ /* 0x000fe2000fffe03f */
[----:B------:R-:W-:Y:S01]  /*4400*/  MOV R3, UR37 ;  /* 0x0000002500037c02 */ /* 0x000fe20008000f00 */
[----:B------:R-:W-:Y:S02]  /*4410*/  UIADD3 UR37, UR37, -0x1, URZ ;  /* 0xffffffff25257890 */ /* 0x000fe4000fffe03f */
[----:B------:R-:W-:Y:S01]  /*4420*/  UISETP.NE.AND UP0, UPT, UR39, 0x2, UPT ;  /* 0x000000022700788c */ /* 0x000fe2000bf05270 */
[----:B------:R-:W-:-:S03]  /*4430*/  ISETP.GT.AND P2, PT, R3, RZ, PT ;  /* 0x000000ff0300720c */ /* 0x000fc60003f44270 */
[----:B------:R-:W-:Y:S02]  /*4440*/  USEL UR6, URZ, 0x1, UP0 ;  /* 0x000000013f067887 */ /* 0x000fe40008000000 */
[----:B------:R-:W-:Y:S02]  /*4450*/  USEL UR39, UR39, URZ, UP0 ;  /* 0x0000003f27277287 */ /* 0x000fe40008000000 */
[----:B------:R-:W-:Y:S01]  /*4460*/  ULOP3.LUT UR40, UR40, UR6, URZ, 0x3c, !UPT ;  /* 0x0000000628287292 */ /* 0x000fe2000f8e3c3f */
[----:B---3--:R-:W-:Y:S11]  /*4470*/  @!P0 BRA `(.L_x_30) ;  /* 0x0000000000048947 */ /* 0x008ff60003800000 */
[----:B------:R-:W-:Y:S01]  /*4480*/  BPT.TRAP 0x1 ;  /* 0x000000040000795c */ /* 0x000fe20000300000 */
.L_x_30:
[----:B------:R-:W-:Y:S01]  /*4490*/  ULEA UR23, UR39, UR46, 0x3 ;  /* 0x0000002e27177291 */ /* 0x000fe2000f8e183f */
[----:B--2---:R-:W-:-:S05]  /*44a0*/  IMAD.U32 R7, RZ, RZ, UR40 ;  /* 0x00000028ff077e24 */ /* 0x004fca000f8e00ff */
[----:B------:R-:W-:-:S04]  /*44b0*/  SHF.L.U32 R7, R7, 0x1f, RZ ;  /* 0x0000001f07077819 */ /* 0x000fc800000006ff */
[----:B------:R2:W3:Y:S01]  /*44c0*/  SYNCS.PHASECHK.TRANS64.TRYWAIT P3, [UR23+0x28c30], R7 ;  /* 0x028c3007ff0075a7 */ /* 0x0004e20008060157 */
[----:B------:R-:W-:Y:S05]  /*44d0*/  @!P0 BRA `(.L_x_31) ;  /* 0x0000000000048947 */ /* 0x000fea0003800000 */
[----:B------:R-:W-:Y:S01]  /*44e0*/  BPT.TRAP 0x1 ;  /* 0x000000040000795c */ /* 0x000fe20000300000 */
.L_x_31:
[----:B---3--:R-:W-:Y:S05]  /*44f0*/  @P3 BRA `(.L_x_32) ;  /* 0x0000000000083947 */ /* 0x008fea0003800000 */
[----:B------:R-:W3:Y:S02]  /*4500*/  SYNCS.PHASECHK.TRANS64.TRYWAIT P3, [UR23+0x28c30], R7 ;  /* 0x028c3007ff0075a7 */ /* 0x000ee40008060157 */
[----:B---3--:R-:W-:Y:S05]  /*4510*/  @!P3 BRA `(.L_x_33) ;  /* 0x0000006800f4b947 */ /* 0x008fea0003800000 */
.L_x_32:
[----:B------:R-:W-:Y:S01]  /*4520*/  R2UR UR18, R0 ;  /* 0x00000000001272ca */ /* 0x000fe200000e0000 */
[----:B------:R-:W-:Y:S01]  /*4530*/  UIADD3 UR6, UR46, 0x20400, URZ ;  /* 0x000204002e067890 */ /* 0x000fe2000fffe03f */
[----:B-1----:R-:W-:Y:S01]  /*4540*/  WARPGROUP.ARRIVE ;  /* 0x00000000000079c5 */ /* 0x002fe20000000000 */
[----:B------:R-:W-:Y:S01]  /*4550*/  UMOV UR19, 0x40000040 ;  /* 0x4000004000137882 */ /* 0x000fe20000000000 */
[----:B------:R-:W-:Y:S01]  /*4560*/  UMOV UR17, 0x40000040 ;  /* 0x4000004000117882 */ /* 0x000fe20000000000 */
[----:B------:R-:W-:Y:S01]  /*4570*/  USHF.R.U32.HI UR6, URZ, 0x4, UR6 ;  /* 0x000000043f067899 */ /* 0x000fe20008011606 */
[----:B------:R-:W-:Y:S01]  /*4580*/  UMOV UR7, 0x40000040 ;  /* 0x4000004000077882 */ /* 0x000fe20000000000 */
[----:B------:R-:W-:Y:S02]  /*4590*/  UMOV UR11, 0x40000040 ;  /* 0x40000040000b7882 */ /* 0x000fe40000000000 */
[----:B------:R-:W-:Y:S01]  /*45a0*/  ULOP3.LUT UR6, UR6, 0x3fff, URZ, 0xc0, !UPT ;  /* 0x00003fff06067892 */ /* 0x000fe2000f8ec03f */
[----:B------:R-:W-:-:S03]  /*45b0*/  UMOV UR15, 0x40000040 ;  /* 0x40000040000f7882 */ /* 0x000fc60000000000 */
[----:B------:R-:W-:Y:S02]  /*45c0*/  ULEA UR18, UR39, UR18, 0x9 ;  /* 0x0000001227127291 */ /* 0x000fe4000f8e483f */
[----:B------:R-:W-:Y:S02]  /*45d0*/  ULOP3.LUT UR16, UR6, 0x10000, URZ, 0xfc, !UPT ;  /* 0x0001000006107892 */ /* 0x000fe4000f8efc3f */
[----:B------:R-:W-:Y:S02]  /*45e0*/  UIADD3 UR6, UR18, 0x2, URZ ;  /* 0x0000000212067890 */ /* 0x000fe4000fffe03f */
[----:B------:R-:W-:Y:S02]  /*45f0*/  UIADD3 UR10, UR18, 0x4, URZ ;  /* 0x00000004120a7890 */ /* 0x000fe4000fffe03f */
[----:B------:R-:W-:-:S03]  /*4600*/  UIADD3 UR14, UR18, 0x6, URZ ;  /* 0x00000006120e7890 */ /* 0x000fc6000fffe03f */
[----:B------:R-:W-:Y:S03]  /*4610*/  HGMMA.64x64x16.F32 R152, gdesc[UR16], RZ, !UPT, gsb0 ;  /* 0x00e00000109879f0 */ /* 0x000fe6000c0008ff */
[----:B------:R-:W-:Y:S02]  /*4620*/  WARPGROUP.DEPBAR.LE gsb0, 0x0 ;  /* 0x00008000000079c5 */ /* 0x000fe40000010000 */
[----:B------:R-:W-:-:S06]  /*4630*/  WARPGROUP.ARRIVE ;  /* 0x00000000000079c5 */ /* 0x000fcc0000000000 */
[----:B------:R-:W-:Y:S03]  /*4640*/  HGMMA.64x64x16.F32 R152, gdesc[UR4], R152, gsb0 ;  /* 0x00e00000049879f0 */ /* 0x000fe60008000898 */
        /* <DEDUP_REMOVED lines=8> */
[----:B---3--:R-:W-:Y:S01]  /*46d0*/  FMUL.FTZ R4, R153, UR22 ;  /* 0x0000001699047c20 */ /* 0x008fe20008410000 */
        /* <DEDUP_REMOVED lines=12> */
[----:B------:R-:W3:Y:S01]  /*47a0*/  MUFU.TANH R4, R4 ;  /* 0x0000000400047308 */ /* 0x000ee20000002400 */
        /* <DEDUP_REMOVED lines=8> */
[----:B-1----:R-:W-:Y:S01]  /*4830*/  FMNMX.FTZ R3, R13, R14, !PT ;  /* 0x0000000e0d037209 */ /* 0x002fe20007810000 */
[----:B------:R-:W-:Y:S01]  /*4840*/  FMUL.FTZ R165, R166, UR22 ;  /* 0x00000016a6a57c20 */ /* 0x000fe20008410000 */
[----:B------:R-:W-:Y:S01]  /*4850*/  FMUL.FTZ R169, R174, UR22 ;  /* 0x00000016aea97c20 */ /* 0x000fe20008410000 */
[----:B------:R-:W-:Y:S01]  /*4860*/  FMUL.FTZ R166, R167, UR22 ;  /* 0x00000016a7a67c20 */ /* 0x000fe20008410000 */
[----:B------:R-:W-:Y:S01]  /*4870*/  FMUL.FTZ R167, R170, UR22 ;  /* 0x00000016aaa77c20 */ /* 0x000fe20008410000 */
[----:B------:R-:W-:Y:S01]  /*4880*/  FMUL.FTZ R170, R178, UR22 ;  /* 0x00000016b2aa7c20 */ /* 0x000fe20008410000 */
[----:B------:R-:W-:Y:S01]  /*4890*/  FMUL.FTZ R173, R182, UR22 ;  /* 0x00000016b6ad7c20 */ /* 0x000fe20008410000 */
[----:B------:R-:W1:Y:S01]  /*48a0*/  MUFU.TANH R20, R20 ;  /* 0x0000001400147308 */ /* 0x000e620000002400 */
[----:B---3--:R-:W-:-:S07]  /*48b0*/  FMNMX.FTZ R160, R4, R3, !PT ;  /* 0x0000000304a07209 */ /* 0x008fce0007810000 */
[----:B------:R-:W3:Y:S01]  /*48c0*/  MUFU.TANH R21, R21 ;  /* 0x0000001500157308 */ /* 0x000ee20000002400 */
[----:B----4-:R-:W-:-:S07]  /*48d0*/  FMNMX.FTZ R3, R15, R160, !PT ;  /* 0x000000a00f037209 */ /* 0x010fce0007810000 */
[----:B------:R-:W4:Y:S01]  /*48e0*/  MUFU.TANH R152, R152 ;  /* 0x0000009800987308 */ /* 0x000f220000002400 */
[----:B-1----:R-:W-:-:S07]  /*48f0*/  FMNMX.FTZ R160, R20, R3, !PT ;  /* 0x0000000314a07209 */ /* 0x002fce0007810000 */
[----:B------:R-:W1:Y:S01]  /*4900*/  MUFU.TANH R153, R153 ;  /* 0x0000009900997308 */ /* 0x000e620000002400 */
[----:B---3--:R-:W-:Y:S01]  /*4910*/  FMNMX.FTZ R3, R21, R160, !PT ;  /* 0x000000a015037209 */ /* 0x008fe20007810000 */
[----:B------:R-:W-:-:S06]  /*4920*/  FMUL.FTZ R160, R177, UR22 ;  /* 0x00000016b1a07c20 */ /* 0x000fcc0008410000 */
[----:B------:R-:W3:Y:S01]  /*4930*/  MUFU.TANH R154, R154 ;  /* 0x0000009a009a7308 */ /* 0x000ee20000002400 */
[----:B----4-:R-:W-:-:S07]  /*4940*/  FMNMX.FTZ R164, R152, R3, !PT ;  /* 0x0000000398a47209 */ /* 0x010fce0007810000 */
[----:B------:R-:W4:Y:S01]  /*4950*/  MUFU.TANH R155, R155 ;  /* 0x0000009b009b7308 */ /* 0x000f220000002400 */
[----:B-1----:R-:W-:-:S07]  /*4960*/  FMNMX.FTZ R3, R153, R164, !PT ;  /* 0x000000a499037209 */ /* 0x002fce0007810000 */
[----:B------:R-:W1:Y:S01]  /*4970*/  MUFU.TANH R156, R156 ;  /* 0x0000009c009c7308 */ /* 0x000e620000002400 */
[----:B---3--:R-:W-:-:S07]  /*4980*/  FMNMX.FTZ R164, R154, R3, !PT ;  /* 0x000000039aa47209 */ /* 0x008fce0007810000 */
[----:B------:R-:W3:Y:S01]  /*4990*/  MUFU.TANH R157, R157 ;  /* 0x0000009d009d7308 */ /* 0x000ee20000002400 */
[----:B----4-:R-:W-:Y:S01]  /*49a0*/  FMNMX.FTZ R3, R155, R164, !PT ;  /* 0x000000a49b037209 */ /* 0x010fe20007810000 */
[----:B------:R-:W-:-:S06]  /*49b0*/  FMUL.FTZ R164, R181, UR22 ;  /* 0x00000016b5a47c20 */ /* 0x000fcc0008410000 */
[----:B------:R-:W4:Y:S01]  /*49c0*/  MUFU.TANH R158, R158 ;  /* 0x0000009e009e7308 */ /* 0x000f220000002400 */
[----:B-1----:R-:W-:-:S07]  /*49d0*/  FMNMX.FTZ R168, R156, R3, !PT ;  /* 0x000000039ca87209 */ /* 0x002fce0007810000 */
[----:B------:R-:W1:Y:S01]  /*49e0*/  MUFU.TANH R159, R159 ;  /* 0x0000009f009f7308 */ /* 0x000e620000002400 */
[----:B---3--:R-:W-:-:S07]  /*49f0*/  FMNMX.FTZ R3, R157, R168, !PT ;  /* 0x000000a89d037209 */ /* 0x008fce0007810000 */
        /* <DEDUP_REMOVED lines=8> */
[----:B------:R-:W-:Y:S01]  /*4a80*/  FMUL.FTZ R168, R171, UR22 ;  /* 0x00000016aba87c20 */ /* 0x000fe20008410000 */
[----:B------:R-:W-:-:S05]  /*4a90*/  FMUL.FTZ R171, R175, UR22 ;  /* 0x00000016afab7c20 */ /* 0x000fca0008410000 */
[----:B------:R-:W4:Y:S01]  /*4aa0*/  MUFU.TANH R10, R10 ;  /* 0x0000000a000a7308 */ /* 0x000f220000002400 */
[----:B-1----:R-:W-:-:S05]  /*4ab0*/  FMNMX.FTZ R3, R164, R3, !PT ;  /* 0x00000003a4037209 */ /* 0x002fca0007810000 */
[----:B------:R-:W1:Y:S02]  /*4ac0*/  SHFL.BFLY PT, R172, R3, 0x2, 0x1f ;  /* 0x0c401f0003ac7f89 */ /* 0x000e6400000e0000 */
[----:B------:R-:W5:Y:S08]  /*4ad0*/  MUFU.TANH R11, R11 ;  /* 0x0000000b000b7308 */ /* 0x000f700000002400 */
[----:B------:R-:W2:Y:S08]  /*4ae0*/  MUFU.TANH R12, R12 ;  /* 0x0000000c000c7308 */ /* 0x000eb00000002400 */
[----:B------:R-:W2:Y:S01]  /*4af0*/  MUFU.TANH R162, R162 ;  /* 0x000000a200a27308 */ /* 0x000ea20000002400 */
[----:B-1----:R-:W-:Y:S01]  /*4b00*/  FMNMX.FTZ R177, R3, R172, !PT ;  /* 0x000000ac03b17209 */ /* 0x002fe20007810000 */
[----:B------:R-:W-:Y:S01]  /*4b10*/  FMUL.FTZ R172, R179, UR22 ;  /* 0x00000016b3ac7c20 */ /* 0x000fe20008410000 */
[----:B---3--:R-:W-:-:S05]  /*4b20*/  FMNMX.FTZ R3, R8, R9, !PT ;  /* 0x0000000908037209 */ /* 0x008fca0007810000 */
[----:B------:R-:W1:Y:S01]  /*4b30*/  MUFU.TANH R163, R163 ;  /* 0x000000a300a37308 */ /* 0x000e620000002400 */
[----:B------:R-:W3:Y:S01]  /*4b40*/  SHFL.BFLY PT, R180, R177, 0x1, 0x1f ;  /* 0x0c201f00b1b47f89 */ /* 0x000ee200000e0000 */
[----:B----4-:R-:W-:-:S04]  /*4b50*/  FMNMX.FTZ R174, R10, R3, !PT ;  /* 0x000000030aae7209 */ /* 0x010fc80007810000 */
[----:B-----5:R-:W-:Y:S02]  /*4b60*/  FMNMX.FTZ R3, R11, R174, !PT ;  /* 0x000000ae0b037209 */ /* 0x020fe40007810000 */
[----:B------:R-:W4:Y:S01]  /*4b70*/  MUFU.TANH R165, R165 ;  /* 0x000000a500a57308 */ /* 0x000f220000002400 */
[----:B------:R-:W-:Y:S01]  /*4b80*/  FMUL.FTZ R174, R183, UR22 ;  /* 0x00000016b7ae7c20 */ /* 0x000fe20008410000 */
[----:B--2---:R-:W-:-:S04]  /*4b90*/  FMNMX.FTZ R3, R12, R3, !PT ;  /* 0x000000030c037209 */ /* 0x004fc80007810000 */
[----:B------:R-:W-:Y:S02]  /*4ba0*/  FMNMX.FTZ R176, R162, R3, !PT ;  /* 0x00000003a2b07209 */ /* 0x000fe40007810000 */
[----:B------:R-:W2:Y:S02]  /*4bb0*/  MUFU.TANH R166, R166 ;  /* 0x000000a600a67308 */ /* 0x000ea40000002400 */
[----:B-1----:R-:W-:-:S06]  /*4bc0*/  FMNMX.FTZ R176, R163, R176, !PT ;  /* 0x000000b0a3b07209 */ /* 0x002fcc0007810000 */
[----:B------:R-:W1:Y:S01]  /*4bd0*/  MUFU.TANH R167, R167 ;  /* 0x000000a700a77308 */ /* 0x000e620000002400 */
[----:B----4-:R-:W-:Y:S02]  /*4be0*/  FMNMX.FTZ R175, R165, R176, !PT ;  /* 0x000000b0a5af7209 */ /* 0x010fe40007810000 */
[----:B---3--:R-:W-:-:S05]  /*4bf0*/  FMNMX.FTZ R3, R177, R180, !PT ;  /* 0x000000b4b1037209 */ /* 0x008fca0007810000 */
[----:B------:R-:W3:Y:S01]  /*4c00*/  MUFU.TANH R168, R168 ;  /* 0x000000a800a87308 */ /* 0x000ee20000002400 */
[C---:B------:R-:W-:Y:S01]  /*4c10*/  FADD.FTZ R14, -R3.reuse, R14 ;  /* 0x0000000e030e7221 */ /* 0x040fe20000010100 */
[----:B------:R-:W-:-:S03]  /*4c20*/  FMUL.FTZ R179, R3, UR20 ;  /* 0x0000001403b37c20 */ /* 0x000fc60008410000 */
[----:B------:R-:W-:Y:S01]  /*4c30*/  FMUL.FTZ R178, R14, UR20 ;  /* 0x000000140eb27c20 */ /* 0x000fe20008410000 */
[----:B--2---:R-:W-:Y:S01]  /*4c40*/  FMNMX.FTZ R14, R166, R175, !PT ;  /* 0x000000afa60e7209 */ /* 0x004fe20007810000 */
[--C-:B------:R-:W-:Y:S01]  /*4c50*/  FFMA.FTZ R15, R15, UR20, -R179.reuse ;  /* 0x000000140f0f7c23 */ /* 0x100fe200080108b3 */
[----:B------:R-:W2:Y:S01]  /*4c60*/  MUFU.TANH R169, R169 ;  /* 0x000000a900a97308 */ /* 0x000ea20000002400 */
[--C-:B------:R-:W-:Y:S01]  /*4c70*/  FFMA.FTZ R20, R20, UR20, -R179.reuse ;  /* 0x0000001414147c23 */ /* 0x100fe200080108b3 */
[----:B-1----:R-:W-:Y:S01]  /*4c80*/  FMNMX.FTZ R177, R167, R14, !PT ;  /* 0x0000000ea7b17209 */ /* 0x002fe20007810000 */
[--C-:B------:R-:W-:Y:S01]  /*4c90*/  FFMA.FTZ R14, R13, UR20, -R179.reuse ;  /* 0x000000140d0e7c23 */ /* 0x100fe200080108b3 */
[--C-:B------:R-:W-:Y:S01]  /*4ca0*/  FFMA.FTZ R13, R4, UR20, -R179.reuse ;  /* 0x00000014040d7c23 */ /* 0x100fe200080108b3 */
[--C-:B------:R-:W-:Y:S01]  /*4cb0*/  FFMA.FTZ R21, R21, UR20, -R179.reuse ;  /* 0x0000001415157c23 */ /* 0x100fe200080108b3 */
[--C-:B------:R-:W-:Y:S01]  /*4cc0*/  FFMA.FTZ R153, R153, UR20, -R179.reuse ;  /* 0x0000001499997c23 */ /* 0x100fe200080108b3 */
[--C-:B------:R-:W-:Y:S01]  /*4cd0*/  FFMA.FTZ R155, R155, UR20, -R179.reuse ;  /* 0x000000149b9b7c23 */ /* 0x100fe200080108b3 */
[----:B------:R-:W1:Y:S01]  /*4ce0*/  MUFU.TANH R171, R171 ;  /* 0x000000ab00ab7308 */ /* 0x000e620000002400 */
[----:B---3--:R-:W-:Y:S01]  /*4cf0*/  FMNMX.FTZ R176, R168, R177, !PT ;  /* 0x000000b1a8b07209 */ /* 0x008fe20007810000 */
[--C-:B------:R-:W-:Y:S01]  /*4d00*/  FFMA.FTZ R180, R156, UR20, -R179.reuse ;  /* 0x000000149cb47c23 */ /* 0x100fe200080108b3 */
[--C-:B------:R-:W-:Y:S01]  /*4d10*/  FFMA.FTZ R157, R157, UR20, -R179.reuse ;  /* 0x000000149d9d7c23 */ /* 0x100fe200080108b3 */
[--C-:B------:R-:W-:Y:S01]  /*4d20*/  FFMA.FTZ R182, R158, UR20, -R179.reuse ;  /* 0x000000149eb67c23 */ /* 0x100fe200080108b3 */
[--C-:B------:R-:W-:Y:S01]  /*4d30*/  FFMA.FTZ R159, R159, UR20, -R179.reuse ;  /* 0x000000149f9f7c23 */ /* 0x100fe200080108b3 */
[--C-:B------:R-:W-:Y:S01]  /*4d40*/  FFMA.FTZ R190, R160, UR20, -R179.reuse ;  /* 0x00000014a0be7c23 */ /* 0x100fe200080108b3 */
[--C-:B------:R-:W-:Y:S01]  /*4d50*/  FFMA.FTZ R161, R161, UR20, -R179.reuse ;  /* 0x00000014a1a17c23 */ /* 0x100fe200080108b3 */
[----:B------:R-:W3:Y:S01]  /*4d60*/  MUFU.TANH R170, R170 ;  /* 0x000000aa00aa7308 */ /* 0x000ee20000002400 */
[----:B--2---:R-:W-:Y:S01]  /*4d70*/  FMNMX.FTZ R176, R169, R176, !PT ;  /* 0x000000b0a9b07209 */ /* 0x004fe20007810000 */
[----:B------:R-:W-:-:S06]  /*4d80*/  FFMA.FTZ R192, R164, UR20, -R179 ;  /* 0x00000014a4c07c23 */ /* 0x000fcc00080108b3 */
[----:B------:R-:W2:Y:S01]  /*4d90*/  MUFU.TANH R172, R172 ;  /* 0x000000ac00ac7308 */ /* 0x000ea20000002400 */
[----:B-1----:R-:W-:Y:S01]  /*4da0*/  FMNMX.FTZ R177, R171, R176, !PT ;  /* 0x000000b0abb17209 */ /* 0x002fe20007810000 */
[----:B------:R-:W-:-:S06]  /*4db0*/  FFMA.FTZ R176, R152, UR20, -R179 ;  /* 0x0000001498b07c23 */ /* 0x000fcc00080108b3 */
[----:B------:R-:W1:Y:S01]  /*4dc0*/  MUFU.TANH R173, R173 ;  /* 0x000000ad00ad7308 */ /* 0x000e620000002400 */
[----:B---3--:R-:W-:-:S07]  /*4dd0*/  FMNMX.FTZ R177, R170, R177, !PT ;  /* 0x000000b1aab17209 */ /* 0x008fce0007810000 */
[----:B------:R-:W3:Y:S01]  /*4de0*/  MUFU.TANH R174, R174 ;  /* 0x000000ae00ae7308 */ /* 0x000ee20000002400 */
[----:B--2---:R-:W-:-:S07]  /*4df0*/  FMNMX.FTZ R4, R172, R177, !PT ;  /* 0x000000b1ac047209 */ /* 0x004fce0007810000 */
[----:B------:R2:W4:Y:S01]  /*4e00*/  MUFU.EX2 R175, R178 ;  /* 0x000000b200af7308 */ /* 0x0005220000000800 */
[----:B-1----:R-:W-:-:S07]  /*4e10*/  FMNMX.FTZ R177, R173, R4, !PT ;  /* 0x00000004adb17209 */ /* 0x002fce0007810000 */
[----:B------:R-:W1:Y:S01]  /*4e20*/  MUFU.EX2 R14, R14 ;  /* 0x0000000e000e7308 */ /* 0x000e620000000800 */
[----:B---3--:R-:W-:Y:S01]  /*4e30*/  FMNMX.FTZ R177, R174, R177, !PT ;  /* 0x000000b1aeb17209 */ /* 0x008fe20007810000 */
[----:B--2---:R-:W-:Y:S01]  /*4e40*/  FFMA.FTZ R178, R154, UR20, -R179 ;  /* 0x000000149ab27c23 */ /* 0x004fe200080108b3 */
[----:B------:R-:W-:-:S03]  /*4e50*/  IADD3 R179, -R17, RZ, RZ ;  /* 0x000000ff11b37210 */ /* 0x000fc60007ffe1ff */
[----:B------:R-:W2:Y:S01]  /*4e60*/  SHFL.BFLY PT, R4, R177, 0x2, 0x1f ;  /* 0x0c401f00b1047f89 */ /* 0x000ea200000e0000 */
[----:B------:R-:W-:Y:S01]  /*4e70*/  ISETP.NE.AND P3, PT, R16, R179, PT ;  /* 0x000000b31000720c */ /* 0x000fe20003f65270 */
[----:B------:R-:W3:Y:S01]  /*4e80*/  MUFU.EX2 R13, R13 ;  /* 0x0000000d000d7308 */ /* 0x000ee20000000800 */
[----:B------:R-:W-:Y:S01]  /*4e90*/  MOV R179, UR21 ;  /* 0x0000001500b37c02 */ /* 0x000fe20008000f00 */
[-C--:B----4-:R-:W-:Y:S01]  /*4ea0*/  FMUL.FTZ R24, R24, R175.reuse ;  /* 0x000000af18187220 */ /* 0x090fe20000410000 */
[-C--:B------:R-:W-:Y:S01]  /*4eb0*/  FMUL.FTZ R25, R25, R175.reuse ;  /* 0x000000af19197220 */ /* 0x080fe20000410000 */
[-C--:B------:R-:W-:Y:S01]  /*4ec0*/  FMUL.FTZ R28, R28, R175.reuse ;  /* 0x000000af1c1c7220 */ /* 0x080fe20000410000 */
[-C--:B------:R-:W-:Y:S01]  /*4ed0*/  FMUL.FTZ R29, R29, R175.reuse ;  /* 0x000000af1d1d7220 */ /* 0x080fe20000410000 */
[-C--:B------:R-:W-:Y:S01]  /*4ee0*/  FMUL.FTZ R32, R32, R175.reuse ;  /* 0x000000af20207220 */ /* 0x080fe20000410000 */
[-C--:B------:R-:W-:Y:S01]  /*4ef0*/  FMUL.FTZ R33, R33, R175.reuse ;  /* 0x000000af21217220 */ /* 0x080fe20000410000 */
[----:B------:R-:W-:Y:S01]  /*4f00*/  MUFU.EX2 R15, R15 ;  /* 0x0000000f000f7308 */ /* 0x000fe20000000800 */
[----:B-1----:R-:W-:Y:S01]  /*4f10*/  FFMA.FTZ R6, R175, R6, R14 ;  /* 0x00000006af067223 */ /* 0x002fe2000001000e */
[-C--:B------:R-:W-:Y:S01]  /*4f20*/  FMUL.FTZ R36, R36, R175.reuse ;  /* 0x000000af24247220 */ /* 0x080fe20000410000 */
[----:B------:R-:W-:Y:S01]  /*4f30*/  FMUL.FTZ R37, R37, R175 ;  /* 0x000000af25257220 */ /* 0x000fe20000410000 */
[----:B------:R-:W-:-:S02]  /*4f40*/  @!P3 IMAD R154, R179, 0x40, R2 ;  /* 0x00000040b39ab824 */ /* 0x000fc400078e0202 */
[-C--:B------:R-:W-:Y:S01]  /*4f50*/  FMUL.FTZ R40, R40, R175.reuse ;  /* 0x000000af28287220 */ /* 0x080fe20000410000 */
[-C--:B------:R-:W-:Y:S01]  /*4f60*/  FMUL.FTZ R41, R41, R175.reuse ;  /* 0x000000af29297220 */ /* 0x080fe20000410000 */
[-C--:B------:R-:W-:Y:S01]  /*4f70*/  FMUL.FTZ R44, R44, R175.reuse ;  /* 0x000000af2c2c7220 */ /* 0x080fe20000410000 */
[----:B------:R-:W-:Y:S01]  /*4f80*/  MUFU.EX2 R20, R20 ;  /* 0x0000001400147308 */ /* 0x000fe20000000800 */
[----:B---3--:R-:W-:Y:S01]  /*4f90*/  FADD.FTZ R6, R13, R6 ;  /* 0x000000060d067221 */ /* 0x008fe20000010000 */
[----:B------:R-:W-:Y:S01]  /*4fa0*/  @!P3 LEA R154, R154, UR46, 0x2 ;  /* 0x0000002e9a9abc11 */ /* 0x000fe2000f8e10ff */
[-C--:B------:R-:W-:Y:S01]  /*4fb0*/  FMUL.FTZ R45, R45, R175.reuse ;  /* 0x000000af2d2d7220 */ /* 0x080fe20000410000 */
[-C--:B------:R-:W-:Y:S01]  /*4fc0*/  FMUL.FTZ R48, R48, R175.reuse ;  /* 0x000000af30307220 */ /* 0x080fe20000410000 */
[-C--:B------:R-:W-:Y:S01]  /*4fd0*/  FMUL.FTZ R49, R49, R175.reuse ;  /* 0x000000af31317220 */ /* 0x080fe20000410000 */
[----:B--2---:R-:W-:Y:S01]  /*4fe0*/  FMNMX.FTZ R152, R177, R4, !PT ;  /* 0x00000004b1987209 */ /* 0x004fe20007810000 */
[-C--:B------:R-:W-:Y:S01]  /*4ff0*/  FMUL.FTZ R52, R52, R175.reuse ;  /* 0x000000af34347220 */ /* 0x080fe20000410000 */
[----:B------:R-:W-:Y:S01]  /*5000*/  MUFU.EX2 R21, R21 ;  /* 0x0000001500157308 */ /* 0x000fe20000000800 */
[-C--:B------:R-:W-:Y:S01]  /*5010*/  FMUL.FTZ R53, R53, R175.reuse ;  /* 0x000000af35357220 */ /* 0x080fe20000410000 */
[-C--:B------:R-:W-:Y:S01]  /*5020*/  FMUL.FTZ R56, R56, R175.reuse ;  /* 0x000000af38387220 */ /* 0x080fe20000410000 */
[----:B------:R-:W1:Y:S01]  /*5030*/  SHFL.BFLY PT, R177, R152, 0x1, 0x1f ;  /* 0x0c201f0098b17f89 */ /* 0x000e6200000e0000 */
[-C--:B------:R-:W-:Y:S01]  /*5040*/  FMUL.FTZ R57, R57, R175.reuse ;  /* 0x000000af39397220 */ /* 0x080fe20000410000 */
[-C--:B------:R-:W-:Y:S01]  /*5050*/  FMUL.FTZ R60, R60, R175.reuse ;  /* 0x000000af3c3c7220 */ /* 0x080fe20000410000 */
[-C--:B------:R-:W-:Y:S01]  /*5060*/  FMUL.FTZ R61, R61, R175.reuse ;  /* 0x000000af3d3d7220 */ /* 0x080fe20000410000 */
[-C--:B------:R-:W-:Y:S01]  /*5070*/  FMUL.FTZ R64, R64, R175.reuse ;  /* 0x000000af40407220 */ /* 0x080fe20000410000 */
[----:B------:R-:W2:Y:S01]  /*5080*/  MUFU.EX2 R176, R176 ;  /* 0x000000b000b07308 */ /* 0x000ea20000000800 */
[-C--:B------:R-:W-:Y:S01]  /*5090*/  FMUL.FTZ R65, R65, R175.reuse ;  /* 0x000000af41417220 */ /* 0x080fe20000410000 */
[-C--:B------:R-:W-:Y:S01]  /*50a0*/  FMUL.FTZ R68, R68, R175.reuse ;  /* 0x000000af44447220 */ /* 0x080fe20000410000 */
[-C--:B------:R-:W-:Y:S01]  /*50b0*/  FMUL.FTZ R69, R69, R175.reuse ;  /* 0x000000af45457220 */ /* 0x080fe20000410000 */
[-C--:B------:R-:W-:Y:S01]  /*50c0*/  FMUL.FTZ R72, R72, R175.reuse ;  /* 0x000000af48487220 */ /* 0x080fe20000410000 */
[-C--:B------:R-:W-:Y:S01]  /*50d0*/  FMUL.FTZ R73, R73, R175.reuse ;  /* 0x000000af49497220 */ /* 0x080fe20000410000 */
[-C--:B------:R-:W-:Y:S01]  /*50e0*/  FMUL.FTZ R76, R76, R175.reuse ;  /* 0x000000af4c4c7220 */ /* 0x080fe20000410000 */
[-C--:B------:R-:W-:Y:S01]  /*50f0*/  FMUL.FTZ R77, R77, R175.reuse ;  /* 0x000000af4d4d7220 */ /* 0x080fe20000410000 */
[----:B------:R-:W-:Y:S01]  /*5100*/  MUFU.EX2 R153, R153 ;  /* 0x0000009900997308 */ /* 0x000fe20000000800 */
[-C--:B------:R-:W-:Y:S01]  /*5110*/  FMUL.FTZ R80, R80, R175.reuse ;  /* 0x000000af50507220 */ /* 0x080fe20000410000 */
[-C--:B------:R-:W-:Y:S01]  /*5120*/  FMUL.FTZ R81, R81, R175.reuse ;  /* 0x000000af51517220 */ /* 0x080fe20000410000 */
[-C--:B------:R-:W-:Y:S01]  /*5130*/  FMUL.FTZ R84, R84, R175.reuse ;  /* 0x000000af54547220 */ /* 0x080fe20000410000 */
[-C--:B------:R-:W-:Y:S01]  /*5140*/  FMUL.FTZ R85, R85, R175.reuse ;  /* 0x000000af55557220 */ /* 0x080fe20000410000 */
[-C--:B------:R-:W-:Y:S01]  /*5150*/  FMUL.FTZ R88, R88, R175.reuse ;  /* 0x000000af58587220 */ /* 0x080fe20000410000 */
[-C--:B------:R-:W-:Y:S01]  /*5160*/  FMUL.FTZ R89, R89, R175.reuse ;  /* 0x000000af59597220 */ /* 0x080fe20000410000 */
[----:B------:R-:W-:Y:S01]  /*5170*/  FMUL.FTZ R92, R92, R175 ;  /* 0x000000af5c5c7220 */ /* 0x000fe20000410000 */
[----:B------:R-:W3:Y:S01]  /*5180*/  MUFU.EX2 R178, R178 ;  /* 0x000000b200b27308 */ /* 0x000ee20000000800 */
[----:B--2---:R-:W-:Y:S01]  /*5190*/  F2FP.F16.F32.PACK_AB R156, R176, R21 ;  /* 0x00000015b09c723e */ /* 0x004fe200000000ff */
[----:B------:R-:W-:Y:S01]  /*51a0*/  FMUL.FTZ R93, R93, R175 ;  /* 0x000000af5d5d7220 */ /* 0x000fe20000410000 */
[----:B-1----:R-:W-:Y:S01]  /*51b0*/  FMNMX.FTZ R4, R152, R177, !PT ;  /* 0x000000b198047209 */ /* 0x002fe20007810000 */
[-C--:B------:R-:W-:Y:S01]  /*51c0*/  FMUL.FTZ R96, R96, R175.reuse ;  /* 0x000000af60607220 */ /* 0x080fe20000410000 */
[-C--:B------:R-:W-:Y:S01]  /*51d0*/  FMUL.FTZ R97, R97, R175.reuse ;  /* 0x000000af61617220 */ /* 0x080fe20000410000 */
[-C--:B------:R-:W-:Y:S01]  /*51e0*/  FMUL.FTZ R100, R100, R175.reuse ;  /* 0x000000af64647220 */ /* 0x080fe20000410000 */
[-C--:B------:R-:W-:Y:S01]  /*51f0*/  FMUL.FTZ R101, R101, R175.reuse ;  /* 0x000000af65657220 */ /* 0x080fe20000410000 */
[C---:B------:R-:W-:Y:S01]  /*5200*/  FADD.FTZ R9, -R4.reuse, R9 ;  /* 0x0000000904097221 */ /* 0x040fe20000010100 */
[----:B------:R-:W-:Y:S01]  /*5210*/  FMUL.FTZ R177, R4, UR20 ;  /* 0x0000001404b17c20 */ /* 0x000fe20008410000 */
[----:B------:R-:W-:Y:S01]  /*5220*/  MUFU.EX2 R155, R155 ;  /* 0x0000009b009b7308 */ /* 0x000fe20000000800 */
[-C--:B------:R-:W-:Y:S01]  /*5230*/  FMUL.FTZ R104, R104, R175.reuse ;  /* 0x000000af68687220 */ /* 0x080fe20000410000 */
[----:B------:R-:W-:Y:S01]  /*5240*/  FMUL.FTZ R188, R9, UR20 ;  /* 0x0000001409bc7c20 */ /* 0x000fe20008410000 */
[--C-:B------:R-:W-:Y:S01]  /*5250*/  FFMA.FTZ R9, R8, UR20, -R177.reuse ;  /* 0x0000001408097c23 */ /* 0x100fe200080108b1 */
[--C-:B------:R-:W-:Y:S01]  /*5260*/  FFMA.FTZ R8, R10, UR20, -R177.reuse ;  /* 0x000000140a087c23 */ /* 0x100fe200080108b1 */
[--C-:B------:R-:W-:Y:S01]  /*5270*/  FFMA.FTZ R10, R11, UR20, -R177.reuse ;  /* 0x000000140b0a7c23 */ /* 0x100fe200080108b1 */
[--C-:B------:R-:W-:Y:S01]  /*5280*/  FFMA.FTZ R11, R12, UR20, -R177.reuse ;  /* 0x000000140c0b7c23 */ /* 0x100fe200080108b1 */
[--C-:B------:R-:W-:Y:S01]  /*5290*/  FFMA.FTZ R12, R162, UR20, -R177.reuse ;  /* 0x00000014a20c7c23 */ /* 0x100fe200080108b1 */
[----:B------:R-:W-:Y:S01]  /*52a0*/  MUFU.EX2 R188, R188 ;  /* 0x000000bc00bc7308 */ /* 0x000fe20000000800 */
[--C-:B------:R-:W-:Y:S01]  /*52b0*/  FFMA.FTZ R163, R163, UR20, -R177.reuse ;  /* 0x00000014a3a37c23 */ /* 0x100fe200080108b1 */
[--C-:B------:R-:W-:Y:S01]  /*52c0*/  FFMA.FTZ R165, R165, UR20, -R177.reuse ;  /* 0x00000014a5a57c23 */ /* 0x100fe200080108b1 */
[--C-:B------:R-:W-:Y:S01]  /*52d0*/  FFMA.FTZ R194, R166, UR20, -R177.reuse ;  /* 0x00000014a6c27c23 */ /* 0x100fe200080108b1 */
[--C-:B------:R-:W-:Y:S01]  /*52e0*/  FFMA.FTZ R167, R167, UR20, -R177.reuse ;  /* 0x00000014a7a77c23 */ /* 0x100fe200080108b1 */
[--C-:B------:R-:W-:Y:S01]  /*52f0*/  FFMA.FTZ R196, R168, UR20, -R177.reuse ;  /* 0x00000014a8c47c23 */ /* 0x100fe200080108b1 */
[--C-:B------:R-:W-:Y:S01]  /*5300*/  FFMA.FTZ R169, R169, UR20, -R177.reuse ;  /* 0x00000014a9a97c23 */ /* 0x100fe200080108b1 */
[--C-:B------:R-:W-:Y:S01]  /*5310*/  FFMA.FTZ R171, R171, UR20, -R177.reuse ;  /* 0x00000014abab7c23 */ /* 0x100fe200080108b1 */
[----:B------:R-:W1:Y:S01]  /*5320*/  MUFU.EX2 R9, R9 ;  /* 0x0000000900097308 */ /* 0x000e620000000800 */
[--C-:B------:R-:W-:Y:S01]  /*5330*/  FFMA.FTZ R170, R170, UR20, -R177.reuse ;  /* 0x00000014aaaa7c23 */ /* 0x100fe200080108b1 */
[--C-:B------:R-:W-:Y:S01]  /*5340*/  FFMA.FTZ R172, R172, UR20, -R177.reuse ;  /* 0x00000014acac7c23 */ /* 0x100fe200080108b1 */
[--C-:B------:R-:W-:Y:S01]  /*5350*/  FFMA.FTZ R173, R173, UR20, -R177.reuse ;  /* 0x00000014adad7c23 */ /* 0x100fe200080108b1 */
[----:B------:R-:W-:Y:S01]  /*5360*/  FFMA.FTZ R174, R174, UR20, -R177 ;  /* 0x00000014aeae7c23 */ /* 0x000fe200080108b1 */
[----:B------:R-:W-:Y:S01]  /*5370*/  FADD.FTZ R177, R15, R6 ;  /* 0x000000060fb17221 */ /* 0x000fe20000010000 */
[----:B------:R-:W-:Y:S01]  /*5380*/  MOV R168, UR23 ;  /* 0x0000001700a87c02 */ /* 0x000fe20008000f00 */
[-C--:B------:R-:W-:Y:S01]  /*5390*/  FMUL.FTZ R105, R105, R175.reuse ;  /* 0x000000af69697220 */ /* 0x080fe20000410000 */
[----:B------:R-:W2:Y:S01]  /*53a0*/  MUFU.EX2 R8, R8 ;  /* 0x0000000800087308 */ /* 0x000ea20000000800 */
[----:B------:R-:W-:Y:S01]  /*53b0*/  FADD.FTZ R6, R20, R177 ;  /* 0x000000b114067221 */ /* 0x000fe20000010000 */
[----:B------:R-:W-:Y:S01]  /*53c0*/  @!P1 IADD3 R152, R168, 0x28c40, RZ ;  /* 0x00028c40a8989810 */ /* 0x000fe20007ffe0ff */
[----:B------:R-:W-:Y:S01]  /*53d0*/  FMUL.FTZ R108, R108, R175 ;  /* 0x000000af6c6c7220 */ /* 0x000fe20000410000 */
[----:B---3--:R-:W-:Y:S01]  /*53e0*/  F2FP.F16.F32.PACK_AB R158, R178, R153 ;  /* 0x00000099b29e723e */ /* 0x008fe200000000ff */
[----:B------:R-:W-:Y:S01]  /*53f0*/  FADD.FTZ R177, R21, R6 ;  /* 0x0000000615b17221 */ /* 0x000fe20000010000 */
[----:B------:R-:W-:Y:S01]  /*5400*/  @!P1 PRMT R152, RZ, 0x654, R152 ;  /* 0x00000654ff989816 */ /* 0x000fe20000000098 */
[----:B------:R-:W-:Y:S01]  /*5410*/  FMUL.FTZ R109, R109, R175 ;  /* 0x000000af6d6d7220 */ /* 0x000fe20000410000 */
[----:B------:R-:W3:Y:S01]  /*5420*/  MUFU.EX2 R10, R10 ;  /* 0x0000000a000a7308 */ /* 0x000ee20000000800 */
[----:B-1----:R-:W-:Y:S01]  /*5430*/  FFMA.FTZ R5, R188, R5, R9 ;  /* 0x00000005bc057223 */ /* 0x002fe20000010009 */
[----:B------:R1:W-:Y:S01]  /*5440*/  @!P1 SYNCS.ARRIVE.TRANS64.RED.A1T0 RZ, [R152+URZ], RZ ;  /* 0x000000ff98ff99a7 */ /* 0x0003e2000810043f */
[----:B------:R-:W-:Y:S01]  /*5450*/  @!P3 STS [R154+0x28800], R175 ;  /* 0x028800af9a00b388 */ /* 0x000fe20000000800 */
[-C--:B------:R-:W-:Y:S01]  /*5460*/  FMUL.FTZ R112, R112, R175.reuse ;  /* 0x000000af70707220 */ /* 0x080fe20000410000 */
[-C--:B------:R-:W-:Y:S01]  /*5470*/  FMUL.FTZ R113, R113, R175.reuse ;  /* 0x000000af71717220 */ /* 0x080fe20000410000 */
[-C--:B------:R-:W-:Y:S01]  /*5480*/  FMUL.FTZ R116, R116, R175.reuse ;  /* 0x000000af74747220 */ /* 0x080fe20000410000 */
[----:B------:R4:W-:Y:S01]  /*5490*/  @!P3 STS [R154+0x28820], R188 ;  /* 0x028820bc9a00b388 */ /* 0x0009e20000000800 */
[----:B------:R-:W5:Y:S01]  /*54a0*/  MUFU.EX2 R11, R11 ;  /* 0x0000000b000b7308 */ /* 0x000f620000000800 */
[----:B--2---:R-:W-:Y:S01]  /*54b0*/  FADD.FTZ R5, R8, R5 ;  /* 0x0000000508057221 */ /* 0x004fe20000010000 */
[----:B-1----:R-:W-:Y:S01]  /*54c0*/  FADD.FTZ R152, R176, R177 ;  /* 0x000000b1b0987221 */ /* 0x002fe20000010000 */
[-C--:B------:R-:W-:Y:S01]  /*54d0*/  FMUL.FTZ R117, R117, R175.reuse ;  /* 0x000000af75757220 */ /* 0x080fe20000410000 */
[-C--:B------:R-:W-:Y:S01]  /*54e0*/  FMUL.FTZ R120, R120, R175.reuse ;  /* 0x000000af78787220 */ /* 0x080fe20000410000 */
[----:B------:R-:W-:Y:S01]  /*54f0*/  FMUL.FTZ R121, R121, R175 ;  /* 0x000000af79797220 */ /* 0x000fe20000410000 */
[----:B------:R-:W-:Y:S01]  /*5500*/  FADD.FTZ R177, R153, R152 ;  /* 0x0000009899b17221 */ /* 0x000fe20000010000 */
[----:B------:R-:W-:Y:S01]  /*5510*/  F2FP.F16.F32.PACK_AB R153, R8, R9 ;  /* 0x000000090899723e */ /* 0x000fe200000000ff */
[----:B------:R-:W1:Y:S01]  /*5520*/  MUFU.EX2 R12, R12 ;  /* 0x0000000c000c7308 */ /* 0x000e620000000800 */
[----:B---3--:R-:W-:Y:S01]  /*5530*/  FADD.FTZ R6, R10, R5 ;  /* 0x000000050a067221 */ /* 0x008fe20000010000 */
[----:B------:R-:W-:Y:S01]  /*5540*/  FADD.FTZ R152, R178, R177 ;  /* 0x000000b1b2987221 */ /* 0x000fe20000010000 */
[----:B----4-:R-:W-:Y:S01]  /*5550*/  F2FP.F16.F32.PACK_AB R154, R20, R15 ;  /* 0x0000000f149a723e */ /* 0x010fe200000000ff */
[-C--:B------:R-:W-:Y:S01]  /*5560*/  FMUL.FTZ R124, R124, R175.reuse ;  /* 0x000000af7c7c7220 */ /* 0x080fe20000410000 */
[-C--:B------:R-:W-:Y:S01]  /*5570*/  FMUL.FTZ R125, R125, R175.reuse ;  /* 0x000000af7d7d7220 */ /* 0x080fe20000410000 */
[----:B------:R-:W-:Y:S01]  /*5580*/  FADD.FTZ R177, R155, R152 ;  /* 0x000000989bb17221 */ /* 0x000fe20000010000 */
[-C--:B------:R-:W-:Y:S01]  /*5590*/  FMUL.FTZ R128, R128, R175.reuse ;  /* 0x000000af80807220 */ /* 0x080fe20000410000 */
[----:B------:R-:W2:Y:S01]  /*55a0*/  MUFU.EX2 R163, R163 ;  /* 0x000000a300a37308 */ /* 0x000ea20000000800 */
[----:B-----5:R-:W-:Y:S01]  /*55b0*/  FADD.FTZ R5, R11, R6 ;  /* 0x000000060b057221 */ /* 0x020fe20000010000 */
[-C--:B------:R-:W-:Y:S01]  /*55c0*/  FMUL.FTZ R129, R129, R175.reuse ;  /* 0x000000af81817220 */ /* 0x080fe20000410000 */
[-C--:B------:R-:W-:Y:S01]  /*55d0*/  FMUL.FTZ R132, R132, R175.reuse ;  /* 0x000000af84847220 */ /* 0x080fe20000410000 */
[-C--:B------:R-:W-:Y:S01]  /*55e0*/  FMUL.FTZ R133, R133, R175.reuse ;  /* 0x000000af85857220 */ /* 0x080fe20000410000 */
[-C--:B------:R-:W-:Y:S01]  /*55f0*/  FMUL.FTZ R136, R136, R175.reuse ;  /* 0x000000af88887220 */ /* 0x080fe20000410000 */
[-C--:B------:R-:W-:Y:S01]  /*5600*/  FMUL.FTZ R137, R137, R175.reuse ;  /* 0x000000af89897220 */ /* 0x080fe20000410000 */
[-C--:B------:R-:W-:Y:S01]  /*5610*/  FMUL.FTZ R140, R140, R175.reuse ;  /* 0x000000af8c8c7220 */ /* 0x080fe20000410000 */
[----:B------:R-:W3:Y:S01]  /*5620*/  MUFU.EX2 R165, R165 ;  /* 0x000000a500a57308 */ /* 0x000ee20000000800 */
[----:B-1----:R-:W-:Y:S01]  /*5630*/  FADD.FTZ R6, R12, R5 ;  /* 0x000000050c067221 */ /* 0x002fe20000010000 */
[-C--:B------:R-:W-:Y:S01]  /*5640*/  FMUL.FTZ R141, R141, R175.reuse ;  /* 0x000000af8d8d7220 */ /* 0x080fe20000410000 */
[-C--:B------:R-:W-:Y:S01]  /*5650*/  FMUL.FTZ R144, R144, R175.reuse ;  /* 0x000000af90907220 */ /* 0x080fe20000410000 */
[-C--:B------:R-:W-:Y:S01]  /*5660*/  FMUL.FTZ R145, R145, R175.reuse ;  /* 0x000000af91917220 */ /* 0x080fe20000410000 */
[-C--:B------:R-:W-:Y:S01]  /*5670*/  FMUL.FTZ R148, R148, R175.reuse ;  /* 0x000000af94947220 */ /* 0x080fe20000410000 */
[----:B------:R-:W-:Y:S01]  /*5680*/  FMUL.FTZ R149, R149, R175 ;  /* 0x000000af95957220 */ /* 0x000fe20000410000 */
[-C--:B------:R-:W-:Y:S01]  /*5690*/  FMUL.FTZ R26, R26, R188.reuse ;  /* 0x000000bc1a1a7220 */ /* 0x080fe20000410000 */
[----:B------:R-:W1:Y:S01]  /*56a0*/  MUFU.EX2 R194, R194 ;  /* 0x000000c200c27308 */ /* 0x000e620000000800 */
[----:B--2---:R-:W-:Y:S01]  /*56b0*/  FADD.FTZ R6, R163, R6 ;  /* 0x00000006a3067221 */ /* 0x004fe20000010000 */
[-C--:B------:R-:W-:Y:S01]  /*56c0*/  FMUL.FTZ R27, R27, R188.reuse ;  /* 0x000000bc1b1b7220 */ /* 0x080fe20000410000 */
[-C--:B------:R-:W-:Y:S01]  /*56d0*/  FMUL.FTZ R30, R30, R188.reuse ;  /* 0x000000bc1e1e7220 */ /* 0x080fe20000410000 */
[-C--:B------:R-:W-:Y:S01]  /*56e0*/  FMUL.FTZ R31, R31, R188.reuse ;  /* 0x000000bc1f1f7220 */ /* 0x080fe20000410000 */
[-C--:B------:R-:W-:Y:S01]  /*56f0*/  FMUL.FTZ R34, R34, R188.reuse ;  /* 0x000000bc22227220 */ /* 0x080fe20000410000 */
[-C--:B------:R-:W-:Y:S01]  /*5700*/  FMUL.FTZ R35, R35, R188.reuse ;  /* 0x000000bc23237220 */ /* 0x080fe20000410000 */
[-C--:B------:R-:W-:Y:S01]  /*5710*/  FMUL.FTZ R38, R38, R188.reuse ;  /* 0x000000bc26267220 */ /* 0x080fe20000410000 */
[----:B------:R-:W2:Y:S01]  /*5720*/  MUFU.EX2 R180, R180 ;  /* 0x000000b400b47308 */ /* 0x000ea20000000800 */
[----:B---3--:R-:W-:Y:S01]  /*5730*/  FADD.FTZ R5, R165, R6 ;  /* 0x00000006a5057221 */ /* 0x008fe20000010000 */
        /* <DEDUP_REMOVED lines=12> */
[-C--:B------:R-:W-:Y:S01]  /*5800*/  FMUL.FTZ R59, R59, R188.reuse ;  /* 0x000000bc3b3b7220 */ /* 0x080fe20000410000 */
[-C--:B------:R-:W-:Y:S01]  /*5810*/  FMUL.FTZ R62, R62, R188.reuse ;  /* 0x000000bc3e3e7220 */ /* 0x080fe20000410000 */
[----:B------:R-:W1:Y:S01]  /*5820*/  MUFU.EX2 R157, R157 ;  /* 0x0000009d009d7308 */ /* 0x000e620000000800 */
[C---:B--2---:R-:W-:Y:S01]  /*5830*/  FADD.FTZ R152, R180.reuse, R177 ;  /* 0x000000b1b4987221 */ /* 0x044fe20000010000 */
[----:B------:R-:W-:Y:S01]  /*5840*/  F2FP.F16.F32.PACK_AB R160, R180, R155 ;  /* 0x0000009bb4a0723e */ /* 0x000fe200000000ff */
[----:B------:R-:W-:Y:S01]  /*5850*/  FMUL.FTZ R63, R63, R188 ;  /* 0x000000bc3f3f7220 */ /* 0x000fe20000410000 */
[----:B------:R-:W-:Y:S01]  /*5860*/  F2FP.F16.F32.PACK_AB R155, R11, R10 ;  /* 0x0000000a0b9b723e */ /* 0x000fe200000000ff */
        /* <DEDUP_REMOVED lines=10> */
[----:B------:R-:W-:Y:S01]  /*5910*/  FMUL.FTZ R82, R82, R188 ;  /* 0x000000bc52527220 */ /* 0x000fe20000410000 */
[----:B------:R-:W3:Y:S01]  /*5920*/  MUFU.EX2 R182, R182 ;  /* 0x000000b600b67308 */ /* 0x000ee20000000800 */
[----:B-1----:R-:W-:Y:S01]  /*5930*/  FADD.FTZ R177, R157, R152 ;  /* 0x000000989db17221 */ /* 0x002fe20000010000 */
[----:B------:R-:W-:Y:S01]  /*5940*/  F2FP.F16.F32.PACK_AB R152, R13, R14 ;  /* 0x0000000e0d98723e */ /* 0x000fe200000000ff */
[----:B------:R-:W-:Y:S01]  /*5950*/  BAR.SYNC.DEFER_BLOCKING 0xf, 0x100 ;  /* 0x03c4000000007b1d */ /* 0x000fe20000010000 */
[-C--:B------:R-:W-:Y:S01]  /*5960*/  FMUL.FTZ R83, R83, R188.reuse ;  /* 0x000000bc53537220 */ /* 0x080fe20000410000 */
[-C--:B------:R-:W-:Y:S01]  /*5970*/  FMUL.FTZ R86, R86, R188.reuse ;  /* 0x000000bc56567220 */ /* 0x080fe20000410000 */
[-C--:B------:R-:W-:Y:S01]  /*5980*/  FMUL.FTZ R87, R87, R188.reuse ;  /* 0x000000bc57577220 */ /* 0x080fe20000410000 */
[-C--:B------:R-:W-:Y:S01]  /*5990*/  FMUL.FTZ R90, R90, R188.reuse ;  /* 0x000000bc5a5a7220 */ /* 0x080fe20000410000 */
        /* <DEDUP_REMOVED lines=10> */
[C---:B---3--:R-:W-:Y:S01]  /*5a40*/  FADD.FTZ R14, R182.reuse, R177 ;  /* 0x000000b1b60e7221 */ /* 0x048fe20000010000 */
[----:B------:R-:W-:Y:S01]  /*5a50*/  F2FP.F16.F32.PACK_AB R162, R182, R157 ;  /* 0x0000009db6a2723e */ /* 0x000fe200000000ff */
[----:B------:R-:W-:Y:S01]  /*5a60*/  FMUL.FTZ R106, R106, R188 ;  /* 0x000000bc6a6a7220 */ /* 0x000fe20000410000 */
[----:B------:R-:W-:Y:S01]  /*5a70*/  F2FP.F16.F32.PACK_AB R157, R163, R12 ;  /* 0x0000000ca39d723e */ /* 0x000fe200000000ff */
[-C--:B------:R-:W-:Y:S01]  /*5a80*/  FMUL.FTZ R107, R107, R188.reuse ;  /* 0x000000bc6b6b7220 */ /* 0x080fe20000410000 */
[-C--:B------:R-:W-:Y:S01]  /*5a90*/  FMUL.FTZ R110, R110, R188.reuse ;  /* 0x000000bc6e6e7220 */ /* 0x080fe20000410000 */
[-C--:B------:R-:W-:Y:S01]  /*5aa0*/  FMUL.FTZ R111, R111, R188.reuse ;  /* 0x000000bc6f6f7220 */ /* 0x080fe20000410000 */
[----:B------:R-:W3:Y:S01]  /*5ab0*/  MUFU.EX2 R198, R171 ;  /* 0x000000ab00c67308 */ /* 0x000ee20000000800 */
[----:B-1----:R-:W-:Y:S01]  /*5ac0*/  FADD.FTZ R5, R169, R6 ;  /* 0x00000006a9057221 */ /* 0x002fe20000010000 */
[----:B------:R1:W-:Y:S01]  /*5ad0*/  STSM.16.M88.4 [R19+0x26800], R152 ;  /* 0x0268009813007844 */ /* 0x0003e20000000200 */
[-C--:B------:R-:W-:Y:S01]  /*5ae0*/  FMUL.FTZ R114, R114, R188.reuse ;  /* 0x000000bc72727220 */ /* 0x080fe20000410000 */
[-C--:B------:R-:W-:Y:S01]  /*5af0*/  FMUL.FTZ R115, R115, R188.reuse ;  /* 0x000000bc73737220 */ /* 0x080fe20000410000 */
[-C--:B------:R-:W-:Y:S01]  /*5b00*/  FMUL.FTZ R118, R118, R188.reuse ;  /* 0x000000bc76767220 */ /* 0x080fe20000410000 */
[-C--:B------:R-:W-:Y:S01]  /*5b10*/  FMUL.FTZ R119, R119, R188.reuse ;  /* 0x000000bc77777220 */ /* 0x080fe20000410000 */
[-C--:B------:R-:W-:Y:S01]  /*5b20*/  FMUL.FTZ R122, R122, R188.reuse ;  /* 0x000000bc7a7a7220 */ /* 0x080fe20000410000 */
[----:B------:R-:W4:Y:S01]  /*5b30*/  MUFU.EX2 R190, R190 ;  /* 0x000000be00be7308 */ /* 0x000f220000000800 */
        /* <DEDUP_REMOVED lines=10> */
[-C--:B------:R-:W-:Y:S01]  /*5be0*/  FMUL.FTZ R135, R135, R188.reuse ;  /* 0x000000bc87877220 */ /* 0x080fe20000410000 */
[-C--:B------:R-:W-:Y:S01]  /*5bf0*/  FMUL.FTZ R138, R138, R188.reuse ;  /* 0x000000bc8a8a7220 */ /* 0x080fe20000410000 */
[-C--:B------:R-:W-:Y:S01]  /*5c00*/  FMUL.FTZ R139, R139, R188.reuse ;  /* 0x000000bc8b8b7220 */ /* 0x080fe20000410000 */
[-C--:B------:R-:W-:Y:S01]  /*5c10*/  FMUL.FTZ R142, R142, R188.reuse ;  /* 0x000000bc8e8e7220 */ /* 0x080fe20000410000 */
[-C--:B------:R-:W-:Y:S01]  /*5c20*/  FMUL.FTZ R143, R143, R188.reuse ;  /* 0x000000bc8f8f7220 */ /* 0x080fe20000410000 */
[----:B------:R-:W3:Y:S01]  /*5c30*/  MUFU.EX2 R161, R161 ;  /* 0x000000a100a17308 */ /* 0x000ee20000000800 */
[C---:B----4-:R-:W-:Y:S01]  /*5c40*/  FADD.FTZ R6, R190.reuse, R13 ;  /* 0x0000000dbe067221 */ /* 0x050fe20000010000 */
[----:B------:R-:W-:Y:S01]  /*5c50*/  F2FP.F16.F32.PACK_AB R164, R190, R159 ;  /* 0x0000009fbea4723e */ /* 0x000fe200000000ff */
[-C--:B------:R-:W-:Y:S01]  /*5c60*/  FMUL.FTZ R146, R146, R188.reuse ;  /* 0x000000bc92927220 */ /* 0x080fe20000410000 */
[----:B------:R-:W-:Y:S01]  /*5c70*/  F2FP.F16.F32.PACK_AB R159, R194, R165 ;  /* 0x000000a5c29f723e */ /* 0x000fe200000000ff */
[-C--:B------:R-:W-:Y:S01]  /*5c80*/  FMUL.FTZ R147, R147, R188.reuse ;  /* 0x000000bc93937220 */ /* 0x080fe20000410000 */
[-C--:B------:R-:W-:Y:S01]  /*5c90*/  FMUL.FTZ R150, R150, R188.reuse ;  /* 0x000000bc96967220 */ /* 0x080fe20000410000 */
[----:B------:R-:W-:Y:S01]  /*5ca0*/  FMUL.FTZ R151, R151, R188 ;  /* 0x000000bc97977220 */ /* 0x000fe20000410000 */
[----:B------:R-:W4:Y:S01]  /*5cb0*/  MUFU.EX2 R192, R192 ;  /* 0x000000c000c07308 */ /* 0x000f220000000800 */
[----:B--2---:R-:W-:Y:S01]  /*5cc0*/  FADD.FTZ R14, R170, R5 ;  /* 0x00000005aa0e7221 */ /* 0x004fe20000010000 */
[----:B------:R1:W-:Y:S06]  /*5cd0*/  STSM.16.M88.4 [R18], R156 ;  /* 0x0000009c12007844 */ /* 0x0003ec0000000200 */
[----:B------:R-:W2:Y:S01]  /*5ce0*/  MUFU.EX2 R171, R172 ;  /* 0x000000ac00ab7308 */ /* 0x000ea20000000800 */
[----:B---3--:R-:W-:-:S07]  /*5cf0*/  FADD.FTZ R13, R161, R6 ;  /* 0x00000006a10d7221 */ /* 0x008fce0000010000 */
[----:B------:R-:W3:Y:S01]  /*5d00*/  MUFU.EX2 R173, R173 ;  /* 0x000000ad00ad7308 */ /* 0x000ee20000000800 */
[C---:B----4-:R-:W-:Y:S01]  /*5d10*/  F2FP.F16.F32.PACK_AB R166, R192.reuse, R161 ;  /* 0x000000a1c0a6723e */ /* 0x050fe200000000ff */
[----:B------:R-:W-:Y:S01]  /*5d20*/  FADD.FTZ R6, R192, R13 ;  /* 0x0000000dc0067221 */ /* 0x000fe20000010000 */
[----:B------:R-:W-:-:S05]  /*5d30*/  F2FP.F16.F32.PACK_AB R161, R196, R167 ;  /* 0x000000a7c4a1723e */ /* 0x000fca00000000ff */
[----:B------:R-:W4:Y:S01]  /*5d40*/  MUFU.EX2 R174, R174 ;  /* 0x000000ae00ae7308 */ /* 0x000f220000000800 */
[C---:B--2---:R-:W-:Y:S01]  /*5d50*/  FADD.FTZ R14, R171.reuse, R14 ;  /* 0x0000000eab0e7221 */ /* 0x044fe20000010000 */
[----:B------:R-:W-:Y:S01]  /*5d60*/  F2FP.F16.F32.PACK_AB R165, R171, R170 ;  /* 0x000000aaaba5723e */ /* 0x000fe200000000ff */
[----:B------:R1:W-:Y:S02]  /*5d70*/  STSM.16.M88.4 [R23], R160 ;  /* 0x000000a017007844 */ /* 0x0003e40000000200 */
[----:B---3--:R-:W-:Y:S01]  /*5d80*/  FADD.FTZ R5, R173, R14 ;  /* 0x0000000ead057221 */ /* 0x008fe20000010000 */
[----:B----4-:R-:W-:-:S03]  /*5d90*/  F2FP.F16.F32.PACK_AB R167, R174, R173 ;  /* 0x000000adaea7723e */ /* 0x010fc600000000ff */
[----:B------:R-:W-:Y:S02]  /*5da0*/  FADD.FTZ R5, R174, R5 ;  /* 0x00000005ae057221 */ /* 0x000fe40000010000 */
[----:B------:R1:W-:Y:S01]  /*5db0*/  STSM.16.M88.4 [R22], R164 ;  /* 0x000000a416007844 */ /* 0x0003e20000000200 */
[----:B------:R-:W-:Y:S05]  /*5dc0*/  @!P0 BRA `(.L_x_34) ;  /* 0x0000000000048947 */ /* 0x000fea0003800000 */
[----:B------:R-:W-:Y:S01]  /*5dd0*/  BPT.TRAP 0x1 ;  /* 0x000000040000795c */ /* 0x000fe20000300000 */
.L_x_34:
[----:B------:R2:W3:Y:S01]  /*5de0*/  SYNCS.PHASECHK.TRANS64.TRYWAIT P3, [UR23+0x28c50], R7 ;  /* 0x028c5007ff0075a7 */ /* 0x0004e20008060157 */
[----:B------:R-:W-:Y:S05]  /*5df0*/  @!P0 BRA `(.L_x_35) ;  /* 0x0000000000048947 */ /* 0x000fea0003800000 */
[----:B------:R-:W-:Y:S01]  /*5e00*/  BPT.TRAP 0x1 ;  /* 0x000000040000795c */ /* 0x000fe20000300000 */
.L_x_35:
[----:B---3--:R-:W-:Y:S05]  /*5e10*/  @P3 BRA `(.L_x_36) ;  /* 0x0000000000083947 */ /* 0x008fea0003800000 */
[----:B------:R-:W3:Y:S02]  /*5e20*/  SYNCS.PHASECHK.TRANS64.TRYWAIT P3, [UR23+0x28c50], R7 ;  /* 0x028c5007ff0075a7 */ /* 0x000ee40008060157 */
[----:B---3--:R-:W-:Y:S05]  /*5e30*/  @!P3 BRA `(.L_x_37) ;  /* 0x0000005000c4b947 */ /* 0x008fea0003800000 */
.L_x_36:
[----:B------:R-:W-:Y:S01]  /*5e40*/  ULEA UR10, UR39, UR51, 0xc ;  /* 0x00000033270a7291 */ /* 0x000fe2000f8e603f */
[----:B------:R-:W-:Y:S01]  /*5e50*/  WARPGROUP.ARRIVE ;  /* 0x00000000000079c5 */ /* 0x000fe20000000000 */
[----:B------:R-:W-:Y:S01]  /*5e60*/  UMOV UR7, 0x40000040 ;  /* 0x4000004000077882 */ /* 0x000fe20000000000 */
[----:B---3--:R-:W-:Y:S01]  /*5e70*/  @!P1 IADD3 R168, R168, 0x28c60, RZ ;  /* 0x00028c60a8a89810 */ /* 0x008fe20007ffe0ff */
[----:B------:R-:W-:Y:S01]  /*5e80*/  UMOV UR21, UR39 ;  /* 0x0000002700157c82 */ /* 0x000fe20008000000 */
[----:B------:R-:W-:Y:S02]  /*5e90*/  MOV R9, R4 ;  /* 0x0000000400097202 */ /* 0x000fe40000000f00 */
[----:B------:R-:W-:Y:S01]  /*5ea0*/  UMOV UR6, UR10 ;  /* 0x0000000a00067c82 */ /* 0x000fe20008000000 */
[----:B------:R-:W-:Y:S01]  /*5eb0*/  @!P1 PRMT R168, RZ, 0x654, R168 ;  /* 0x00000654ffa89816 */ /* 0x000fe200000000a8 */
[----:B------:R-:W-:Y:S01]  /*5ec0*/  HGMMA.64x256x16.F32 R24, R152, gdesc[UR4].tnspB, R24, gsb0 ;  /* 0x43e0000498187df0 */ /* 0x000fe20008000818 */
[----:B------:R-:W-:Y:S01]  /*5ed0*/  UIADD3 UR6, UR10, 0x80, URZ ;  /* 0x000000800a067890 */ /* 0x000fe2000fffe03f */
[----:B------:R-:W-:Y:S01]  /*5ee0*/  MOV R14, R3 ;  /* 0x00000003000e7202 */ /* 0x000fe20000000f00 */
[----:B------:R-:W-:Y:S01]  /*5ef0*/  UMOV UR7, 0x40000040 ;  /* 0x4000004000077882 */ /* 0x000fe20000000000 */
[----:B------:R-:W-:-:S02]  /*5f00*/  WARPGROUP.DEPBAR.LE gsb0, 0x0 ;  /* 0x00008000000079c5 */ /* 0x000fc40000010000 */
        /* <DEDUP_REMOVED lines=21> */
[----:B---3--:R-:W3:Y:S02]  /*6060*/  FENCE.VIEW.ASYNC.S ;  /* 0x00000000000073c6 */ /* 0x008ee40000000000 */
[----:B---3--:R-:W-:Y:S01]  /*6070*/  NOP ;  /* 0x0000000000007918 */ /* 0x008fe20000000000 */
[----:B------:R-:W-:Y:S06]  /*6080*/  BAR.ARV 0xe, 0x100 ;  /* 0x0384000000007b1d */ /* 0x000fec0000002000 */
[----:B------:R3:W-:Y:S01]  /*6090*/  @!P1 SYNCS.ARRIVE.TRANS64.RED.A1T0 RZ, [R168+URZ], RZ ;  /* 0x000000ffa8ff99a7 */ /* 0x0007e2000810043f */
[----:B------:R-:W-:Y:S05]  /*60a0*/  @P2 BRA `(.L_x_38) ;  /* 0xffffffe000d02947 */ /* 0x000fea000383ffff */
.L_x_29:
[----:B--2---:R-:W2:Y:S01]  /*60b0*/  SHFL.BFLY PT, R7, R6, 0x2, 0x1f ;  /* 0x0c401f0006077f89 */ /* 0x004ea200000e0000 */
[----:B------:R-:W-:Y:S01]  /*60c0*/  IADD3 R11, -R17, RZ, RZ ;  /* 0x000000ff110b7210 */ /* 0x000fe20007ffe1ff */
[----:B-1----:R-:W-:Y:S01]  /*60d0*/  IMAD.MOV.U32 R156, RZ, RZ, -0x800000 ;  /* 0xff800000ff9c7424 */ /* 0x002fe200078e00ff */
[----:B------:R-:W-:Y:S01]  /*60e0*/  MOV R12, UR20 ;  /* 0x00000014000c7c02 */ /* 0x000fe20008000f00 */
[----:B------:R-:W1:Y:S01]  /*60f0*/  SHFL.BFLY PT, R8, R5, 0x2, 0x1f ;  /* 0x0c401f0005087f89 */ /* 0x000e6200000e0000 */
[----:B------:R-:W-:Y:S08]  /*6100*/  BAR.ARV 0x8, 0xa0 ;  /* 0x0202800000007b1d */ /* 0x000ff00000002000 */
[----:B------:R-:W-:Y:S01]  /*6110*/  BAR.SYNC.DEFER_BLOCKING 0xf, 0x100 ;  /* 0x03c4000000007b1d */ /* 0x000fe20000010000 */
[----:B------:R-:W-:Y:S01]  /*6120*/  ISETP.NE.AND P2, PT, R16, R11, PT ;  /* 0x0000000b1000720c */ /* 0x000fe20003f45270 */
[----:B------:R-:W-:Y:S01]  /*6130*/  UIADD3 UR41, UR41, 0x1, URZ ;  /* 0x0000000129297890 */ /* 0x000fe2000fffe03f */
[----:B------:R-:W-:Y:S01]  /*6140*/  MOV R155, 0xff800000 ;  /* 0xff800000009b7802 */ /* 0x000fe20000000f00 */
[----:B--2---:R-:W-:Y:S01]  /*6150*/  FADD.FTZ R7, R7, R6 ;  /* 0x0000000607077221 */ /* 0x004fe20000010000 */
[----:B-1----:R-:W-:-:S04]  /*6160*/  FADD.FTZ R8, R8, R5 ;  /* 0x0000000508087221 */ /* 0x002fc80000010000 */
[----:B------:R-:W1:Y:S01]  /*6170*/  SHFL.BFLY PT, R0, R7, 0x1, 0x1f ;  /* 0x0c201f0007007f89 */ /* 0x000e6200000e0000 */
[----:B------:R-:W-:Y:S01]  /*6180*/  MOV R5, UR39 ;  /* 0x0000002700057c02 */ /* 0x000fe20008000f00 */
[----:B------:R-:W-:Y:S02]  /*6190*/  UIADD3 UR39, UR39, 0x1, URZ ;  /* 0x0000000127277890 */ /* 0x000fe4000fffe03f */
[----:B------:R-:W2:Y:S01]  /*61a0*/  SHFL.BFLY PT, R9, R8, 0x1, 0x1f ;  /* 0x0c201f0008097f89 */ /* 0x000ea200000e0000 */
[----:B------:R-:W-:Y:S01]  /*61b0*/  @!P2 LEA R6, R5, R2, 0x6 ;  /* 0x000000020506a211 */ /* 0x000fe200078e30ff */
[----:B------:R-:W-:Y:S01]  /*61c0*/  UISETP.NE.AND UP0, UPT, UR39, 0x2, UPT ;  /* 0x000000022700788c */ /* 0x000fe2000bf05270 */
[----:B------:R-:W-:-:S03]  /*61d0*/  MOV R5, RZ ;  /* 0x000000ff00057202 */ /* 0x000fc60000000f00 */
[----:B------:R-:W-:Y:S02]  /*61e0*/  USEL UR4, URZ, 0x1, UP0 ;  /* 0x000000013f047887 */ /* 0x000fe40008000000 */
[----:B------:R-:W-:Y:S02]  /*61f0*/  USEL UR39, UR39, URZ, UP0 ;  /* 0x0000003f27277287 */ /* 0x000fe40008000000 */
[----:B------:R-:W-:Y:S01]  /*6200*/  ULOP3.LUT UR40, UR40, UR4, URZ, 0x3c, !UPT ;  /* 0x0000000428287292 */ /* 0x000fe2000f8e3c3f */
[----:B-1----:R-:W-:Y:S01]  /*6210*/  FADD.FTZ R10, R7, R0 ;  /* 0x00000000070a7221 */ /* 0x002fe20000010000 */
[----:B------:R-:W-:Y:S02]  /*6220*/  IMAD.MOV.U32 R0, RZ, RZ, RZ ;  /* 0x000000ffff007224 */ /* 0x000fe400078e00ff */
[----:B--2---:R-:W-:Y:S02]  /*6230*/  FADD.FTZ R9, R8, R9 ;  /* 0x0000000908097221 */ /* 0x004fe40000010000 */
[----:B------:R-:W-:-:S02]  /*6240*/  FSETP.NE.FTZ.AND P0, PT, R10, RZ, PT ;  /* 0x000000ff0a00720b */ /* 0x000fc40003f15000 */
[----:B------:R-:W-:Y:S02]  /*6250*/  @!P2 LEA R8, R6, UR46, 0x2 ;  /* 0x0000002e0608ac11 */ /* 0x000fe4000f8e10ff */
[----:B------:R-:W-:Y:S02]  /*6260*/  FSETP.NE.FTZ.AND P1, PT, R9, RZ, PT ;  /* 0x000000ff0900720b */ /* 0x000fe40003f35000 */
[----:B------:R-:W-:-:S07]  /*6270*/  MOV R6, UR20 ;  /* 0x0000001400067c02 */ /* 0x000fce0008000f00 */
[----:B------:R-:W1:Y:S01]  /*6280*/  @P0 MUFU.RCP R0, R10 ;  /* 0x0000000a00000308 */ /* 0x000e620000001000 */
[----:B------:R-:W-:-:S03]  /*6290*/  @P0 FMUL.FTZ R6, R6, 0.69314718246459960938 ;  /* 0x3f31721806060820 */ /* 0x000fc60000410000 */
[----:B------:R-:W-:-:S04]  /*62a0*/  @P1 FMUL.FTZ R12, R12, 0.69314718246459960938 ;  /* 0x3f3172180c0c1820 */ /* 0x000fc80000410000 */
[----:B------:R-:W2:Y:S08]  /*62b0*/  @P1 MUFU.RCP R5, R9 ;  /* 0x0000000900051308 */ /* 0x000eb00000001000 */
[----:B------:R-:W4:Y:S01]  /*62c0*/  @P0 MUFU.LG2 R7, R10 ;  /* 0x0000000a00070308 */ /* 0x000f220000000c00 */
[----:B-1----:R-:W-:Y:S01]  /*62d0*/  @!P2 STS [R8+0x28800], R0 ;  /* 0x028800000800a388 */ /* 0x002fe20000000800 */
[-C--:B------:R-:W-:Y:S01]  /*62e0*/  FMUL.FTZ R24, R24, R0.reuse ;  /* 0x0000000018187220 */ /* 0x080fe20000410000 */
[-C--:B------:R-:W-:Y:S01]  /*62f0*/  FMUL.FTZ R25, R25, R0.reuse ;  /* 0x0000000019197220 */ /* 0x080fe20000410000 */
[-C--:B------:R-:W-:Y:S01]  /*6300*/  FMUL.FTZ R28, R28, R0.reuse ;  /* 0x000000001c1c7220 */ /* 0x080fe20000410000 */
[-C--:B------:R-:W-:Y:S01]  /*6310*/  FMUL.FTZ R29, R29, R0.reuse ;  /* 0x000000001d1d7220 */ /* 0x080fe20000410000 */
[-C--:B------:R-:W-:Y:S01]  /*6320*/  FMUL.FTZ R32, R32, R0.reuse ;  /* 0x0000000020207220 */ /* 0x080fe20000410000 */
[-C--:B------:R-:W-:Y:S01]  /*6330*/  FMUL.FTZ R33, R33, R0.reuse ;  /* 0x0000000021217220 */ /* 0x080fe20000410000 */
[-C--:B------:R-:W-:Y:S01]  /*6340*/  FMUL.FTZ R36, R36, R0.reuse ;  /* 0x0000000024247220 */ /* 0x080fe20000410000 */
[----:B--2---:R1:W-:Y:S01]  /*6350*/  @!P2 STS [R8+0x28820], R5 ;  /* 0x028820050800a388 */ /* 0x0043e20000000800 */
[-C--:B------:R-:W-:Y:S01]  /*6360*/  FMUL.FTZ R37, R37, R0.reuse ;  /* 0x0000000025257220 */ /* 0x080fe20000410000 */
[-C--:B------:R-:W-:Y:S01]  /*6370*/  FMUL.FTZ R40, R40, R0.reuse ;  /* 0x0000000028287220 */ /* 0x080fe20000410000 */
[-C--:B------:R-:W-:Y:S01]  /*6380*/  FMUL.FTZ R41, R41, R0.reuse ;  /* 0x0000000029297220 */ /* 0x080fe20000410000 */
[-C--:B------:R-:W-:Y:S01]  /*6390*/  FMUL.FTZ R44, R44, R0.reuse ;  /* 0x000000002c2c7220 */ /* 0x080fe20000410000 */
[-C--:B------:R-:W-:Y:S01]  /*63a0*/  FMUL.FTZ R45, R45, R0.reuse ;  /* 0x000000002d2d7220 */ /* 0x080fe20000410000 */
[-C--:B------:R-:W-:Y:S01]  /*63b0*/  FMUL.FTZ R48, R48, R0.reuse ;  /* 0x0000000030307220 */ /* 0x080fe20000410000 */
[-C--:B------:R-:W-:Y:S01]  /*63c0*/  FMUL.FTZ R49, R49, R0.reuse ;  /* 0x0000000031317220 */ /* 0x080fe20000410000 */
[----:B----4-:R-:W-:Y:S01]  /*63d0*/  @P0 FMUL.FTZ R7, R7, 0.69314718246459960938 ;  /* 0x3f31721807070820 */ /* 0x010fe20000410000 */
[-C--:B------:R-:W-:Y:S01]  /*63e0*/  FMUL.FTZ R52, R52, R0.reuse ;  /* 0x0000000034347220 */ /* 0x080fe20000410000 */
[----:B-1----:R-:W1:Y:S01]  /*63f0*/  @P1 MUFU.LG2 R8, R9 ;  /* 0x0000000900081308 */ /* 0x002e620000000c00 */
        /* <DEDUP_REMOVED lines=16> */
[----:B-1----:R-:W-:Y:S01]  /*6500*/  @P1 FMUL.FTZ R9, R8, 0.69314718246459960938 ;  /* 0x3f31721808091820 */ /* 0x002fe20000410000 */
        /* <DEDUP_REMOVED lines=76> */
[-C--:B---3--:R-:W-:Y:S01]  /*69d0*/  FMUL.FTZ R168, R111, R5.reuse ;  /* 0x000000056fa87220 */ /* 0x088fe20000410000 */
        /* <DEDUP_REMOVED lines=20> */
[----:B------:R-:W-:Y:S01]  /*6b20*/  @P0 FFMA.FTZ R156, R6, R3, R7 ;  /* 0x00000003069c0223 */ /* 0x000fe20000010007 */
[----:B------:R-:W-:Y:S01]  /*6b30*/  @P1 FFMA.FTZ R155, R12, R4, R9 ;  /* 0x000000040c9b1223 */ /* 0x000fe20000010009 */
[----:B------:R-:W-:Y:S06]  /*6b40*/  BAR.ARV 0xe, 0x100 ;  /* 0x0384000000007b1d */ /* 0x000fec0000002000 */
.L_x_18:
[----:B------:R-:W1:Y:S01]  /*6b50*/  S2UR UR6, SR_SWINHI ;  /* 0x00000000000679c3 */ /* 0x000e620000002f00 */
[----:B------:R-:W2:Y:S01]  /*6b60*/  SHFL.IDX PT, R3, R184, RZ, 0x1f ;  /* 0x00001fffb8037589 */ /* 0x000ea200000e0000 */
[----:B------:R-:W-:Y:S02]  /*6b70*/  F2FP.F16.F32.PACK_AB R24, R25, R24 ;  /* 0x000000181918723e */ /* 0x000fe400000000ff */
[----:B------:R-:W-:-:S04]  /*6b80*/  F2FP.F16.F32.PACK_AB R25, R27, R26 ;  /* 0x0000001a1b19723e */ /* 0x000fc800000000ff */
[----:B------:R-:W-:Y:S01]  /*6b90*/  BAR.SYNC.DEFER_BLOCKING 0x1, 0x100 ;  /* 0x0044000000007b1d */ /* 0x000fe20000010000 */
[----:B------:R-:W-:Y:S02]  /*6ba0*/  F2FP.F16.F32.PACK_AB R26, R29, R28 ;  /* 0x0000001c1d1a723e */ /* 0x000fe400000000ff */
[----:B------:R-:W-:Y:S02]  /*6bb0*/  F2FP.F16.F32.PACK_AB R32, R33, R32 ;  /* 0x000000202120723e */ /* 0x000fe400000000ff */
[----:B------:R-:W-:Y:S02]  /*6bc0*/  F2FP.F16.F32.PACK_AB R33, R35, R34 ;  /* 0x000000222321723e */ /* 0x000fe400000000ff */
[----:B------:R-:W-:Y:S02]  /*6bd0*/  F2FP.F16.F32.PACK_AB R40, R41, R40 ;  /* 0x000000282928723e */ /* 0x000fe400000000ff */
[----:B------:R-:W-:Y:S02]  /*6be0*/  F2FP.F16.F32.PACK_AB R34, R37, R36 ;  /* 0x000000242522723e */ /* 0x000fe400000000ff */
[----:B------:R-:W-:-:S02]  /*6bf0*/  F2FP.F16.F32.PACK_AB R35, R39, R38 ;  /* 0x000000262723723e */ /* 0x000fc400000000ff */
[----:B------:R-:W-:Y:S02]  /*6c00*/  F2FP.F16.F32.PACK_AB R41, R43, R42 ;  /* 0x0000002a2b29723e */ /* 0x000fe400000000ff */
[----:B------:R-:W-:Y:S02]  /*6c10*/  F2FP.F16.F32.PACK_AB R48, R49, R48 ;  /* 0x000000303130723e */ /* 0x000fe400000000ff */
[----:B------:R-:W-:Y:S01]  /*6c20*/  F2FP.F16.F32.PACK_AB R42, R45, R44 ;  /* 0x0000002c2d2a723e */ /* 0x000fe200000000ff */
[----:B------:R-:W-:Y:S01]  /*6c30*/  UMOV UR4, UR46 ;  /* 0x0000002e00047c82 */ /* 0x000fe20008000000 */
[----:B-1----:R-:W-:Y:S01]  /*6c40*/  UMOV UR5, UR6 ;  /* 0x0000000600057c82 */ /* 0x002fe20008000000 */
[----:B--2---:R-:W-:Y:S02]  /*6c50*/  ISETP.NE.AND P0, PT, R3, RZ, PT ;  /* 0x000000ff0300720c */ /* 0x004fe40003f05270 */
[----:B------:R-:W-:Y:S02]  /*6c60*/  MOV R114, UR4 ;  /* 0x0000000400727c02 */ /* 0x000fe40008000f00 */
[----:B------:R-:W-:-:S02]  /*6c70*/  MOV R115, UR5 ;  /* 0x0000000500737c02 */ /* 0x000fc40008000f00 */
[----:B------:R-:W-:Y:S02]  /*6c80*/  F2FP.F16.F32.PACK_AB R43, R47, R46 ;  /* 0x0000002e2f2b723e */ /* 0x000fe400000000ff */
[----:B------:R-:W-:Y:S01]  /*6c90*/  F2FP.F16.F32.PACK_AB R49, R51, R50 ;  /* 0x000000323331723e */ /* 0x000fe200000000ff */
[----:B------:R-:W-:Y:S01]  /*6ca0*/  IMAD.WIDE R114, R186, 0x2, R114 ;  /* 0x00000002ba727825 */ /* 0x000fe200078e0272 */
[----:B------:R-:W-:Y:S02]  /*6cb0*/  F2FP.F16.F32.PACK_AB R56, R57, R56 ;  /* 0x000000383938723e */ /* 0x000fe400000000ff */
[----:B------:R-:W-:Y:S02]  /*6cc0*/  F2FP.F16.F32.PACK_AB R50, R53, R52 ;  /* 0x000000343532723e */ /* 0x000fe400000000ff */
[C---:B------:R-:W-:Y:S02]  /*6cd0*/  IADD3 R4, P2, R114.reuse, 0x20, RZ ;  /* 0x0000002072047810 */ /* 0x040fe40007f5e0ff */
[----:B------:R-:W-:-:S02]  /*6ce0*/  IADD3 R171, P3, R114, 0x40, RZ ;  /* 0x0000004072ab7810 */ /* 0x000fc40007f7e0ff */
[C---:B------:R-:W-:Y:S01]  /*6cf0*/  IADD3 R173, P4, R114.reuse, 0x60, RZ ;  /* 0x0000006072ad7810 */ /* 0x040fe20007f9e0ff */
[--C-:B------:R-:W-:Y:S01]  /*6d00*/  IMAD.X R5, RZ, RZ, R115.reuse, P2 ;  /* 0x000000ffff057224 */ /* 0x100fe200010e0673 */
[C---:B------:R-:W-:Y:S02]  /*6d10*/  LOP3.LUT R3, R114.reuse, 0x380, RZ, 0xc0, !PT ;  /* 0x0000038072037812 */ /* 0x040fe400078ec0ff */
[C---:B------:R-:W-:Y:S02]  /*6d20*/  IADD3 R177, P1, R114.reuse, 0x2040, RZ ;  /* 0x0000204072b17810 */ /* 0x040fe40007f3e0ff */
[-C--:B------:R-:W-:Y:S02]  /*6d30*/  IADD3.X R7, RZ, R115.reuse, RZ, P3, !PT ;  /* 0x00000073ff077210 */ /* 0x080fe40001ffe4ff */
[----:B------:R-:W-:Y:S01]  /*6d40*/  IADD3.X R9, RZ, R115, RZ, P4, !PT ;  /* 0x00000073ff097210 */ /* 0x000fe200027fe4ff */
[----:B------:R-:W-:Y:S01]  /*6d50*/  IMAD.X R15, RZ, RZ, R115, P1 ;  /* 0x000000ffff0f7224 */ /* 0x000fe200008e0673 */
[----:B------:R-:W-:-:S02]  /*6d60*/  IADD3 R175, P5, R114, 0x2000, RZ ;  /* 0x0000200072af7810 */ /* 0x000fc40007fbe0ff */
[C---:B------:R-:W-:Y:S02]  /*6d70*/  IADD3 R12, P6, R114.reuse, 0x2020, RZ ;  /* 0x00002020720c7810 */ /* 0x040fe40007fde0ff */
[C---:B------:R-:W-:Y:S02]  /*6d80*/  IADD3 R179, P2, R114.reuse, 0x2060, RZ ;  /* 0x0000206072b37810 */ /* 0x040fe40007f5e0ff */
[C---:B------:R-:W-:Y:S02]  /*6d90*/  IADD3 R181, P3, R114.reuse, 0x4000, RZ ;  /* 0x0000400072b57810 */ /* 0x040fe40007f7e0ff */
[----:B------:R-:W-:Y:S02]  /*6da0*/  IADD3 R86, P4, R114, 0x4020, RZ ;  /* 0x0000402072567810 */ /* 0x000fe40007f9e0ff */
[----:B------:R-:W-:Y:S02]  /*6db0*/  SHF.R.U64 R3, R3, 0x3, RZ ;  /* 0x0000000303037819 */ /* 0x000fe400000012ff */
[----:B------:R-:W-:-:S02]  /*6dc0*/  IADD3.X R11, RZ, R115, RZ, P5, !PT ;  /* 0x00000073ff0b7210 */ /* 0x000fc40002ffe4ff */
[-C--:B------:R-:W-:Y:S02]  /*6dd0*/  IADD3.X R13, RZ, R115.reuse, RZ, P6, !PT ;  /* 0x00000073ff0d7210 */ /* 0x080fe400037fe4ff */
[-C--:B------:R-:W-:Y:S02]  /*6de0*/  IADD3.X R21, RZ, R115.reuse, RZ, P2, !PT ;  /* 0x00000073ff157210 */ /* 0x080fe400017fe4ff */
[-C--:B------:R-:W-:Y:S02]  /*6df0*/  IADD3.X R83, RZ, R115.reuse, RZ, P3, !PT ;  /* 0x00000073ff537210 */ /* 0x080fe40001ffe4ff */
[----:B------:R-:W-:Y:S02]  /*6e00*/  IADD3.X R87, RZ, R115, RZ, P4, !PT ;  /* 0x00000073ff577210 */ /* 0x000fe400027fe4ff */
[C---:B------:R-:W-:Y:S02]  /*6e10*/  IADD3 R183, P5, R114.reuse, 0x4040, RZ ;  /* 0x0000404072b77810 */ /* 0x040fe40007fbe0ff */
[----:B------:R-:W-:-:S02]  /*6e20*/  IADD3 R187, P6, R114, 0x4060, RZ ;  /* 0x0000406072bb7810 */ /* 0x000fc40007fde0ff */
[C---:B------:R-:W-:Y:S02]  /*6e30*/  IADD3 R189, P1, R114.reuse, 0x6000, RZ ;  /* 0x0000600072bd7810 */ /* 0x040fe40007f3e0ff */
[C---:B------:R-:W-:Y:S01]  /*6e40*/  IADD3 R102, P2, R114.reuse, 0x6020, RZ ;  /* 0x0000602072667810 */ /* 0x040fe20007f5e0ff */
[----:B------:R-:W-:Y:S01]  /*6e50*/  IMAD.X R95, RZ, RZ, R115, P6 ;  /* 0x000000ffff5f7224 */ /* 0x000fe200030e0673 */
[C---:B------:R-:W-:Y:S02]  /*6e60*/  IADD3 R191, P3, R114.reuse, 0x6040, RZ ;  /* 0x0000604072bf7810 */ /* 0x040fe40007f7e0ff */
[----:B------:R-:W-:Y:S02]  /*6e70*/  IADD3 R110, P4, R114, 0x6060, RZ ;  /* 0x00006060726e7810 */ /* 0x000fe40007f9e0ff */
[----:B------:R-:W-:Y:S02]  /*6e80*/  LOP3.LUT R114, R3, R114, RZ, 0x3c, !PT ;  /* 0x0000007203727212 */ /* 0x000fe400078e3cff */
[----:B------:R-:W-:-:S02]  /*6e90*/  LOP3.LUT R3, R4, 0x380, RZ, 0xc0, !PT ;  /* 0x0000038004037812 */ /* 0x000fc400078ec0ff */
[----:B------:R-:W-:Y:S02]  /*6ea0*/  LOP3.LUT R6, R171, 0x380, RZ, 0xc0, !PT ;  /* 0x00000380ab067812 */ /* 0x000fe400078ec0ff */
[----:B------:R-:W-:Y:S02]  /*6eb0*/  SHF.R.U64 R3, R3, 0x3, RZ ;  /* 0x0000000303037819 */ /* 0x000fe400000012ff */
[----:B------:R-:W-:Y:S02]  /*6ec0*/  LOP3.LUT R8, R173, 0x380, RZ, 0xc0, !PT ;  /* 0x00000380ad087812 */ /* 0x000fe400078ec0ff */
[----:B------:R-:W-:Y:S02]  /*6ed0*/  LOP3.LUT R4, R3, R4, RZ, 0x3c, !PT ;  /* 0x0000000403047212 */ /* 0x000fe400078e3cff */
[----:B------:R-:W-:Y:S02]  /*6ee0*/  LOP3.LUT R3, R12, 0x380, RZ, 0xc0, !PT ;  /* 0x000003800c037812 */ /* 0x000fe400078ec0ff */
[----:B------:R-:W-:-:S02]  /*6ef0*/  LOP3.LUT R10, R175, 0x380, RZ, 0xc0, !PT ;  /* 0x00000380af0a7812 */ /* 0x000fc400078ec0ff */
[----:B------:R-:W-:Y:S02]  /*6f00*/  SHF.R.U64 R3, R3, 0x3, RZ ;  /* 0x0000000303037819 */ /* 0x000fe400000012ff */
[----:B------:R-:W-:Y:S02]  /*6f10*/  SHF.R.U64 R6, R6, 0x3, RZ ;  /* 0x0000000306067819 */ /* 0x000fe400000012ff */
[----:B------:R-:W-:Y:S02]  /*6f20*/  LOP3.LUT R12, R3, R12, RZ, 0x3c, !PT ;  /* 0x0000000c030c7212 */ /* 0x000fe400078e3cff */
[----:B------:R-:W-:Y:S02]  /*6f30*/  LOP3.LUT R3, R86, 0x380, RZ, 0xc0, !PT ;  /* 0x0000038056037812 */ /* 0x000fe400078ec0ff */
[----:B------:R-:W-:Y:S02]  /*6f40*/  LOP3.LUT R14, R177, 0x380, RZ, 0xc0, !PT ;  /* 0x00000380b10e7812 */ /* 0x000fe400078ec0ff */
[----:B------:R-:W-:-:S02]  /*6f50*/  SHF.R.U64 R3, R3, 0x3, RZ ;  /* 0x0000000303037819 */ /* 0x000fc400000012ff */
[----:B------:R-:W-:Y:S02]  /*6f60*/  LOP3.LUT R82, R181, 0x380, RZ, 0xc0, !PT ;  /* 0x00000380b5527812 */ /* 0x000fe400078ec0ff */
[----:B------:R-:W-:Y:S02]  /*6f70*/  SHF.R.U64 R8, R8, 0x3, RZ ;  /* 0x0000000308087819 */ /* 0x000fe400000012ff */
[----:B------:R-:W-:Y:S02]  /*6f80*/  LOP3.LUT R20, R179, 0x380, RZ, 0xc0, !PT ;  /* 0x00000380b3147812 */ /* 0x000fe400078ec0ff */
[----:B------:R-:W-:Y:S02]  /*6f90*/  LOP3.LUT R90, R183, 0x380, RZ, 0xc0, !PT ;  /* 0x00000380b75a7812 */ /* 0x000fe400078ec0ff */
[----:B------:R-:W-:Y:S02]  /*6fa0*/  LOP3.LUT R27, R191, 0x380, RZ, 0xc0, !PT ;  /* 0x00000380bf1b7812 */ /* 0x000fe400078ec0ff */
[----:B------:R-:W-:-:S02]  /*6fb0*/  SHF.R.U64 R10, R10, 0x3, RZ ;  /* 0x000000030a0a7819 */ /* 0x000fc400000012ff */
[----:B------:R-:W-:Y:S02]  /*6fc0*/  LOP3.LUT R86, R3, R86, RZ, 0x3c, !PT ;  /* 0x0000005603567212 */ /* 0x000fe400078e3cff */
[----:B------:R-:W-:Y:S02]  /*6fd0*/  LOP3.LUT R6, R6, R171, RZ, 0x3c, !PT ;  /* 0x000000ab06067212 */ /* 0x000fe400078e3cff */
[----:B------:R-:W-:Y:S02]  /*6fe0*/  SHF.R.U64 R14, R14, 0x3, RZ ;  /* 0x000000030e0e7819 */ /* 0x000fe400000012ff */
[----:B------:R-:W-:Y:S02]  /*6ff0*/  SHF.R.U64 R82, R82, 0x3, RZ ;  /* 0x0000000352527819 */ /* 0x000fe400000012ff */
[----:B------:R-:W-:Y:S02]  /*7000*/  LOP3.LUT R3, R102, 0x380, RZ, 0xc0, !PT ;  /* 0x0000038066037812 */ /* 0x000fe400078ec0ff */
[----:B------:R-:W-:-:S02]  /*7010*/  LOP3.LUT R8, R8, R173, RZ, 0x3c, !PT ;  /* 0x000000ad08087212 */ /* 0x000fc400078e3cff */
[----:B------:R-:W-:Y:S02]  /*7020*/  SHF.R.U64 R20, R20, 0x3, RZ ;  /* 0x0000000314147819 */ /* 0x000fe400000012ff */
[----:B------:R-:W-:Y:S02]  /*7030*/  LOP3.LUT R94, R187, 0x380, RZ, 0xc0, !PT ;  /* 0x00000380bb5e7812 */ /* 0x000fe400078ec0ff */
[----:B------:R-:W-:Y:S02]  /*7040*/  SHF.R.U64 R90, R90, 0x3, RZ ;  /* 0x000000035a5a7819 */ /* 0x000fe400000012ff */
[----:B------:R-:W-:Y:S02]  /*7050*/  SHF.R.U64 R28, R27, 0x3, RZ ;  /* 0x000000031b1c7819 */ /* 0x000fe400000012ff */
[----:B------:R-:W-:Y:S02]  /*7060*/  LOP3.LUT R10, R10, R175, RZ, 0x3c, !PT ;  /* 0x000000af0a0a7212 */ /* 0x000fe400078e3cff */
[----:B------:R-:W-:-:S02]  /*7070*/  LOP3.LUT R98, R189, 0x380, RZ, 0xc0, !PT ;  /* 0x00000380bd627812 */ /* 0x000fc400078ec0ff */
[----:B------:R-:W-:Y:S02]  /*7080*/  MOV R114, R114 ;  /* 0x0000007200727202 */ /* 0x000fe40000000f00 */
[----:B------:R-:W-:Y:S02]  /*7090*/  F2FP.F16.F32.PACK_AB R27, R31, R30 ;  /* 0x0000001e1f1b723e */ /* 0x000fe400000000ff */
[----:B------:R-:W-:Y:S02]  /*70a0*/  MOV R5, R4 ;  /* 0x0000000400057202 */ /* 0x000fe40000000f00 */
[----:B------:R-:W-:Y:S01]  /*70b0*/  LOP3.LUT R14, R14, R177, RZ, 0x3c, !PT ;  /* 0x000000b10e0e7212 */ /* 0x000fe200078e3cff */
[----:B------:R1:W-:Y:S01]  /*70c0*/  STSM.16.M88.4 [R114], R24 ;  /* 0x0000001872007844 */ /* 0x0003e20000000200 */
[----:B------:R-:W-:Y:S02]  /*70d0*/  LOP3.LUT R82, R82, R181, RZ, 0x3c, !PT ;  /* 0x000000b552527212 */ /* 0x000fe400078e3cff */
[----:B------:R-:W-:Y:S01]  /*70e0*/  SHF.R.U64 R3, R3, 0x3, RZ ;  /* 0x0000000303037819 */ /* 0x000fe200000012ff */
[----:B------:R2:W-:Y:S01]  /*70f0*/  STSM.16.M88.4 [R5], R32 ;  /* 0x0000002005007844 */ /* 0x0005e20000000200 */
[----:B------:R-:W-:-:S02]  /*7100*/  MOV R6, R6 ;  /* 0x0000000600067202 */ /* 0x000fc40000000f00 */
[----:B------:R-:W-:Y:S02]  /*7110*/  IADD3.X R91, RZ, R115, RZ, P5, !PT ;  /* 0x00000073ff5b7210 */ /* 0x000fe40002ffe4ff */
[----:B------:R-:W-:Y:S01]  /*7120*/  LOP3.LUT R20, R20, R179, RZ, 0x3c, !PT ;  /* 0x000000b314147212 */ /* 0x000fe200078e3cff */
[----:B------:R2:W-:Y:S01]  /*7130*/  STSM.16.M88.4 [R6], R40 ;  /* 0x0000002806007844 */ /* 0x0005e20000000200 */
[----:B------:R-:W-:Y:S02]  /*7140*/  SHF.R.U64 R94, R94, 0x3, RZ ;  /* 0x000000035e5e7819 */ /* 0x000fe400000012ff */
[----:B------:R-:W-:Y:S02]  /*7150*/  LOP3.LUT R90, R90, R183, RZ, 0x3c, !PT ;  /* 0x000000b75a5a7212 */ /* 0x000fe400078e3cff */
[----:B------:R-:W-:Y:S02]  /*7160*/  LOP3.LUT R106, R110, 0x380, RZ, 0xc0, !PT ;  /* 0x000003806e6a7812 */ /* 0x000fe400078ec0ff */
[----:B------:R-:W-:-:S02]  /*7170*/  MOV R8, R8 ;  /* 0x0000000800087202 */ /* 0x000fc40000000f00 */
[----:B------:R-:W-:Y:S02]  /*7180*/  F2FP.F16.F32.PACK_AB R51, R55, R54 ;  /* 0x000000363733723e */ /* 0x000fe400000000ff */
[----:B------:R-:W-:Y:S02]  /*7190*/  F2FP.F16.F32.PACK_AB R57, R59, R58 ;  /* 0x0000003a3b39723e */ /* 0x000fe400000000ff */
[----:B------:R-:W-:Y:S01]  /*71a0*/  F2FP.F16.F32.PACK_AB R64, R65, R64 ;  /* 0x000000404140723e */ /* 0x000fe200000000ff */
[----:B------:R2:W-:Y:S01]  /*71b0*/  STSM.16.M88.4 [R8], R48 ;  /* 0x0000003008007844 */ /* 0x0005e20000000200 */
[----:B------:R-:W-:Y:S02]  /*71c0*/  SHF.R.U64 R98, R98, 0x3, RZ ;  /* 0x0000000362627819 */ /* 0x000fe400000012ff */
[----:B------:R-:W-:Y:S02]  /*71d0*/  MOV R10, R10 ;  /* 0x0000000a000a7202 */ /* 0x000fe40000000f00 */
[----:B------:R-:W-:-:S02]  /*71e0*/  F2FP.F16.F32.PACK_AB R58, R61, R60 ;  /* 0x0000003c3d3a723e */ /* 0x000fc400000000ff */
[----:B------:R-:W-:Y:S02]  /*71f0*/  F2FP.F16.F32.PACK_AB R59, R63, R62 ;  /* 0x0000003e3f3b723e */ /* 0x000fe400000000ff */
[----:B------:R-:W-:Y:S02]  /*7200*/  F2FP.F16.F32.PACK_AB R65, R67, R66 ;  /* 0x000000424341723e */ /* 0x000fe400000000ff */
[----:B------:R-:W-:Y:S01]  /*7210*/  F2FP.F16.F32.PACK_AB R72, R73, R72 ;  /* 0x000000484948723e */ /* 0x000fe200000000ff */
[----:B------:R2:W-:Y:S01]  /*7220*/  STSM.16.M88.4 [R10], R56 ;  /* 0x000000380a007844 */ /* 0x0005e20000000200 */
[----:B------:R-:W-:Y:S02]  /*7230*/  MOV R12, R12 ;  /* 0x0000000c000c7202 */ /* 0x000fe40000000f00 */
[----:B------:R-:W-:Y:S02]  /*7240*/  F2FP.F16.F32.PACK_AB R66, R69, R68 ;  /* 0x000000444542723e */ /* 0x000fe400000000ff */
[----:B------:R-:W-:-:S02]  /*7250*/  F2FP.F16.F32.PACK_AB R67, R71, R70 ;  /* 0x000000464743723e */ /* 0x000fc400000000ff */
[----:B------:R-:W-:Y:S02]  /*7260*/  F2FP.F16.F32.PACK_AB R73, R75, R74 ;  /* 0x0000004a4b49723e */ /* 0x000fe400000000ff */
[----:B------:R-:W-:Y:S01]  /*7270*/  LOP3.LUT R102, R3, R102, RZ, 0x3c, !PT ;  /* 0x0000006603667212 */ /* 0x000fe200078e3cff */
[----:B------:R2:W-:Y:S01]  /*7280*/  STSM.16.M88.4 [R12], R64 ;  /* 0x000000400c007844 */ /* 0x0005e20000000200 */
[----:B------:R-:W-:Y:S02]  /*7290*/  MOV R14, R14 ;  /* 0x0000000e000e7202 */ /* 0x000fe40000000f00 */
[----:B------:R-:W-:Y:S02]  /*72a0*/  MOV R4, R82 ;  /* 0x0000005200047202 */ /* 0x000fe40000000f00 */
[----:B------:R-:W-:Y:S02]  /*72b0*/  F2FP.F16.F32.PACK_AB R74, R77, R76 ;  /* 0x0000004c4d4a723e */ /* 0x000fe400000000ff */
[----:B------:R-:W-:-:S02]  /*72c0*/  F2FP.F16.F32.PACK_AB R75, R79, R78 ;  /* 0x0000004e4f4b723e */ /* 0x000fc400000000ff */
[----:B------:R-:W-:Y:S02]  /*72d0*/  F2FP.F16.F32.PACK_AB R80, R81, R80 ;  /* 0x000000505150723e */ /* 0x000fe400000000ff */
[----:B------:R-:W-:Y:S01]  /*72e0*/  LOP3.LUT R94, R94, R187, RZ, 0x3c, !PT ;  /* 0x000000bb5e5e7212 */ /* 0x000fe200078e3cff */
[----:B------:R2:W-:Y:S01]  /*72f0*/  STSM.16.M88.4 [R14], R72 ;  /* 0x000000480e007844 */ /* 0x0005e20000000200 */
[----:B------:R-:W-:Y:S02]  /*7300*/  SHF.R.U64 R29, R106, 0x3, RZ ;  /* 0x000000036a1d7819 */ /* 0x000fe400000012ff */
[----:B------:R-:W-:Y:S02]  /*7310*/  MOV R20, R20 ;  /* 0x0000001400147202 */ /* 0x000fe40000000f00 */
[----:B------:R-:W-:Y:S02]  /*7320*/  MOV R3, R90 ;  /* 0x0000005a00037202 */ /* 0x000fe40000000f00 */
[----:B------:R-:W-:-:S02]  /*7330*/  F2FP.F16.F32.PACK_AB R81, R152, R0 ;  /* 0x000000009851723e */ /* 0x000fc400000000ff */
[----:B------:R-:W-:Y:S02]  /*7340*/  F2FP.F16.F32.PACK_AB R82, R85, R84 ;  /* 0x000000545552723e */ /* 0x000fe400000000ff */
[----:B------:R-:W-:Y:S02]  /*7350*/  F2FP.F16.F32.PACK_AB R83, R154, R153 ;  /* 0x000000999a53723e */ /* 0x000fe400000000ff */
[----:B------:R-:W-:Y:S02]  /*7360*/  F2FP.F16.F32.PACK_AB R88, R89, R88 ;  /* 0x000000585958723e */ /* 0x000fe400000000ff */
[----:B------:R-:W-:Y:S01]  /*7370*/  IADD3.X R99, RZ, R115, RZ, P1, !PT ;  /* 0x00000073ff637210 */ /* 0x000fe20000ffe4ff */
[----:B------:R2:W-:Y:S01]  /*7380*/  STSM.16.M88.4 [R20], R80 ;  /* 0x0000005014007844 */ /* 0x0005e20000000200 */
[----:B------:R-:W-:Y:S02]  /*7390*/  LOP3.LUT R98, R98, R189, RZ, 0x3c, !PT ;  /* 0x000000bd62627212 */ /* 0x000fe400078e3cff */
[----:B------:R-:W-:-:S02]  /*73a0*/  F2FP.F16.F32.PACK_AB R89, R158, R157 ;  /* 0x0000009d9e59723e */ /* 0x000fc400000000ff */
[----:B------:R-:W-:Y:S02]  /*73b0*/  F2FP.F16.F32.PACK_AB R90, R93, R92 ;  /* 0x0000005c5d5a723e */ /* 0x000fe400000000ff */
[----:B------:R-:W-:Y:S02]  /*73c0*/  F2FP.F16.F32.PACK_AB R91, R160, R159 ;  /* 0x0000009fa05b723e */ /* 0x000fe400000000ff */
[----:B------:R-:W-:Y:S02]  /*73d0*/  F2FP.F16.F32.PACK_AB R161, R162, R161 ;  /* 0x000000a1a2a1723e */ /* 0x000fe400000000ff */
[----:B------:R-:W-:Y:S01]  /*73e0*/  IADD3.X R103, RZ, R115, RZ, P2, !PT ;  /* 0x00000073ff677210 */ /* 0x000fe200017fe4ff */
[----:B------:R2:W-:Y:S01]  /*73f0*/  STSM.16.M88.4 [R4], R88 ;  /* 0x0000005804007844 */ /* 0x0005e20000000200 */
[----:B------:R-:W-:Y:S02]  /*7400*/  MOV R86, R86 ;  /* 0x0000005600567202 */ /* 0x000fe40000000f00 */
[----:B------:R-:W-:-:S02]  /*7410*/  F2FP.F16.F32.PACK_AB R160, R97, R96 ;  /* 0x0000006061a0723e */ /* 0x000fc400000000ff */
[----:B------:R-:W-:Y:S02]  /*7420*/  F2FP.F16.F32.PACK_AB R162, R101, R100 ;  /* 0x0000006465a2723e */ /* 0x000fe400000000ff */
[----:B------:R-:W-:Y:S02]  /*7430*/  F2FP.F16.F32.PACK_AB R163, R164, R163 ;  /* 0x000000a3a4a3723e */ /* 0x000fe400000000ff */
[----:B------:R-:W-:Y:S02]  /*7440*/  F2FP.F16.F32.PACK_AB R165, R166, R165 ;  /* 0x000000a5a6a5723e */ /* 0x000fe400000000ff */
[-C--:B------:R-:W-:Y:S01]  /*7450*/  IADD3.X R107, RZ, R115.reuse, RZ, P3, !PT ;  /* 0x00000073ff6b7210 */ /* 0x080fe20001ffe4ff */
[----:B------:R2:W-:Y:S01]  /*7460*/  STSM.16.M88.4 [R86], R160 ;  /* 0x000000a056007844 */ /* 0x0005e20000000200 */
[----:B------:R-:W-:Y:S02]  /*7470*/  IADD3.X R111, RZ, R115, RZ, P4, !PT ;  /* 0x00000073ff6f7210 */ /* 0x000fe400027fe4ff */
[----:B------:R-:W-:-:S02]  /*7480*/  LOP3.LUT R106, R28, R191, RZ, 0x3c, !PT ;  /* 0x000000bf1c6a7212 */ /* 0x000fc400078e3cff */
[----:B------:R-:W-:Y:S02]  /*7490*/  F2FP.F16.F32.PACK_AB R164, R105, R104 ;  /* 0x0000006869a4723e */ /* 0x000fe400000000ff */
[----:B------:R-:W-:Y:S02]  /*74a0*/  F2FP.F16.F32.PACK_AB R166, R109, R108 ;  /* 0x0000006c6da6723e */ /* 0x000fe400000000ff */
[----:B------:R-:W-:Y:S02]  /*74b0*/  F2FP.F16.F32.PACK_AB R167, R168, R167 ;  /* 0x000000a7a8a7723e */ /* 0x000fe400000000ff */
[----:B------:R-:W-:Y:S02]  /*74c0*/  F2FP.F16.F32.PACK_AB R112, R113, R112 ;  /* 0x000000707170723e */ /* 0x000fe400000000ff */
[----:B------:R-:W-:Y:S01]  /*74d0*/  F2FP.F16.F32.PACK_AB R120, R121, R120 ;  /* 0x000000787978723e */ /* 0x000fe200000000ff */
[----:B------:R2:W-:Y:S01]  /*74e0*/  STSM.16.M88.4 [R3], R164 ;  /* 0x000000a403007844 */ /* 0x0005e20000000200 */
[----:B------:R-:W-:-:S02]  /*74f0*/  LOP3.LUT R110, R29, R110, RZ, 0x3c, !PT ;  /* 0x0000006e1d6e7212 */ /* 0x000fc400078e3cff */
[----:B------:R-:W-:Y:S02]  /*7500*/  MOV R94, R94 ;  /* 0x0000005e005e7202 */ /* 0x000fe40000000f00 */
[----:B------:R-:W-:Y:S02]  /*7510*/  F2FP.F16.F32.PACK_AB R113, R170, R169 ;  /* 0x000000a9aa71723e */ /* 0x000fe400000000ff */
[----:B-1----:R-:W-:Y:S02]  /*7520*/  F2FP.F16.F32.PACK_AB R114, R117, R116 ;  /* 0x000000747572723e */ /* 0x002fe400000000ff */
[----:B------:R-:W-:Y:S02]  /*7530*/  F2FP.F16.F32.PACK_AB R115, R119, R118 ;  /* 0x000000767773723e */ /* 0x000fe400000000ff */
[----:B------:R-:W-:Y:S02]  /*7540*/  F2FP.F16.F32.PACK_AB R121, R123, R122 ;  /* 0x0000007a7b79723e */ /* 0x000fe400000000ff */
[----:B------:R-:W-:Y:S01]  /*7550*/  F2FP.F16.F32.PACK_AB R128, R129, R128 ;  /* 0x000000808180723e */ /* 0x000fe200000000ff */
[----:B------:R2:W-:Y:S01]  /*7560*/  STSM.16.M88.4 [R94], R112 ;  /* 0x000000705e007844 */ /* 0x0005e20000000200 */
[----:B------:R-:W-:-:S02]  /*7570*/  MOV R98, R98 ;  /* 0x0000006200627202 */ /* 0x000fc40000000f00 */
[----:B------:R-:W-:Y:S02]  /*7580*/  F2FP.F16.F32.PACK_AB R122, R125, R124 ;  /* 0x0000007c7d7a723e */ /* 0x000fe400000000ff */
[----:B------:R-:W-:Y:S02]  /*7590*/  F2FP.F16.F32.PACK_AB R123, R127, R126 ;  /* 0x0000007e7f7b723e */ /* 0x000fe400000000ff */
[----:B------:R-:W-:Y:S02]  /*75a0*/  F2FP.F16.F32.PACK_AB R129, R131, R130 ;  /* 0x000000828381723e */ /* 0x000fe400000000ff */
[----:B------:R-:W-:Y:S01]  /*75b0*/  F2FP.F16.F32.PACK_AB R136, R137, R136 ;  /* 0x000000888988723e */ /* 0x000fe200000000ff */
[----:B------:R2:W-:Y:S01]  /*75c0*/  STSM.16.M88.4 [R98], R120 ;  /* 0x0000007862007844 */ /* 0x0005e20000000200 */
        /* <DEDUP_REMOVED lines=10> */
[----:B------:R-:W-:Y:S01]  /*7670*/  MOV R110, R110 ;  /* 0x0000006e006e7202 */ /* 0x000fe20000000f00 */
[----:B------:R2:W-:Y:S01]  /*7680*/  STSM.16.M88.4 [R106], R136 ;  /* 0x000000886a007844 */ /* 0x0005e20000000200 */
[----:B------:R-:W-:Y:S02]  /*7690*/  F2FP.F16.F32.PACK_AB R146, R149, R148 ;  /* 0x000000949592723e */ /* 0x000fe400000000ff */
[----:B------:R-:W-:-:S05]  /*76a0*/  F2FP.F16.F32.PACK_AB R147, R151, R150 ;  /* 0x000000969793723e */ /* 0x000fca00000000ff */
[----:B------:R2:W-:Y:S01]  /*76b0*/  STSM.16.M88.4 [R110], R144 ;  /* 0x000000906e007844 */ /* 0x0005e20000000200 */
[----:B------:R-:W-:Y:S01]  /*76c0*/  @!PT LDS RZ, [RZ] ;  /* 0x00000000fffff984 */ /* 0x000fe20000000800 */
[----:B------:R-:W-:Y:S01]  /*76d0*/  @!PT LDS RZ, [RZ] ;  /* 0x00000000fffff984 */ /* 0x000fe20000000800 */
[----:B------:R-:W-:Y:S01]  /*76e0*/  @!PT LDS RZ, [RZ] ;  /* 0x00000000fffff984 */ /* 0x000fe20000000800 */
[----:B------:R-:W-:Y:S01]  /*76f0*/  @!PT LDS RZ, [RZ] ;  /* 0x00000000fffff984 */ /* 0x000fe20000000800 */
[----:B------:R1:W-:Y:S06]  /*7700*/  MEMBAR.ALL.CTA ;  /* 0x0000000000007992 */ /* 0x0003ec0000008000 */
[----:B-1----:R-:W1:Y:S02]  /*7710*/  FENCE.VIEW.ASYNC.S ;  /* 0x00000000000073c6 */ /* 0x002e640000000000 */
[----:B-1----:R-:W-:Y:S06]  /*7720*/  BAR.ARV 0x1, 0x120 ;  /* 0x0044800000007b1d */ /* 0x002fec0000002000 */
[----:B------:R-:W-:Y:S05]  /*7730*/  @P0 BRA `(.L_x_39) ;  /* 0x00000000008c0947 */ /* 0x000fea0003800000 */
[----:B------:R-:W-:Y:S01]  /*7740*/  UIADD3 UR6, -UR36, URZ, URZ ;  /* 0x0000003f24067290 */ /* 0x000fe2000fffe13f */
[----:B------:R-:W1:Y:S01]  /*7750*/  LDC R0, c[0x0][0xda8] ;  /* 0x00036a00ff007b82 */ /* 0x000e620000000800 */
[----:B------:R-:W-:Y:S01]  /*7760*/  ULDC UR4, c[0x0][0xdb4] ;  /* 0x00036d0000047ab9 */ /* 0x000fe20000000800 */
[----:B------:R-:W-:Y:S01]  /*7770*/  ULDC.64 UR8, c[0x0][0xb70] ;  /* 0x0002dc0000087ab9 */ /* 0x000fe20000000a00 */
[----:B------:R-:W-:Y:S02]  /*7780*/  UIMAD UR6, UR4, UR6, UR43 ;  /* 0x00000006040672a4 */ /* 0x000fe4000f8e022b */
[----:B--2---:R-:W-:Y:S01]  /*7790*/  IMAD R3, RZ, RZ, -UR43 ;  /* 0x8000002bff037e24 */ /* 0x004fe2000f8e02ff */
[----:B------:R-:W-:Y:S01]  /*77a0*/  IADD3 R9, -R17, RZ, RZ ;  /* 0x000000ff11097210 */ /* 0x000fe20007ffe1ff */
[----:B------:R-:W-:Y:S01]  /*77b0*/  USHF.R.S32.HI UR4, URZ, 0x1f, UR6 ;  /* 0x0000001f3f047899 */ /* 0x000fe20008011406 */
[----:B------:R-:W2:Y:S02]  /*77c0*/  LDC.64 R6, c[0x0][0xb78] ;  /* 0x0002de00ff067b82 */ /* 0x000ea40000000a00 */
[----:B------:R-:W-:Y:S01]  /*77d0*/  ISETP.NE.AND P0, PT, R16, R9, PT ;  /* 0x000000091000720c */ /* 0x000fe20003f05270 */
[----:B------:R-:W-:-:S02]  /*77e0*/  UIMAD UR7, UR4, UR8, URZ ;  /* 0x00000008040772a4 */ /* 0x000fc4000f8e023f */
[----:B------:R-:W-:Y:S02]  /*77f0*/  UIMAD.WIDE.U32 UR4, UR6, UR8, URZ ;  /* 0x00000008060472a5 */ /* 0x000fe4000f8e003f */
[----:B------:R-:W-:Y:S02]  /*7800*/  UIMAD UR6, UR6, UR9, UR7 ;  /* 0x00000009060672a4 */ /* 0x000fe4000f8e0207 */
[----:B------:R-:W-:Y:S02]  /*7810*/  USHF.R.S32.HI UR7, URZ, 0x1f, UR36 ;  /* 0x0000001f3f077899 */ /* 0x000fe40008011424 */
[----:B------:R-:W-:Y:S02]  /*7820*/  UIADD3 UR6, UR5, UR6, URZ ;  /* 0x0000000605067290 */ /* 0x000fe4000fffe03f */
[----:B------:R-:W-:Y:S02]  /*7830*/  MOV R5, UR5 ;  /* 0x0000000500057c02 */ /* 0x000fe40008000f00 */
[----:B------:R-:W-:Y:S01]  /*7840*/  MOV R4, UR4 ;  /* 0x0000000400047c02 */ /* 0x000fe20008000f00 */
[----:B------:R-:W-:Y:S01]  /*7850*/  ULDC UR4, c[0x0][0xa88] ;  /* 0x0002a20000047ab9 */ /* 0x000fe20000000800 */
[----:B-1----:R-:W-:Y:S01]  /*7860*/  IMAD R3, R0, R3, UR42 ;  /* 0x0000002a00037e24 */ /* 0x002fe2000f8e0203 */
[----:B------:R-:W-:-:S03]  /*7870*/  MOV R5, UR6 ;  /* 0x0000000600057c02 */ /* 0x000fc60008000f00 */
[----:B------:R-:W-:Y:S02]  /*7880*/  IMAD R9, R3, 0x40, R2 ;  /* 0x0000004003097824 */ /* 0x000fe400078e0202 */
[----:B--2---:R-:W-:-:S03]  /*7890*/  IMAD R0, R6, UR7, RZ ;  /* 0x0000000706007c24 */ /* 0x004fc6000f8e02ff */
[----:B------:R-:W-:Y:S01]  /*78a0*/  SHF.R.S32.HI R3, RZ, 0x1f, R9 ;  /* 0x0000001fff037819 */ /* 0x000fe20000011409 */
[----:B------:R-:W-:Y:S01]  /*78b0*/  IMAD.WIDE.U32 R4, R6, UR36, R4 ;  /* 0x0000002406047c25 */ /* 0x000fe2000f8e0004 */
[----:B------:R-:W-:-:S03]  /*78c0*/  ISETP.GE.OR P1, PT, R9, UR4, P0 ;  /* 0x0000000409007c0c */ /* 0x000fc60008726670 */
[----:B------:R-:W-:Y:S01]  /*78d0*/  IMAD R6, R7, UR36, R0 ;  /* 0x0000002407067c24 */ /* 0x000fe2000f8e0200 */
[C---:B------:R-:W-:Y:S02]  /*78e0*/  IADD3 R7, R9.reuse, 0x8, RZ ;  /* 0x0000000809077810 */ /* 0x040fe40007ffe0ff */
[----:B------:R-:W-:Y:S02]  /*78f0*/  IADD3 R0, P2, R9, R4, RZ ;  /* 0x0000000409007210 */ /* 0x000fe40007f5e0ff */
[----:B------:R-:W-:Y:S01]  /*7900*/  ISETP.GE.OR P0, PT, R7, UR4, P0 ;  /* 0x0000000407007c0c */ /* 0x000fe20008706670 */
[----:B------:R-:W-:Y:S01]  /*7910*/  ULDC.64 UR4, c[0x0][0xb40] ;  /* 0x0002d00000047ab9 */ /* 0x000fe20000000a00 */
[----:B------:R-:W-:Y:S02]  /*7920*/  IADD3.X R3, R3, R5, R6, P2, !PT ;  /* 0x0000000503037210 */ /* 0x000fe400017fe406 */
[----:B------:R-:W-:-:S04]  /*7930*/  LEA R4, P2, R0, UR4, 0x2 ;  /* 0x0000000400047c11 */ /* 0x000fc8000f8410ff */
[----:B------:R-:W-:-:S05]  /*7940*/  LEA.HI.X R5, R0, UR5, R3, 0x2, P2 ;  /* 0x0000000500057c11 */ /* 0x000fca00090f1403 */
[----:B------:R1:W-:Y:S04]  /*7950*/  @!P1 STG.E desc[UR48][R4.64], R156 ;  /* 0x0000009c04009986 */ /* 0x0003e8000c101930 */
[----:B------:R1:W-:Y:S02]  /*7960*/  @!P0 STG.E desc[UR48][R4.64+0x20], R155 ;  /* 0x0000209b04008986 */ /* 0x0003e4000c101930 */
.L_x_39:
[----:B------:R-:W3:Y:S01]  /*7970*/  SHFL.IDX PT, R0, R185, RZ, 0x1f ;  /* 0x00001fffb9007589 */ /* 0x000ee200000e0000 */
[----:B------:R-:W-:Y:S02]  /*7980*/  ULDC UR4, c[0x0][0xc] ;  /* 0x0000030000047ab9 */ /* 0x000fe40000000800 */
[----:B------:R-:W-:Y:S01]  /*7990*/  UIADD3 UR45, UR4, UR45, URZ ;  /* 0x0000002d042d7290 */ /* 0x000fe2000fffe03f */
[----:B---3--:R-:W-:-:S13]  /*79a0*/  ISETP.NE.AND P0, PT, R0, 0x7, PT ;  /* 0x000000070000780c */ /* 0x008fda0003f05270 */
[----:B------:R-:W-:Y:S05]  /*79b0*/  @P0 BRA `(.L_x_40) ;  /* 0x0000000000e80947 */ /* 0x000fea0003800000 */
[----:B------:R-:W-:Y:S01]  /*79c0*/  BAR.SYNC.DEFER_BLOCKING 0x1, 0x120 ;  /* 0x0044800000007b1d */ /* 0x000fe20000010000 */
[----:B------:R-:W-:-:S05]  /*79d0*/  ELECT P0, URZ, PT ;  /* 0x00000000003f782f */ /* 0x000fca0003800000 */
[----:B------:R-:W-:Y:S08]  /*79e0*/  BSSY B0, `(.L_x_40) ;  /* 0x0000037000007945 */ /* 0x000ff00003800000 */
[----:B------:R-:W-:Y:S05]  /*79f0*/  @!P0 BRA `(.L_x_41) ;  /* 0x0000000000d48947 */ /* 0x000fea0003800000 */
[----:B------:R-:W-:Y:S01]  /*7a00*/  UIADD3 UR5, -UR43, URZ, URZ ;  /* 0x0000003f2b057290 */ /* 0x000fe2000fffe13f */
[----:B------:R-:W-:Y:S01]  /*7a10*/  ULDC UR10, c[0x0][0xda8] ;  /* 0x00036a00000a7ab9 */ /* 0x000fe20000000800 */
[----:B------:R-:W-:Y:S02]  /*7a20*/  UIADD3 UR35, -UR36, URZ, URZ ;  /* 0x0000003f24237290 */ /* 0x000fe4000fffe13f */
[----:B------:R-:W-:Y:S02]  /*7a30*/  UIMAD UR5, UR10, UR5, UR42 ;  /* 0x000000050a0572a4 */ /* 0x000fe4000f8e022a */
[----:B------:R-:W-:Y:S01]  /*7a40*/  UIADD3 UR4, UP0, UR52, 0x9f0, URZ ;  /* 0x000009f034047890 */ /* 0x000fe2000ff1e03f */
[----:B------:R-:W-:Y:S01]  /*7a50*/  ULDC UR12, c[0x0][0xdb4] ;  /* 0x00036d00000c7ab9 */ /* 0x000fe20000000800 */
[----:B------:R-:W-:Y:S02]  /*7a60*/  USHF.L.U32 UR34, UR5, 0x6, URZ ;  /* 0x0000000605227899 */ /* 0x000fe4000800063f */
[----:B------:R-:W-:-:S02]  /*7a70*/  UIMAD UR35, UR12, UR35, UR43 ;  /* 0x000000230c2372a4 */ /* 0x000fc4000f8e022b */
[----:B------:R-:W-:Y:S02]  /*7a80*/  UIADD3.X UR5, URZ, UR53, URZ, UP0, !UPT ;  /* 0x000000353f057290 */ /* 0x000fe400087fe43f */
[----:B------:R-:W-:Y:S02]  /*7a90*/  UIADD3 UR6, UR46, 0x2000, URZ ;  /* 0x000020002e067890 */ /* 0x000fe4000fffe03f */
[----:B------:R-:W-:Y:S01]  /*7aa0*/  UIADD3 UR8, UR46, 0x4000, URZ ;  /* 0x000040002e087890 */ /* 0x000fe2000fffe03f */
[----:B------:R-:W-:Y:S01]  /*7ab0*/  UMOV UR33, URZ ;  /* 0x0000003f00217c82 */ /* 0x000fe20008000000 */
[----:B------:R-:W-:Y:S01]  /*7ac0*/  UMOV UR37, URZ ;  /* 0x0000003f00257c82 */ /* 0x000fe20008000000 */
[----:B------:R-:W-:Y:S01]  /*7ad0*/  UMOV UR32, UR46 ;  /* 0x0000002e00207c82 */ /* 0x000fe20008000000 */
[----:B------:R-:W-:Y:S01]  /*7ae0*/  UMOV UR7, 0x40 ;  /* 0x0000004000077882 */ /* 0x000fe20000000000 */
[----:B------:R-:W-:Y:S01]  /*7af0*/  UIADD3 UR10, UR46, 0x6000, URZ ;  /* 0x000060002e0a7890 */ /* 0x000fe2000fffe03f */
[----:B------:R3:W-:Y:S01]  /*7b00*/  UTMASTG.5D [UR32], [UR4] ;  /* 0x00000020040073b5 */ /* 0x0007e20008020000 */
[----:B------:R-:W-:Y:S01]  /*7b10*/  UMOV UR9, 0x80 ;  /* 0x0000008000097882 */ /* 0x000fe20000000000 */
[----:B------:R-:W-:Y:S01]  /*7b20*/  UIADD3 UR12, UR46, 0x8000, URZ ;  /* 0x000080002e0c7890 */ /* 0x000fe2000fffe03f */
[----:B------:R-:W-:Y:S01]  /*7b30*/  UMOV UR11, 0xc0 ;  /* 0x000000c0000b7882 */ /* 0x000fe20000000000 */
[----:B------:R-:W-:Y:S01]  /*7b40*/  UMOV UR13, 0x100 ;  /* 0x00000100000d7882 */ /* 0x000fe20000000000 */
[----:B---3--:R-:W-:Y:S01]  /*7b50*/  UMOV UR32, UR6 ;  /* 0x0000000600207c82 */ /* 0x008fe20008000000 */
[----:B------:R-:W-:Y:S01]  /*7b60*/  UMOV UR33, UR7 ;  /* 0x0000000700217c82 */ /* 0x000fe20008000000 */
[----:B------:R-:W-:Y:S01]  /*7b70*/  UIADD3 UR6, UR46, 0xa000, URZ ;  /* 0x0000a0002e067890 */ /* 0x000fe2000fffe03f */
[----:B------:R3:W-:Y:S01]  /*7b80*/  UTMASTG.5D [UR32], [UR4] ;  /* 0x00000020040073b5 */ /* 0x0007e20008020000 */
[----:B------:R-:W-:Y:S01]  /*7b90*/  UMOV UR7, 0x140 ;  /* 0x0000014000077882 */ /* 0x000fe20000000000 */
[----:B---3--:R-:W-:Y:S01]  /*7ba0*/  UMOV UR32, UR8 ;  /* 0x0000000800207c82 */ /* 0x008fe20008000000 */
[----:B------:R-:W-:Y:S01]  /*7bb0*/  UMOV UR33, UR9 ;  /* 0x0000000900217c82 */ /* 0x000fe20008000000 */
[----:B------:R-:W-:Y:S01]  /*7bc0*/  UIADD3 UR8, UR46, 0xc000, URZ ;  /* 0x0000c0002e087890 */ /* 0x000fe2000fffe03f */
[----:B------:R3:W-:Y:S01]  /*7bd0*/  UTMASTG.5D [UR32], [UR4] ;  /* 0x00000020040073b5 */ /* 0x0007e20008020000 */
[----:B------:R-:W-:Y:S01]  /*7be0*/  UIADD3 UR9, UR46, 0xe000, URZ ;  /* 0x0000e0002e097890 */ /* 0x000fe2000fffe03f */
[----:B---3--:R-:W-:Y:S01]  /*7bf0*/  UMOV UR32, UR10 ;  /* 0x0000000a00207c82 */ /* 0x008fe20008000000 */
[----:B------:R-:W-:-:S02]  /*7c00*/  UMOV UR33, UR11 ;  /* 0x0000000b00217c82 */ /* 0x000fc40008000000 */
[----:B------:R3:W-:Y:S02]  /*7c10*/  UTMASTG.5D [UR32], [UR4] ;  /* 0x00000020040073b5 */ /* 0x0007e40008020000 */
[----:B---3--:R-:W-:Y:S01]  /*7c20*/  UMOV UR32, UR12 ;  /* 0x0000000c00207c82 */ /* 0x008fe20008000000 */
[----:B------:R-:W-:Y:S02]  /*7c30*/  UMOV UR33, UR13 ;  /* 0x0000000d00217c82 */ /* 0x000fe40008000000 */
[----:B------:R3:W-:Y:S02]  /*7c40*/  UTMASTG.5D [UR32], [UR4] ;  /* 0x00000020040073b5 */ /* 0x0007e40008020000 */
[----:B---3--:R-:W-:Y:S01]  /*7c50*/  UMOV UR32, UR6 ;  /* 0x0000000600207c82 */ /* 0x008fe20008000000 */
[----:B------:R-:W-:Y:S01]  /*7c60*/  UMOV UR33, UR7 ;  /* 0x0000000700217c82 */ /* 0x000fe20008000000 */
[----:B------:R-:W-:Y:S01]  /*7c70*/  UMOV UR6, 0x180 ;  /* 0x0000018000067882 */ /* 0x000fe20000000000 */
[----:B------:R3:W-:Y:S02]  /*7c80*/  UTMASTG.5D [UR32], [UR4] ;  /* 0x00000020040073b5 */ /* 0x0007e40008020000 */
[----:B---3--:R-:W-:Y:S01]  /*7c90*/  UMOV UR32, UR8 ;  /* 0x0000000800207c82 */ /* 0x008fe20008000000 */
[----:B------:R-:W-:Y:S01]  /*7ca0*/  UMOV UR33, UR6 ;  /* 0x0000000600217c82 */ /* 0x000fe20008000000 */
[----:B------:R-:W-:Y:S01]  /*7cb0*/  UMOV UR6, 0x1c0 ;  /* 0x000001c000067882 */ /* 0x000fe20000000000 */
[----:B------:R3:W-:Y:S02]  /*7cc0*/  UTMASTG.5D [UR32], [UR4] ;  /* 0x00000020040073b5 */ /* 0x0007e40008020000 */
[----:B---3--:R-:W-:Y:S01]  /*7cd0*/  UMOV UR32, UR9 ;  /* 0x0000000900207c82 */ /* 0x008fe20008000000 */
[----:B------:R-:W-:Y:S01]  /*7ce0*/  UMOV UR33, UR6 ;  /* 0x0000000600217c82 */ /* 0x000fe20008000000 */
[----:B------:R-:W-:Y:S01]  /*7cf0*/  UIADD3 UR6, UR46, 0x28c20, URZ ;  /* 0x00028c202e067890 */ /* 0x000fe2000fffe03f */
[----:B------:R3:W-:Y:S03]  /*7d00*/  UTMASTG.5D [UR32], [UR4] ;  /* 0x00000020040073b5 */ /* 0x0007e60008020000 */
[----:B------:R-:W-:Y:S01]  /*7d10*/  UPRMT UR6, URZ, 0x654, UR6 ;  /* 0x000006543f067896 */ /* 0x000fe20008000006 */
[----:B------:R0:W-:Y:S01]  /*7d20*/  UTMACMDFLUSH ;  /* 0x00000000000079b7 */ /* 0x0001e20000000000 */
[----:B------:R-:W-:-:S07]  /*7d30*/  DEPBAR.LE SB0, 0x0 ;  /* 0x000080000000791a */ /* 0x000fce0000000000 */
[----:B---3--:R-:W-:Y:S03]  /*7d40*/  SYNCS.ARRIVE.TRANS64.RED.A1T0 RZ, [UR6], RZ ;  /* 0x000000ffffff79a7 */ /* 0x008fe60008100406 */
.L_x_41:
[----:B------:R-:W-:Y:S05]  /*7d50*/  BSYNC B0 ;  /* 0x0000000000007941 */ /* 0x000fea0003800000 */
.L_x_40:
[----:B------:R-:W3:Y:S02]  /*7d60*/  LDC R0, c[0x0][0xda4] ;  /* 0x00036900ff007b82 */ /* 0x000ee40000000800 */
[----:B---3--:R-:W-:-:S13]  /*7d70*/  ISETP.LE.AND P0, PT, R0, UR45, PT ;  /* 0x0000002d00007c0c */ /* 0x008fda000bf03270 */
[----:B------:R-:W-:Y:S05]  /*7d80*/  @!P0 BRA `(.L_x_42) ;  /* 0xffffff90003c8947 */ /* 0x000fea000383ffff */
[----:B------:R-:W-:Y:S05]  /*7d90*/  EXIT ;  /* 0x000000000000794d */ /* 0x000fea0003800000 */
.L_x_7:
[----:B------:R-:W-:-:S08]  /*7da0*/  NOP ;  /* 0x0000000000007918 */ /* 0x000fd00000000000 */
[----:B------:R-:W1:-:S00]  /*7db0*/  USETMAXREG.DEALLOC.CTAPOOL 0x18 ;  /* 0x00000018000079c8 */ /* 0x000e4000080e0500 */
[----:B-1----:R-:W-:-:S06]  /*7dc0*/  LOP3.LUT R0, R0, 0x3, RZ, 0xc0, !PT ;  /* 0x0000000300007812 */ /* 0x002fcc00078ec0ff */
[----:B------:R-:W1:Y:S02]  /*7dd0*/  SHFL.IDX PT, R0, R0, RZ, 0x1f ;  /* 0x00001fff00007589 */ /* 0x000e6400000e0000 */
[----:B-1----:R-:W-:-:S13]  /*7de0*/  ISETP.NE.AND P0, PT, R0, RZ, PT ;  /* 0x000000ff0000720c */ /* 0x002fda0003f05270 */
[----:B------:R-:W-:Y:S05]  /*7df0*/  @P0 EXIT ;  /* 0x000000000000094d */ /* 0x000fea0003800000 */
[----:B------:R-:W1:Y:S01]  /*7e00*/  S2UR UR4, SR_CTAID.X ;  /* 0x00000000000479c3 */ /* 0x000e620000002500 */
[----:B------:R-:W-:Y:S02]  /*7e10*/  MOV R16, RZ ;  /* 0x000000ff00107202 */ /* 0x000fe40000000f00 */
[----:B------:R-:W-:Y:S02]  /*7e20*/  MOV R2, 0x1 ;  /* 0x0000000100027802 */ /* 0x000fe40000000f00 */
[----:B------:R-:W-:-:S03]  /*7e30*/  MOV R17, 0x1 ;  /* 0x0000000100117802 */ /* 0x000fc60000000f00 */
[----:B------:R-:W1:Y:S02]  /*7e40*/  LDC R0, c[0x0][0xda4] ;  /* 0x00036900ff007b82 */ /* 0x000e640000000800 */
[----:B-1----:R-:W-:-:S13]  /*7e50*/  ISETP.LE.AND P0, PT, R0, UR4, PT ;  /* 0x0000000400007c0c */ /* 0x002fda000bf03270 */
[----:B------:R-:W-:Y:S05]  /*7e60*/  @P0 BRA `(.L_x_43) ;  /* 0x0000002c005c0947 */ /* 0x000fea0003800000 */
[----:B------:R-:W-:Y:S01]  /*7e70*/  IMAD.U32 R0, RZ, RZ, UR4 ;  /* 0x00000004ff007e24 */ /* 0x000fe2000f8e00ff */
[----:B------:R-:W-:Y:S01]  /*7e80*/  MOV R16, RZ ;  /* 0x000000ff00107202 */ /* 0x000fe20000000f00 */
[----:B------:R-:W-:Y:S01]  /*7e90*/  ULDC.64 UR40, c[0x0][0x198] ;  /* 0x0000660000287ab9 */ /* 0x000fe20000000a00 */
[----:B------:R-:W-:Y:S01]  /*7ea0*/  MOV R17, 0x1 ;  /* 0x0000000100117802 */ /* 0x000fe20000000f00 */
[----:B------:R-:W-:Y:S01]  /*7eb0*/  ULDC UR36, c[0x0][0xc] ;  /* 0x0000030000247ab9 */ /* 0x000fe20000000800 */
[----:B------:R1:W-:Y:S04]  /*7ec0*/  STL [R1+0xc], R0 ;  /* 0x00000c0001007387 */ /* 0x0003e80000100800 */
[----:B------:R1:W-:Y:S02]  /*7ed0*/  STL [R1+0x18], RZ ;  /* 0x000018ff01007387 */ /* 0x0003e40000100800 */
.L_x_85:
[----:B------:R-:W2:Y:S01]  /*7ee0*/  LDL R4, [R1+0xc] ;  /* 0x00000c0001047983 */ /* 0x000ea20000100800 */
[----:B-1----:R-:W1:Y:S01]  /*7ef0*/  LDC R0, c[0x0][0xda8] ;  /* 0x00036a00ff007b82 */ /* 0x002e620000000800 */
[----:B------:R-:W-:Y:S05]  /*7f00*/  YIELD ;  /* 0x0000000000007946 */ /* 0x000fea0003800000 */
[----:B------:R-:W-:Y:S02]  /*7f10*/  ULDC.64 UR4, c[0x0][0x3f8] ;  /* 0x0000fe0000047ab9 */ /* 0x000fe40000000a00 */
[----:B------:R-:W3:Y:S01]  /*7f20*/  LDC R19, c[0x0][0xdb4] ;  /* 0x00036d00ff137b82 */ /* 0x000ee20000000800 */
[----:B------:R-:W-:-:S03]  /*7f30*/  UISETP.NE.U32.AND UP0, UPT, UR4, URZ, UPT ;  /* 0x0000003f0400728c */ /* 0x000fc6000bf05070 */
[----:B------:R-:W-:Y:S01]  /*7f40*/  ULDC UR4, c[0x0][0x404] ;  /* 0x0001010000047ab9 */ /* 0x000fe20000000800 */
[----:B------:R-:W-:-:S04]  /*7f50*/  UISETP.NE.AND.EX UP0, UPT, UR5, URZ, UPT, UP0 ;  /* 0x0000003f0500728c */ /* 0x000fc8000bf05300 */
[----:B------:R-:W-:Y:S01]  /*7f60*/  USEL UR4, UR4, 0x1, UP0 ;  /* 0x0000000104047887 */ /* 0x000fe20008000000 */
[----:B-1----:R-:W-:Y:S02]  /*7f70*/  ISETP.NE.AND P0, PT, R0, 0x1, PT ;  /* 0x000000010000780c */ /* 0x002fe40003f05270 */
[----:B---3--:R-:W-:-:S11]  /*7f80*/  ISETP.NE.AND P1, PT, R19, 0x1, PT ;  /* 0x000000011300780c */ /* 0x008fd60003f25270 */
[----:B------:R-:W2:Y:S08]  /*7f90*/  @P0 LDC R0, c[0x0][0xdac] ;  /* 0x00036b00ff000b82 */ /* 0x000eb00000000800 */
[----:B------:R-:W1:Y:S08]  /*7fa0*/  @P0 LDC R5, c[0x0][0xdb0] ;  /* 0x00036c00ff050b82 */ /* 0x000e700000000800 */
[----:B------:R-:W3:Y:S01]  /*7fb0*/  @P1 LDC.64 R2, c[0x0][0xdb8] ;  /* 0x00036e00ff021b82 */ /* 0x000ee20000000a00 */
[----:B--2---:R-:W-:-:S05]  /*7fc0*/  @P0 IMAD.HI.U32 R0, R4, R0, RZ ;  /* 0x0000000004000227 */ /* 0x004fca00078e00ff */
[----:B-1----:R-:W-:Y:S02]  /*7fd0*/  @P0 SHF.R.U32.HI R4, RZ, R5, R0 ;  /* 0x00000005ff040219 */ /* 0x002fe40000011600 */
[----:B------:R-:W1:Y:S01]  /*7fe0*/  S2R R5, SR_CgaCtaId ;  /* 0x0000000000057919 */ /* 0x000e620000008800 */
[----:B------:R-:W2:Y:S01]  /*7ff0*/  LDC R0, c[0x0][0x2e0] ;  /* 0x0000b800ff007b82 */ /* 0x000ea20000000800 */
[----:B------:R-:W-:Y:S01]  /*8000*/  MOV R18, R4 ;  /* 0x0000000400127202 */ /* 0x000fe20000000f00 */
[----:B---3--:R-:W-:Y:S01]  /*8010*/  @P1 IMAD.HI.U32 R2, R4, R2, RZ ;  /* 0x0000000204021227 */ /* 0x008fe200078e00ff */
[----:B------:R3:W-:Y:S04]  /*8020*/  STL [R1+0x4], R4 ;  /* 0x0000040401007387 */ /* 0x0007e80000100800 */
[----:B------:R-:W-:-:S02]  /*8030*/  @P1 SHF.R.U32.HI R18, RZ, R3, R2 ;  /* 0x00000003ff121219 */ /* 0x000fc40000011602 */
[----:B------:R-:W-:Y:S01]  /*8040*/  MOV R2, 0x400 ;  /* 0x0000040000027802 */ /* 0x000fe20000000f00 */
[----:B--2---:R-:W-:-:S03]  /*8050*/  IMAD R6, R0, UR4, RZ ;  /* 0x0000000400067c24 */ /* 0x004fc6000f8e02ff */
[----:B-1----:R-:W-:-:S04]  /*8060*/  LEA R7, R5, R2, 0x18 ;  /* 0x0000000205077211 */ /* 0x002fc800078ec0ff */
[----:B------:R-:W-:Y:S01]  /*8070*/  IADD3 R0, R7, 0x22400, RZ ;  /* 0x0002240007007810 */ /* 0x000fe20007ffe0ff */
[----:B------:R3:W-:Y:S03]  /*8080*/  STL [R1], R7 ;  /* 0x0000000701007387 */ /* 0x0007e60000100800 */
[----:B------:R-:W-:Y:S01]  /*8090*/  LOP3.LUT P0, RZ, R0, 0x3ff, RZ, 0xc0, !PT ;  /* 0x000003ff00ff7812 */ /* 0x000fe2000780c0ff */
[----:B------:R-:W-:Y:S01]  /*80a0*/  VIADD R0, R6, 0x3f ;  /* 0x0000003f06007836 */ /* 0x000fe20000000000 */
[----:B------:R3:W-:Y:S04]  /*80b0*/  STL [R1+0x14], R6 ;  /* 0x0000140601007387 */ /* 0x0007e80000100800 */
[----:B------:R-:W-:-:S04]  /*80c0*/  SHF.R.S32.HI R3, RZ, 0x1f, R0 ;  /* 0x0000001fff037819 */ /* 0x000fc80000011400 */
[----:B------:R-:W-:Y:S02]  /*80d0*/  LEA.HI R3, R3, R0, RZ, 0x6 ;  /* 0x0000000003037211 */ /* 0x000fe400078f30ff */
[----:B------:R-:W-:-:S05]  /*80e0*/  IADD3 R0, -R18, RZ, RZ ;  /* 0x000000ff12007210 */ /* 0x000fca0007ffe1ff */
[----:B------:R-:W-:Y:S01]  /*80f0*/  IMAD R19, R19, R0, R4 ;  /* 0x0000000013137224 */ /* 0x000fe200078e0204 */
[----:B------:R-:W-:-:S05]  /*8100*/  SHF.R.S32.HI R0, RZ, 0x6, R3 ;  /* 0x00000006ff007819 */ /* 0x000fca0000011403 */
[----:B------:R3:W-:Y:S01]  /*8110*/  STL [R1+0x8], R0 ;  /* 0x0000080001007387 */ /* 0x0007e20000100800 */
[----:B------:R-:W-:Y:S05]  /*8120*/  @!P0 BRA `(.L_x_44) ;  /* 0x0000000000408947 */ /* 0x000fea0003800000 */
[----:B------:R-:W-:Y:S01]  /*8130*/  MOV R2, 0x0 ;  /* 0x0000000000027802 */ /* 0x000fe20000000f00 */
[----:B------:R-:W-:Y:S01]  /*8140*/  ULDC.64 UR6, c[0x4][0x88] ;  /* 0x0100220000067ab9 */ /* 0x000fe20000000a00 */
[----:B------:R-:W-:Y:S01]  /*8150*/  ULDC.64 UR8, c[0x4][0x90] ;  /* 0x0100240000087ab9 */ /* 0x000fe20000000a00 */
[----:B------:R-:W-:Y:S01]  /*8160*/  ULDC.64 UR4, c[0x4][0x8] ;  /* 0x0100020000047ab9 */ /* 0x000fe20000000a00 */
[----:B---3--:R-:W-:Y:S01]  /*8170*/  MOV R4, UR6 ;  /* 0x0000000600047c02 */ /* 0x008fe20008000f00 */
[----:B------:R-:W-:Y:S01]  /*8180*/  IMAD.U32 R7, RZ, RZ, UR9 ;  /* 0x00000009ff077e24 */ /* 0x000fe2000f8e00ff */
[----:B------:R-:W1:Y:S01]  /*8190*/  LDC.64 R2, c[0x4][R2] ;  /* 0x0100000002027b82 */ /* 0x000e620000000a00 */
[----:B------:R-:W-:Y:S01]  /*81a0*/  MOV R5, UR7 ;  /* 0x0000000700057c02 */ /* 0x000fe20008000f00 */
[----:B------:R-:W-:Y:S01]  /*81b0*/  IMAD.MOV.U32 R13, RZ, RZ, RZ ;  /* 0x000000ffff0d7224 */ /* 0x000fe200078e00ff */
[----:B------:R-:W-:Y:S02]  /*81c0*/  MOV R6, UR8 ;  /* 0x0000000800067c02 */ /* 0x000fe40008000f00 */
[----:B------:R-:W-:-:S02]  /*81d0*/  MOV R10, UR4 ;  /* 0x00000004000a7c02 */ /* 0x000fc40008000f00 */
[----:B------:R-:W-:Y:S02]  /*81e0*/  MOV R11, UR5 ;  /* 0x00000005000b7c02 */ /* 0x000fe40008000f00 */
[----:B------:R-:W-:Y:S02]  /*81f0*/  MOV R8, 0x70 ;  /* 0x0000007000087802 */ /* 0x000fe40000000f00 */
[----:B------:R-:W-:-:S07]  /*8200*/  MOV R12, 0x1 ;  /* 0x00000001000c7802 */ /* 0x000fce0000000f00 */
[----:B------:R-:W-:-:S07]  /*8210*/  LEPC R20, `(.L_x_44) ;  /* 0x000000001014794e */ /* 0x000fce0000000000 */
[----:B-1----:R-:W-:Y:S05]  /*8220*/  CALL.ABS.NOINC R2 ;  /* 0x0000000002007343 */ /* 0x002fea0003c00000 */
.L_x_44:
[----:B------:R-:W3:Y:S02]  /*8230*/  LDL R2, [R1] ;  /* 0x0000000001027983 */ /* 0x000ee40000100800 */
[----:B---3--:R-:W-:-:S04]  /*8240*/  IADD3 R0, R2, 0x400, RZ ;  /* 0x0000040002007810 */ /* 0x008fc80007ffe0ff */
[----:B------:R-:W-:-:S13]  /*8250*/  LOP3.LUT P0, RZ, R0, 0x3ff, RZ, 0xc0, !PT ;  /* 0x000003ff00ff7812 */ /* 0x000fda000780c0ff */
[----:B------:R-:W-:Y:S05]  /*8260*/  @!P0 BRA `(.L_x_45) ;  /* 0x0000000000808947 */ /* 0x000fea0003800000 */
[----:B------:R-:W-:Y:S01]  /*8270*/  MOV R0, 0x0 ;  /* 0x0000000000007802 */ /* 0x000fe20000000f00 */
[----:B------:R-:W-:Y:S01]  /*8280*/  ULDC.64 UR6, c[0x4][0x88] ;  /* 0x0100220000067ab9 */ /* 0x000fe20000000a00 */
[----:B------:R-:W-:Y:S01]  /*8290*/  ULDC.64 UR8, c[0x4][0x90] ;  /* 0x0100240000087ab9 */ /* 0x000fe20000000a00 */
[----:B------:R-:W-:Y:S01]  /*82a0*/  ULDC.64 UR4, c[0x4][0x10] ;  /* 0x0100040000047ab9 */ /* 0x000fe20000000a00 */
[----:B------:R1:W2:Y:S01]  /*82b0*/  LDC.64 R2, c[0x4][R0] ;  /* 0x0100000000027b82 */ /* 0x0002a20000000a00 */
[----:B------:R-:W-:Y:S01]  /*82c0*/  MOV R4, UR6 ;  /* 0x0000000600047c02 */ /* 0x000fe20008000f00 */
[----:B------:R-:W-:Y:S01]  /*82d0*/  IMAD.U32 R7, RZ, RZ, UR9 ;  /* 0x00000009ff077e24 */ /* 0x000fe2000f8e00ff */
[----:B------:R-:W-:Y:S01]  /*82e0*/  MOV R5, UR7 ;  /* 0x0000000700057c02 */ /* 0x000fe20008000f00 */
[----:B------:R-:W-:Y:S01]  /*82f0*/  IMAD.MOV.U32 R13, RZ, RZ, RZ ;  /* 0x000000ffff0d7224 */ /* 0x000fe200078e00ff */
[----:B------:R-:W-:Y:S02]  /*8300*/  MOV R6, UR8 ;  /* 0x0000000800067c02 */ /* 0x000fe40008000f00 */
[----:B------:R-:W-:-:S02]  /*8310*/  MOV R10, UR4 ;  /* 0x00000004000a7c02 */ /* 0x000fc40008000f00 */
[----:B------:R-:W-:Y:S02]  /*8320*/  MOV R11, UR5 ;  /* 0x00000005000b7c02 */ /* 0x000fe40008000f00 */
[----:B------:R-:W-:Y:S02]  /*8330*/  MOV R8, 0x70 ;  /* 0x0000007000087802 */ /* 0x000fe40000000f00 */
[----:B-1----:R-:W-:-:S07]  /*8340*/  MOV R12, 0x1 ;  /* 0x00000001000c7802 */ /* 0x002fce0000000f00 */
[----:B------:R-:W-:-:S07]  /*8350*/  LEPC R20, `(.L_x_46) ;  /* 0x000000001014794e */ /* 0x000fce0000000000 */
[----:B--2---:R-:W-:Y:S05]  /*8360*/  CALL.ABS.NOINC R2 ;  /* 0x0000000002007343 */ /* 0x004fea0003c00000 */
.L_x_46:
[----:B------:R-:W-:Y:S01]  /*8370*/  MOV R2, 0x0 ;  /* 0x0000000000027802 */ /* 0x000fe20000000f00 */
[----:B------:R-:W-:Y:S01]  /*8380*/  ULDC.64 UR6, c[0x4][0x88] ;  /* 0x0100220000067ab9 */ /* 0x000fe20000000a00 */
[----:B------:R-:W-:Y:S01]  /*8390*/  ULDC.64 UR8, c[0x4][0x90] ;  /* 0x0100240000087ab9 */ /* 0x000fe20000000a00 */
[----:B------:R-:W-:Y:S01]  /*83a0*/  ULDC.64 UR4, c[0x4][0x18] ;  /* 0x0100060000047ab9 */ /* 0x000fe20000000a00 */
[----:B------:R-:W-:Y:S01]  /*83b0*/  MOV R4, UR6 ;  /* 0x0000000600047c02 */ /* 0x000fe20008000f00 */
[----:B------:R-:W-:Y:S01]  /*83c0*/  IMAD.U32 R10, RZ, RZ, UR4 ;  /* 0x00000004ff0a7e24 */ /* 0x000fe2000f8e00ff */
[----:B------:R-:W1:Y:S01]  /*83d0*/  LDC.64 R2, c[0x4][R2] ;  /* 0x0100000002027b82 */ /* 0x000e620000000a00 */
[----:B------:R-:W-:Y:S02]  /*83e0*/  MOV R5, UR7 ;  /* 0x0000000700057c02 */ /* 0x000fe40008000f00 */
[----:B------:R-:W-:Y:S02]  /*83f0*/  MOV R6, UR8 ;  /* 0x0000000800067c02 */ /* 0x000fe40008000f00 */
[----:B------:R-:W-:-:S02]  /*8400*/  MOV R7, UR9 ;  /* 0x0000000900077c02 */ /* 0x000fc40008000f00 */
[----:B------:R-:W-:Y:S02]  /*8410*/  MOV R11, UR5 ;  /* 0x00000005000b7c02 */ /* 0x000fe40008000f00 */
[----:B------:R-:W-:Y:S02]  /*8420*/  MOV R8, 0x70 ;  /* 0x0000007000087802 */ /* 0x000fe40000000f00 */
[----:B------:R-:W-:Y:S02]  /*8430*/  MOV R12, 0x1 ;  /* 0x00000001000c7802 */ /* 0x000fe40000000f00 */
[----:B------:R-:W-:-:S07]  /*8440*/  MOV R13, RZ ;  /* 0x000000ff000d7202 */ /* 0x000fce0000000f00 */
[----:B------:R-:W-:-:S07]  /*8450*/  LEPC R20, `(.L_x_45) ;  /* 0x000000001014794e */ /* 0x000fce0000000000 */
[----:B-1----:R-:W-:Y:S05]  /*8460*/  CALL.ABS.NOINC R2 ;  /* 0x0000000002007343 */ /* 0x002fea0003c00000 */
.L_x_45:
[----:B------:R-:W2:Y:S01]  /*8470*/  LDL.LU R5, [R1+0x4] ;  /* 0x0000040001057983 */ /* 0x000ea20000300800 */
[----:B------:R-:W1:Y:S01]  /*8480*/  LDC R0, c[0x0][0x428] ;  /* 0x00010a00ff007b82 */ /* 0x000e620000000800 */
[----:B------:R-:W-:Y:S02]  /*8490*/  ULDC.64 UR4, c[0x0][0x9f8] ;  /* 0x00027e0000047ab9 */ /* 0x000fe40000000a00 */
[----:B------:R-:W3:Y:S01]  /*84a0*/  LDL R4, [R1+0xc] ;  /* 0x00000c0001047983 */ /* 0x000ee20000100800 */
[----:B------:R-:W-:Y:S01]  /*84b0*/  ISETP.NE.U32.AND P0, PT, RZ, UR4, PT ;  /* 0x00000004ff007c0c */ /* 0x000fe2000bf05070 */
[----:B------:R-:W-:Y:S01]  /*84c0*/  ULDC UR4, c[0x0][0xda8] ;  /* 0x00036a0000047ab9 */ /* 0x000fe20000000800 */
[----:B------:R-:W-:Y:S01]  /*84d0*/  MOV R6, R18 ;  /* 0x0000001200067202 */ /* 0x000fe20000000f00 */
[----:B------:R-:W4:Y:S01]  /*84e0*/  S2R R7, SR_TID.X ;  /* 0x0000000000077919 */ /* 0x000f220000002100 */
[----:B------:R-:W-:Y:S02]  /*84f0*/  ISETP.NE.AND.EX P0, PT, RZ, UR5, PT, P0 ;  /* 0x00000005ff007c0c */ /* 0x000fe4000bf05300 */
[----:B-1----:R-:W-:Y:S01]  /*8500*/  ISETP.NE.AND P1, PT, R0, 0x1, PT ;  /* 0x000000010000780c */ /* 0x002fe20003f25270 */
[----:B------:R-:W-:-:S12]  /*8510*/  IMAD.MOV.U32 R0, RZ, RZ, R19 ;  /* 0x000000ffff007224 */ /* 0x000fd800078e0013 */
[----:B------:R-:W1:Y:S01]  /*8520*/  @P1 LDC R2, c[0x0][0x42c] ;  /* 0x00010b00ff021b82 */ /* 0x000e620000000800 */
[----:B----4-:R-:W-:-:S07]  /*8530*/  LOP3.LUT R7, R7, 0x1f, RZ, 0xc0, !PT ;  /* 0x0000001f07077812 */ /* 0x010fce00078ec0ff */
[----:B------:R-:W4:Y:S01]  /*8540*/  @P1 LDC R3, c[0x0][0x430] ;  /* 0x00010c00ff031b82 */ /* 0x000f220000000800 */
[----:B-1----:R-:W-:-:S05]  /*8550*/  @P1 IMAD.HI.U32 R2, R19, R2, RZ ;  /* 0x0000000213021227 */ /* 0x002fca00078e00ff */
[----:B----4-:R-:W-:Y:S02]  /*8560*/  @P1 SHF.R.U32.HI R0, RZ, R3, R2 ;  /* 0x00000003ff001219 */ /* 0x010fe40000011602 */
[----:B------:R-:W1:Y:S01]  /*8570*/  @P0 LDC.64 R2, c[0x0][0x9f8] ;  /* 0x00027e00ff020b82 */ /* 0x000e620000000a00 */
[----:B------:R-:W-:-:S04]  /*8580*/  ISETP.NE.AND P1, PT, R7, RZ, PT ;  /* 0x000000ff0700720c */ /* 0x000fc80003f25270 */
[----:B------:R-:W-:-:S09]  /*8590*/  PLOP3.LUT P2, PT, P1, PT, PT, 0x8, 0x0 ;  /* 0x000000000000781c */ /* 0x000fd20000f4e170 */
[----:B------:R-:W-:-:S05]  /*85a0*/  VOTEU.ALL UP1, P1 ;  /* 0x00000000003f7886 */ /* 0x000fca0000820000 */
[----:B------:R-:W-:Y:S01]  /*85b0*/  @!UP1 UIADD3 UR8, UP0, UR40, 0x270, URZ ;  /* 0x0000027028089890 */ /* 0x000fe2000ff1e03f */
[----:B-1----:R-:W-:-:S03]  /*85c0*/  @P0 IMAD.WIDE R2, R18, 0x4, R2 ;  /* 0x0000000412020825 */ /* 0x002fc600078e0202 */
[----:B------:R-:W-:Y:S02]  /*85d0*/  @!UP1 UIADD3.X UR9, URZ, UR41, URZ, UP0, !UPT ;  /* 0x000000293f099290 */ /* 0x000fe400087fe43f */
[----:B------:R1:W5:Y:S01]  /*85e0*/  @P0 LDG.E R6, desc[UR48][R2.64] ;  /* 0x0000003002060981 */ /* 0x000362000c1e1900 */
[----:B------:R-:W-:Y:S01]  /*85f0*/  PLOP3.LUT P0, PT, PT, PT, PT, 0x80, 0x0 ;  /* 0x000000000000781c */ /* 0x000fe20003f0f070 */
[----:B------:R-:W-:Y:S01]  /*8600*/  VOTEU.ALL UP0, P1 ;  /* 0x00000000003f7886 */ /* 0x000fe20000800000 */
[----:B--2---:R-:W-:-:S05]  /*8610*/  IADD3 R8, -R5, RZ, RZ ;  /* 0x000000ff05087210 */ /* 0x004fca0007ffe1ff */
[----:B---3--:R-:W-:-:S05]  /*8620*/  IMAD R8, R8, UR4, R4 ;  /* 0x0000000408087c24 */ /* 0x008fca000f8e0204 */
[----:B-1----:R-:W-:-:S07]  /*8630*/  SHF.L.U32 R8, R8, 0x6, RZ ;  /* 0x0000000608087819 */ /* 0x002fce00000006ff */
.L_x_47:
[----:B------:R-:W-:Y:S02]  /*8640*/  PLOP3.LUT P0, PT, P0, P2, PT, 0xa2, 0x0 ;  /* 0x000000000000781c */ /* 0x000fe40000705472 */
[----:B------:R-:W-:Y:S01]  /*8650*/  @P2 R2UR P0, UR7, R18 ;  /* 0x00000000120722ca */ /* 0x000fe20000000000 */
[----:B------:R-:W-:-:S07]  /*8660*/  UMOV UR4, URZ ;  /* 0x0000003f00047c82 */ /* 0x000fce0008000000 */
[----:B------:R-:W-:Y:S02]  /*8670*/  PLOP3.LUT P0, PT, P0, P2, PT, 0xa2, 0x0 ;  /* 0x000000000000781c */ /* 0x000fe40000705472 */
[----:B------:R-:W-:-:S08]  /*8680*/  @P2 R2UR.OR P0, UR6, R19 ;  /* 0x00000000130622ca */ /* 0x000fd00000100000 */
[----:B------:R-:W-:Y:S02]  /*8690*/  PLOP3.LUT P0, PT, P0, P2, PT, 0xa2, 0x0 ;  /* 0x000000000000781c */ /* 0x000fe40000705472 */
[----:B------:R-:W-:-:S08]  /*86a0*/  @P2 R2UR.OR P0, UR5, R8 ;  /* 0x00000000080522ca */ /* 0x000fd00000100000 */
[----:B------:R-:W-:Y:S02]  /*86b0*/  @P2 PLOP3.LUT P2, PT, P0, PT, PT, 0x80, 0x0 ;  /* 0x000000000000281c */ /* 0x000fe4000074f070 */
[----:B------:R-:W-:-:S03]  /*86c0*/  PLOP3.LUT P0, PT, PT, PT, PT, 0x80, 0x0 ;  /* 0x000000000000781c */ /* 0x000fc60003f0f070 */
[----:B------:R1:W-:Y:S08]  /*86d0*/  @!UP0 UTMAPF.L2.4D [UR4], [UR8] ;  /* 0x00000004080085b8 */ /* 0x0003f00008018000 */
[----:B-1----:R-:W-:Y:S05]  /*86e0*/  @P2 BRA.U.ANY `(.L_x_47) ;  /* 0xfffffffd00d42947 */ /* 0x002fea000393ffff */
[----:B------:R-:W1:Y:S01]  /*86f0*/  LDC.64 R2, c[0x0][0x3f8] ;  /* 0x0000fe00ff027b82 */ /* 0x000e620000000a00 */
[----:B------:R-:W-:Y:S01]  /*8700*/  UMOV UR4, 0xffffffff ;  /* 0xffffffff00047882 */ /* 0x000fe20000000000 */
[----:B-1----:R-:W-:-:S04]  /*8710*/  ISETP.NE.U32.AND P0, PT, R2, RZ, PT ;  /* 0x000000ff0200720c */ /* 0x002fc80003f05070 */
[----:B------:R-:W-:-:S04]  /*8720*/  ISETP.NE.AND.EX P0, PT, R3, RZ, PT, P0 ;  /* 0x000000ff0300720c */ /* 0x000fc80003f05300 */
[----:B-----5:R-:W-:Y:S01]  /*8730*/  SEL R4, R6, RZ, !P0 ;  /* 0x000000ff06047207 */ /* 0x020fe20004000000 */
[----:B------:R-:W-:Y:S08]  /*8740*/  BRA.DIV UR4, `(.L_x_48) ;  /* 0x0000002a04947947 */ /* 0x000ff0000b800000 */
.L_x_102:
[----:B------:R-:W2:Y:S01]  /*8750*/  LDL R5, [R1+0x8] ;  /* 0x0000080001057983 */ /* 0x000ea20000100800 */
[----:B------:R-:W-:Y:S01]  /*8760*/  UMOV UR4, 0xffffffff ;  /* 0xffffffff00047882 */ /* 0x000fe20000000000 */
[----:B------:R-:W-:Y:S02]  /*8770*/  SHF.R.S32.HI R7, RZ, 0x1f, R6 ;  /* 0x0000001fff077819 */ /* 0x000fe40000011406 */
[----:B--2---:R-:W-:Y:S01]  /*8780*/  IADD3 R9, R5, -0x1, RZ ;  /* 0xffffffff05097810 */ /* 0x004fe20007ffe0ff */
[----:B------:R-:W-:Y:S06]  /*8790*/  BRA.DIV UR4, `(.L_x_49) ;  /* 0x0000002a04b47947 */ /* 0x000fec000b800000 */
[----:B------:R-:W-:-:S13]  /*87a0*/  ELECT P6, URZ, PT ;  /* 0x00000000003f782f */ /* 0x000fda00038c0000 */
.L_x_105:
[----:B------:R-:W-:Y:S05]  /*87b0*/  @!P6 BRA `(.L_x_50) ;  /* 0x0000000000ece947 */ /* 0x000fea0003800000 */
[----:B------:R1:W-:Y:S01]  /*87c0*/  STL [R1+0x10], R9 ;  /* 0x0000100901007387 */ /* 0x0003e20000100800 */
[----:B------:R-:W-:Y:S01]  /*87d0*/  IMAD.MOV.U32 R4, RZ, RZ, R6 ;  /* 0x000000ffff047224 */ /* 0x000fe200078e0006 */
[----:B------:R-:W-:Y:S06]  /*87e0*/  @!P0 BRA `(.L_x_51) ;  /* 0x0000000000488947 */ /* 0x000fec0003800000 */
[----:B------:R-:W2:Y:S01]  /*87f0*/  LDC R11, c[0x0][0x41c] ;  /* 0x00010700ff0b7b82 */ /* 0x000ea20000000800 */
[----:B------:R-:W-:Y:S01]  /*8800*/  ULDC.64 UR4, c[0x0][0x408] ;  /* 0x0001020000047ab9 */ /* 0x000fe20000000a00 */
[----:B--2---:R-:W-:-:S13]  /*8810*/  ISETP.NE.AND P1, PT, R11, 0x1, PT ;  /* 0x000000010b00780c */ /* 0x004fda0003f25270 */
[----:B------:R-:W2:Y:S02]  /*8820*/  @P1 LDC.64 R4, c[0x0][0x420] ;  /* 0x00010800ff041b82 */ /* 0x000ea40000000a00 */
[----:B--2---:R-:W-:Y:S01]  /*8830*/  @P1 IMAD.HI.U32 R10, R9, R4, RZ ;  /* 0x00000004090a1227 */ /* 0x004fe200078e00ff */
[----:B------:R-:W-:-:S04]  /*8840*/  MOV R4, R9 ;  /* 0x0000000900047202 */ /* 0x000fc80000000f00 */
[----:B------:R-:W-:Y:S01]  /*8850*/  @P1 SHF.R.U32.HI R4, RZ, R5, R10 ;  /* 0x00000005ff041219 */ /* 0x000fe2000001160a */
[----:B------:R-:W-:-:S03]  /*8860*/  IMAD R10, R7, UR4, RZ ;  /* 0x00000004070a7c24 */ /* 0x000fc6000f8e02ff */
[----:B------:R-:W-:Y:S01]  /*8870*/  IADD3 R5, -R4, RZ, RZ ;  /* 0x000000ff04057210 */ /* 0x000fe20007ffe1ff */
[----:B------:R-:W-:-:S04]  /*8880*/  IMAD R10, R6, UR5, R10 ;  /* 0x00000005060a7c24 */ /* 0x000fc8000f8e020a */
[----:B------:R-:W-:-:S05]  /*8890*/  IMAD R5, R11, R5, R9 ;  /* 0x000000050b057224 */ /* 0x000fca00078e0209 */
[----:B------:R2:W-:Y:S02]  /*88a0*/  STL [R1+0x10], R5 ;  /* 0x0000100501007387 */ /* 0x0005e40000100800 */
[----:B--2---:R-:W-:-:S03]  /*88b0*/  SHF.R.S32.HI R5, RZ, 0x1f, R4 ;  /* 0x0000001fff057819 */ /* 0x004fc60000011404 */
[----:B------:R-:W-:-:S05]  /*88c0*/  IMAD.WIDE.U32 R4, R6, UR4, R4 ;  /* 0x0000000406047c25 */ /* 0x000fca000f8e0004 */
[----:B------:R-:W-:Y:S02]  /*88d0*/  IADD3 R5, R5, R10, RZ ;  /* 0x0000000a05057210 */ /* 0x000fe40007ffe0ff */
[----:B------:R-:W-:-:S04]  /*88e0*/  LEA R10, P1, R4, R2, 0x2 ;  /* 0x00000002040a7211 */ /* 0x000fc800078210ff */
[----:B------:R-:W-:-:S05]  /*88f0*/  LEA.HI.X R11, R4, R3, R5, 0x2, P1 ;  /* 0x00000003040b7211 */ /* 0x000fca00008f1405 */
[----:B------:R2:W5:Y:S04]  /*8900*/  LDG.E R4, desc[UR48][R10.64] ;  /* 0x000000300a047981 */ /* 0x000568000c1e1900 */
.L_x_51:
[----:B--2---:R-:W2:Y:S01]  /*8910*/  S2R R10, SR_CgaCtaId ;  /* 0x00000000000a7919 */ /* 0x004ea20000008800 */
[----:B------:R-:W-:-:S04]  /*8920*/  MOV R5, 0x400 ;  /* 0x0000040000057802 */ /* 0x000fc80000000f00 */
[----:B--2---:R-:W-:Y:S02]  /*8930*/  LEA R5, R10, R5, 0x18 ;  /* 0x000000050a057211 */ /* 0x004fe400078ec0ff */
[----:B------:R-:W-:Y:S02]  /*8940*/  SHF.L.U32 R10, R17, 0x1f, RZ ;  /* 0x0000001f110a7819 */ /* 0x000fe400000006ff */
[----:B------:R-:W-:-:S04]  /*8950*/  LEA R5, R16, R5, 0x3 ;  /* 0x0000000510057211 */ /* 0x000fc800078e18ff */
[----:B------:R-:W2:Y:S02]  /*8960*/  SYNCS.PHASECHK.TRANS64.TRYWAIT P1, [R5+URZ+0x28c40], R10 ;  /* 0x028c400a050075a7 */ /* 0x000ea4000802017f */
[----:B--2---:R-:W-:Y:S05]  /*8970*/  @!P1 BRA `(.L_x_52) ;  /* 0x00000028005c9947 */ /* 0x004fea0003800000 */
.L_x_106:
[----:B------:R-:W3:Y:S02]  /*8980*/  S2R R11, SR_TID.X ;  /* 0x00000000000b7919 */ /* 0x000ee40000002100 */
[----:B---3--:R-:W-:-:S04]  /*8990*/  LOP3.LUT R11, R11, 0x7f, RZ, 0xc0, !PT ;  /* 0x0000007f0b0b7812 */ /* 0x008fc800078ec0ff */
[----:B------:R-:W-:-:S13]  /*89a0*/  ISETP.NE.AND P1, PT, R11, RZ, PT ;  /* 0x000000ff0b00720c */ /* 0x000fda0003f25270 */
[----:B------:R-:W-:Y:S05]  /*89b0*/  @P1 BRA `(.L_x_53) ;  /* 0x00000000001c1947 */ /* 0x000fea0003800000 */
[----:B------:R-:W3:Y:S01]  /*89c0*/  S2R R11, SR_TID.X ;  /* 0x00000000000b7919 */ /* 0x000ee20000002100 */
[----:B--2---:R-:W-:-:S04]  /*89d0*/  IMAD.MOV.U32 R10, RZ, RZ, 0x2000 ;  /* 0x00002000ff0a7424 */ /* 0x004fc800078e00ff */
[----:B------:R4:W-:Y:S01]  /*89e0*/  SYNCS.ARRIVE.TRANS64 RZ, [R5+URZ+0x28c30], R10 ;  /* 0x028c300a05ff79a7 */ /* 0x0009e2000800003f */
[----:B---3--:R-:W-:-:S04]  /*89f0*/  LOP3.LUT R11, R11, 0x1f, RZ, 0xc0, !PT ;  /* 0x0000001f0b0b7812 */ /* 0x008fc800078ec0ff */
[----:B------:R-:W-:-:S13]  /*8a00*/  ISETP.NE.AND P1, PT, R11, RZ, PT ;  /* 0x000000ff0b00720c */ /* 0x000fda0003f25270 */
[----:B----4-:R-:W-:Y:S05]  /*8a10*/  @!P1 BRA `(.L_x_53) ;  /* 0x0000000000049947 */ /* 0x010fea0003800000 */
[----:B------:R-:W-:Y:S01]  /*8a20*/  BPT.TRAP 0x1 ;  /* 0x000000040000795c */ /* 0x000fe20000300000 */
.L_x_53:
[----:B--2---:R-:W2:Y:S01]  /*8a30*/  LDL R10, [R1+0x10] ;  /* 0x00001000010a7983 */ /* 0x004ea20000100800 */
[----:B------:R-:W-:Y:S01]  /*8a40*/  MOV R11, 0x400 ;  /* 0x00000400000b7802 */ /* 0x000fe20000000f00 */
[----:B------:R-:W3:Y:S01]  /*8a50*/  S2R R12, SR_CgaCtaId ;  /* 0x00000000000c7919 */ /* 0x000ee20000008800 */
[----:B------:R-:W-:Y:S01]  /*8a60*/  R2UR UR9, R5 ;  /* 0x00000000050972ca */ /* 0x000fe200000e0000 */
[----:B------:R-:W-:Y:S01]  /*8a70*/  UIADD3 UR4, UP0, UR40, 0x370, URZ ;  /* 0x0000037028047890 */ /* 0x000fe2000ff1e03f */
[----:B------:R-:W-:Y:S02]  /*8a80*/  R2UR UR12, R0 ;  /* 0x00000000000c72ca */ /* 0x000fe400000e0000 */
[----:B-----5:R-:W-:Y:S01]  /*8a90*/  R2UR UR13, R4 ;  /* 0x00000000040d72ca */ /* 0x020fe200000e0000 */
[----:B------:R-:W-:Y:S01]  /*8aa0*/  UIADD3.X UR5, URZ, UR41, URZ, UP0, !UPT ;  /* 0x000000293f057290 */ /* 0x000fe200087fe43f */
[----:B---3--:R-:W-:-:S04]  /*8ab0*/  LEA R11, R12, R11, 0x18 ;  /* 0x0000000b0c0b7211 */ /* 0x008fc800078ec0ff */
[----:B------:R-:W-:-:S04]  /*8ac0*/  LEA R5, R16, R11, 0xd ;  /* 0x0000000b10057211 */ /* 0x000fc800078e68ff */
[----:B------:R-:W-:Y:S01]  /*8ad0*/  R2UR UR8, R5 ;  /* 0x00000000050872ca */ /* 0x000fe200000e0000 */
[----:B------:R-:W-:Y:S01]  /*8ae0*/  UIADD3 UR9, UR9, 0x28c30, URZ ;  /* 0x00028c3009097890 */ /* 0x000fe2000fffe03f */
[----:B------:R-:W-:Y:S01]  /*8af0*/  UMOV UR6, 0x0 ;  /* 0x0000000000067882 */ /* 0x000fe20000000000 */
[----:B------:R-:W-:Y:S01]  /*8b00*/  UMOV UR7, 0x14f00000 ;  /* 0x14f0000000077882 */ /* 0x000fe20000000000 */
[----:B------:R-:W-:-:S09]  /*8b10*/  UMOV UR10, URZ ;  /* 0x0000003f000a7c82 */ /* 0x000fd20008000000 */
[----:B------:R-:W-:Y:S01]  /*8b20*/  UIADD3 UR8, UR8, 0x22400, URZ ;  /* 0x0002240008087890 */ /* 0x000fe2000fffe03f */
[----:B--2---:R-:W-:-:S13]  /*8b30*/  R2UR UR11, R10 ;  /* 0x000000000a0b72ca */ /* 0x004fda00000e0000 */
[----:B------:R-:W-:-:S09]  /*8b40*/  USHF.L.U32 UR11, UR11, 0x6, URZ ;  /* 0x000000060b0b7899 */ /* 0x000fd2000800063f */
[----:B------:R2:W-:Y:S02]  /*8b50*/  UTMALDG.4D [UR8], [UR4], desc[UR6] ;  /* 0x00000608040075b4 */ /* 0x0005e40008019000 */
[----:B--2---:R-:W-:Y:S01]  /*8b60*/  NOP ;  /* 0x0000000000007918 */ /* 0x004fe20000000000 */
.L_x_50:
[----:B------:R-:W2:Y:S01]  /*8b70*/  LDL R12, [R1+0x18] ;  /* 0x00001800010c7983 */ /* 0x000ea20000100800 */
[----:B------:R-:W-:Y:S05]  /*8b80*/  WARPSYNC.ALL ;  /* 0x0000000000007948 */ /* 0x000fea0003800000 */
[----:B------:R-:W3:Y:S01]  /*8b90*/  S2R R11, SR_CgaCtaId ;  /* 0x00000000000b7919 */ /* 0x000ee20000008800 */
[----:B------:R-:W-:Y:S01]  /*8ba0*/  MOV R10, 0x400 ;  /* 0x00000400000a7802 */ /* 0x000fe20000000f00 */
[----:B------:R-:W-:Y:S01]  /*8bb0*/  BAR.SYNC.DEFER_BLOCKING 0x8, 0xa0 ;  /* 0x0202800000007b1d */ /* 0x000fe20000010000 */
[----:B------:R-:W-:-:S13]  /*8bc0*/  ELECT P1, URZ, PT ;  /* 0x00000000003f782f */ /* 0x000fda0003820000 */
[----:B------:R-:W-:Y:S01]  /*8bd0*/  @P1 R2UR UR13, R18 ;  /* 0x00000000120d12ca */ /* 0x000fe200000e0000 */
[----:B------:R-:W-:Y:S01]  /*8be0*/  UIADD3 UR4, UP0, UR40, 0x270, URZ ;  /* 0x0000027028047890 */ /* 0x000fe2000ff1e03f */
[----:B------:R-:W-:Y:S02]  /*8bf0*/  @P1 R2UR UR12, R19 ;  /* 0x00000000130c12ca */ /* 0x000fe400000e0000 */
[----:B------:R-:W-:Y:S01]  /*8c00*/  @P1 R2UR UR11, R8 ;  /* 0x00000000080b12ca */ /* 0x000fe200000e0000 */
[----:B------:R-:W-:Y:S01]  /*8c10*/  UIADD3.X UR5, URZ, UR41, URZ, UP0, !UPT ;  /* 0x000000293f057290 */ /* 0x000fe200087fe43f */
[----:B------:R-:W-:Y:S01]  /*8c20*/  BSSY B0, `(.L_x_54) ;  /* 0x000000f000007945 */ /* 0x000fe20003800000 */
[----:B------:R-:W-:Y:S01]  /*8c30*/  UMOV UR6, 0x0 ;  /* 0x0000000000067882 */ /* 0x000fe20000000000 */
[----:B------:R-:W-:Y:S01]  /*8c40*/  UMOV UR7, 0x12f00000 ;  /* 0x12f0000000077882 */ /* 0x000fe20000000000 */
[----:B------:R-:W-:Y:S01]  /*8c50*/  UMOV UR10, URZ ;  /* 0x0000003f000a7c82 */ /* 0x000fe20008000000 */
[----:B------:R-:W-:-:S02]  /*8c60*/  @P1 MOV R5, 0x2000 ;  /* 0x0000200000051802 */ /* 0x000fc40000000f00 */
[----:B---3--:R-:W-:-:S04]  /*8c70*/  LEA R10, R11, R10, 0x18 ;  /* 0x0000000a0b0a7211 */ /* 0x008fc800078ec0ff */
[----:B------:R-:W-:Y:S01]  /*8c80*/  R2UR UR9, R10 ;  /* 0x000000000a0972ca */ /* 0x000fe200000e0000 */
[----:B------:R2:W-:-:S12]  /*8c90*/  @P1 SYNCS.ARRIVE.TRANS64 RZ, [R10+URZ+0x28c00], R5 ;  /* 0x028c00050aff19a7 */ /* 0x0005d8000800003f */
[----:B------:R-:W-:Y:S02]  /*8ca0*/  UIADD3 UR8, UR9, 0x20400, URZ ;  /* 0x0002040009087890 */ /* 0x000fe4000fffe03f */
[----:B------:R-:W-:-:S09]  /*8cb0*/  UIADD3 UR9, UR9, 0x28c00, URZ ;  /* 0x00028c0009097890 */ /* 0x000fd2000fffe03f */
[----:B------:R3:W-:Y:S01]  /*8cc0*/  UTMALDG.4D [UR8], [UR4], desc[UR6] ;  /* 0x00000608040075b4 */ /* 0x0007e20008019000 */
[----:B--2---:R-:W-:-:S04]  /*8cd0*/  LOP3.LUT R5, R12, 0x1, RZ, 0xc, !PT ;  /* 0x000000010c057812 */ /* 0x004fc800078e0cff */
[----:B------:R-:W-:-:S04]  /*8ce0*/  SHF.L.U32 R5, R5, 0x1f, RZ ;  /* 0x0000001f05057819 */ /* 0x000fc800000006ff */
[----:B------:R-:W2:Y:S02]  /*8cf0*/  SYNCS.PHASECHK.TRANS64.TRYWAIT P1, [R10+URZ+0x28c20], R5 ;  /* 0x028c20050a0075a7 */ /* 0x000ea4000802017f */
[----:B--23--:R-:W-:Y:S05]  /*8d00*/  @!P1 BRA `(.L_x_55) ;  /* 0x00000024008c9947 */ /* 0x00cfea0003800000 */
.L_x_107:
[----:B------:R-:W-:Y:S05]  /*8d10*/  BSYNC B0 ;  /* 0x0000000000007941 */ /* 0x000fea0003800000 */
.L_x_54:
[----:B------:R-:W-:Y:S04]  /*8d20*/  BSSY B0, `(.L_x_56) ;  /* 0x000004b000007945 */ /* 0x000fe80003800000 */
[----:B------:R-:W-:Y:S05]  /*8d30*/  @!P6 BRA `(.L_x_57) ;  /* 0x000000040024e947 */ /* 0x000fea0003800000 */
[----:B------:R-:W3:Y:S01]  /*8d40*/  S2R R11, SR_CgaCtaId ;  /* 0x00000000000b7919 */ /* 0x000ee20000008800 */
[----:B--2---:R-:W-:Y:S02]  /*8d50*/  MOV R8, 0x400 ;  /* 0x0000040000087802 */ /* 0x004fe40000000f00 */
[----:B------:R-:W-:Y:S01]  /*8d60*/  SHF.L.U32 R5, R17, 0x1f, RZ ;  /* 0x0000001f11057819 */ /* 0x000fe200000006ff */
[----:B------:R-:W2:Y:S01]  /*8d70*/  S2R R10, SR_TID.X ;  /* 0x00000000000a7919 */ /* 0x000ea20000002100 */
[----:B---3--:R-:W-:-:S04]  /*8d80*/  LEA R8, R11, R8, 0x18 ;  /* 0x000000080b087211 */ /* 0x008fc800078ec0ff */
[----:B------:R-:W-:Y:S02]  /*8d90*/  LEA R8, R16, R8, 0x3 ;  /* 0x0000000810087211 */ /* 0x000fe400078e18ff */
[----:B--2---:R-:W-:Y:S02]  /*8da0*/  LOP3.LUT R10, R10, 0x7f, RZ, 0xc0, !PT ;  /* 0x0000007f0a0a7812 */ /* 0x004fe400078ec0ff */
[----:B------:R-:W2:Y:S02]  /*8db0*/  SYNCS.PHASECHK.TRANS64.TRYWAIT P1, [R8+URZ+0x28c60], R5 ;  /* 0x028c6005080075a7 */ /* 0x000ea4000802017f */
[----:B------:R-:W-:Y:S01]  /*8dc0*/  ISETP.NE.AND P2, PT, R10, RZ, PT ;  /* 0x000000ff0a00720c */ /* 0x000fe20003f45270 */
[----:B--2---:R-:W-:-:S12]  /*8dd0*/  @!P1 BRA `(.L_x_58) ;  /* 0x0000002400789947 */ /* 0x004fd80003800000 */
.L_x_108:
[----:B------:R-:W-:Y:S05]  /*8de0*/  @P2 BRA `(.L_x_59) ;  /* 0x00000000001c2947 */ /* 0x000fea0003800000 */
[----:B------:R-:W3:Y:S01]  /*8df0*/  S2R R10, SR_TID.X ;  /* 0x00000000000a7919 */ /* 0x000ee20000002100 */
[----:B--2---:R-:W-:-:S04]  /*8e00*/  MOV R5, 0x10000 ;  /* 0x0001000000057802 */ /* 0x004fc80000000f00 */
[----:B------:R4:W-:Y:S01]  /*8e10*/  SYNCS.ARRIVE.TRANS64 RZ, [R8+URZ+0x28c50], R5 ;  /* 0x028c500508ff79a7 */ /* 0x0009e2000800003f */
[----:B---3--:R-:W-:-:S04]  /*8e20*/  LOP3.LUT R10, R10, 0x1f, RZ, 0xc0, !PT ;  /* 0x0000001f0a0a7812 */ /* 0x008fc800078ec0ff */
[----:B------:R-:W-:-:S13]  /*8e30*/  ISETP.NE.AND P1, PT, R10, RZ, PT ;  /* 0x000000ff0a00720c */ /* 0x000fda0003f25270 */
[----:B----4-:R-:W-:Y:S05]  /*8e40*/  @!P1 BRA `(.L_x_59) ;  /* 0x0000000000049947 */ /* 0x010fea0003800000 */
[----:B------:R-:W-:Y:S01]  /*8e50*/  BPT.TRAP 0x1 ;  /* 0x000000040000795c */ /* 0x000fe20000300000 */
.L_x_59:
[----:B------:R-:W3:Y:S01]  /*8e60*/  LDL R10, [R1+0x10] ;  /* 0x00001000010a7983 */ /* 0x000ee20000100800 */
[----:B--2---:R-:W-:Y:S01]  /*8e70*/  MOV R5, 0x400 ;  /* 0x0000040000057802 */ /* 0x004fe20000000f00 */
[----:B------:R-:W2:Y:S01]  /*8e80*/  S2R R11, SR_CgaCtaId ;  /* 0x00000000000b7919 */ /* 0x000ea20000008800 */
[----:B------:R-:W-:Y:S01]  /*8e90*/  R2UR UR9, R8 ;  /* 0x00000000080972ca */ /* 0x000fe200000e0000 */
[----:B------:R-:W-:Y:S01]  /*8ea0*/  UIADD3 UR4, UP0, UR40, 0x470, URZ ;  /* 0x0000047028047890 */ /* 0x000fe2000ff1e03f */
[----:B------:R-:W-:Y:S02]  /*8eb0*/  R2UR UR12, R0 ;  /* 0x00000000000c72ca */ /* 0x000fe400000e0000 */
[----:B------:R-:W-:Y:S01]  /*8ec0*/  R2UR UR13, R4 ;  /* 0x00000000040d72ca */ /* 0x000fe200000e0000 */
[----:B------:R-:W-:Y:S01]  /*8ed0*/  UIADD3.X UR5, URZ, UR41, URZ, UP0, !UPT ;  /* 0x000000293f057290 */ /* 0x000fe200087fe43f */
[----:B--2---:R-:W-:-:S05]  /*8ee0*/  LEA R5, R11, R5, 0x18 ;  /* 0x000000050b057211 */ /* 0x004fca00078ec0ff */
[----:B------:R-:W-:-:S05]  /*8ef0*/  IMAD R5, R16, 0x10000, R5 ;  /* 0x0001000010057824 */ /* 0x000fca00078e0205 */
[----:B------:R-:W-:Y:S01]  /*8f00*/  R2UR UR14, R5 ;  /* 0x00000000050e72ca */ /* 0x000fe200000e0000 */
[----:B------:R-:W-:Y:S01]  /*8f10*/  UIADD3 UR9, UR9, 0x28c50, URZ ;  /* 0x00028c5009097890 */ /* 0x000fe2000fffe03f */
[----:B------:R-:W-:Y:S01]  /*8f20*/  UMOV UR10, URZ ;  /* 0x0000003f000a7c82 */ /* 0x000fe20008000000 */
[----:B------:R-:W-:Y:S01]  /*8f30*/  UMOV UR6, 0x0 ;  /* 0x0000000000067882 */ /* 0x000fe20000000000 */
[----:B------:R-:W-:-:S09]  /*8f40*/  UMOV UR7, 0x14f00000 ;  /* 0x14f0000000077882 */ /* 0x000fd20000000000 */
[----:B------:R-:W-:Y:S02]  /*8f50*/  UIADD3 UR8, UR14, 0x400, URZ ;  /* 0x000004000e087890 */ /* 0x000fe4000fffe03f */
[----:B------:R-:W-:Y:S02]  /*8f60*/  UIADD3 UR15, UR14, 0x2400, URZ ;  /* 0x000024000e0f7890 */ /* 0x000fe4000fffe03f */
[----:B------:R-:W-:Y:S01]  /*8f70*/  UIADD3 UR17, UR14, 0x4400, URZ ;  /* 0x000044000e117890 */ /* 0x000fe2000fffe03f */
[----:B------:R-:W-:Y:S01]  /*8f80*/  UMOV UR16, 0x40 ;  /* 0x0000004000107882 */ /* 0x000fe20000000000 */
[----:B------:R-:W-:Y:S01]  /*8f90*/  UIADD3 UR19, UR14, 0x6400, URZ ;  /* 0x000064000e137890 */ /* 0x000fe2000fffe03f */
[----:B------:R-:W-:Y:S01]  /*8fa0*/  UMOV UR18, 0x80 ;  /* 0x0000008000127882 */ /* 0x000fe20000000000 */
[----:B------:R-:W-:Y:S01]  /*8fb0*/  UMOV UR20, 0xc0 ;  /* 0x000000c000147882 */ /* 0x000fe20000000000 */
[----:B------:R-:W-:Y:S01]  /*8fc0*/  UMOV UR21, 0x100 ;  /* 0x0000010000157882 */ /* 0x000fe20000000000 */
[----:B------:R-:W-:Y:S01]  /*8fd0*/  UMOV UR22, 0x140 ;  /* 0x0000014000167882 */ /* 0x000fe20000000000 */
[----:B---3--:R-:W-:-:S13]  /*8fe0*/  R2UR UR11, R10 ;  /* 0x000000000a0b72ca */ /* 0x008fda00000e0000 */
[----:B------:R-:W-:-:S09]  /*8ff0*/  USHF.L.U32 UR11, UR11, 0x6, URZ ;  /* 0x000000060b0b7899 */ /* 0x000fd2000800063f */
[----:B------:R2:W-:Y:S02]  /*9000*/  UTMALDG.4D [UR8], [UR4], desc[UR6] ;  /* 0x00000608040075b4 */ /* 0x0005e40008019000 */
[----:B--2---:R-:W-:Y:S01]  /*9010*/  UMOV UR8, UR15 ;  /* 0x0000000f00087c82 */ /* 0x004fe20008000000 */
[----:B------:R-:W-:Y:S01]  /*9020*/  UMOV UR10, UR16 ;  /* 0x00000010000a7c82 */ /* 0x000fe20008000000 */
[----:B------:R-:W-:Y:S01]  /*9030*/  UIADD3 UR15, UR14, 0x8400, URZ ;  /* 0x000084000e0f7890 */ /* 0x000fe2000fffe03f */
[----:B------:R2:W-:Y:S01]  /*9040*/  UTMALDG.4D [UR8], [UR4], desc[UR6] ;  /* 0x00000608040075b4 */ /* 0x0005e20008019000 */
[----:B------:R-:W-:Y:S01]  /*9050*/  UIADD3 UR16, UR14, 0xa400, URZ ;  /* 0x0000a4000e107890 */ /* 0x000fe2000fffe03f */
[----:B--2---:R-:W-:Y:S01]  /*9060*/  UMOV UR8, UR17 ;  /* 0x0000001100087c82 */ /* 0x004fe20008000000 */
[----:B------:R-:W-:Y:S02]  /*9070*/  UMOV UR10, UR18 ;  /* 0x00000012000a7c82 */ /* 0x000fe40008000000 */
[----:B------:R2:W-:Y:S01]  /*9080*/  UTMALDG.4D [UR8], [UR4], desc[UR6] ;  /* 0x00000608040075b4 */ /* 0x0005e20008019000 */
[----:B------:R-:W-:Y:S01]  /*9090*/  UIADD3 UR17, UR14, 0xc400, URZ ;  /* 0x0000c4000e117890 */ /* 0x000fe2000fffe03f */
[----:B--2---:R-:W-:Y:S01]  /*90a0*/  UMOV UR8, UR19 ;  /* 0x0000001300087c82 */ /* 0x004fe20008000000 */
[----:B------:R-:W-:-:S02]  /*90b0*/  UMOV UR10, UR20 ;  /* 0x00000014000a7c82 */ /* 0x000fc40008000000 */
[----:B------:R2:W-:Y:S02]  /*90c0*/  UTMALDG.4D [UR8], [UR4], desc[UR6] ;  /* 0x00000608040075b4 */ /* 0x0005e40008019000 */
[----:B--2---:R-:W-:Y:S01]  /*90d0*/  UMOV UR8, UR15 ;  /* 0x0000000f00087c82 */ /* 0x004fe20008000000 */
[----:B------:R-:W-:Y:S01]  /*90e0*/  UMOV UR10, UR21 ;  /* 0x00000015000a7c82 */ /* 0x000fe20008000000 */
[----:B------:R-:W-:Y:S01]  /*90f0*/  UIADD3 UR15, UR14, 0xe400, URZ ;  /* 0x0000e4000e0f7890 */ /* 0x000fe2000fffe03f */
[----:B------:R2:W-:Y:S02]  /*9100*/  UTMALDG.4D [UR8], [UR4], desc[UR6] ;  /* 0x00000608040075b4 */ /* 0x0005e40008019000 */
[----:B------:R-:W-:Y:S01]  /*9110*/  UMOV UR14, 0x180 ;  /* 0x00000180000e7882 */ /* 0x000fe20000000000 */
[----:B--2---:R-:W-:Y:S01]  /*9120*/  UMOV UR8, UR16 ;  /* 0x0000001000087c82 */ /* 0x004fe20008000000 */
[----:B------:R-:W-:Y:S02]  /*9130*/  UMOV UR10, UR22 ;  /* 0x00000016000a7c82 */ /* 0x000fe40008000000 */
[----:B------:R2:W-:Y:S02]  /*9140*/  UTMALDG.4D [UR8], [UR4], desc[UR6] ;  /* 0x00000608040075b4 */ /* 0x0005e40008019000 */
[----:B--2---:R-:W-:Y:S01]  /*9150*/  UMOV UR8, UR17 ;  /* 0x0000001100087c82 */ /* 0x004fe20008000000 */
[----:B------:R-:W-:Y:S01]  /*9160*/  UMOV UR10, UR14 ;  /* 0x0000000e000a7c82 */ /* 0x000fe20008000000 */
[----:B------:R-:W-:Y:S01]  /*9170*/  UMOV UR14, 0x1c0 ;  /* 0x000001c0000e7882 */ /* 0x000fe20000000000 */
[----:B------:R2:W-:Y:S02]  /*9180*/  UTMALDG.4D [UR8], [UR4], desc[UR6] ;  /* 0x00000608040075b4 */ /* 0x0005e40008019000 */
[----:B--2---:R-:W-:Y:S01]  /*9190*/  UMOV UR8, UR15 ;  /* 0x0000000f00087c82 */ /* 0x004fe20008000000 */
[----:B------:R-:W-:-:S02]  /*91a0*/  UMOV UR10, UR14 ;  /* 0x0000000e000a7c82 */ /* 0x000fc40008000000 */
[----:B------:R3:W-:Y:S02]  /*91b0*/  UTMALDG.4D [UR8], [UR4], desc[UR6] ;  /* 0x00000608040075b4 */ /* 0x0007e40008019000 */
[----:B---3--:R-:W-:Y:S01]  /*91c0*/  NOP ;  /* 0x0000000000007918 */ /* 0x008fe20000000000 */
.L_x_57:
[----:B------:R-:W-:Y:S05]  /*91d0*/  BSYNC B0 ;  /* 0x0000000000007941 */ /* 0x000fea0003800000 */
.L_x_56:
[----:B--2---:R-:W2:Y:S01]  /*91e0*/  LDL.LU R5, [R1+0x14] ;  /* 0x0000140001057983 */ /* 0x004ea20000300800 */
[----:B------:R-:W-:-:S04]  /*91f0*/  IADD3 R16, R16, 0x1, RZ ;  /* 0x0000000110107810 */ /* 0x000fc80007ffe0ff */
[----:B------:R-:W-:-:S04]  /*9200*/  ISETP.NE.AND P1, PT, R16, 0x2, PT ;  /* 0x000000021000780c */ /* 0x000fc80003f25270 */
[----:B------:R-:W-:Y:S02]  /*9210*/  SEL R8, RZ, 0x1, P1 ;  /* 0x00000001ff087807 */ /* 0x000fe40000800000 */
[----:B------:R-:W-:Y:S02]  /*9220*/  SEL R16, R16, RZ, P1 ;  /* 0x000000ff10107207 */ /* 0x000fe40000800000 */
[----:B------:R-:W-:Y:S02]  /*9230*/  LOP3.LUT R17, R17, R8, RZ, 0x3c, !PT ;  /* 0x0000000811117212 */ /* 0x000fe400078e3cff */
[----:B--2---:R-:W-:-:S13]  /*9240*/  ISETP.GE.AND P2, PT, R5, 0x41, PT ;  /* 0x000000410500780c */ /* 0x004fda0003f46270 */
[----:B------:R-:W-:Y:S05]  /*9250*/  @!P2 BRA `(.L_x_60) ;  /* 0x000000180038a947 */ /* 0x000fea0003800000 */
[----:B------:R-:W2:Y:S01]  /*9260*/  LDL R11, [R1+0x8] ;  /* 0x00000800010b7983 */ /* 0x000ea20000100800 */
[----:B------:R-:W-:Y:S02]  /*9270*/  MOV R5, 0x1 ;  /* 0x0000000100057802 */ /* 0x000fe40000000f00 */
[C---:B--2---:R-:W-:Y:S01]  /*9280*/  IADD3 R10, -R11.reuse, RZ, RZ ;  /* 0x000000ff0b0a7210 */ /* 0x044fe20007ffe1ff */
[----:B------:R-:W-:-:S03]  /*9290*/  VIADD R8, R11, 0xfffffffe ;  /* 0xfffffffe0b087836 */ /* 0x000fc60000000000 */
[----:B------:R-:W-:-:S04]  /*92a0*/  VIADDMNMX R10, R10, R5, 0xffffffff, !PT ;  /* 0xffffffff0a0a7446 */ /* 0x000fc80007800105 */
[----:B------:R-:W-:-:S04]  /*92b0*/  IADD3 R5, R11, R10, RZ ;  /* 0x0000000a0b057210 */ /* 0x000fc80007ffe0ff */
[----:B------:R-:W-:-:S04]  /*92c0*/  LOP3.LUT R5, R5, 0x1, RZ, 0xc0, !PT ;  /* 0x0000000105057812 */ /* 0x000fc800078ec0ff */
[----:B------:R-:W-:-:S13]  /*92d0*/  ISETP.NE.U32.AND P1, PT, R5, 0x1, PT ;  /* 0x000000010500780c */ /* 0x000fda0003f25070 */
[----:B------:R-:W-:Y:S05]  /*92e0*/  @P1 BRA `(.L_x_61) ;  /* 0x0000000400fc1947 */ /* 0x000fea0003800000 */
[----:B------:R-:W-:Y:S04]  /*92f0*/  BSSY B0, `(.L_x_62) ;  /* 0x0000077000007945 */ /* 0x000fe80003800000 */
[----:B------:R-:W-:Y:S05]  /*9300*/  @!P6 BRA `(.L_x_63) ;  /* 0x0000000400d4e947 */ /* 0x000fea0003800000 */
[----:B------:R-:W-:Y:S05]  /*9310*/  @!P0 BRA `(.L_x_64) ;  /* 0x0000000000448947 */ /* 0x000fea0003800000 */
[----:B------:R-:W2:Y:S01]  /*9320*/  LDC R11, c[0x0][0x41c] ;  /* 0x00010700ff0b7b82 */ /* 0x000ea20000000800 */
[----:B------:R-:W-:Y:S01]  /*9330*/  ULDC.64 UR4, c[0x0][0x408] ;  /* 0x0001020000047ab9 */ /* 0x000fe20000000a00 */
[----:B--2---:R-:W-:-:S13]  /*9340*/  ISETP.NE.AND P1, PT, R11, 0x1, PT ;  /* 0x000000010b00780c */ /* 0x004fda0003f25270 */
[----:B------:R-:W2:Y:S02]  /*9350*/  @P1 LDC.64 R4, c[0x0][0x420] ;  /* 0x00010800ff041b82 */ /* 0x000ea40000000a00 */
[----:B--2---:R-:W-:Y:S01]  /*9360*/  @P1 IMAD.HI.U32 R12, R8, R4, RZ ;  /* 0x00000004080c1227 */ /* 0x004fe200078e00ff */
[----:B------:R-:W-:-:S04]  /*9370*/  MOV R4, R8 ;  /* 0x0000000800047202 */ /* 0x000fc80000000f00 */
[----:B------:R-:W-:-:S04]  /*9380*/  @P1 SHF.R.U32.HI R4, RZ, R5, R12 ;  /* 0x00000005ff041219 */ /* 0x000fc8000001160c */
[----:B------:R-:W-:-:S05]  /*9390*/  IADD3 R5, -R4, RZ, RZ ;  /* 0x000000ff04057210 */ /* 0x000fca0007ffe1ff */
[----:B------:R-:W-:Y:S01]  /*93a0*/  IMAD R8, R11, R5, R8 ;  /* 0x000000050b087224 */ /* 0x000fe200078e0208 */
[--C-:B------:R-:W-:Y:S01]  /*93b0*/  SHF.R.S32.HI R5, RZ, 0x1f, R4.reuse ;  /* 0x0000001fff057819 */ /* 0x100fe20000011404 */
[----:B------:R-:W-:Y:S02]  /*93c0*/  IMAD R11, R7, UR4, RZ ;  /* 0x00000004070b7c24 */ /* 0x000fe4000f8e02ff */
[----:B------:R-:W-:-:S04]  /*93d0*/  IMAD.WIDE.U32 R4, R6, UR4, R4 ;  /* 0x0000000406047c25 */ /* 0x000fc8000f8e0004 */
[----:B------:R-:W-:Y:S01]  /*93e0*/  IMAD R11, R6, UR5, R11 ;  /* 0x00000005060b7c24 */ /* 0x000fe2000f8e020b */
[----:B------:R-:W-:-:S04]  /*93f0*/  LEA R2, P1, R4, R2, 0x2 ;  /* 0x0000000204027211 */ /* 0x000fc800078210ff */
[----:B------:R-:W-:-:S04]  /*9400*/  IADD3 R11, R11, R5, RZ ;  /* 0x000000050b0b7210 */ /* 0x000fc80007ffe0ff */
[----:B------:R-:W-:-:S05]  /*9410*/  LEA.HI.X R3, R4, R3, R11, 0x2, P1 ;  /* 0x0000000304037211 */ /* 0x000fca00008f140b */
[----:B------:R2:W5:Y:S02]  /*9420*/  LDG.E R4, desc[UR48][R2.64] ;  /* 0x0000003002047981 */ /* 0x000564000c1e1900 */
.L_x_64:
[----:B--2---:R-:W2:Y:S01]  /*9430*/  S2R R3, SR_CgaCtaId ;  /* 0x0000000000037919 */ /* 0x004ea20000008800 */
[----:B------:R-:W-:Y:S01]  /*9440*/  MOV R2, 0x400 ;  /* 0x0000040000027802 */ /* 0x000fe20000000f00 */
[----:B------:R-:W3:Y:S03]  /*9450*/  S2R R5, SR_TID.X ;  /* 0x0000000000057919 */ /* 0x000ee60000002100 */
[----:B--2---:R-:W-:Y:S02]  /*9460*/  LEA R2, R3, R2, 0x18 ;  /* 0x0000000203027211 */ /* 0x004fe400078ec0ff */
[----:B------:R-:W-:Y:S02]  /*9470*/  SHF.L.U32 R3, R17, 0x1f, RZ ;  /* 0x0000001f11037819 */ /* 0x000fe400000006ff */
[----:B------:R-:W-:Y:S02]  /*9480*/  LEA R2, R16, R2, 0x3 ;  /* 0x0000000210027211 */ /* 0x000fe400078e18ff */
[----:B---3--:R-:W-:-:S02]  /*9490*/  LOP3.LUT R5, R5, 0x7f, RZ, 0xc0, !PT ;  /* 0x0000007f05057812 */ /* 0x008fc400078ec0ff */
[----:B------:R-:W2:Y:S02]  /*94a0*/  SYNCS.PHASECHK.TRANS64.TRYWAIT P2, [R2+URZ+0x28c40], R3 ;  /* 0x028c4003020075a7 */ /* 0x000ea4000804017f */
[----:B------:R-:W-:Y:S01]  /*94b0*/  ISETP.NE.AND P1, PT, R5, RZ, PT ;  /* 0x000000ff0500720c */ /* 0x000fe20003f25270 */
[----:B--2---:R-:W-:-:S12]  /*94c0*/  @!P2 BRA `(.L_x_65) ;  /* 0x0000001c00d0a947 */ /* 0x004fd80003800000 */
.L_x_109:
[----:B------:R-:W-:Y:S05]  /*94d0*/  @P1 BRA `(.L_x_66) ;  /* 0x00000000001c1947 */ /* 0x000fea0003800000 */
[----:B------:R-:W3:Y:S01]  /*94e0*/  S2R R11, SR_TID.X ;  /* 0x00000000000b7919 */ /* 0x000ee20000002100 */
[----:B------:R-:W-:-:S04]  /*94f0*/  IMAD.MOV.U32 R5, RZ, RZ, 0x2000 ;  /* 0x00002000ff057424 */ /* 0x000fc800078e00ff */
[----:B------:R4:W-:Y:S01]  /*9500*/  SYNCS.ARRIVE.TRANS64 RZ, [R2+URZ+0x28c30], R5 ;  /* 0x028c300502ff79a7 */ /* 0x0009e2000800003f */
[----:B---3--:R-:W-:-:S04]  /*9510*/  LOP3.LUT R11, R11, 0x1f, RZ, 0xc0, !PT ;  /* 0x0000001f0b0b7812 */ /* 0x008fc800078ec0ff */
[----:B------:R-:W-:-:S13]  /*9520*/  ISETP.NE.AND P2, PT, R11, RZ, PT ;  /* 0x000000ff0b00720c */ /* 0x000fda0003f45270 */
[----:B----4-:R-:W-:Y:S05]  /*9530*/  @!P2 BRA `(.L_x_66) ;  /* 0x000000000004a947 */ /* 0x010fea0003800000 */
[----:B------:R-:W-:Y:S01]  /*9540*/  BPT.TRAP 0x1 ;  /* 0x000000040000795c */ /* 0x000fe20000300000 */
.L_x_66:
[----:B------:R-:W3:Y:S01]  /*9550*/  S2R R11, SR_CgaCtaId ;  /* 0x00000000000b7919 */ /* 0x000ee20000008800 */
[----:B------:R-:W-:Y:S01]  /*9560*/  MOV R5, 0x400 ;  /* 0x0000040000057802 */ /* 0x000fe20000000f00 */
[----:B------:R-:W-:Y:S01]  /*9570*/  UIADD3 UR4, UP0, UR40, 0x370, URZ ;  /* 0x0000037028047890 */ /* 0x000fe2000ff1e03f */
[----:B------:R-:W-:Y:S01]  /*9580*/  R2UR UR9, R2 ;  /* 0x00000000020972ca */ /* 0x000fe200000e0000 */
[----:B------:R-:W-:Y:S01]  /*9590*/  UMOV UR6, 0x0 ;  /* 0x0000000000067882 */ /* 0x000fe20000000000 */
[----:B------:R-:W-:Y:S01]  /*95a0*/  SHF.L.U32 R8, R8, 0x6, RZ ;  /* 0x0000000608087819 */ /* 0x000fe200000006ff */
[----:B------:R-:W-:Y:S01]  /*95b0*/  UIADD3.X UR5, URZ, UR41, URZ, UP0, !UPT ;  /* 0x000000293f057290 */ /* 0x000fe200087fe43f */
[----:B------:R-:W-:Y:S01]  /*95c0*/  R2UR UR12, R0 ;  /* 0x00000000000c72ca */ /* 0x000fe200000e0000 */
[----:B------:R-:W-:Y:S01]  /*95d0*/  UMOV UR7, 0x14f00000 ;  /* 0x14f0000000077882 */ /* 0x000fe20000000000 */
[----:B-----5:R-:W-:Y:S01]  /*95e0*/  R2UR UR13, R4 ;  /* 0x00000000040d72ca */ /* 0x020fe200000e0000 */
[----:B------:R-:W-:Y:S01]  /*95f0*/  UMOV UR10, URZ ;  /* 0x0000003f000a7c82 */ /* 0x000fe20008000000 */
[----:B------:R-:W-:-:S05]  /*9600*/  R2UR UR11, R8 ;  /* 0x00000000080b72ca */ /* 0x000fca00000e0000 */
[----:B------:R-:W-:Y:S01]  /*9610*/  UIADD3 UR9, UR9, 0x28c30, URZ ;  /* 0x00028c3009097890 */ /* 0x000fe2000fffe03f */
[----:B---3--:R-:W-:-:S04]  /*9620*/  LEA R5, R11, R5, 0x18 ;  /* 0x000000050b057211 */ /* 0x008fc800078ec0ff */
[----:B------:R-:W-:-:S04]  /*9630*/  LEA R5, R16, R5, 0xd ;  /* 0x0000000510057211 */ /* 0x000fc800078e68ff */
[----:B------:R-:W-:-:S13]  /*9640*/  R2UR UR8, R5 ;  /* 0x00000000050872ca */ /* 0x000fda00000e0000 */
[----:B------:R-:W-:-:S09]  /*9650*/  UIADD3 UR8, UR8, 0x22400, URZ ;  /* 0x0002240008087890 */ /* 0x000fd2000fffe03f */
[----:B------:R3:W-:Y:S01]  /*9660*/  UTMALDG.4D [UR8], [UR4], desc[UR6] ;  /* 0x00000608040075b4 */ /* 0x0007e20008019000 */
[----:B------:R-:W4:Y:S02]  /*9670*/  SYNCS.PHASECHK.TRANS64.TRYWAIT P2, [R2+URZ+0x28c60], R3 ;  /* 0x028c6003020075a7 */ /* 0x000f24000804017f */
[----:B---34-:R-:W-:Y:S05]  /*9680*/  @!P2 BRA `(.L_x_67) ;  /* 0x0000001c0074a947 */ /* 0x018fea0003800000 */
.L_x_110:
[----:B------:R-:W-:Y:S05]  /*9690*/  @P1 BRA `(.L_x_68) ;  /* 0x00000000001c1947 */ /* 0x000fea0003800000 */
[----:B------:R-:W4:Y:S01]  /*96a0*/  S2R R5, SR_TID.X ;  /* 0x0000000000057919 */ /* 0x000f220000002100 */
[----:B--23--:R-:W-:-:S04]  /*96b0*/  MOV R3, 0x10000 ;  /* 0x0001000000037802 */ /* 0x00cfc80000000f00 */
[----:B------:R2:W-:Y:S01]  /*96c0*/  SYNCS.ARRIVE.TRANS64 RZ, [R2+URZ+0x28c50], R3 ;  /* 0x028c500302ff79a7 */ /* 0x0005e2000800003f */
[----:B----4-:R-:W-:-:S04]  /*96d0*/  LOP3.LUT R5, R5, 0x1f, RZ, 0xc0, !PT ;  /* 0x0000001f05057812 */ /* 0x010fc800078ec0ff */
[----:B------:R-:W-:-:S13]  /*96e0*/  ISETP.NE.AND P1, PT, R5, RZ, PT ;  /* 0x000000ff0500720c */ /* 0x000fda0003f25270 */
[----:B--2---:R-:W-:Y:S05]  /*96f0*/  @!P1 BRA `(.L_x_68) ;  /* 0x0000000000049947 */ /* 0x004fea0003800000 */
[----:B------:R-:W-:Y:S01]  /*9700*/  BPT.TRAP 0x1 ;  /* 0x000000040000795c */ /* 0x000fe20000300000 */
.L_x_68:
[----:B------:R-:W4:Y:S01]  /*9710*/  S2R R5, SR_CgaCtaId ;  /* 0x0000000000057919 */ /* 0x000f220000008800 */
[----:B--23--:R-:W-:Y:S01]  /*9720*/  MOV R3, 0x400 ;  /* 0x0000040000037802 */ /* 0x00cfe20000000f00 */
[----:B------:R-:W-:Y:S01]  /*9730*/  UIADD3 UR4, UP0, UR40, 0x470, URZ ;  /* 0x0000047028047890 */ /* 0x000fe2000ff1e03f */
[----:B------:R-:W-:Y:S01]  /*9740*/  R2UR UR9, R2 ;  /* 0x00000000020972ca */ /* 0x000fe200000e0000 */
[----:B------:R-:W-:Y:S01]  /*9750*/  UMOV UR10, URZ ;  /* 0x0000003f000a7c82 */ /* 0x000fe20008000000 */
[----:B------:R-:W-:Y:S01]  /*9760*/  R2UR UR11, R8 ;  /* 0x00000000080b72ca */ /* 0x000fe200000e0000 */
[----:B------:R-:W-:Y:S01]  /*9770*/  UIADD3.X UR5, URZ, UR41, URZ, UP0, !UPT ;  /* 0x000000293f057290 */ /* 0x000fe200087fe43f */
[----:B------:R-:W-:Y:S01]  /*9780*/  R2UR UR12, R0 ;  /* 0x00000000000c72ca */ /* 0x000fe200000e0000 */
[----:B------:R-:W-:Y:S01]  /*9790*/  UMOV UR6, 0x0 ;  /* 0x0000000000067882 */ /* 0x000fe20000000000 */
[----:B------:R-:W-:Y:S01]  /*97a0*/  R2UR UR13, R4 ;  /* 0x00000000040d72ca */ /* 0x000fe200000e0000 */
[----:B------:R-:W-:Y:S01]  /*97b0*/  UMOV UR7, 0x14f00000 ;  /* 0x14f0000000077882 */ /* 0x000fe20000000000 */
[----:B------:R-:W-:Y:S01]  /*97c0*/  UMOV UR18, 0x40 ;  /* 0x0000004000127882 */ /* 0x000fe20000000000 */
[----:B------:R-:W-:Y:S01]  /*97d0*/  UMOV UR19, 0x80 ;  /* 0x0000008000137882 */ /* 0x000fe20000000000 */
[----:B------:R-:W-:Y:S01]  /*97e0*/  UMOV UR20, 0xc0 ;  /* 0x000000c000147882 */ /* 0x000fe20000000000 */
[----:B------:R-:W-:Y:S01]  /*97f0*/  UMOV UR21, 0x100 ;  /* 0x0000010000157882 */ /* 0x000fe20000000000 */
[----:B------:R-:W-:Y:S01]  /*9800*/  UMOV UR22, 0x140 ;  /* 0x0000014000167882 */ /* 0x000fe20000000000 */
[----:B------:R-:W-:Y:S01]  /*9810*/  UIADD3 UR9, UR9, 0x28c50, URZ ;  /* 0x00028c5009097890 */ /* 0x000fe2000fffe03f */
[----:B----4-:R-:W-:-:S04]  /*9820*/  LEA R3, R5, R3, 0x18 ;  /* 0x0000000305037211 */ /* 0x010fc800078ec0ff */
[----:B------:R-:W-:-:S04]  /*9830*/  LEA R2, R16, R3, 0x10 ;  /* 0x0000000310027211 */ /* 0x000fc800078e80ff */
[----:B------:R-:W-:-:S13]  /*9840*/  R2UR UR14, R2 ;  /* 0x00000000020e72ca */ /* 0x000fda00000e0000 */
[----:B------:R-:W-:Y:S02]  /*9850*/  UIADD3 UR8, UR14, 0x400, URZ ;  /* 0x000004000e087890 */ /* 0x000fe4000fffe03f */
[----:B------:R-:W-:Y:S02]  /*9860*/  UIADD3 UR15, UR14, 0x2400, URZ ;  /* 0x000024000e0f7890 */ /* 0x000fe4000fffe03f */
[----:B------:R-:W-:Y:S02]  /*9870*/  UIADD3 UR16, UR14, 0x4400, URZ ;  /* 0x000044000e107890 */ /* 0x000fe4000fffe03f */
[----:B------:R-:W-:-:S03]  /*9880*/  UIADD3 UR17, UR14, 0x6400, URZ ;  /* 0x000064000e117890 */ /* 0x000fc6000fffe03f */
[----:B------:R2:W-:Y:S02]  /*9890*/  UTMALDG.4D [UR8], [UR4], desc[UR6] ;  /* 0x00000608040075b4 */ /* 0x0005e40008019000 */
[----:B--2---:R-:W-:Y:S01]  /*98a0*/  UMOV UR8, UR15 ;  /* 0x0000000f00087c82 */ /* 0x004fe20008000000 */
[----:B------:R-:W-:Y:S01]  /*98b0*/  UMOV UR10, UR18 ;  /* 0x00000012000a7c82 */ /* 0x000fe20008000000 */
[----:B------:R-:W-:Y:S01]  /*98c0*/  UIADD3 UR15, UR14, 0x8400, URZ ;  /* 0x000084000e0f7890 */ /* 0x000fe2000fffe03f */
        /* <DEDUP_REMOVED lines=8> */
[----:B------:R2:W-:Y:S01]  /*9950*/  UTMALDG.4D [UR8], [UR4], desc[UR6] ;  /* 0x00000608040075b4 */ /* 0x0005e20008019000 */
[----:B------:R-:W-:Y:S01]  /*9960*/  UIADD3 UR14, UR14, 0xe400, URZ ;  /* 0x0000e4000e0e7890 */ /* 0x000fe2000fffe03f */
[----:B--2---:R-:W-:Y:S01]  /*9970*/  UMOV UR8, UR15 ;  /* 0x0000000f00087c82 */ /* 0x004fe20008000000 */
[----:B------:R-:W-:Y:S01]  /*9980*/  UMOV UR10, UR21 ;  /* 0x00000015000a7c82 */ /* 0x000fe20008000000 */
[----:B------:R-:W-:Y:S01]  /*9990*/  UMOV UR15, 0x180 ;  /* 0x00000180000f7882 */ /* 0x000fe20000000000 */
[----:B------:R2:W-:Y:S02]  /*99a0*/  UTMALDG.4D [UR8], [UR4], desc[UR6] ;  /* 0x00000608040075b4 */ /* 0x0005e40008019000 */
[----:B--2---:R-:W-:Y:S01]  /*99b0*/  UMOV UR8, UR16 ;  /* 0x0000001000087c82 */ /* 0x004fe20008000000 */
[----:B------:R-:W-:-:S02]  /*99c0*/  UMOV UR10, UR22 ;  /* 0x00000016000a7c82 */ /* 0x000fc40008000000 */
[----:B------:R2:W-:Y:S02]  /*99d0*/  UTMALDG.4D [UR8], [UR4], desc[UR6] ;  /* 0x00000608040075b4 */ /* 0x0005e40008019000 */
[----:B--2---:R-:W-:Y:S01]  /*99e0*/  UMOV UR8, UR17 ;  /* 0x0000001100087c82 */ /* 0x004fe20008000000 */
[----:B------:R-:W-:Y:S01]  /*99f0*/  UMOV UR10, UR15 ;  /* 0x0000000f000a7c82 */ /* 0x000fe20008000000 */
[----:B------:R-:W-:Y:S01]  /*9a00*/  UMOV UR15, 0x1c0 ;  /* 0x000001c0000f7882 */ /* 0x000fe20000000000 */
[----:B------:R2:W-:Y:S02]  /*9a10*/  UTMALDG.4D [UR8], [UR4], desc[UR6] ;  /* 0x00000608040075b4 */ /* 0x0005e40008019000 */
[----:B--2---:R-:W-:Y:S01]  /*9a20*/  UMOV UR8, UR14 ;  /* 0x0000000e00087c82 */ /* 0x004fe20008000000 */
[----:B------:R-:W-:Y:S02]  /*9a30*/  UMOV UR10, UR15 ;  /* 0x0000000f000a7c82 */ /* 0x000fe40008000000 */
[----:B------:R2:W-:Y:S02]  /*9a40*/  UTMALDG.4D [UR8], [UR4], desc[UR6] ;  /* 0x00000608040075b4 */ /* 0x0005e40008019000 */
[----:B--2---:R-:W-:Y:S01]  /*9a50*/  NOP ;  /* 0x0000000000007918 */ /* 0x004fe20000000000 */
.L_x_63:
[----:B------:R-:W-:Y:S05]  /*9a60*/  BSYNC B0 ;  /* 0x0000000000007941 */ /* 0x000fea0003800000 */
.L_x_62:
[----:B------:R-:W2:Y:S01]  /*9a70*/  LDL.LU R3, [R1+0x8] ;  /* 0x0000080001037983 */ /* 0x000ea20000300800 */
[----:B------:R-:W-:-:S05]  /*9a80*/  VIADD R16, R16, 0x1 ;  /* 0x0000000110107836 */ /* 0x000fca0000000000 */
[----:B------:R-:W-:-:S04]  /*9a90*/  ISETP.NE.AND P1, PT, R16, 0x2, PT ;  /* 0x000000021000780c */ /* 0x000fc80003f25270 */
[----:B------:R-:W-:Y:S02]  /*9aa0*/  SEL R2, RZ, 0x1, P1 ;  /* 0x00000001ff027807 */ /* 0x000fe40000800000 */
[----:B------:R-:W-:Y:S02]  /*9ab0*/  SEL R16, R16, RZ, P1 ;  /* 0x000000ff10107207 */ /* 0x000fe40000800000 */
[----:B------:R-:W-:Y:S02]  /*9ac0*/  LOP3.LUT R17, R17, R2, RZ, 0x3c, !PT ;  /* 0x0000000211117212 */ /* 0x000fe400078e3cff */
[----:B--2---:R-:W-:-:S07]  /*9ad0*/  IADD3 R8, R3, -0x3, RZ ;  /* 0xfffffffd03087810 */ /* 0x004fce0007ffe0ff */
.L_x_61:
[----:B------:R-:W-:Y:S01]  /*9ae0*/  IADD3 R10, -R10, RZ, RZ ;  /* 0x000000ff0a0a7210 */ /* 0x000fe20007ffe1ff */
[----:B------:R-:W-:Y:S03]  /*9af0*/  BSSY B0, `(.L_x_60) ;  /* 0x0000104000007945 */ /* 0x000fe60003800000 */
[----:B------:R-:W-:-:S13]  /*9b00*/  ISETP.NE.AND P1, PT, R9, R10, PT ;  /* 0x0000000a0900720c */ /* 0x000fda0003f25270 */
[----:B------:R-:W-:Y:S05]  /*9b10*/  @!P1 BRA `(.L_x_69) ;  /* 0x0000001000049947 */ /* 0x000fea0003800000 */
.L_x_84:
[----:B------:R-:W-:Y:S04]  /*9b20*/  BSSY B1, `(.L_x_70) ;  /* 0x0000079000017945 */ /* 0x000fe80003800000 */
[----:B------:R-:W-:Y:S05]  /*9b30*/  @!P6 BRA `(.L_x_71) ;  /* 0x0000000400dce947 */ /* 0x000fea0003800000 */
[----:B-1----:R-:W-:Y:S01]  /*9b40*/  MOV R9, R8 ;  /* 0x0000000800097202 */ /* 0x002fe20000000f00 */
[----:B------:R-:W-:Y:S06]  /*9b50*/  @!P0 BRA `(.L_x_72) ;  /* 0x0000000000488947 */ /* 0x000fec0003800000 */
[----:B------:R-:W1:Y:S01]  /*9b60*/  LDC R10, c[0x0][0x41c] ;  /* 0x00010700ff0a7b82 */ /* 0x000e620000000800 */
[----:B------:R-:W-:Y:S02]  /*9b70*/  ULDC.64 UR4, c[0x0][0x408] ;  /* 0x0001020000047ab9 */ /* 0x000fe40000000a00 */
[----:B------:R-:W-:-:S04]  /*9b80*/  IMAD R11, R7, UR4, RZ ;  /* 0x00000004070b7c24 */ /* 0x000fc8000f8e02ff */
[----:B------:R-:W-:Y:S01]  /*9b90*/  IMAD R11, R6, UR5, R11 ;  /* 0x00000005060b7c24 */ /* 0x000fe2000f8e020b */
[----:B-1----:R-:W-:-:S13]  /*9ba0*/  ISETP.NE.AND P1, PT, R10, 0x1, PT ;  /* 0x000000010a00780c */ /* 0x002fda0003f25270 */
[----:B------:R-:W1:Y:S02]  /*9bb0*/  @P1 LDC.64 R2, c[0x0][0x420] ;  /* 0x00010800ff021b82 */ /* 0x000e640000000a00 */
[----:B-1----:R-:W-:Y:S01]  /*9bc0*/  @P1 IMAD.HI.U32 R4, R8, R2, RZ ;  /* 0x0000000208041227 */ /* 0x002fe200078e00ff */
[----:B------:R-:W-:-:S04]  /*9bd0*/  MOV R2, R8 ;  /* 0x0000000800027202 */ /* 0x000fc80000000f00 */
[----:B------:R-:W-:Y:S02]  /*9be0*/  @P1 SHF.R.U32.HI R2, RZ, R3, R4 ;  /* 0x00000003ff021219 */ /* 0x000fe40000011604 */
[----:B------:R-:W1:Y:S02]  /*9bf0*/  LDC.64 R4, c[0x0][0x3f8] ;  /* 0x0000fe00ff047b82 */ /* 0x000e640000000a00 */
[--C-:B------:R-:W-:Y:S01]  /*9c00*/  SHF.R.S32.HI R3, RZ, 0x1f, R2.reuse ;  /* 0x0000001fff037819 */ /* 0x100fe20000011402 */
[--C-:B------:R-:W-:Y:S02]  /*9c10*/  IMAD.MOV R9, RZ, RZ, -R2.reuse ;  /* 0x000000ffff097224 */ /* 0x100fe400078e0a02 */
[----:B------:R-:W-:-:S04]  /*9c20*/  IMAD.WIDE.U32 R2, R6, UR4, R2 ;  /* 0x0000000406027c25 */ /* 0x000fc8000f8e0002 */
[----:B------:R-:W-:Y:S01]  /*9c30*/  IMAD R9, R10, R9, R8 ;  /* 0x000000090a097224 */ /* 0x000fe200078e0208 */
[----:B------:R-:W-:Y:S02]  /*9c40*/  IADD3 R11, R11, R3, RZ ;  /* 0x000000030b0b7210 */ /* 0x000fe40007ffe0ff */
[----:B-1----:R-:W-:-:S04]  /*9c50*/  LEA R4, P1, R2, R4, 0x2 ;  /* 0x0000000402047211 */ /* 0x002fc800078210ff */
[----:B------:R-:W-:-:S05]  /*9c60*/  LEA.HI.X R5, R2, R5, R11, 0x2, P1 ;  /* 0x0000000502057211 */ /* 0x000fca00008f140b */
[----:B------:R1:W5:Y:S04]  /*9c70*/  LDG.E R4, desc[UR48][R4.64] ;  /* 0x0000003004047981 */ /* 0x000368000c1e1900 */
.L_x_72:
[----:B------:R-:W2:Y:S01]  /*9c80*/  S2R R3, SR_CgaCtaId ;  /* 0x0000000000037919 */ /* 0x000ea20000008800 */
[----:B------:R-:W-:Y:S01]  /*9c90*/  MOV R2, 0x400 ;  /* 0x0000040000027802 */ /* 0x000fe20000000f00 */
[----:B-1----:R-:W1:Y:S03]  /*9ca0*/  S2R R5, SR_TID.X ;  /* 0x0000000000057919 */ /* 0x002e660000002100 */
[----:B--2---:R-:W-:-:S04]  /*9cb0*/  LEA R2, R3, R2, 0x18 ;  /* 0x0000000203027211 */ /* 0x004fc800078ec0ff */
[----:B------:R-:W-:Y:S02]  /*9cc0*/  LEA R3, R16, R2, 0x3 ;  /* 0x0000000210037211 */ /* 0x000fe400078e18ff */
[----:B------:R-:W-:Y:S02]  /*9cd0*/  SHF.L.U32 R2, R17, 0x1f, RZ ;  /* 0x0000001f11027819 */ /* 0x000fe400000006ff */
[----:B-1----:R-:W-:Y:S02]  /*9ce0*/  LOP3.LUT R5, R5, 0x7f, RZ, 0xc0, !PT ;  /* 0x0000007f05057812 */ /* 0x002fe400078ec0ff */
[----:B------:R-:W1:Y:S02]  /*9cf0*/  SYNCS.PHASECHK.TRANS64.TRYWAIT P2, [R3+URZ+0x28c40], R2 ;  /* 0x028c4002030075a7 */ /* 0x000e64000804017f */
[----:B------:R-:W-:Y:S01]  /*9d00*/  ISETP.NE.AND P1, PT, R5, RZ, PT ;  /* 0x000000ff0500720c */ /* 0x000fe20003f25270 */
[----:B-1----:R-:W-:-:S12]  /*9d10*/  @!P2 BRA `(.L_x_73) ;  /* 0x0000001400e4a947 */ /* 0x002fd80003800000 */
.L_x_111:
[----:B------:R-:W-:Y:S05]  /*9d20*/  @P1 BRA `(.L_x_74) ;  /* 0x00000000001c1947 */ /* 0x000fea0003800000 */
[----:B------:R-:W2:Y:S01]  /*9d30*/  S2R R5, SR_TID.X ;  /* 0x0000000000057919 */ /* 0x000ea20000002100 */
[----:B------:R-:W-:-:S04]  /*9d40*/  MOV R10, 0x2000 ;  /* 0x00002000000a7802 */ /* 0x000fc80000000f00 */
[----:B------:R3:W-:Y:S01]  /*9d50*/  SYNCS.ARRIVE.TRANS64 RZ, [R3+URZ+0x28c30], R10 ;  /* 0x028c300a03ff79a7 */ /* 0x0007e2000800003f */
[----:B--2---:R-:W-:-:S04]  /*9d60*/  LOP3.LUT R5, R5, 0x1f, RZ, 0xc0, !PT ;  /* 0x0000001f05057812 */ /* 0x004fc800078ec0ff */
[----:B------:R-:W-:-:S13]  /*9d70*/  ISETP.NE.AND P2, PT, R5, RZ, PT ;  /* 0x000000ff0500720c */ /* 0x000fda0003f45270 */
[----:B---3--:R-:W-:Y:S05]  /*9d80*/  @!P2 BRA `(.L_x_74) ;  /* 0x000000000004a947 */ /* 0x008fea0003800000 */
[----:B------:R-:W-:Y:S01]  /*9d90*/  BPT.TRAP 0x1 ;  /* 0x000000040000795c */ /* 0x000fe20000300000 */
.L_x_74:
[----:B------:R-:W2:Y:S01]  /*9da0*/  S2R R10, SR_CgaCtaId ;  /* 0x00000000000a7919 */ /* 0x000ea20000008800 */
[----:B------:R-:W-:Y:S01]  /*9db0*/  MOV R5, 0x400 ;  /* 0x0000040000057802 */ /* 0x000fe20000000f00 */
[----:B------:R-:W-:Y:S01]  /*9dc0*/  UIADD3 UR4, UP0, UR40, 0x370, URZ ;  /* 0x0000037028047890 */ /* 0x000fe2000ff1e03f */
[----:B------:R-:W-:Y:S01]  /*9dd0*/  R2UR UR9, R3 ;  /* 0x00000000030972ca */ /* 0x000fe200000e0000 */
[----:B------:R-:W-:Y:S01]  /*9de0*/  UMOV UR6, 0x0 ;  /* 0x0000000000067882 */ /* 0x000fe20000000000 */
[----:B------:R-:W-:Y:S01]  /*9df0*/  R2UR UR12, R0 ;  /* 0x00000000000c72ca */ /* 0x000fe200000e0000 */
[----:B------:R-:W-:Y:S01]  /*9e00*/  UIADD3.X UR5, URZ, UR41, URZ, UP0, !UPT ;  /* 0x000000293f057290 */ /* 0x000fe200087fe43f */
[----:B-----5:R-:W-:Y:S01]  /*9e10*/  R2UR UR13, R4 ;  /* 0x00000000040d72ca */ /* 0x020fe200000e0000 */
[----:B------:R-:W-:Y:S01]  /*9e20*/  UMOV UR7, 0x14f00000 ;  /* 0x14f0000000077882 */ /* 0x000fe20000000000 */
[----:B------:R-:W-:-:S07]  /*9e30*/  UMOV UR10, URZ ;  /* 0x0000003f000a7c82 */ /* 0x000fce0008000000 */
[----:B------:R-:W-:Y:S01]  /*9e40*/  UIADD3 UR9, UR9, 0x28c30, URZ ;  /* 0x00028c3009097890 */ /* 0x000fe2000fffe03f */
[----:B--2---:R-:W-:-:S04]  /*9e50*/  LEA R5, R10, R5, 0x18 ;  /* 0x000000050a057211 */ /* 0x004fc800078ec0ff */
[----:B------:R-:W-:-:S04]  /*9e60*/  LEA R5, R16, R5, 0xd ;  /* 0x0000000510057211 */ /* 0x000fc800078e68ff */
[----:B------:R-:W-:Y:S01]  /*9e70*/  R2UR UR8, R5 ;  /* 0x00000000050872ca */ /* 0x000fe200000e0000 */
[----:B------:R-:W-:-:S05]  /*9e80*/  IMAD.SHL.U32 R5, R9, 0x40, RZ ;  /* 0x0000004009057824 */ /* 0x000fca00078e00ff */
[----:B------:R-:W-:-:S07]  /*9e90*/  R2UR UR11, R5 ;  /* 0x00000000050b72ca */ /* 0x000fce00000e0000 */
[----:B------:R-:W-:-:S09]  /*9ea0*/  UIADD3 UR8, UR8, 0x22400, URZ ;  /* 0x0002240008087890 */ /* 0x000fd2000fffe03f */
[----:B------:R2:W-:Y:S01]  /*9eb0*/  UTMALDG.4D [UR8], [UR4], desc[UR6] ;  /* 0x00000608040075b4 */ /* 0x0005e20008019000 */
[----:B------:R-:W3:Y:S02]  /*9ec0*/  SYNCS.PHASECHK.TRANS64.TRYWAIT P2, [R3+URZ+0x28c60], R2 ;  /* 0x028c6002030075a7 */ /* 0x000ee4000804017f */
[----:B--23--:R-:W-:Y:S05]  /*9ed0*/  @!P2 BRA `(.L_x_75) ;  /* 0x000000140088a947 */ /* 0x00cfea0003800000 */
.L_x_112:
[----:B------:R-:W-:Y:S05]  /*9ee0*/  @P1 BRA `(.L_x_76) ;  /* 0x00000000001c1947 */ /* 0x000fea0003800000 */
[----:B------:R-:W3:Y:S01]  /*9ef0*/  S2R R9, SR_TID.X ;  /* 0x0000000000097919 */ /* 0x000ee20000002100 */
[----:B-12---:R-:W-:-:S04]  /*9f00*/  MOV R2, 0x10000 ;  /* 0x0001000000027802 */ /* 0x006fc80000000f00 */
[----:B------:R4:W-:Y:S01]  /*9f10*/  SYNCS.ARRIVE.TRANS64 RZ, [R3+URZ+0x28c50], R2 ;  /* 0x028c500203ff79a7 */ /* 0x0009e2000800003f */
[----:B---3--:R-:W-:-:S04]  /*9f20*/  LOP3.LUT R9, R9, 0x1f, RZ, 0xc0, !PT ;  /* 0x0000001f09097812 */ /* 0x008fc800078ec0ff */
[----:B------:R-:W-:-:S13]  /*9f30*/  ISETP.NE.AND P1, PT, R9, RZ, PT ;  /* 0x000000ff0900720c */ /* 0x000fda0003f25270 */
[----:B----4-:R-:W-:Y:S05]  /*9f40*/  @!P1 BRA `(.L_x_76) ;  /* 0x0000000000049947 */ /* 0x010fea0003800000 */
[----:B------:R-:W-:Y:S01]  /*9f50*/  BPT.TRAP 0x1 ;  /* 0x000000040000795c */ /* 0x000fe20000300000 */
.L_x_76:
[----:B------:R-:W3:Y:S01]  /*9f60*/  S2R R9, SR_CgaCtaId ;  /* 0x0000000000097919 */ /* 0x000ee20000008800 */
[----:B-12---:R-:W-:Y:S01]  /*9f70*/  MOV R2, 0x400 ;  /* 0x0000040000027802 */ /* 0x006fe20000000f00 */
        /* <DEDUP_REMOVED lines=15> */
[----:B---3--:R-:W-:-:S04]  /*a070*/  LEA R2, R9, R2, 0x18 ;  /* 0x0000000209027211 */ /* 0x008fc800078ec0ff */
[----:B------:R-:W-:-:S04]  /*a080*/  LEA R2, R16, R2, 0x10 ;  /* 0x0000000210027211 */ /* 0x000fc800078e80ff */
[----:B------:R-:W-:-:S13]  /*a090*/  R2UR UR14, R2 ;  /* 0x00000000020e72ca */ /* 0x000fda00000e0000 */
[----:B------:R-:W-:Y:S02]  /*a0a0*/  UIADD3 UR8, UR14, 0x400, URZ ;  /* 0x000004000e087890 */ /* 0x000fe4000fffe03f */
[----:B------:R-:W-:Y:S02]  /*a0b0*/  UIADD3 UR15, UR14, 0x2400, URZ ;  /* 0x000024000e0f7890 */ /* 0x000fe4000fffe03f */
[----:B------:R-:W-:Y:S02]  /*a0c0*/  UIADD3 UR16, UR14, 0x4400, URZ ;  /* 0x000044000e107890 */ /* 0x000fe4000fffe03f */
[----:B------:R-:W-:-:S03]  /*a0d0*/  UIADD3 UR17, UR14, 0x6400, URZ ;  /* 0x000064000e117890 */ /* 0x000fc6000fffe03f */
[----:B------:R1:W-:Y:S02]  /*a0e0*/  UTMALDG.4D [UR8], [UR4], desc[UR6] ;  /* 0x00000608040075b4 */ /* 0x0003e40008019000 */
[----:B-1----:R-:W-:Y:S01]  /*a0f0*/  UMOV UR8, UR15 ;  /* 0x0000000f00087c82 */ /* 0x002fe20008000000 */
[----:B------:R-:W-:Y:S01]  /*a100*/  UMOV UR10, UR18 ;  /* 0x00000012000a7c82 */ /* 0x000fe20008000000 */
[----:B------:R-:W-:Y:S01]  /*a110*/  UIADD3 UR15, UR14, 0x8400, URZ ;  /* 0x000084000e0f7890 */ /* 0x000fe2000fffe03f */
        /* <DEDUP_REMOVED lines=8> */
[----:B------:R1:W-:Y:S01]  /*a1a0*/  UTMALDG.4D [UR8], [UR4], desc[UR6] ;  /* 0x00000608040075b4 */ /* 0x0003e20008019000 */
[----:B------:R-:W-:Y:S01]  /*a1b0*/  UIADD3 UR14, UR14, 0xe400, URZ ;  /* 0x0000e4000e0e7890 */ /* 0x000fe2000fffe03f */
[----:B-1----:R-:W-:Y:S01]  /*a1c0*/  UMOV UR8, UR15 ;  /* 0x0000000f00087c82 */ /* 0x002fe20008000000 */
[----:B------:R-:W-:Y:S01]  /*a1d0*/  UMOV UR10, UR21 ;  /* 0x00000015000a7c82 */ /* 0x000fe20008000000 */
[----:B------:R-:W-:Y:S01]  /*a1e0*/  UMOV UR15, 0x180 ;  /* 0x00000180000f7882 */ /* 0x000fe20000000000 */
[----:B------:R1:W-:Y:S02]  /*a1f0*/  UTMALDG.4D [UR8], [UR4], desc[UR6] ;  /* 0x00000608040075b4 */ /* 0x0003e40008019000 */
[----:B-1----:R-:W-:Y:S01]  /*a200*/  UMOV UR8, UR16 ;  /* 0x0000001000087c82 */ /* 0x002fe20008000000 */
[----:B------:R-:W-:-:S02]  /*a210*/  UMOV UR10, UR22 ;  /* 0x00000016000a7c82 */ /* 0x000fc40008000000 */
[----:B------:R1:W-:Y:S02]  /*a220*/  UTMALDG.4D [UR8], [UR4], desc[UR6] ;  /* 0x00000608040075b4 */ /* 0x0003e40008019000 */
[----:B-1----:R-:W-:Y:S01]  /*a230*/  UMOV UR8, UR17 ;  /* 0x0000001100087c82 */ /* 0x002fe20008000000 */
[----:B------:R-:W-:Y:S01]  /*a240*/  UMOV UR10, UR15 ;  /* 0x0000000f000a7c82 */ /* 0x000fe20008000000 */
[----:B------:R-:W-:Y:S01]  /*a250*/  UMOV UR15, 0x1c0 ;  /* 0x000001c0000f7882 */ /* 0x000fe20000000000 */
[----:B------:R1:W-:Y:S02]  /*a260*/  UTMALDG.4D [UR8], [UR4], desc[UR6] ;  /* 0x00000608040075b4 */ /* 0x0003e40008019000 */
[----:B-1----:R-:W-:Y:S01]  /*a270*/  UMOV UR8, UR14 ;  /* 0x0000000e00087c82 */ /* 0x002fe20008000000 */
[----:B------:R-:W-:Y:S02]  /*a280*/  UMOV UR10, UR15 ;  /* 0x0000000f000a7c82 */ /* 0x000fe40008000000 */
[----:B------:R2:W-:Y:S02]  /*a290*/  UTMALDG.4D [UR8], [UR4], desc[UR6] ;  /* 0x00000608040075b4 */ /* 0x0005e40008019000 */
[----:B--2---:R-:W-:Y:S01]  /*a2a0*/  NOP ;  /* 0x0000000000007918 */ /* 0x004fe20000000000 */
.L_x_71:
[----:B------:R-:W-:Y:S05]  /*a2b0*/  BSYNC B1 ;  /* 0x0000000000017941 */ /* 0x000fea0003800000 */
.L_x_70:
[----:B-1----:R-:W-:Y:S01]  /*a2c0*/  IADD3 R9, R16, 0x1, RZ ;  /* 0x0000000110097810 */ /* 0x002fe20007ffe0ff */
[----:B------:R-:W-:Y:S03]  /*a2d0*/  BSSY B1, `(.L_x_77) ;  /* 0x000007d000017945 */ /* 0x000fe60003800000 */
[----:B------:R-:W-:-:S04]  /*a2e0*/  ISETP.NE.AND P1, PT, R9, 0x2, PT ;  /* 0x000000020900780c */ /* 0x000fc80003f25270 */
[----:B------:R-:W-:Y:S02]  /*a2f0*/  SEL R2, RZ, 0x1, P1 ;  /* 0x00000001ff027807 */ /* 0x000fe40000800000 */
[----:B------:R-:W-:Y:S02]  /*a300*/  SEL R9, R9, RZ, P1 ;  /* 0x000000ff09097207 */ /* 0x000fe40000800000 */
[----:B------:R-:W-:Y:S01]  /*a310*/  LOP3.LUT R17, R17, R2, RZ, 0x3c, !PT ;  /* 0x0000000211117212 */ /* 0x000fe200078e3cff */
[----:B------:R-:W-:Y:S06]  /*a320*/  @!P6 BRA `(.L_x_78) ;  /* 0x0000000400dce947 */ /* 0x000fec0003800000 */
[----:B------:R-:W-:Y:S01]  /*a330*/  IADD3 R10, R8, -0x1, RZ ;  /* 0xffffffff080a7810 */ /* 0x000fe20007ffe0ff */
[----:B------:R-:W-:Y:S06]  /*a340*/  @!P0 BRA `(.L_x_79) ;  /* 0x0000000000488947 */ /* 0x000fec0003800000 */
[----:B------:R-:W1:Y:S01]  /*a350*/  LDC R5, c[0x0][0x41c] ;  /* 0x00010700ff057b82 */ /* 0x000e620000000800 */
[----:B------:R-:W-:Y:S02]  /*a360*/  ULDC.64 UR4, c[0x0][0x408] ;  /* 0x0001020000047ab9 */ /* 0x000fe40000000a00 */
[----:B------:R-:W-:-:S04]  /*a370*/  IMAD R11, R7, UR4, RZ ;  /* 0x00000004070b7c24 */ /* 0x000fc8000f8e02ff */
[----:B------:R-:W-:Y:S01]  /*a380*/  IMAD R11, R6, UR5, R11 ;  /* 0x00000005060b7c24 */ /* 0x000fe2000f8e020b */
[----:B-1----:R-:W-:-:S13]  /*a390*/  ISETP.NE.AND P1, PT, R5, 0x1, PT ;  /* 0x000000010500780c */ /* 0x002fda0003f25270 */
[----:B------:R-:W1:Y:S02]  /*a3a0*/  @P1 LDC.64 R2, c[0x0][0x420] ;  /* 0x00010800ff021b82 */ /* 0x000e640000000a00 */
[----:B-1----:R-:W-:-:S04]  /*a3b0*/  @P1 IMAD.HI.U32 R4, R10, R2, RZ ;  /* 0x000000020a041227 */ /* 0x002fc800078e00ff */
[----:B------:R-:W-:Y:S01]  /*a3c0*/  IMAD.MOV.U32 R2, RZ, RZ, R10 ;  /* 0x000000ffff027224 */ /* 0x000fe200078e000a */
[----:B------:R-:W-:-:S04]  /*a3d0*/  @P1 SHF.R.U32.HI R2, RZ, R3, R4 ;  /* 0x00000003ff021219 */ /* 0x000fc80000011604 */
[----:B------:R-:W-:-:S05]  /*a3e0*/  IADD3 R3, -R2, RZ, RZ ;  /* 0x000000ff02037210 */ /* 0x000fca0007ffe1ff */
[----:B------:R-:W-:Y:S01]  /*a3f0*/  IMAD R10, R5, R3, R10 ;  /* 0x00000003050a7224 */ /* 0x000fe200078e020a */
[--C-:B------:R-:W-:Y:S01]  /*a400*/  SHF.R.S32.HI R3, RZ, 0x1f, R2.reuse ;  /* 0x0000001fff037819 */ /* 0x100fe20000011402 */
[----:B------:R-:W1:Y:S02]  /*a410*/  LDC.64 R4, c[0x0][0x3f8] ;  /* 0x0000fe00ff047b82 */ /* 0x000e640000000a00 */
[----:B------:R-:W-:-:S05]  /*a420*/  IMAD.WIDE.U32 R2, R6, UR4, R2 ;  /* 0x0000000406027c25 */ /* 0x000fca000f8e0002 */
[----:B------:R-:W-:Y:S02]  /*a430*/  IADD3 R11, R11, R3, RZ ;  /* 0x000000030b0b7210 */ /* 0x000fe40007ffe0ff */
[----:B-1----:R-:W-:-:S04]  /*a440*/  LEA R4, P1, R2, R4, 0x2 ;  /* 0x0000000402047211 */ /* 0x002fc800078210ff */
[----:B------:R-:W-:-:S05]  /*a450*/  LEA.HI.X R5, R2, R5, R11, 0x2, P1 ;  /* 0x0000000502057211 */ /* 0x000fca00008f140b */
[----:B------:R1:W5:Y:S04]  /*a460*/  LDG.E R4, desc[UR48][R4.64] ;  /* 0x0000003004047981 */ /* 0x000368000c1e1900 */
.L_x_79:
        /* <DEDUP_REMOVED lines=10> */
.L_x_113:
        /* <DEDUP_REMOVED lines=8> */
.L_x_81:
[----:B------:R-:W2:Y:S01]  /*a590*/  S2R R11, SR_CgaCtaId ;  /* 0x00000000000b7919 */ /* 0x000ea20000008800 */
        /* <DEDUP_REMOVED lines=12> */
[----:B--2---:R-:W-:-:S05]  /*a660*/  LEA R5, R11, R5, 0x18 ;  /* 0x000000050b057211 */ /* 0x004fca00078ec0ff */
[----:B------:R-:W-:-:S05]  /*a670*/  IMAD R5, R9, 0x2000, R5 ;  /* 0x0000200009057824 */ /* 0x000fca00078e0205 */
[----:B------:R-:W-:-:S13]  /*a680*/  R2UR UR8, R5 ;  /* 0x00000000050872ca */ /* 0x000fda00000e0000 */
[----:B------:R-:W-:-:S09]  /*a690*/  UIADD3 UR8, UR8, 0x22400, URZ ;  /* 0x0002240008087890 */ /* 0x000fd2000fffe03f */
[----:B------:R2:W-:Y:S01]  /*a6a0*/  UTMALDG.4D [UR8], [UR4], desc[UR6] ;  /* 0x00000608040075b4 */ /* 0x0005e20008019000 */
[----:B------:R-:W3:Y:S02]  /*a6b0*/  SYNCS.PHASECHK.TRANS64.TRYWAIT P2, [R3+URZ+0x28c60], R2 ;  /* 0x028c6002030075a7 */ /* 0x000ee4000804017f */
[----:B--23--:R-:W-:Y:S05]  /*a6c0*/  @!P2 BRA `(.L_x_82) ;  /* 0x0000000c00b4a947 */ /* 0x00cfea0003800000 */
.L_x_114:
        /* <DEDUP_REMOVED lines=8> */
.L_x_83:
        /* <DEDUP_REMOVED lines=52> */
[----:B-1----:R-:W-:Y:S01]  /*aa90*/  NOP ;  /* 0x0000000000007918 */ /* 0x002fe20000000000 */
.L_x_78:
[----:B------:R-:W-:Y:S05]  /*aaa0*/  BSYNC B1 ;  /* 0x0000000000017941 */ /* 0x000fea0003800000 */
.L_x_77:
[C---:B------:R-:W-:Y:S01]  /*aab0*/  ISETP.GT.AND P2, PT, R8.reuse, 0x1, PT ;  /* 0x000000010800780c */ /* 0x040fe20003f44270 */
[----:B------:R-:W-:Y:S01]  /*aac0*/  VIADD R8, R8, 0xfffffffe ;  /* 0xfffffffe08087836 */ /* 0x000fe20000000000 */
[----:B------:R-:W-:-:S04]  /*aad0*/  IADD3 R9, R9, 0x1, RZ ;  /* 0x0000000109097810 */ /* 0x000fc80007ffe0ff */
[----:B------:R-:W-:-:S04]  /*aae0*/  ISETP.NE.AND P1, PT, R9, 0x2, PT ;  /* 0x000000020900780c */ /* 0x000fc80003f25270 */
[----:B------:R-:W-:Y:S02]  /*aaf0*/  SEL R2, RZ, 0x1, P1 ;  /* 0x00000001ff027807 */ /* 0x000fe40000800000 */
[----:B------:R-:W-:Y:S02]  /*ab00*/  SEL R16, R9, RZ, P1 ;  /* 0x000000ff09107207 */ /* 0x000fe40000800000 */
[----:B------:R-:W-:Y:S01]  /*ab10*/  LOP3.LUT R17, R17, R2, RZ, 0x3c, !PT ;  /* 0x0000000211117212 */ /* 0x000fe200078e3cff */
[----:B------:R-:W-:Y:S06]  /*ab20*/  @P2 BRA `(.L_x_84) ;  /* 0xffffffec00fc2947 */ /* 0x000fec000383ffff */
.L_x_69:
[----:B------:R-:W-:Y:S05]  /*ab30*/  BSYNC B0 ;  /* 0x0000000000007941 */ /* 0x000fea0003800000 */
.L_x_60:
[----:B------:R-:W2:Y:S01]  /*ab40*/  LDL.LU R2, [R1+0xc] ;  /* 0x00000c0001027983 */ /* 0x000ea20000300800 */
[----:B------:R-:W-:-:S03]  /*ab50*/  ULDC UR4, c[0x0][0xda4] ;  /* 0x0003690000047ab9 */ /* 0x000fc60000000800 */
[----:B------:R-:W3:Y:S01]  /*ab60*/  LDL.LU R0, [R1+0x18] ;  /* 0x0000180001007983 */ /* 0x000ee20000300800 */
[----:B--2---:R-:W-:Y:S02]  /*ab70*/  IADD3 R2, R2, UR36, RZ ;  /* 0x0000002402027c10 */ /* 0x004fe4000fffe0ff */
[----:B---3--:R-:W-:-:S03]  /*ab80*/  IADD3 R0, R0, 0x1, RZ ;  /* 0x0000000100007810 */ /* 0x008fc60007ffe0ff */
[----:B------:R2:W-:Y:S01]  /*ab90*/  STL [R1+0xc], R2 ;  /* 0x00000c0201007387 */ /* 0x0005e20000100800 */
[----:B------:R-:W-:-:S03]  /*aba0*/  ISETP.GE.AND P0, PT, R2, UR4, PT ;  /* 0x0000000402007c0c */ /* 0x000fc6000bf06270 */
[----:B------:R2:W-:Y:S10]  /*abb0*/  STL [R1+0x18], R0 ;  /* 0x0000180001007387 */ /* 0x0005f40000100800 */
[----:B--2---:R-:W-:Y:S05]  /*abc0*/  @!P0 BRA `(.L_x_85) ;  /* 0xffffffd000c48947 */ /* 0x004fea000383ffff */
[----:B------:R-:W-:-:S07]  /*abd0*/  LOP3.LUT R2, R0, 0x1, RZ, 0xc, !PT ;  /* 0x0000000100027812 */ /* 0x000fce00078e0cff */
.L_x_43:
[----:B------:R-:W2:Y:S01]  /*abe0*/  S2R R3, SR_CgaCtaId ;  /* 0x0000000000037919 */ /* 0x000ea20000008800 */
[----:B------:R-:W-:Y:S01]  /*abf0*/  MOV R0, 0x400 ;  /* 0x0000040000007802 */ /* 0x000fe20000000f00 */
[----:B------:R-:W-:Y:S03]  /*ac00*/  BSSY B0, `(.L_x_86) ;  /* 0x0000005000007945 */ /* 0x000fe60003800000 */
[----:B--2---:R-:W-:Y:S02]  /*ac10*/  LEA R0, R3, R0, 0x18 ;  /* 0x0000000003007211 */ /* 0x004fe400078ec0ff */
[----:B------:R-:W-:-:S04]  /*ac20*/  SHF.L.U32 R3, R2, 0x1f, RZ ;  /* 0x0000001f02037819 */ /* 0x000fc800000006ff */
[----:B------:R-:W2:Y:S02]  /*ac30*/  SYNCS.PHASECHK.TRANS64.TRYWAIT P0, [R0+URZ+0x28c20], R3 ;  /* 0x028c2003000075a7 */ /* 0x000ea4000800017f */
[----:B--2---:R-:W-:Y:S05]  /*ac40*/  @!P0 BRA `(.L_x_87) ;  /* 0x0000000800688947 */ /* 0x004fea0003800000 */
.L_x_115:
[----:B------:R-:W-:Y:S05]  /*ac50*/  BSYNC B0 ;  /* 0x0000000000007941 */ /* 0x000fea0003800000 */
.L_x_86:
[----:B------:R-:W-:-:S03]  /*ac60*/  UMOV UR4, 0xffffffff ;  /* 0xffffffff00047882 */ /* 0x000fc60000000000 */
[----:B------:R-:W-:Y:S05]  /*ac70*/  BRA.DIV UR4, `(.L_x_88) ;  /* 0x0000000a04707947 */ /* 0x000fea000b800000 */
[----:B------:R-:W3:Y:S02]  /*ac80*/  S2R R2, SR_TID.X ;  /* 0x0000000000027919 */ /* 0x000ee40000002100 */
[----:B---3--:R-:W-:-:S04]  /*ac90*/  SHF.R.U32.HI R2, RZ, 0x5, R2 ;  /* 0x00000005ff027819 */ /* 0x008fc80000011602 */
[----:B------:R-:W-:-:S05]  /*aca0*/  LOP3.LUT R2, R2, 0x3, RZ, 0xc0, !PT ;  /* 0x0000000302027812 */ /* 0x000fca00078ec0ff */
[----:B------:R3:W4:Y:S02]  /*acb0*/  SHFL.IDX PT, R14, R2, RZ, 0x1f ;  /* 0x00001fff020e7589 */ /* 0x00072400000e0000 */
.L_x_118:
[----:B----4-:R-:W-:Y:S01]  /*acc0*/  ISETP.NE.AND P0, PT, R14, RZ, PT ;  /* 0x000000ff0e00720c */ /* 0x010fe20003f05270 */
[----:B------:R-:W-:-:S12]  /*acd0*/  BSSY B0, `(.L_x_89) ;  /* 0x0000024000007945 */ /* 0x000fd80003800000 */
[----:B------:R-:W-:Y:S05]  /*ace0*/  @P0 BRA `(.L_x_90) ;  /* 0x0000000000880947 */ /* 0x000fea0003800000 */
[----:B------:R-:W-:-:S03]  /*acf0*/  UMOV UR4, 0xffffffff ;  /* 0xffffffff00047882 */ /* 0x000fc60000000000 */
[----:B------:R-:W-:Y:S05]  /*ad00*/  BRA.DIV UR4, `(.L_x_91) ;  /* 0x0000000a04807947 */ /* 0x000fea000b800000 */
[----:B------:R-:W-:-:S13]  /*ad10*/  ELECT P6, URZ, PT ;  /* 0x00000000003f782f */ /* 0x000fda00038c0000 */
.L_x_121:
[----:B------:R-:W-:Y:S05]  /*ad20*/  @!P6 BRA `(.L_x_90) ;  /* 0x000000000078e947 */ /* 0x000fea0003800000 */
[----:B------:R-:W-:-:S06]  /*ad30*/  ULOP3.LUT UR4, UR38, 0x2, URZ, 0xfc, !UPT ;  /* 0x0000000226047892 */ /* 0x000fcc000f8efc3f */
[----:B---3--:R-:W-:-:S04]  /*ad40*/  MOV R2, UR4 ;  /* 0x0000000400027c02 */ /* 0x008fc80008000f00 */
[----:B------:R-:W-:-:S13]  /*ad50*/  ISETP.NE.AND P2, PT, R2, 0x3, PT ;  /* 0x000000030200780c */ /* 0x000fda0003f45270 */
[----:B------:R-:W-:Y:S05]  /*ad60*/  @!P2 BRA `(.L_x_92) ;  /* 0x000000000004a947 */ /* 0x000fea0003800000 */
[----:B------:R-:W-:Y:S01]  /*ad70*/  BPT.TRAP 0x1 ;  /* 0x000000040000795c */ /* 0x000fe20000300000 */
.L_x_92:
[----:B--2---:R-:W-:Y:S02]  /*ad80*/  IADD3 R3, R0, 0x28c40, RZ ;  /* 0x00028c4000037810 */ /* 0x004fe40007ffe0ff */
[----:B------:R-:W-:Y:S02]  /*ad90*/  SHF.L.U32 R5, R17, 0x1f, RZ ;  /* 0x0000001f11057819 */ /* 0x000fe400000006ff */
[C---:B------:R-:W-:Y:S01]  /*ada0*/  IADD3 R2, R16.reuse, 0x1, RZ ;  /* 0x0000000110027810 */ /* 0x040fe20007ffe0ff */
[----:B------:R-:W-:-:S03]  /*adb0*/  IMAD R6, R16, 0x8, R3 ;  /* 0x0000000810067824 */ /* 0x000fc600078e0203 */
[----:B------:R-:W-:Y:S01]  /*adc0*/  ISETP.NE.AND P1, PT, R2, 0x2, PT ;  /* 0x000000020200780c */ /* 0x000fe20003f25270 */
[----:B------:R-:W2:Y:S03]  /*add0*/  SYNCS.PHASECHK.TRANS64.TRYWAIT P0, [R6+URZ], R5 ;  /* 0x00000005060075a7 */ /* 0x000ea6000800017f */
[----:B------:R-:W-:-:S04]  /*ade0*/  SEL R4, RZ, 0x1, P1 ;  /* 0x00000001ff047807 */ /* 0x000fc80000800000 */
[----:B------:R-:W-:Y:S02]  /*adf0*/  LOP3.LUT R17, R17, R4, RZ, 0x3c, !PT ;  /* 0x0000000411117212 */ /* 0x000fe400078e3cff */
[----:B------:R-:W-:Y:S02]  /*ae00*/  SEL R4, R2, RZ, P1 ;  /* 0x000000ff02047207 */ /* 0x000fe40000800000 */
[----:B------:R-:W-:Y:S02]  /*ae10*/  SHF.L.U32 R2, R17, 0x1f, RZ ;  /* 0x0000001f11027819 */ /* 0x000fe400000006ff */
[----:B------:R-:W-:Y:S01]  /*ae20*/  LEA R3, R4, R3, 0x3 ;  /* 0x0000000304037211 */ /* 0x000fe200078e18ff */
[----:B--2---:R-:W-:Y:S06]  /*ae30*/  @!P0 BRA `(.L_x_93) ;  /* 0x0000000800548947 */ /* 0x004fec0003800000 */
.L_x_122:
[----:B------:R-:W3:Y:S02]  /*ae40*/  SYNCS.PHASECHK.TRANS64.TRYWAIT P0, [R3+URZ], R2 ;  /* 0x00000002030075a7 */ /* 0x000ee4000800017f */
[----:B---3--:R-:W-:Y:S05]  /*ae50*/  @!P0 BRA `(.L_x_94) ;  /* 0x0000000800608947 */ /* 0x008fea0003800000 */
.L_x_123:
[----:B------:R-:W-:Y:S05]  /*ae60*/  @!P2 BRA `(.L_x_95) ;  /* 0x000000000004a947 */ /* 0x000fea0003800000 */
[----:B------:R-:W-:Y:S01]  /*ae70*/  BPT.TRAP 0x1 ;  /* 0x000000040000795c */ /* 0x000fe20000300000 */
.L_x_95:
[----:B---3--:R-:W-:-:S04]  /*ae80*/  IADD3 R3, R0, 0x28c60, RZ ;  /* 0x00028c6000037810 */ /* 0x008fc80007ffe0ff */
[----:B------:R-:W-:-:S04]  /*ae90*/  LEA R16, R16, R3, 0x3 ;  /* 0x0000000310107211 */ /* 0x000fc800078e18ff */
[----:B------:R-:W3:Y:S02]  /*aea0*/  SYNCS.PHASECHK.TRANS64.TRYWAIT P0, [R16+URZ], R5 ;  /* 0x00000005100075a7 */ /* 0x000ee4000800017f */
[----:B---3--:R-:W-:Y:S05]  /*aeb0*/  @!P0 BRA `(.L_x_96) ;  /* 0x00000008005c8947 */ /* 0x008fea0003800000 */
.L_x_124:
[----:B------:R-:W-:-:S07]  /*aec0*/  IMAD R3, R4, 0x8, R3 ;  /* 0x0000000804037824 */ /* 0x000fce00078e0203 */
.L_x_97:
[----:B----4-:R4:W1:Y:S02]  /*aed0*/  SYNCS.PHASECHK.TRANS64.TRYWAIT P0, [R3+URZ], R2 ;  /* 0x00000002030075a7 */ /* 0x010864000800017f */
[----:B-1----:R-:W-:Y:S05]  /*aee0*/  @!P0 NANOSLEEP.SYNCS 0x989680 ;  /* 0x009896800000895d */ /* 0x002fea0003900000 */
[----:B------:R-:W1:Y:S02]  /*aef0*/  @!P0 SYNCS.PHASECHK.TRANS64 P0, [R3+URZ], R2 ;  /* 0x00000002030085a7 */ /* 0x000e64000800007f */
[----:B-1----:R-:W-:Y:S05]  /*af00*/  @!P0 BRA `(.L_x_97) ;  /* 0xfffffffc00f08947 */ /* 0x002fea000383ffff */
.L_x_90:
[----:B------:R-:W-:Y:S05]  /*af10*/  BSYNC B0 ;  /* 0x0000000000007941 */ /* 0x000fea0003800000 */
.L_x_89:
[----:B------:R-:W-:Y:S05]  /*af20*/  EXIT ;  /* 0x000000000000794d */ /* 0x000fea0003800000 */
.L_x_11:
[----:B-1----:R-:W-:-:S04]  /*af30*/  MOV R3, UR16 ;  /* 0x0000001000037c02 */ /* 0x002fc80008000f00 */
[----:B------:R1:W2:Y:S03]  /*af40*/  SYNCS.PHASECHK.TRANS64.TRYWAIT P0, [R3+URZ+0x28c50], R0 ;  /* 0x028c5000030075a7 */ /* 0x0002a6000800017f */
[----:B--2---:R-:W-:Y:S05]  /*af50*/  @!P0 NANOSLEEP.SYNCS 0x989680 ;  /* 0x009896800000895d */ /* 0x004fea0003900000 */
[----:B------:R-:W2:Y:S02]  /*af60*/  @!P0 SYNCS.PHASECHK.TRANS64 P0, [R3+URZ+0x28c50], R0 ;  /* 0x028c5000030085a7 */ /* 0x000ea4000800007f */
[----:B--2---:R-:W-:Y:S05]  /*af70*/  @!P0 BRA `(.L_x_11) ;  /* 0xfffffffc00ec8947 */ /* 0x004fea000383ffff */
[----:B------:R-:W-:Y:S05]  /*af80*/  BRA `(.L_x_98) ;  /* 0xffffff6000787947 */ /* 0x000fea000383ffff */
.L_x_16:
[----:B--2---:R-:W-:-:S04]  /*af90*/  MOV R4, UR6 ;  /* 0x0000000600047c02 */ /* 0x004fc80008000f00 */
[----:B------:R2:W3:Y:S03]  /*afa0*/  SYNCS.PHASECHK.TRANS64.TRYWAIT P0, [R4+URZ+0x28c50], R3 ;  /* 0x028c5003040075a7 */ /* 0x0004e6000800017f */
[----:B---3--:R-:W-:Y:S05]  /*afb0*/  @!P0 NANOSLEEP.SYNCS 0x989680 ;  /* 0x009896800000895d */ /* 0x008fea0003900000 */
[----:B------:R-:W3:Y:S02]  /*afc0*/  @!P0 SYNCS.PHASECHK.TRANS64 P0, [R4+URZ+0x28c50], R3 ;  /* 0x028c5003040085a7 */ /* 0x000ee4000800007f */
[----:B---3--:R-:W-:Y:S05]  /*afd0*/  @!P0 BRA `(.L_x_16) ;  /* 0xfffffffc00ec8947 */ /* 0x008fea000383ffff */
[----:B------:R-:W-:Y:S05]  /*afe0*/  BRA `(.L_x_15) ;  /* 0xffffff6c008c7947 */ /* 0x000fea000383ffff */
.L_x_20:
[----:B-1----:R-:W-:-:S04]  /*aff0*/  MOV R3, UR46 ;  /* 0x0000002e00037c02 */ /* 0x002fc80008000f00 */
[----:B------:R1:W2:Y:S03]  /*b000*/  SYNCS.PHASECHK.TRANS64.TRYWAIT P1, [R3+URZ+0x28c00], R0 ;  /* 0x028c0000030075a7 */ /* 0x0002a6000802017f */
[----:B--2---:R-:W-:Y:S05]  /*b010*/  @!P1 NANOSLEEP.SYNCS 0x989680 ;  /* 0x009896800000995d */ /* 0x004fea0003900000 */
[----:B------:R-:W2:Y:S02]  /*b020*/  @!P1 SYNCS.PHASECHK.TRANS64 P1, [R3+URZ+0x28c00], R0 ;  /* 0x028c0000030095a7 */ /* 0x000ea4000802007f */
[----:B--2---:R-:W-:Y:S05]  /*b030*/  @!P1 BRA `(.L_x_20) ;  /* 0xfffffffc00ec9947 */ /* 0x004fea000383ffff */
[----:B------:R-:W-:Y:S05]  /*b040*/  BRA `(.L_x_99) ;  /* 0xffffff7800dc7947 */ /* 0x000fea000383ffff */
.L_x_24:
[----:B---3--:R3:W4:Y:S02]  /*b050*/  SYNCS.PHASECHK.TRANS64.TRYWAIT P1, [R7+URZ+0x28c30], R8 ;  /* 0x028c3008070075a7 */ /* 0x008724000802017f */
[----:B----4-:R-:W-:Y:S05]  /*b060*/  @!P1 NANOSLEEP.SYNCS 0x989680 ;  /* 0x009896800000995d */ /* 0x010fea0003900000 */
[----:B------:R-:W4:Y:S02]  /*b070*/  @!P1 SYNCS.PHASECHK.TRANS64 P1, [R7+URZ+0x28c30], R8 ;  /* 0x028c3008070095a7 */ /* 0x000f24000802007f */
[----:B----4-:R-:W-:Y:S05]  /*b080*/  @!P1 BRA `(.L_x_24) ;  /* 0xfffffffc00f09947 */ /* 0x010fea000383ffff */
[----:B------:R-:W-:Y:S05]  /*b090*/  BRA `(.L_x_23) ;  /* 0xffffff7800f87947 */ /* 0x000fea000383ffff */
.L_x_28:
[----:B----4-:R4:W1:Y:S02]  /*b0a0*/  SYNCS.PHASECHK.TRANS64.TRYWAIT P2, [R7+URZ+0x28c50], R8 ;  /* 0x028c5008070075a7 */ /* 0x010864000804017f */
[----:B-1----:R-:W-:Y:S05]  /*b0b0*/  @!P2 NANOSLEEP.SYNCS 0x989680 ;  /* 0x009896800000a95d */ /* 0x002fea0003900000 */
[----:B------:R-:W1:Y:S02]  /*b0c0*/  @!P2 SYNCS.PHASECHK.TRANS64 P2, [R7+URZ+0x28c50], R8 ;  /* 0x028c50080700a5a7 */ /* 0x000e64000804007f */
[----:B-1----:R-:W-:Y:S05]  /*b0d0*/  @!P2 BRA `(.L_x_28) ;  /* 0xfffffffc00f0a947 */ /* 0x002fea000383ffff */
[----:B------:R-:W-:Y:S05]  /*b0e0*/  BRA `(.L_x_27) ;  /* 0xffffff9000107947 */ /* 0x000fea000383ffff */
.L_x_33:
[----:B---3--:R-:W-:-:S04]  /*b0f0*/  MOV R4, UR23 ;  /* 0x0000001700047c02 */ /* 0x008fc80008000f00 */
[----:B------:R3:W4:Y:S03]  /*b100*/  SYNCS.PHASECHK.TRANS64.TRYWAIT P3, [R4+URZ+0x28c30], R7 ;  /* 0x028c3007040075a7 */ /* 0x000726000806017f */
[----:B----4-:R-:W-:Y:S05]  /*b110*/  @!P3 NANOSLEEP.SYNCS 0x989680 ;  /* 0x009896800000b95d */ /* 0x010fea0003900000 */
[----:B------:R-:W4:Y:S02]  /*b120*/  @!P3 SYNCS.PHASECHK.TRANS64 P3, [R4+URZ+0x28c30], R7 ;  /* 0x028c30070400b5a7 */ /* 0x000f24000806007f */
[----:B----4-:R-:W-:Y:S05]  /*b130*/  @!P3 BRA `(.L_x_33) ;  /* 0xfffffffc00ecb947 */ /* 0x010fea000383ffff */
[----:B------:R-:W-:Y:S05]  /*b140*/  BRA `(.L_x_32) ;  /* 0xffffff9000f47947 */ /* 0x000fea000383ffff */
.L_x_37:
[----:B---3--:R3:W4:Y:S02]  /*b150*/  SYNCS.PHASECHK.TRANS64.TRYWAIT P3, [R168+URZ+0x28c50], R7 ;  /* 0x028c5007a80075a7 */ /* 0x008724000806017f */
[----:B----4-:R-:W-:Y:S05]  /*b160*/  @!P3 NANOSLEEP.SYNCS 0x989680 ;  /* 0x009896800000b95d */ /* 0x010fea0003900000 */
[----:B------:R-:W4:Y:S02]  /*b170*/  @!P3 SYNCS.PHASECHK.TRANS64 P3, [R168+URZ+0x28c50], R7 ;  /* 0x028c5007a800b5a7 */ /* 0x000f24000806007f */
[----:B----4-:R-:W-:Y:S05]  /*b180*/  @!P3 BRA `(.L_x_37) ;  /* 0xfffffffc00f0b947 */ /* 0x010fea000383ffff */
[----:B------:R-:W-:Y:S05]  /*b190*/  BRA `(.L_x_36) ;  /* 0xffffffac00287947 */ /* 0x000fea000383ffff */
.L_x_48:
[----:B------:R-:W1:Y:S01]  /*b1a0*/  S2R R5, SR_TID.X ;  /* 0x0000000000057919 */ /* 0x000e620000002100 */
[----:B------:R-:W-:Y:S01]  /*b1b0*/  BSSY B0, `(.L_x_100) ;  /* 0x000000a000007945 */ /* 0x000fe20003800000 */
[----:B------:R-:W-:Y:S02]  /*b1c0*/  MOV R12, RZ ;  /* 0x000000ff000c7202 */ /* 0x000fe40000000f00 */
[----:B------:R-:W-:Y:S02]  /*b1d0*/  MOV R11, 0x1f ;  /* 0x0000001f000b7802 */ /* 0x000fe40000000f00 */
[----:B------:R-:W-:Y:S02]  /*b1e0*/  MOV R15, 0xffffffff ;  /* 0xffffffff000f7802 */ /* 0x000fe40000000f00 */
[----:B-1----:R-:W-:-:S04]  /*b1f0*/  SHF.R.U32.HI R5, RZ, 0x5, R5 ;  /* 0x00000005ff057819 */ /* 0x002fc80000011605 */
[----:B------:R-:W-:-:S05]  /*b200*/  LOP3.LUT R5, R5, 0x3, RZ, 0xc0, !PT ;  /* 0x0000000305057812 */ /* 0x000fca00078ec0ff */
[----:B------:R-:W-:-:S07]  /*b210*/  IMAD.MOV.U32 R13, RZ, RZ, R5 ;  /* 0x000000ffff0d7224 */ /* 0x000fce00078e0005 */
[----:B------:R-:W-:Y:S05]  /*b220*/  WARPSYNC.COLLECTIVE R15, `(.L_x_101) ;  /* 0x000000000f087348 */ /* 0x000fea0003c00000 */
[----:B------:R1:W2:Y:S02]  /*b230*/  SHFL.IDX P6, R14, R13, R12, R11 ;  /* 0x0000000c0d0e7389 */ /* 0x0002a400000c000b */
[----:B-12---:R-:W-:Y:S01]  /*b240*/  ENDCOLLECTIVE ;  /* 0x000000000000791b */ /* 0x006fe20003800000 */
.L_x_101:
[----:B------:R-:W-:Y:S05]  /*b250*/  BSYNC B0 ;  /* 0x0000000000007941 */ /* 0x000fea0003800000 */
.L_x_100:
[----:B------:R-:W-:Y:S05]  /*b260*/  BRA `(.L_x_102) ;  /* 0xffffffd400387947 */ /* 0x000fea000383ffff */
.L_x_49:
[----:B------:R-:W-:Y:S01]  /*b270*/  BSSY B0, `(.L_x_103) ;  /* 0x0000006000007945 */ /* 0x000fe20003800000 */
[----:B------:R-:W-:-:S07]  /*b280*/  MOV R15, 0xffffffff ;  /* 0xffffffff000f7802 */ /* 0x000fce0000000f00 */
[----:B------:R-:W-:Y:S05]  /*b290*/  WARPSYNC.COLLECTIVE R15, `(.L_x_104) ;  /* 0x000000000f0c7348 */ /* 0x000fea0003c00000 */
[----:B------:R-:W-:Y:S02]  /*b2a0*/  ELECT P6, UR62, PT ;  /* 0x00000000003e782f */ /* 0x000fe400038c0000 */
[----:B------:R-:W-:Y:S01]  /*b2b0*/  MOV R14, UR62 ;  /* 0x0000003e000e7c02 */ /* 0x000fe20008000f00 */
[----:B------:R-:W-:Y:S10]  /*b2c0*/  ENDCOLLECTIVE ;  /* 0x000000000000791b */ /* 0x000ff40003800000 */
.L_x_104:
[----:B------:R-:W-:Y:S05]  /*b2d0*/  BSYNC B0 ;  /* 0x0000000000007941 */ /* 0x000fea0003800000 */
.L_x_103:
[----:B------:R-:W-:Y:S05]  /*b2e0*/  BRA `(.L_x_105) ;  /* 0xffffffd400307947 */ /* 0x000fea000383ffff */
.L_x_52:
[----:B--2---:R2:W3:Y:S02]  /*b2f0*/  SYNCS.PHASECHK.TRANS64.TRYWAIT P1, [R5+URZ+0x28c40], R10 ;  /* 0x028c400a050075a7 */ /* 0x0044e4000802017f */
[----:B---3--:R-:W-:Y:S05]  /*b300*/  @!P1 NANOSLEEP.SYNCS 0x989680 ;  /* 0x009896800000995d */ /* 0x008fea0003900000 */
[----:B------:R-:W3:Y:S02]  /*b310*/  @!P1 SYNCS.PHASECHK.TRANS64 P1, [R5+URZ+0x28c40], R10 ;  /* 0x028c400a050095a7 */ /* 0x000ee4000802007f */
[----:B---3--:R-:W-:Y:S05]  /*b320*/  @!P1 BRA `(.L_x_52) ;  /* 0xfffffffc00f09947 */ /* 0x008fea000383ffff */
[----:B------:R-:W-:Y:S05]  /*b330*/  BRA `(.L_x_106) ;  /* 0xffffffd400907947 */ /* 0x000fea000383ffff */
.L_x_55:
[----:B--2---:R-:W2:Y:S01]  /*b340*/  S2R R10, SR_CgaCtaId ;  /* 0x00000000000a7919 */ /* 0x004ea20000008800 */
[----:B------:R-:W-:-:S04]  /*b350*/  MOV R8, 0x400 ;  /* 0x0000040000087802 */ /* 0x000fc80000000f00 */
[----:B--2---:R-:W-:-:S04]  /*b360*/  LEA R8, R10, R8, 0x18 ;  /* 0x000000080a087211 */ /* 0x004fc800078ec0ff */
[----:B------:R2:W3:Y:S03]  /*b370*/  SYNCS.PHASECHK.TRANS64.TRYWAIT P1, [R8+URZ+0x28c20], R5 ;  /* 0x028c2005080075a7 */ /* 0x0004e6000802017f */
[----:B---3--:R-:W-:Y:S05]  /*b380*/  @!P1 NANOSLEEP.SYNCS 0x989680 ;  /* 0x009896800000995d */ /* 0x008fea0003900000 */
[----:B------:R-:W3:Y:S02]  /*b390*/  @!P1 SYNCS.PHASECHK.TRANS64 P1, [R8+URZ+0x28c20], R5 ;  /* 0x028c2005080095a7 */ /* 0x000ee4000802007f */
[----:B---3--:R-:W-:Y:S05]  /*b3a0*/  @!P1 BRA `(.L_x_55) ;  /* 0xfffffffc00e49947 */ /* 0x008fea000383ffff */
[----:B------:R-:W-:Y:S05]  /*b3b0*/  BRA `(.L_x_107) ;  /* 0xffffffd800547947 */ /* 0x000fea000383ffff */
.L_x_58:
[----:B--2---:R2:W3:Y:S02]  /*b3c0*/  SYNCS.PHASECHK.TRANS64.TRYWAIT P1, [R8+URZ+0x28c60], R5 ;  /* 0x028c6005080075a7 */ /* 0x0044e4000802017f */
[----:B---3--:R-:W-:Y:S05]  /*b3d0*/  @!P1 NANOSLEEP.SYNCS 0x989680 ;  /* 0x009896800000995d */ /* 0x008fea0003900000 */
[----:B------:R-:W3:Y:S02]  /*b3e0*/  @!P1 SYNCS.PHASECHK.TRANS64 P1, [R8+URZ+0x28c60], R5 ;  /* 0x028c6005080095a7 */ /* 0x000ee4000802007f */
[----:B---3--:R-:W-:Y:S05]  /*b3f0*/  @!P1 BRA `(.L_x_58) ;  /* 0xfffffffc00f09947 */ /* 0x008fea000383ffff */
[----:B------:R-:W-:Y:S05]  /*b400*/  BRA `(.L_x_108) ;  /* 0xffffffd800747947 */ /* 0x000fea000383ffff */
.L_x_65:
[----:B--2---:R2:W3:Y:S02]  /*b410*/  SYNCS.PHASECHK.TRANS64.TRYWAIT P2, [R2+URZ+0x28c40], R3 ;  /* 0x028c4003020075a7 */ /* 0x0044e4000804017f */
[----:B---3--:R-:W-:Y:S05]  /*b420*/  @!P2 NANOSLEEP.SYNCS 0x989680 ;  /* 0x009896800000a95d */ /* 0x008fea0003900000 */
[----:B------:R-:W3:Y:S02]  /*b430*/  @!P2 SYNCS.PHASECHK.TRANS64 P2, [R2+URZ+0x28c40], R3 ;  /* 0x028c40030200a5a7 */ /* 0x000ee4000804007f */
[----:B---3--:R-:W-:Y:S05]  /*b440*/  @!P2 BRA `(.L_x_65) ;  /* 0xfffffffc00f0a947 */ /* 0x008fea000383ffff */
[----:B------:R-:W-:Y:S05]  /*b450*/  BRA `(.L_x_109) ;  /* 0xffffffe0001c7947 */ /* 0x000fea000383ffff */
.L_x_67:
[----:B---3--:R3:W4:Y:S02]  /*b460*/  SYNCS.PHASECHK.TRANS64.TRYWAIT P2, [R2+URZ+0x28c60], R3 ;  /* 0x028c6003020075a7 */ /* 0x008724000804017f */
[----:B----4-:R-:W-:Y:S05]  /*b470*/  @!P2 NANOSLEEP.SYNCS 0x989680 ;  /* 0x009896800000a95d */ /* 0x010fea0003900000 */
[----:B------:R-:W4:Y:S02]  /*b480*/  @!P2 SYNCS.PHASECHK.TRANS64 P2, [R2+URZ+0x28c60], R3 ;  /* 0x028c60030200a5a7 */ /* 0x000f24000804007f */
[----:B----4-:R-:W-:Y:S05]  /*b490*/  @!P2 BRA `(.L_x_67) ;  /* 0xfffffffc00f0a947 */ /* 0x010fea000383ffff */
[----:B------:R-:W-:Y:S05]  /*b4a0*/  BRA `(.L_x_110) ;  /* 0xffffffe000787947 */ /* 0x000fea000383ffff */
.L_x_73:
[----:B-1----:R1:W2:Y:S02]  /*b4b0*/  SYNCS.PHASECHK.TRANS64.TRYWAIT P2, [R3+URZ+0x28c40], R2 ;  /* 0x028c4002030075a7 */ /* 0x0022a4000804017f */
[----:B--2---:R-:W-:Y:S05]  /*b4c0*/  @!P2 NANOSLEEP.SYNCS 0x989680 ;  /* 0x009896800000a95d */ /* 0x004fea0003900000 */
[----:B------:R-:W2:Y:S02]  /*b4d0*/  @!P2 SYNCS.PHASECHK.TRANS64 P2, [R3+URZ+0x28c40], R2 ;  /* 0x028c40020300a5a7 */ /* 0x000ea4000804007f */
[----:B--2---:R-:W-:Y:S05]  /*b4e0*/  @!P2 BRA `(.L_x_73) ;  /* 0xfffffffc00f0a947 */ /* 0x004fea000383ffff */
[----:B------:R-:W-:Y:S05]  /*b4f0*/  BRA `(.L_x_111) ;  /* 0xffffffe800087947 */ /* 0x000fea000383ffff */
.L_x_75:
[----:B--2---:R2:W3:Y:S02]  /*b500*/  SYNCS.PHASECHK.TRANS64.TRYWAIT P2, [R3+URZ+0x28c60], R2 ;  /* 0x028c6002030075a7 */ /* 0x0044e4000804017f */
[----:B---3--:R-:W-:Y:S05]  /*b510*/  @!P2 NANOSLEEP.SYNCS 0x989680 ;  /* 0x009896800000a95d */ /* 0x008fea0003900000 */
[----:B------:R-:W3:Y:S02]  /*b520*/  @!P2 SYNCS.PHASECHK.TRANS64 P2, [R3+URZ+0x28c60], R2 ;  /* 0x028c60020300a5a7 */ /* 0x000ee4000804007f */
[----:B---3--:R-:W-:Y:S05]  /*b530*/  @!P2 BRA `(.L_x_75) ;  /* 0xfffffffc00f0a947 */ /* 0x008fea000383ffff */
[----:B------:R-:W-:Y:S05]  /*b540*/  BRA `(.L_x_112) ;  /* 0xffffffe800647947 */ /* 0x000fea000383ffff */
.L_x_80:
[----:B-1----:R1:W2:Y:S02]  /*b550*/  SYNCS.PHASECHK.TRANS64.TRYWAIT P2, [R3+URZ+0x28c40], R2 ;  /* 0x028c4002030075a7 */ /* 0x0022a4000804017f */
[----:B--2---:R-:W-:Y:S05]  /*b560*/  @!P2 NANOSLEEP.SYNCS 0x989680 ;  /* 0x009896800000a95d */ /* 0x004fea0003900000 */
[----:B------:R-:W2:Y:S02]  /*b570*/  @!P2 SYNCS.PHASECHK.TRANS64 P2, [R3+URZ+0x28c40], R2 ;  /* 0x028c40020300a5a7 */ /* 0x000ea4000804007f */
[----:B--2---:R-:W-:Y:S05]  /*b580*/  @!P2 BRA `(.L_x_80) ;  /* 0xfffffffc00f0a947 */ /* 0x004fea000383ffff */
[----:B------:R-:W-:Y:S05]  /*b590*/  BRA `(.L_x_113) ;  /* 0xffffffec00dc7947 */ /* 0x000fea000383ffff */
.L_x_82:
[----:B--2---:R2:W3:Y:S02]  /*b5a0*/  SYNCS.PHASECHK.TRANS64.TRYWAIT P2, [R3+URZ+0x28c60], R2 ;  /* 0x028c6002030075a7 */ /* 0x0044e4000804017f */
[----:B---3--:R-:W-:Y:S05]  /*b5b0*/  @!P2 NANOSLEEP.SYNCS 0x989680 ;  /* 0x009896800000a95d */ /* 0x008fea0003900000 */
[----:B------:R-:W3:Y:S02]  /*b5c0*/  @!P2 SYNCS.PHASECHK.TRANS64 P2, [R3+URZ+0x28c60], R2 ;  /* 0x028c60020300a5a7 */ /* 0x000ee4000804007f */
[----:B---3--:R-:W-:Y:S05]  /*b5d0*/  @!P2 BRA `(.L_x_82) ;  /* 0xfffffffc00f0a947 */ /* 0x008fea000383ffff */
[----:B------:R-:W-:Y:S05]  /*b5e0*/  BRA `(.L_x_114) ;  /* 0xfffffff000387947 */ /* 0x000fea000383ffff */
.L_x_87:
[----:B--2---:R2:W3:Y:S02]  /*b5f0*/  SYNCS.PHASECHK.TRANS64.TRYWAIT P0, [R0+URZ+0x28c20], R3 ;  /* 0x028c2003000075a7 */ /* 0x0044e4000800017f */
[----:B---3--:R-:W-:Y:S05]  /*b600*/  @!P0 NANOSLEEP.SYNCS 0x989680 ;  /* 0x009896800000895d */ /* 0x008fea0003900000 */
[----:B------:R-:W3:Y:S02]  /*b610*/  @!P0 SYNCS.PHASECHK.TRANS64 P0, [R0+URZ+0x28c20], R3 ;  /* 0x028c2003000085a7 */ /* 0x000ee4000800007f */
[----:B---3--:R-:W-:Y:S05]  /*b620*/  @!P0 BRA `(.L_x_87) ;  /* 0xfffffffc00f08947 */ /* 0x008fea000383ffff */
[----:B------:R-:W-:Y:S05]  /*b630*/  BRA `(.L_x_115) ;  /* 0xfffffff400847947 */ /* 0x000fea000383ffff */
.L_x_88:
[----:B------:R-:W3:Y:S01]  /*b640*/  S2R R2, SR_TID.X ;  /* 0x0000000000027919 */ /* 0x000ee20000002100 */
[----:B------:R-:W-:Y:S01]  /*b650*/  BSSY B0, `(.L_x_116) ;  /* 0x000000a000007945 */ /* 0x000fe20003800000 */
[----:B------:R-:W-:Y:S02]  /*b660*/  MOV R12, RZ ;  /* 0x000000ff000c7202 */ /* 0x000fe40000000f00 */
[----:B------:R-:W-:Y:S02]  /*b670*/  MOV R11, 0x1f ;  /* 0x0000001f000b7802 */ /* 0x000fe40000000f00 */
[----:B------:R-:W-:Y:S02]  /*b680*/  MOV R15, 0xffffffff ;  /* 0xffffffff000f7802 */ /* 0x000fe40000000f00 */
[----:B---3--:R-:W-:-:S04]  /*b690*/  SHF.R.U32.HI R2, RZ, 0x5, R2 ;  /* 0x00000005ff027819 */ /* 0x008fc80000011602 */
[----:B------:R-:W-:-:S05]  /*b6a0*/  LOP3.LUT R2, R2, 0x3, RZ, 0xc0, !PT ;  /* 0x0000000302027812 */ /* 0x000fca00078ec0ff */
[----:B------:R-:W-:-:S07]  /*b6b0*/  IMAD.MOV.U32 R13, RZ, RZ, R2 ;  /* 0x000000ffff0d7224 */ /* 0x000fce00078e0002 */
[----:B-12---:R-:W-:Y:S05]  /*b6c0*/  WARPSYNC.COLLECTIVE R15, `(.L_x_117) ;  /* 0x000000000f087348 */ /* 0x006fea0003c00000 */
[----:B------:R3:W4:Y:S02]  /*b6d0*/  SHFL.IDX P6, R14, R13, R12, R11 ;  /* 0x0000000c0d0e7389 */ /* 0x00072400000c000b */
[----:B-1234-:R-:W-:Y:S01]  /*b6e0*/  ENDCOLLECTIVE ;  /* 0x000000000000791b */ /* 0x01efe20003800000 */
.L_x_117:
[----:B------:R-:W-:Y:S05]  /*b6f0*/  BSYNC B0 ;  /* 0x0000000000007941 */ /* 0x000fea0003800000 */
.L_x_116:
[----:B------:R-:W-:Y:S05]  /*b700*/  BRA `(.L_x_118) ;  /* 0xfffffff4006c7947 */ /* 0x000fea000383ffff */
.L_x_91:
[----:B------:R-:W-:Y:S01]  /*b710*/  BSSY B1, `(.L_x_119) ;  /* 0x0000006000017945 */ /* 0x000fe20003800000 */
[----:B------:R-:W-:-:S07]  /*b720*/  MOV R15, 0xffffffff ;  /* 0xffffffff000f7802 */ /* 0x000fce0000000f00 */
[----:B-123--:R-:W-:Y:S05]  /*b730*/  WARPSYNC.COLLECTIVE R15, `(.L_x_120) ;  /* 0x000000000f0c7348 */ /* 0x00efea0003c00000 */
[----:B------:R-:W-:Y:S02]  /*b740*/  ELECT P6, UR62, PT ;  /* 0x00000000003e782f */ /* 0x000fe400038c0000 */
[----:B------:R-:W-:Y:S01]  /*b750*/  MOV R14, UR62 ;  /* 0x0000003e000e7c02 */ /* 0x000fe20008000f00 */
[----:B-123--:R-:W-:Y:S10]  /*b760*/  ENDCOLLECTIVE ;  /* 0x000000000000791b */ /* 0x00eff40003800000 */
.L_x_120:
[----:B------:R-:W-:Y:S05]  /*b770*/  BSYNC B1 ;  /* 0x0000000000017941 */ /* 0x000fea0003800000 */
.L_x_119:
[----:B------:R-:W-:Y:S05]  /*b780*/  BRA `(.L_x_121) ;  /* 0xfffffff400647947 */ /* 0x000fea000383ffff */
.L_x_93:
[----:B--2---:R2:W3:Y:S02]  /*b790*/  SYNCS.PHASECHK.TRANS64.TRYWAIT P0, [R6+URZ], R5 ;  /* 0x00000005060075a7 */ /* 0x0044e4000800017f */
[----:B---3--:R-:W-:Y:S05]  /*b7a0*/  @!P0 NANOSLEEP.SYNCS 0x989680 ;  /* 0x009896800000895d */ /* 0x008fea0003900000 */
[----:B------:R-:W3:Y:S02]  /*b7b0*/  @!P0 SYNCS.PHASECHK.TRANS64 P0, [R6+URZ], R5 ;  /* 0x00000005060085a7 */ /* 0x000ee4000800007f */
[----:B---3--:R-:W-:Y:S05]  /*b7c0*/  @!P0 BRA `(.L_x_93) ;  /* 0xfffffffc00f08947 */ /* 0x008fea000383ffff */
[----:B------:R-:W-:Y:S05]  /*b7d0*/  BRA `(.L_x_122) ;  /* 0xfffffff400987947 */ /* 0x000fea000383ffff */
.L_x_94:
[----:B---3--:R3:W4:Y:S02]  /*b7e0*/  SYNCS.PHASECHK.TRANS64.TRYWAIT P0, [R3+URZ], R2 ;  /* 0x00000002030075a7 */ /* 0x008724000800017f */
[----:B----4-:R-:W-:Y:S05]  /*b7f0*/  @!P0 NANOSLEEP.SYNCS 0x989680 ;  /* 0x009896800000895d */ /* 0x010fea0003900000 */
[----:B------:R-:W4:Y:S02]  /*b800*/  @!P0 SYNCS.PHASECHK.TRANS64 P0, [R3+URZ], R2 ;  /* 0x00000002030085a7 */ /* 0x000f24000800007f */
[----:B----4-:R-:W-:Y:S05]  /*b810*/  @!P0 BRA `(.L_x_94) ;  /* 0xfffffffc00f08947 */ /* 0x010fea000383ffff */
[----:B------:R-:W-:Y:S05]  /*b820*/  BRA `(.L_x_123) ;  /* 0xfffffff4008c7947 */ /* 0x000fea000383ffff */
.L_x_96:
[----:B---3--:R3:W4:Y:S02]  /*b830*/  SYNCS.PHASECHK.TRANS64.TRYWAIT P0, [R16+URZ], R5 ;  /* 0x00000005100075a7 */ /* 0x008724000800017f */
[----:B----4-:R-:W-:Y:S05]  /*b840*/  @!P0 NANOSLEEP.SYNCS 0x989680 ;  /* 0x009896800000895d */ /* 0x010fea0003900000 */
[----:B------:R-:W4:Y:S02]  /*b850*/  @!P0 SYNCS.PHASECHK.TRANS64 P0, [R16+URZ], R5 ;  /* 0x00000005100085a7 */ /* 0x000f24000800007f */
[----:B----4-:R-:W-:Y:S05]  /*b860*/  @!P0 BRA `(.L_x_96) ;  /* 0xfffffffc00f08947 */ /* 0x010fea000383ffff */
[----:B------:R-:W-:Y:S05]  /*b870*/  BRA `(.L_x_124) ;  /* 0xfffffff400907947 */ /* 0x000fea000383ffff */
.L_x_125:
[----:B------:R-:W-:-:S00]  /*b880*/  BRA `(.L_x_125) ;  /* 0xfffffffc00fc7947 */ /* 0x000fc0000383ffff */
[----:B------:R-:W-:-:S00]  /*b890*/  NOP ;  /* 0x0000000000007918 */ /* 0x000fc00000000000 */
        /* <DEDUP_REMOVED lines=14> */
.L_x_4549:


//--------------------- .text._ZN7cutlass13device_kernelIN5flash11enable_sm90INS1_16FlashAttnFwdSm90INS1_25CollectiveMainloopFwdSm90ILi2EN4cute5tupleIJNS5_1CILi1EEES8_S8_EEENS6_IJNS7_ILi64EEESA_SA_EEELi512ENS_6half_tEfNS_4arch4Sm90ELb0ELb0ELb1ELb0ELb0ELb0ELb1ELb0ELb0ELb0ELb0ELb0EEENS1_21CollectiveEpilogueFwdINS6_IJSA_NS7_ILi512EEESA_EEES9_SC_SE_Li256ELb0ELb0ELb0ELb0EEENS1_29StaticPersistentTileSchedulerILb0EEEEEEEEEvNT_6ParamsE --------------------------
	.section	.text._ZN7cutlass13device_kernelIN5flash11enable_sm90INS1_16FlashAttnFwdSm90INS1_25CollectiveMainloopFwdSm90ILi2EN4cute5tupleIJNS5_1CILi1EEES8_S8_EEENS6_IJNS7_ILi64EEESA_SA_EEELi512ENS_6half_tEfNS_4arch4Sm90ELb0ELb0ELb1ELb0ELb0ELb0ELb1ELb0ELb0ELb0ELb0ELb0EEENS1_21CollectiveEpilogueFwdINS6_IJSA_NS7_ILi512EEESA_EEES9_SC_SE_Li256ELb0ELb0ELb0ELb0EEENS1_29StaticPersistentTileSchedulerILb0EEEEEEEEEvNT_6ParamsE,"ax",@progbits
	.align	128
.text._ZN7cutlass13device_kernelIN5flash11enable_sm90INS1_16FlashAttnFwdSm90INS1_25CollectiveMainloopFwdSm90ILi2EN4cute5tupleIJNS5_1CILi1EEES8_S8_EEENS6_IJNS7_ILi64EEESA_SA_EEELi512ENS_6half_tEfNS_4arch4Sm90ELb0ELb0ELb1ELb0ELb0ELb0ELb1ELb0ELb0ELb0ELb0ELb0EEENS1_21CollectiveEpilogueFwdINS6_IJSA_NS7_ILi512EEESA_EEES9_SC_SE_Li256ELb0ELb0ELb0ELb0EEENS1_29StaticPersistentTileSchedulerILb0EEEEEEEEEvNT_6ParamsE:
        .type           _ZN7cutlass13device_kernelIN5flash11enable_sm90INS1_16FlashAttnFwdSm90INS1_25CollectiveMainloopFwdSm90ILi2EN4cute5tupleIJNS5_1CILi1EEES8_S8_EEENS6_IJNS7_ILi64EEESA_SA_EEELi512ENS_6half_tEfNS_4arch4Sm90ELb0ELb0ELb1ELb0ELb0ELb0ELb1ELb0ELb0ELb0ELb0ELb0EEENS1_21CollectiveEpilogueFwdINS6_IJSA_NS7_ILi512EEESA_EEES9_SC_SE_Li256ELb0ELb0ELb0ELb0EEENS1_29StaticPersistentTileSchedulerILb0EEEEEEEEEvNT_6ParamsE,@function
        .size           _ZN7cutlass13device_kernelIN5flash11enable_sm90INS1_16FlashAttnFwdSm90INS1_25CollectiveMainloopFwdSm90ILi2EN4cute5tupleIJNS5_1CILi1EEES8_S8_EEENS6_IJNS7_ILi64EEESA_SA_EEELi512ENS_6half_tEfNS_4arch4Sm90ELb0ELb0ELb1ELb0ELb0ELb0ELb1ELb0ELb0ELb0ELb0ELb0EEENS1_21CollectiveEpilogueFwdINS6_IJSA_NS7_ILi512EEESA_EEES9_SC_SE_Li256ELb0ELb0ELb0ELb0EEENS1_29StaticPersistentTileSchedulerILb0EEEEEEEEEvNT_6ParamsE,(.L_x_4550 - _ZN7cutlass13device_kernelIN5flash11enable_sm90INS1_16FlashAttnFwdSm90INS1_25CollectiveMainloopFwdSm90ILi2EN4cute5tupleIJNS5_1CILi1EEES8_S8_EEENS6_IJNS7_ILi64EEESA_SA_EEELi512ENS_6half_tEfNS_4arch4Sm90ELb0ELb0ELb1ELb0ELb0ELb0ELb1ELb0ELb0ELb0ELb0ELb0EEENS1_21CollectiveEpilogueFwdINS6_IJSA_NS7_ILi512EEESA_EEES9_SC_SE_Li256ELb0ELb0ELb0ELb0EEENS1_29StaticPersistentTileSchedulerILb0EEEEEEEEEvNT_6ParamsE)
        .other          _ZN7cutlass13device_kernelIN5flash11enable_sm90INS1_16FlashAttnFwdSm90INS1_25CollectiveMainloopFwdSm90ILi2EN4cute5tupleIJNS5_1CILi1EEES8_S8_EEENS6_IJNS7_ILi64EEESA_SA_EEELi512ENS_6half_tEfNS_4arch4Sm90ELb0ELb0ELb1ELb0ELb0ELb0ELb1ELb0ELb0ELb0ELb0ELb0EEENS1_21CollectiveEpilogueFwdINS6_IJSA_NS7_ILi512EEESA_EEES9_SC_SE_Li256ELb0ELb0ELb0ELb0EEENS1_29StaticPersistentTileSchedulerILb0EEEEEEEEEvNT_6ParamsE,@"STO_CUDA_ENTRY STV_DEFAULT"
_ZN7cutlass13device_kernelIN5flash11enable_sm90INS1_16FlashAttnFwdSm90INS1_25CollectiveMainloopFwdSm90ILi2EN4cute5tupleIJNS5_1CILi1EEES8_S8_EEENS6_IJNS7_ILi64EEESA_SA_EEELi512ENS_6half_tEfNS_4arch4Sm90ELb0ELb0ELb1ELb0ELb0ELb0ELb1ELb0ELb0ELb0ELb0ELb0EEENS1_21CollectiveEpilogueFwdINS6_IJSA_NS7_ILi512EEESA_EEES9_SC_SE_Li256ELb0ELb0ELb0ELb0EEENS1_29StaticPersistentTileSchedulerILb0EEEEEEEEEvNT_6ParamsE:
[----:B------:R-:W1:Y:S02]  /*0000*/  LDC R1, c[0x0][0x28] ;  /* 0x00000a00ff017b82 */ /* 0x000e640000000800 */
[----:B-1----:R-:W-:Y:S01]  /*0010*/  VIADD R1, R1, 0xffffffe0 ;  /* 0xffffffe001017836 */ /* 0x002fe20000000000 */
[----:B------:R-:W1:Y:S01]  /*0020*/  S2R R3, SR_TID.X ;  /* 0x0000000000037919 */ /* 0x000e620000002100 */
[----:B------:R-:W-:Y:S01]  /*0030*/  ELECT P0, URZ, PT ;  /* 0x00000000003f782f */ /* 0x000fe20003800000 */
[----:B------:R-:W-:Y:S01]  /*0040*/  BSSY B0, `(.L_x_126) ;  /* 0x0000016000007945 */ /* 0x000fe20003800000 */
[----:B-1----:R-:W-:-:S05]  /*0050*/  SHF.R.U32.HI R0, RZ, 0x5, R3 ;  /* 0x00000005ff007819 */ /* 0x002fca0000011603 */
[----:B------:R-:W1:Y:S02]  /*0060*/  SHFL.IDX PT, R2, R0, RZ, 0x1f ;  /* 0x00001fff00027589 */ /* 0x000e6400000e0000 */
[----:B-1----:R-:W-:-:S13]  /*0070*/  ISETP.EQ.AND P0, PT, R2, RZ, P0 ;  /* 0x000000ff0200720c */ /* 0x002fda0000702270 */
[----:B------:R-:W-:Y:S05]  /*0080*/  @!P0 BRA `(.L_x_127) ;  /* 0x0000000000448947 */ /* 0x000fea0003800000 */
[----:B------:R-:W-:Y:S02]  /*0090*/  ULDC.64 UR4, c[0x0][0x198] ;  /* 0x0000660000047ab9 */ /* 0x000fe40000000a00 */
[----:B------:R-:W-:Y:S02]  /*00a0*/  UIADD3 UR6, UP0, UR4, 0x270, URZ ;  /* 0x0000027004067890 */ /* 0x000fe4000ff1e03f */
[----:B------:R-:W-:Y:S02]  /*00b0*/  UIADD3 UR8, UP1, UR4, 0x770, URZ ;  /* 0x0000077004087890 */ /* 0x000fe4000ff3e03f */
[----:B------:R-:W-:Y:S02]  /*00c0*/  UIADD3 UR10, UP2, UR4, 0x370, URZ ;  /* 0x00000370040a7890 */ /* 0x000fe4000ff5e03f */
[----:B------:R-:W-:Y:S02]  /*00d0*/  UIADD3 UR12, UP3, UR4, 0x470, URZ ;  /* 0x00000470040c7890 */ /* 0x000fe4000ff7e03f */
[----:B------:R-:W-:-:S02]  /*00e0*/  UIADD3 UR4, UP4, UR4, 0xaf0, URZ ;  /* 0x00000af004047890 */ /* 0x000fc4000ff9e03f */
[----:B------:R-:W-:Y:S02]  /*00f0*/  UIADD3.X UR7, URZ, UR5, URZ, UP0, !UPT ;  /* 0x000000053f077290 */ /* 0x000fe400087fe43f */
[----:B------:R-:W-:Y:S02]  /*0100*/  UIADD3.X UR9, URZ, UR5, URZ, UP1, !UPT ;  /* 0x000000053f097290 */ /* 0x000fe40008ffe43f */
[----:B------:R-:W-:Y:S02]  /*0110*/  UIADD3.X UR11, URZ, UR5, URZ, UP2, !UPT ;  /* 0x000000053f0b7290 */ /* 0x000fe400097fe43f */
[----:B------:R-:W-:Y:S02]  /*0120*/  UIADD3.X UR13, URZ, UR5, URZ, UP3, !UPT ;  /* 0x000000053f0d7290 */ /* 0x000fe40009ffe43f */
[----:B------:R-:W-:Y:S01]  /*0130*/  UIADD3.X UR5, URZ, UR5, URZ, UP4, !UPT ;  /* 0x000000053f057290 */ /* 0x000fe2000a7fe43f */
[----:B------:R1:W-:Y:S02]  /*0140*/  UTMACCTL.PF [UR6] ;  /* 0x00000000060079b9 */ /* 0x0003e40008040000 */
[----:B------:R1:W-:Y:S02]  /*0150*/  UTMACCTL.PF [UR8] ;  /* 0x00000000080079b9 */ /* 0x0003e40008040000 */
[----:B------:R1:W-:Y:S02]  /*0160*/  UTMACCTL.PF [UR10] ;  /* 0x000000000a0079b9 */ /* 0x0003e40008040000 */
[----:B------:R1:W-:Y:S02]  /*0170*/  UTMACCTL.PF [UR12] ;  /* 0x000000000c0079b9 */ /* 0x0003e40008040000 */
[----:B------:R1:W-:Y:S02]  /*0180*/  UTMACCTL.PF [UR4] ;  /* 0x00000000040079b9 */ /* 0x0003e40008040000 */
[----:B-1----:R-:W-:Y:S01]  /*0190*/  NOP ;  /* 0x0000000000007918 */ /* 0x002fe20000000000 */
.L_x_127:
[----:B------:R-:W-:Y:S05]  /*01a0*/  BSYNC B0 ;  /* 0x0000000000007941 */ /* 0x000fea0003800000 */
.L_x_126:
[----:B------:R-:W-:Y:S01]  /*01b0*/  VOTEU.ANY UP0, P0 ;  /* 0x00000000003f7886 */ /* 0x000fe20000000100 */
[----:B------:R-:W1:Y:S01]  /*01c0*/  SHFL.IDX PT, R2, R0, RZ, 0x1f ;  /* 0x00001fff00027589 */ /* 0x000e6200000e0000 */
[----:B------:R-:W-:Y:S01]  /*01d0*/  UMOV UR4, 0x1 ;  /* 0x0000000100047882 */ /* 0x000fe20000000000 */
[----:B------:R-:W-:Y:S01]  /*01e0*/  VOTEU.ANY UP1, P0 ;  /* 0x00000000003f7886 */ /* 0x000fe20000020100 */
[----:B------:R-:W-:Y:S01]  /*01f0*/  SHF.R.U32.HI R4, RZ, 0x7, R3 ;  /* 0x00000007ff047819 */ /* 0x000fe20000011603 */
[----:B------:R-:W2:Y:S01]  /*0200*/  @UP0 S2UR UR7, SR_CgaCtaId ;  /* 0x00000000000709c3 */ /* 0x000ea20000008800 */
[----:B------:R-:W-:Y:S01]  /*0210*/  @UP0 UMOV UR6, 0x400 ;  /* 0x0000040000060882 */ /* 0x000fe20000000000 */
[----:B------:R-:W-:-:S04]  /*0220*/  @UP0 UIADD3 UR4, -UR4, 0x100000, URZ ;  /* 0x0010000004040890 */ /* 0x000fc8000fffe13f */
[----:B------:R-:W-:Y:S02]  /*0230*/  @UP0 USHF.L.U32 UR5, UR4, 0xb, URZ ;  /* 0x0000000b04050899 */ /* 0x000fe4000800063f */
[----:B------:R-:W-:Y:S01]  /*0240*/  @UP0 USHF.L.U32 UR4, UR4, 0x1, URZ ;  /* 0x0000000104040899 */ /* 0x000fe2000800063f */
[----:B------:R-:W-:Y:S01]  /*0250*/  VOTEU.ANY UP2, P0 ;  /* 0x00000000003f7886 */ /* 0x000fe20000040100 */
[----:B-1----:R-:W-:Y:S02]  /*0260*/  ISETP.NE.AND P1, PT, R2, RZ, PT ;  /* 0x000000ff0200720c */ /* 0x002fe40003f25270 */
[----:B------:R1:W3:Y:S01]  /*0270*/  SHFL.IDX PT, R2, R4, RZ, 0x1f ;  /* 0x00001fff04027589 */ /* 0x0002e200000e0000 */
[----:B--2---:R-:W-:Y:S01]  /*0280*/  @UP0 ULEA UR6, UR7, UR6, 0x18 ;  /* 0x0000000607060291 */ /* 0x004fe2000f8ec03f */
[----:B------:R-:W-:Y:S02]  /*0290*/  VOTEU.ANY UP0, P0 ;  /* 0x00000000003f7886 */ /* 0x000fe40000000100 */
[----:B------:R-:W2:Y:S09]  /*02a0*/  FENCE.VIEW.ASYNC.S ;  /* 0x00000000000073c6 */ /* 0x000eb20000000000 */
[----:B--2---:R1:W2:Y:S01]  /*02b0*/  @UP0 SYNCS.EXCH.64 URZ, [UR6+0x38800], UR4 ;  /* 0x03880004063f05b2 */ /* 0x0042a20008000100 */
[----:B------:R1:W4:Y:S01]  /*02c0*/  @UP1 SYNCS.EXCH.64 URZ, [UR6+0x38810], UR4 ;  /* 0x03881004063f15b2 */ /* 0x0003220008000100 */
[----:B------:R1:W1:Y:S01]  /*02d0*/  @UP2 SYNCS.EXCH.64 URZ, [UR6+0x38820], UR4 ;  /* 0x03882004063f25b2 */ /* 0x0002620008000100 */
        /* <DEDUP_REMOVED lines=13> */
[----:B------:R1:W1:Y:S01]  /*03b0*/  SYNCS.EXCH.64 URZ, [UR6+0x38848], UR4 ;  /* 0x03884804063f75b2 */ /* 0x0002620008000100 */
[----:B------:R-:W-:Y:S01]  /*03c0*/  NOP ;  /* 0x0000000000007918 */ /* 0x000fe20000000000 */
.L_x_128:
[----:B-1----:R-:W1:Y:S01]  /*03d0*/  SHFL.IDX PT, R4, R0, RZ, 0x1f ;  /* 0x00001fff00047589 */ /* 0x002e6200000e0000 */
[----:B------:R-:W-:Y:S01]  /*03e0*/  NOP ;  /* 0x0000000000007918 */ /* 0x000fe20000000000 */
[----:B-1----:R-:W-:-:S13]  /*03f0*/  ISETP.NE.AND P0, PT, R4, RZ, PT ;  /* 0x000000ff0400720c */ /* 0x002fda0003f05270 */
[----:B------:R-:W-:Y:S05]  /*0400*/  @P0 BRA `(.L_x_129) ;  /* 0x0000000000480947 */ /* 0x000fea0003800000 */
[----:B------:R-:W1:Y:S01]  /*0410*/  S2UR UR5, SR_CgaCtaId ;  /* 0x00000000000579c3 */ /* 0x000e620000008800 */
        /* <DEDUP_REMOVED lines=15> */
[----:B------:R1:W1:Y:S01]  /*0510*/  SYNCS.EXCH.64 URZ, [UR8+0x38868], UR4 ;  /* 0x03886804083f75b2 */ /* 0x0002620008000100 */
[----:B------:R-:W-:Y:S01]  /*0520*/  NOP ;  /* 0x0000000000007918 */ /* 0x000fe20000000000 */
.L_x_129:
[----:B------:R-:W5:Y:S01]  /*0530*/  SHFL.IDX PT, R4, R0, RZ, 0x1f ;  /* 0x00001fff00047589 */ /* 0x000f6200000e0000 */
[----:B------:R-:W-:Y:S01]  /*0540*/  NOP ;  /* 0x0000000000007918 */ /* 0x000fe20000000000 */
[----:B-----5:R-:W-:-:S13]  /*0550*/  ISETP.NE.AND P0, PT, R4, RZ, PT ;  /* 0x000000ff0400720c */ /* 0x020fda0003f05270 */
        /* <DEDUP_REMOVED lines=15> */
.L_x_130:
[----:B------:R-:W5:Y:S01]  /*0650*/  SHFL.IDX PT, R4, R0, RZ, 0x1f ;  /* 0x00001fff00047589 */ /* 0x000f6200000e0000 */
[----:B------:R-:W-:Y:S01]  /*0660*/  NOP ;  /* 0x0000000000007918 */ /* 0x000fe20000000000 */
[----:B-----5:R-:W-:-:S13]  /*0670*/  ISETP.NE.AND P0, PT, R4, RZ, PT ;  /* 0x000000ff0400720c */ /* 0x020fda0003f05270 */
        /* <DEDUP_REMOVED lines=19> */
.L_x_131:
[----:B------:R-:W5:Y:S01]  /*07b0*/  SHFL.IDX PT, R4, R0, RZ, 0x1f ;  /* 0x00001fff00047589 */ /* 0x000f6200000e0000 */
[----:B---3--:R-:W-:Y:S01]  /*07c0*/  R2UR UR43, R2 ;  /* 0x00000000022b72ca */ /* 0x008fe200000e0000 */
        /* <DEDUP_REMOVED lines=20> */
[----:B---3--:R-:W-:Y:S01]  /*0910*/  NOP ;  /* 0x0000000000007918 */ /* 0x008fe20000000000 */
.L_x_132:
[----:B------:R-:W-:Y:S01]  /*0920*/  ISETP.NE.AND P0, PT, RZ, UR43, PT ;  /* 0x0000002bff007c0c */ /* 0x000fe2000bf05270 */
[----:B------:R-:W-:Y:S01]  /*0930*/  NOP ;  /* 0x0000000000007918 */ /* 0x000fe20000000000 */
[----:B------:R-:W-:Y:S01]  /*0940*/  ULDC.64 UR54, c[0x0][0x208] ;  /* 0x0000820000367ab9 */ /* 0x000fe20000000a00 */
[----:B-12-4-:R-:W-:Y:S10]  /*0950*/  BAR.SYNC.DEFER_BLOCKING 0x0 ;  /* 0x0000000000007b1d */ /* 0x016ff40000010000 */
[----:B------:R-:W-:Y:S05]  /*0960*/  @!P0 BRA `(.L_x_133) ;  /* 0x0000009c000c8947 */ /* 0x000fea0003800000 */
.L_x_134:
        /* <DEDUP_REMOVED lines=13> */
[----:B------:R-:W-:Y:S01]  /*0a40*/  VIADD R0, R3, 0xffffff80 ;  /* 0xffffff8003007836 */ /* 0x000fe20000000000 */
[----:B------:R-:W1:Y:S01]  /*0a50*/  S2UR UR4, SR_CgaCtaId ;  /* 0x00000000000479c3 */ /* 0x000e620000008800 */
[----:B------:R-:W-:Y:S01]  /*0a60*/  UMOV UR42, 0x400 ;  /* 0x00000400002a7882 */ /* 0x000fe20000000000 */
[----:B------:R-:W-:Y:S01]  /*0a70*/  IMAD.MOV.U32 R184, RZ, RZ, 0x40 ;  /* 0x00000040ffb87424 */ /* 0x000fe200078e00ff */
[----:B------:R-:W-:Y:S01]  /*0a80*/  ULDC.64 UR46, c[0x0][0x198] ;  /* 0x00006600002e7ab9 */ /* 0x000fe20000000a00 */
[----:B------:R-:W-:Y:S01]  /*0a90*/  SHF.R.S32.HI R3, RZ, 0x1f, R0 ;  /* 0x0000001fff037819 */ /* 0x000fe20000011400 */
[----:B------:R-:W-:Y:S01]  /*0aa0*/  IMAD.MOV.U32 R16, RZ, RZ, RZ ;  /* 0x000000ffff107224 */ /* 0x000fe200078e00ff */
[----:B------:R-:W-:Y:S02]  /*0ab0*/  UMOV UR38, URZ ;  /* 0x0000003f00267c82 */ /* 0x000fe40008000000 */
[CC--:B------:R-:W-:Y:S02]  /*0ac0*/  LEA.HI R2, R3.reuse, R0.reuse, RZ, 0x4 ;  /* 0x0000000003027211 */ /* 0x0c0fe400078f20ff */
[----:B------:R-:W-:-:S02]  /*0ad0*/  LEA.HI R4, R3, R0, RZ, 0x5 ;  /* 0x0000000003047211 */ /* 0x000fc400078f28ff */
[----:B------:R-:W-:Y:S02]  /*0ae0*/  LEA.HI R5, R3, R0, RZ, 0x7 ;  /* 0x0000000003057211 */ /* 0x000fe400078f38ff */
[----:B------:R-:W-:Y:S02]  /*0af0*/  LOP3.LUT R7, R2, 0xfffffff0, RZ, 0xc0, !PT ;  /* 0xfffffff002077812 */ /* 0x000fe400078ec0ff */
[--C-:B------:R-:W-:Y:S02]  /*0b00*/  SHF.R.S32.HI R187, RZ, 0x5, R4.reuse ;  /* 0x00000005ffbb7819 */ /* 0x100fe40000011404 */
[----:B------:R-:W-:Y:S02]  /*0b10*/  LOP3.LUT R3, R5, 0xffffff80, RZ, 0xc0, !PT ;  /* 0xffffff8005037812 */ /* 0x000fe400078ec0ff */
[----:B------:R-:W-:Y:S02]  /*0b20*/  SHF.R.S32.HI R4, RZ, 0x1f, R4 ;  /* 0x0000001fff047819 */ /* 0x000fe40000011404 */
[C---:B------:R-:W-:Y:S01]  /*0b30*/  IADD3 R7, R0.reuse, -R7, RZ ;  /* 0x8000000700077210 */ /* 0x040fe20007ffe0ff */
[----:B------:R-:W-:Y:S01]  /*0b40*/  IMAD.IADD R3, R0, 0x1, -R3 ;  /* 0x0000000100037824 */ /* 0x000fe200078e0a03 */
[----:B------:R-:W-:Y:S01]  /*0b50*/  LEA.HI R4, R4, R187, RZ, 0x2 ;  /* 0x000000bb04047211 */ /* 0x000fe200078f10ff */
[----:B-1----:R-:W-:Y:S01]  /*0b60*/  ULEA UR42, UR4, UR42, 0x18 ;  /* 0x0000002a042a7291 */ /* 0x002fe2000f8ec03f */
[----:B------:R-:W-:-:S02]  /*0b70*/  SHF.R.S32.HI R0, RZ, 0x1f, R7 ;  /* 0x0000001fff007819 */ /* 0x000fc40000011407 */
[----:B------:R-:W-:Y:S02]  /*0b80*/  SHF.R.S32.HI R186, RZ, 0x7, R5 ;  /* 0x00000007ffba7819 */ /* 0x000fe40000011405 */
[----:B------:R-:W-:Y:S02]  /*0b90*/  LOP3.LUT R4, R4, 0x3ffffc, RZ, 0xc0, !PT ;  /* 0x003ffffc04047812 */ /* 0x000fe400078ec0ff */
[----:B------:R-:W-:Y:S02]  /*0ba0*/  SHF.R.S32.HI R9, RZ, 0x4, R2 ;  /* 0x00000004ff097819 */ /* 0x000fe40000011402 */
[-C--:B------:R-:W-:Y:S01]  /*0bb0*/  LEA.HI R6, R0, R7.reuse, RZ, 0x3 ;  /* 0x0000000700067211 */ /* 0x080fe200078f18ff */
[----:B------:R-:W-:Y:S01]  /*0bc0*/  IMAD.IADD R8, R187, 0x1, -R4 ;  /* 0x00000001bb087824 */ /* 0x000fe200078e0a04 */
[----:B------:R-:W-:Y:S02]  /*0bd0*/  LEA R11, R186, R7, 0x8 ;  /* 0x00000007ba0b7211 */ /* 0x000fe400078e40ff */
[----:B------:R-:W-:-:S02]  /*0be0*/  LEA.HI R2, R2, R9, RZ, 0x1 ;  /* 0x0000000902027211 */ /* 0x000fc400078f08ff */
[----:B------:R-:W-:Y:S01]  /*0bf0*/  LOP3.LUT R4, R6, 0xfffffff8, RZ, 0xc0, !PT ;  /* 0xfffffff806047812 */ /* 0x000fe200078ec0ff */
[----:B------:R-:W-:Y:S01]  /*0c00*/  IMAD R188, R8, 0x10, R11 ;  /* 0x0000001008bc7824 */ /* 0x000fe200078e020b */
[----:B------:R-:W-:Y:S02]  /*0c10*/  LOP3.LUT R2, R2, 0x1ffffffe, RZ, 0xc0, !PT ;  /* 0x1ffffffe02027812 */ /* 0x000fe400078ec0ff */
[----:B------:R-:W-:Y:S02]  /*0c20*/  IADD3 R8, R7, -R4, RZ ;  /* 0x8000000407087210 */ /* 0x000fe40007ffe0ff */
[----:B------:R-:W-:Y:S01]  /*0c30*/  SHF.L.U32 R6, R6, 0x6, RZ ;  /* 0x0000000606067819 */ /* 0x000fe200000006ff */
[----:B------:R-:W-:Y:S01]  /*0c40*/  IMAD.IADD R9, R9, 0x1, -R2 ;  /* 0x0000000109097824 */ /* 0x000fe200078e0a02 */
[----:B------:R-:W-:Y:S01]  /*0c50*/  SHF.R.S32.HI R0, RZ, 0x1f, R3 ;  /* 0x0000001fff007819 */ /* 0x000fe20000011403 */
[----:B------:R-:W-:Y:S01]  /*0c60*/  IMAD.SHL.U32 R10, R8, 0x40, RZ ;  /* 0x00000040080a7824 */ /* 0x000fe200078e00ff */
[----:B------:R-:W-:Y:S01]  /*0c70*/  LOP3.LUT R6, R6, 0x7ffffe00, RZ, 0xc0, !PT ;  /* 0x7ffffe0006067812 */ /* 0x000fe200078ec0ff */
[----:B------:R-:W-:Y:S01]  /*0c80*/  IMAD.SHL.U32 R9, R9, 0x8, RZ ;  /* 0x0000000809097824 */ /* 0x000fe200078e00ff */
[----:B------:R-:W-:-:S02]  /*0c90*/  LEA.HI R2, R0, R3, RZ, 0x2 ;  /* 0x0000000300027211 */ /* 0x000fc400078f10ff */
[----:B------:R-:W-:Y:S01]  /*0ca0*/  LOP3.LUT R10, R10, 0x1c0, RZ, 0xc0, !PT ;  /* 0x000001c00a0a7812 */ /* 0x000fe200078ec0ff */
[--C-:B------:R-:W-:Y:S01]  /*0cb0*/  IMAD.U32 R188, R188, 0x40, R9.reuse ;  /* 0x00000040bcbc7824 */ /* 0x100fe200078e0009 */
[----:B------:R-:W-:Y:S01]  /*0cc0*/  LEA.HI R4, R0, R3, RZ, 0x5 ;  /* 0x0000000300047211 */ /* 0x000fe200078f28ff */
[----:B------:R-:W-:Y:S01]  /*0cd0*/  IMAD R6, R187, 0x400, R6 ;  /* 0x00000400bb067824 */ /* 0x000fe200078e0206 */
[----:B------:R-:W-:Y:S02]  /*0ce0*/  LOP3.LUT R9, R10, 0x8, R9, 0xf8, !PT ;  /* 0x000000080a097812 */ /* 0x000fe400078ef809 */
[----:B------:R-:W-:Y:S02]  /*0cf0*/  SHF.R.U32.HI R10, RZ, 0x3, R10 ;  /* 0x00000003ff0a7819 */ /* 0x000fe4000001160a */
[----:B------:R-:W-:Y:S02]  /*0d00*/  R2P PR, R8, 0x6 ;  /* 0x0000000608007804 */ /* 0x000fe40000000000 */
[----:B------:R-:W-:-:S02]  /*0d10*/  LOP3.LUT R9, R9, R10, RZ, 0x3c, !PT ;  /* 0x0000000a09097212 */ /* 0x000fc400078e3cff */
[--C-:B------:R-:W-:Y:S02]  /*0d20*/  SHF.R.S32.HI R0, RZ, 0x2, R2.reuse ;  /* 0x00000002ff007819 */ /* 0x100fe40000011402 */
[----:B------:R-:W-:Y:S01]  /*0d30*/  SHF.R.S32.HI R7, RZ, 0x1f, R2 ;  /* 0x0000001fff077819 */ /* 0x000fe20000011402 */
[----:B------:R-:W-:Y:S01]  /*0d40*/  IMAD.IADD R6, R6, 0x1, R9 ;  /* 0x0000000106067824 */ /* 0x000fe200078e0209 */
[----:B------:R-:W-:Y:S02]  /*0d50*/  LEA.HI R5, R5, R186, RZ, 0x1 ;  /* 0x000000ba05057211 */ /* 0x000fe400078f08ff */
[----:B------:R-:W-:Y:S02]  /*0d60*/  LEA.HI R7, R7, R0, RZ, 0x3 ;  /* 0x0000000007077211 */ /* 0x000fe400078f18ff */
[----:B------:R-:W-:Y:S02]  /*0d70*/  LEA R23, R6, UR42, 0x1 ;  /* 0x0000002a06177c11 */ /* 0x000fe4000f8e08ff */
[----:B------:R-:W-:-:S02]  /*0d80*/  LOP3.LUT R2, R2, 0x7ffffffc, RZ, 0xc0, !PT ;  /* 0x7ffffffc02027812 */ /* 0x000fc400078ec0ff */
[----:B------:R-:W-:Y:S01]  /*0d90*/  LOP3.LUT R5, R5, 0xfffffe, RZ, 0xc0, !PT ;  /* 0x00fffffe05057812 */ /* 0x000fe200078ec0ff */
[C---:B------:R-:W-:Y:S01]  /*0da0*/  VIADD R22, R23.reuse, 0x36420 ;  /* 0x0003642017167836 */ /* 0x040fe20000000000 */
[----:B------:R-:W-:Y:S01]  /*0db0*/  IADD3 R185, R23, 0x36400, RZ ;  /* 0x0003640017b97810 */ /* 0x000fe20007ffe0ff */
[----:B------:R-:W-:Y:S01]  /*0dc0*/  IMAD.IADD R18, R3, 0x1, -R2 ;  /* 0x0000000103127824 */ /* 0x000fe200078e0a02 */
[----:B------:R-:W-:Y:S01]  /*0dd0*/  LOP3.LUT R7, R7, 0xfffffff8, RZ, 0xc0, !PT ;  /* 0xfffffff807077812 */ /* 0x000fe200078ec0ff */
[----:B------:R-:W-:Y:S01]  /*0de0*/  IMAD.IADD R5, R186, 0x1, -R5 ;  /* 0x00000001ba057824 */ /* 0x000fe200078e0a05 */
[----:B------:R-:W-:Y:S01]  /*0df0*/  SEL R184, R184, 0xffffffc0, !P2 ;  /* 0xffffffc0b8b87807 */ /* 0x000fe20005000000 */
[----:B------:R-:W-:Y:S01]  /*0e00*/  @P1 VIADD R22, R185, 0xffffffe0 ;  /* 0xffffffe0b9161836 */ /* 0x000fe20000000000 */
[----:B------:R-:W-:Y:S01]  /*0e10*/  IADD3 R7, R0, -R7, RZ ;  /* 0x8000000700077210 */ /* 0x000fe20007ffe0ff */
[----:B------:R-:W-:Y:S01]  /*0e20*/  IMAD.SHL.U32 R19, R5, 0x100, RZ ;  /* 0x0000010005137824 */ /* 0x000fe200078e00ff */
[----:B------:R-:W-:Y:S01]  /*0e30*/  SHF.R.S32.HI R4, RZ, 0x5, R4 ;  /* 0x00000005ff047819 */ /* 0x000fe20000011404 */
[----:B------:R-:W-:Y:S01]  /*0e40*/  IMAD.IADD R185, R185, 0x1, R184 ;  /* 0x00000001b9b97824 */ /* 0x000fe200078e02b8 */
[----:B------:R-:W-:Y:S01]  /*0e50*/  MOV R2, RZ ;  /* 0x000000ff00027202 */ /* 0x000fe20000000f00 */
[----:B------:R-:W-:Y:S01]  /*0e60*/  IMAD.IADD R184, R184, 0x1, R22 ;  /* 0x00000001b8b87824 */ /* 0x000fe200078e0216 */
[----:B------:R-:W-:-:S02]  /*0e70*/  LEA R17, R4, R7, 0x4 ;  /* 0x0000000704117211 */ /* 0x000fc400078e20ff */
[----:B------:R-:W-:-:S07]  /*0e80*/  SHF.L.U32 R18, R18, 0x1, RZ ;  /* 0x0000000112127819 */ /* 0x000fce00000006ff */
.L_x_163:
[----:B------:R-:W-:Y:S01]  /*0e90*/  ULDC UR4, c[0x0][0xea8] ;  /* 0x0003aa0000047ab9 */ /* 0x000fe20000000800 */
[----:B------:R-:W-:Y:S01]  /*0ea0*/  ULDC.64 UR6, c[0x0][0x3f8] ;  /* 0x0000fe0000067ab9 */ /* 0x000fe20000000a00 */
[----:B------:R-:W-:Y:S02]  /*0eb0*/  UISETP.NE.AND UP1, UPT, UR4, 0x1, UPT ;  /* 0x000000010400788c */ /* 0x000fe4000bf25270 */
[----:B------:R-:W-:Y:S01]  /*0ec0*/  UISETP.NE.U32.AND UP0, UPT, UR6, URZ, UPT ;  /* 0x0000003f0600728c */ /* 0x000fe2000bf05070 */
[----:B------:R-:W-:Y:S01]  /*0ed0*/  ULDC UR4, c[0x0][0xeb4] ;  /* 0x0003ad0000047ab9 */ /* 0x000fe20000000800 */
[----:B------:R-:W-:Y:S01]  /*0ee0*/  UMOV UR40, UR41 ;  /* 0x0000002900287c82 */ /* 0x000fe20008000000 */
[----:B------:R-:W-:Y:S02]  /*0ef0*/  UISETP.NE.AND UP2, UPT, UR4, 0x1, UPT ;  /* 0x000000010400788c */ /* 0x000fe4000bf45270 */
[----:B------:R-:W-:Y:S01]  /*0f00*/  UISETP.NE.AND.EX UP0, UPT, UR7, URZ, UPT, UP0 ;  /* 0x0000003f0700728c */ /* 0x000fe2000bf05300 */
[----:B------:R-:W-:-:S03]  /*0f10*/  ULDC UR44, c[0x0][0x404] ;  /* 0x00010100002c7ab9 */ /* 0x000fc60000000800 */
[----:B------:R-:W-:Y:S01]  /*0f20*/  @UP1 ULDC UR4, c[0x0][0xeac] ;  /* 0x0003ab0000041ab9 */ /* 0x000fe20000000800 */
[----:B------:R-:W-:Y:S01]  /*0f30*/  @UP1 ULDC UR6, c[0x0][0xeb0] ;  /* 0x0003ac0000061ab9 */ /* 0x000fe20000000800 */
[----:B------:R-:W-:Y:S02]  /*0f40*/  UIMAD.WIDE.U32 UR4, UR41, UR4, URZ ;  /* 0x00000004290472a5 */ /* 0x000fe4000f8e003f */
[----:B------:R-:W-:Y:S02]  /*0f50*/  USEL UR44, UR44, 0x1, UP0 ;  /* 0x000000012c2c7887 */ /* 0x000fe40008000000 */
[----:B------:R-:W-:Y:S02]  /*0f60*/  @UP1 USHF.R.U32.HI UR40, URZ, UR6, UR5 ;  /* 0x000000063f281299 */ /* 0x000fe40008011605 */
[----:B------:R-:W-:Y:S01]  /*0f70*/  UISETP.NE.AND UP1, UPT, UR43, 0x1, UPT ;  /* 0x000000012b00788c */ /* 0x000fe2000bf25270 */
[----:B------:R-:W-:Y:S01]  /*0f80*/  @UP2 ULDC.64 UR6, c[0x0][0xeb8] ;  /* 0x0003ae0000062ab9 */ /* 0x000fe20000000a00 */
[----:B------:R-:W-:Y:S01]  /*0f90*/  UMOV UR39, UR41 ;  /* 0x0000002900277c82 */ /* 0x000fe20008000000 */
[----:B------:R-:W-:-:S03]  /*0fa0*/  UIMAD.WIDE.U32 UR4, UR40, UR6, URZ ;  /* 0x00000006280472a5 */ /* 0x000fc6000f8e003f */
[----:B------:R-:W-:Y:S01]  /*0fb0*/  PLOP3.LUT P0, PT, PT, PT, UP1, 0x80, 0x0 ;  /* 0x000000000000781c */ /* 0x000fe20003f0f018 */
[----:B------:R-:W-:Y:S01]  /*0fc0*/  ULDC UR6, c[0x0][0x2e0] ;  /* 0x0000b80000067ab9 */ /* 0x000fe20000000800 */
[----:B------:R-:W-:Y:S01]  /*0fd0*/  UMOV UR36, UR40 ;  /* 0x0000002800247c82 */ /* 0x000fe20008000000 */
[----:B------:R-:W-:Y:S02]  /*0fe0*/  UIMAD UR44, UR44, UR6, URZ ;  /* 0x000000062c2c72a4 */ /* 0x000fe4000f8e023f */
[----:B------:R-:W-:-:S08]  /*0ff0*/  @UP2 USHF.R.U32.HI UR36, URZ, UR7, UR5 ;  /* 0x000000073f242299 */ /* 0x000fd00008011605 */
[----:B-1----:R-:W-:Y:S05]  /*1000*/  @!P0 BRA `(.L_x_135) ;  /* 0x0000001400e08947 */ /* 0x002fea0003800000 */
[----:B------:R-:W1:Y:S01]  /*1010*/  SHFL.IDX PT, R0, R186, RZ, 0x1f ;  /* 0x00001fffba007589 */ /* 0x000e6200000e0000 */
[----:B------:R-:W-:Y:S01]  /*1020*/  UIADD3 UR4, UR42, 0x36400, URZ ;  /* 0x000364002a047890 */ /* 0x000fe2000fffe03f */
[----:B------:R-:W-:Y:S01]  /*1030*/  UMOV UR17, 0x40000040 ;  /* 0x4000004000117882 */ /* 0x000fe20000000000 */
[----:B------:R-:W-:Y:S02]  /*1040*/  BAR.SYNC.DEFER_BLOCKING 0xe, 0x100 ;  /* 0x0384000000007b1d */ /* 0x000fe40000010000 */
[----:B------:R-:W-:Y:S02]  /*1050*/  USHF.R.U32.HI UR4, URZ, 0x4, UR4 ;  /* 0x000000043f047899 */ /* 0x000fe40008011604 */
[----:B------:R-:W-:Y:S02]  /*1060*/  UISETP.GE.AND UP0, UPT, UR44, 0x41, UPT ;  /* 0x000000412c00788c */ /* 0x000fe4000bf06270 */
[----:B------:R-:W-:Y:S01]  /*1070*/  ULOP3.LUT UR4, UR4, 0x3fff, URZ, 0xc0, !UPT ;  /* 0x00003fff04047892 */ /* 0x000fe2000f8ec03f */
[----:B------:R-:W-:Y:S01]  /*1080*/  UMOV UR19, 0x40000040 ;  /* 0x4000004000137882 */ /* 0x000fe20000000000 */
[----:B------:R-:W-:-:S02]  /*1090*/  UMOV UR5, 0x40000040 ;  /* 0x4000004000057882 */ /* 0x000fc40000000000 */
[----:B------:R-:W-:Y:S01]  /*10a0*/  ULOP3.LUT UR16, UR4, 0x10000, URZ, 0xfc, !UPT ;  /* 0x0001000004107892 */ /* 0x000fe2000f8efc3f */
[----:B------:R-:W2:Y:S01]  /*10b0*/  S2R R4, SR_TID.X ;  /* 0x0000000000047919 */ /* 0x000ea20000002100 */
[----:B------:R-:W-:Y:S01]  /*10c0*/  UMOV UR7, 0x40000040 ;  /* 0x4000004000077882 */ /* 0x000fe20000000000 */
[----:B------:R-:W-:Y:S01]  /*10d0*/  UMOV UR9, 0x40000040 ;  /* 0x4000004000097882 */ /* 0x000fe20000000000 */
[----:B------:R-:W-:Y:S01]  /*10e0*/  UIADD3 UR4, UR16, 0x2, URZ ;  /* 0x0000000210047890 */ /* 0x000fe2000fffe03f */
[----:B------:R-:W-:Y:S01]  /*10f0*/  PLOP3.LUT P0, PT, PT, PT, UP0, 0x80, 0x0 ;  /* 0x000000000000781c */ /* 0x000fe20003f0f008 */
[----:B------:R-:W-:Y:S01]  /*1100*/  UIADD3 UR8, UR16, 0x4, URZ ;  /* 0x0000000410087890 */ /* 0x000fe2000fffe03f */
[----:B------:R-:W-:Y:S01]  /*1110*/  UMOV UR11, 0x40000040 ;  /* 0x40000040000b7882 */ /* 0x000fe20000000000 */
[----:B------:R-:W-:Y:S01]  /*1120*/  UIADD3 UR12, UR16, 0x6, URZ ;  /* 0x00000006100c7890 */ /* 0x000fe2000fffe03f */
[----:B-1----:R-:W-:Y:S01]  /*1130*/  LEA.HI R3, R0, R0, RZ, 0x1 ;  /* 0x0000000000037211 */ /* 0x002fe200078f08ff */
[----:B------:R-:W-:Y:S01]  /*1140*/  UMOV UR13, 0x40000040 ;  /* 0x40000040000d7882 */ /* 0x000fe20000000000 */
[----:B------:R-:W-:-:S02]  /*1150*/  UMOV UR15, 0x40000040 ;  /* 0x40000040000f7882 */ /* 0x000fc40000000000 */
[----:B------:R-:W-:Y:S01]  /*1160*/  LOP3.LUT R3, R3, 0x1fffe, RZ, 0xc0, !PT ;  /* 0x0001fffe03037812 */ /* 0x000fe200078ec0ff */
[----:B------:R-:W-:-:S03]  /*1170*/  WARPGROUP.ARRIVE ;  /* 0x00000000000079c5 */ /* 0x000fc60000000000 */
[----:B------:R-:W-:-:S04]  /*1180*/  IADD3 R3, R0, -R3, RZ ;  /* 0x8000000300037210 */ /* 0x000fc80007ffe0ff */
[----:B------:R-:W-:-:S05]  /*1190*/  LEA R3, R3, UR42, 0xf ;  /* 0x0000002a03037c11 */ /* 0x000fca000f8e78ff */
[----:B------:R-:W-:-:S05]  /*11a0*/  VIADD R3, R3, 0x400 ;  /* 0x0000040003037836 */ /* 0x000fca0000000000 */
[----:B------:R-:W-:Y:S02]  /*11b0*/  SHF.R.U32.HI R3, RZ, 0x4, R3 ;  /* 0x00000004ff037819 */ /* 0x000fe40000011603 */
[----:B--2---:R-:W-:Y:S02]  /*11c0*/  LOP3.LUT R4, R4, 0x7f, RZ, 0xc0, !PT ;  /* 0x0000007f04047812 */ /* 0x004fe400078ec0ff */
[----:B------:R-:W-:Y:S02]  /*11d0*/  LOP3.LUT R3, R3, 0x3fff, RZ, 0xc0, !PT ;  /* 0x00003fff03037812 */ /* 0x000fe400078ec0ff */
[----:B------:R-:W-:Y:S02]  /*11e0*/  ISETP.NE.AND P1, PT, R4, RZ, PT ;  /* 0x000000ff0400720c */ /* 0x000fe40003f25270 */
[----:B------:R-:W-:-:S05]  /*11f0*/  LOP3.LUT R7, R3, 0x2000000, RZ, 0xfc, !PT ;  /* 0x0200000003077812 */ /* 0x000fca00078efcff */
[----:B------:R-:W-:-:S05]  /*1200*/  IMAD R0, R2, 0x1000, R7 ;  /* 0x0000100002007824 */ /* 0x000fca00078e0207 */
[C---:B------:R-:W-:Y:S02]  /*1210*/  R2UR UR18, R0.reuse ;  /* 0x00000000001272ca */ /* 0x040fe400000e0000 */
[----:B------:R-:W-:-:S04]  /*1220*/  IADD3 R3, R0, 0x80, RZ ;  /* 0x0000008000037810 */ /* 0x000fc80007ffe0ff */
[----:B------:R-:W-:Y:S01]  /*1230*/  R2UR UR6, R3 ;  /* 0x00000000030672ca */ /* 0x000fe200000e0000 */
[C---:B------:R-:W-:Y:S02]  /*1240*/  VIADD R3, R0.reuse, 0x100 ;  /* 0x0000010000037836 */ /* 0x040fe40000000000 */
[----:B------:R-:W-:-:S03]  /*1250*/  VIADD R0, R0, 0x180 ;  /* 0x0000018000007836 */ /* 0x000fc60000000000 */
[----:B------:R-:W-:Y:S01]  /*1260*/  R2UR UR10, R3 ;  /* 0x00000000030a72ca */ /* 0x000fe200000e0000 */
[----:B------:R-:W-:Y:S01]  /*1270*/  HGMMA.64x256x16.F32 R24, gdesc[UR16].tnspB, RZ, !UPT, gsb0 ;  /* 0x43e00000101879f0 */ /* 0x000fe2000c0008ff */
[----:B------:R-:W-:Y:S02]  /*1280*/  R2UR UR14, R0 ;  /* 0x00000000000e72ca */ /* 0x000fe400000e0000 */
[----:B------:R-:W-:-:S04]  /*1290*/  @!P1 LEA R0, R2, UR42, 0x3 ;  /* 0x0000002a02009c11 */ /* 0x000fc8000f8e18ff */
[----:B------:R-:W-:-:S04]  /*12a0*/  @!P1 IADD3 R0, R0, 0x38860, RZ ;  /* 0x0003886000009810 */ /* 0x000fc80007ffe0ff */
[----:B------:R-:W-:Y:S01]  /*12b0*/  @!P1 PRMT R0, RZ, 0x654, R0 ;  /* 0x00000654ff009816 */ /* 0x000fe20000000000 */
[----:B------:R-:W-:Y:S02]  /*12c0*/  WARPGROUP.DEPBAR.LE gsb0, 0x0 ;  /* 0x00008000000079c5 */ /* 0x000fe40000010000 */
[----:B------:R-:W-:-:S14]  /*12d0*/  WARPGROUP.ARRIVE ;  /* 0x00000000000079c5 */ /* 0x000fdc0000000000 */
        /* <DEDUP_REMOVED lines=12> */
[----:B------:R-:W-:Y:S05]  /*13a0*/  @!P0 BRA `(.L_x_136) ;  /* 0x0000000800c48947 */ /* 0x000fea0003800000 */
[----:B------:R-:W-:-:S04]  /*13b0*/  UIADD3 UR44, UR44, 0x3f, URZ ;  /* 0x0000003f2c2c7890 */ /* 0x000fc8000fffe03f */
[----:B------:R-:W-:-:S04]  /*13c0*/  USHF.R.S32.HI UR6, URZ, 0x1f, UR44 ;  /* 0x0000001f3f067899 */ /* 0x000fc8000801142c */
[----:B------:R-:W-:-:S04]  /*13d0*/  ULEA.HI UR6, UR6, UR44, URZ, 0x6 ;  /* 0x0000002c06067291 */ /* 0x000fc8000f8f303f */
[----:B------:R-:W-:-:S06]  /*13e0*/  ULEA.HI.SX32 UR6, UR6, 0xfffffffe, 0x1a ;  /* 0xfffffffe06067891 */ /* 0x000fcc000f8fd23f */
[----:B-1----:R-:W-:-:S07]  /*13f0*/  IMAD.U32 R0, RZ, RZ, UR6 ;  /* 0x00000006ff007e24 */ /* 0x002fce000f8e00ff */
.L_x_137:
[----:B------:R-:W-:Y:S01]  /*1400*/  BAR.SYNC.DEFER_BLOCKING 0xe, 0x100 ;  /* 0x0384000000007b1d */ /* 0x000fe20000010000 */
[C---:B------:R-:W-:Y:S01]  /*1410*/  IMAD R3, R2.reuse, 0x40, R17 ;  /* 0x0000004002037824 */ /* 0x040fe200078e0211 */
[----:B------:R-:W-:Y:S02]  /*1420*/  IADD3 R2, R2, 0x1, RZ ;  /* 0x0000000102027810 */ /* 0x000fe40007ffe0ff */
[----:B------:R-:W-:Y:S02]  /*1430*/  ISETP.GT.AND P2, PT, R0, RZ, PT ;  /* 0x000000ff0000720c */ /* 0x000fe40003f44270 */
[----:B------:R-:W-:Y:S01]  /*1440*/  LEA R3, R3, UR42, 0x2 ;  /* 0x0000002a03037c11 */ /* 0x000fe2000f8e10ff */
[----:B------:R-:W-:Y:S01]  /*1450*/  UMOV UR19, 0x40000040 ;  /* 0x4000004000137882 */ /* 0x000fe20000000000 */
[C---:B------:R-:W-:Y:S01]  /*1460*/  ISETP.NE.AND P0, PT, R2.reuse, 0x2, PT ;  /* 0x000000020200780c */ /* 0x040fe20003f05270 */
[----:B------:R-:W-:Y:S01]  /*1470*/  UMOV UR7, 0x40000040 ;  /* 0x4000004000077882 */ /* 0x000fe20000000000 */
[----:B------:R-:W-:Y:S01]  /*1480*/  UMOV UR11, 0x40000040 ;  /* 0x40000040000b7882 */ /* 0x000fe20000000000 */
[----:B------:R-:W-:Y:S01]  /*1490*/  UMOV UR15, 0x40000040 ;  /* 0x40000040000f7882 */ /* 0x000fe20000000000 */
[----:B------:R-:W-:-:S02]  /*14a0*/  SEL R2, R2, RZ, P0 ;  /* 0x000000ff02027207 */ /* 0x000fc40000000000 */
[----:B------:R-:W-:Y:S01]  /*14b0*/  IADD3 R0, R0, -0x1, RZ ;  /* 0xffffffff00007810 */ /* 0x000fe20007ffe0ff */
[----:B------:R-:W1:Y:S04]  /*14c0*/  LDS R4, [R3+0x38400] ;  /* 0x0384000003047984 */ /* 0x000e680000000800 */
[----:B------:R2:W3:Y:S02]  /*14d0*/  LDS R5, [R3+0x38420] ;  /* 0x0384200003057984 */ /* 0x0004e40000000800 */
[----:B--2---:R-:W-:-:S05]  /*14e0*/  IMAD R3, R2, 0x1000, R7 ;  /* 0x0000100002037824 */ /* 0x004fca00078e0207 */
[----:B------:R-:W-:Y:S01]  /*14f0*/  R2UR UR18, R3 ;  /* 0x00000000031272ca */ /* 0x000fe200000e0000 */
        /* <DEDUP_REMOVED lines=128> */
[----:B------:R-:W-:-:S05]  /*1d00*/  VIADD R4, R3, 0x80 ;  /* 0x0000008003047836 */ /* 0x000fca0000000000 */
[----:B------:R-:W-:Y:S01]  /*1d10*/  WARPGROUP.ARRIVE ;  /* 0x00000000000079c5 */ /* 0x000fe20000000000 */
[----:B------:R-:W-:Y:S02]  /*1d20*/  R2UR UR6, R4 ;  /* 0x00000000040672ca */ /* 0x000fe400000e0000 */
[C---:B------:R-:W-:Y:S01]  /*1d30*/  IADD3 R4, R3.reuse, 0x100, RZ ;  /* 0x0000010003047810 */ /* 0x040fe20007ffe0ff */
[----:B------:R-:W-:Y:S02]  /*1d40*/  VIADD R3, R3, 0x180 ;  /* 0x0000018003037836 */ /* 0x000fe40000000000 */
[----:B------:R-:W-:Y:S01]  /*1d50*/  HGMMA.64x256x16.F32 R24, gdesc[UR16].tnspB, R24, gsb0 ;  /* 0x43e00000101879f0 */ /* 0x000fe20008000818 */
[----:B------:R-:W-:Y:S02]  /*1d60*/  R2UR UR10, R4 ;  /* 0x00000000040a72ca */ /* 0x000fe400000e0000 */
[----:B------:R-:W-:Y:S02]  /*1d70*/  R2UR UR14, R3 ;  /* 0x00000000030e72ca */ /* 0x000fe400000e0000 */
[----:B------:R-:W-:-:S05]  /*1d80*/  @!P1 LEA R3, R2, UR42, 0x3 ;  /* 0x0000002a02039c11 */ /* 0x000fca000f8e18ff */
[----:B------:R-:W-:-:S05]  /*1d90*/  @!P1 VIADD R3, R3, 0x38860 ;  /* 0x0003886003039836 */ /* 0x000fca0000000000 */
[----:B------:R-:W-:Y:S01]  /*1da0*/  @!P1 PRMT R3, RZ, 0x654, R3 ;  /* 0x00000654ff039816 */ /* 0x000fe20000000003 */
[----:B------:R-:W-:Y:S02]  /*1db0*/  WARPGROUP.DEPBAR.LE gsb0, 0x0 ;  /* 0x00008000000079c5 */ /* 0x000fe40000010000 */
[----:B------:R-:W-:-:S10]  /*1dc0*/  WARPGROUP.ARRIVE ;  /* 0x00000000000079c5 */ /* 0x000fd40000000000 */
        /* <DEDUP_REMOVED lines=11> */
[----:B------:R1:W-:Y:S02]  /*1e80*/  @!P1 SYNCS.ARRIVE.TRANS64.RED.A1T0 RZ, [R3+URZ], RZ ;  /* 0x000000ff03ff99a7 */ /* 0x0003e4000810043f */
[----:B-1----:R-:W-:-:S04]  /*1e90*/  SEL R3, RZ, 0x1, P0 ;  /* 0x00000001ff037807 */ /* 0x002fc80000000000 */
[----:B------:R-:W-:Y:S01]  /*1ea0*/  LOP3.LUT R16, R16, R3, RZ, 0x3c, !PT ;  /* 0x0000000310107212 */ /* 0x000fe200078e3cff */
[----:B------:R-:W-:Y:S06]  /*1eb0*/  @P2 BRA `(.L_x_137) ;  /* 0xfffffff400502947 */ /* 0x000fec000383ffff */
.L_x_136:
[----:B------:R-:W-:Y:S01]  /*1ec0*/  BAR.SYNC.DEFER_BLOCKING 0xe, 0x100 ;  /* 0x0384000000007b1d */ /* 0x000fe20000010000 */
[C---:B-1----:R-:W-:Y:S01]  /*1ed0*/  IMAD R0, R2.reuse, 0x40, R17 ;  /* 0x0000004002007824 */ /* 0x042fe200078e0211 */
[----:B------:R-:W-:Y:S01]  /*1ee0*/  CS2R R156, SRZ ;  /* 0x00000000009c7805 */ /* 0x000fe2000001ff00 */
[----:B------:R-:W-:-:S03]  /*1ef0*/  VIADD R2, R2, 0x1 ;  /* 0x0000000102027836 */ /* 0x000fc60000000000 */
[----:B------:R-:W-:Y:S02]  /*1f00*/  LEA R4, R0, UR42, 0x2 ;  /* 0x0000002a00047c11 */ /* 0x000fe4000f8e10ff */
[----:B------:R-:W-:-:S04]  /*1f10*/  ISETP.NE.AND P0, PT, R2, 0x2, PT ;  /* 0x000000020200780c */ /* 0x000fc80003f05270 */
[----:B------:R-:W-:Y:S02]  /*1f20*/  SEL R5, RZ, 0x1, P0 ;  /* 0x00000001ff057807 */ /* 0x000fe40000000000 */
[----:B------:R-:W-:Y:S02]  /*1f30*/  SEL R2, R2, RZ, P0 ;  /* 0x000000ff02027207 */ /* 0x000fe40000000000 */
[----:B------:R-:W-:Y:S01]  /*1f40*/  LOP3.LUT R16, R16, R5, RZ, 0x3c, !PT ;  /* 0x0000000510107212 */ /* 0x000fe200078e3cff */
        /* <DEDUP_REMOVED lines=132> */
.L_x_135:
[----:B------:R-:W1:Y:S01]  /*2790*/  SHFL.IDX PT, R0, R186, RZ, 0x1f ;  /* 0x00001fffba007589 */ /* 0x000e6200000e0000 */
[----:B------:R-:W-:Y:S02]  /*27a0*/  UIADD3 UR6, UR42, 0x36400, URZ ;  /* 0x000364002a067890 */ /* 0x000fe4000fffe03f */
[----:B------:R-:W-:Y:S02]  /*27b0*/  UIADD3 UR4, UR44, 0x3f, URZ ;  /* 0x0000003f2c047890 */ /* 0x000fe4000fffe03f */
[----:B------:R-:W-:Y:S02]  /*27c0*/  ULOP3.LUT UP0, URZ, UR6, 0x3ff, URZ, 0xc0, !UPT ;  /* 0x000003ff063f7892 */ /* 0x000fe4000f80c03f */
[----:B------:R-:W-:-:S04]  /*27d0*/  USHF.R.S32.HI UR5, URZ, 0x1f, UR4 ;  /* 0x0000001f3f057899 */ /* 0x000fc80008011404 */
[----:B------:R-:W-:Y:S01]  /*27e0*/  PLOP3.LUT P0, PT, PT, PT, UP0, 0x80, 0x0 ;  /* 0x000000000000781c */ /* 0x000fe20003f0f008 */
[----:B------:R-:W-:-:S04]  /*27f0*/  ULEA.HI UR5, UR5, UR4, URZ, 0x6 ;  /* 0x0000000405057291 */ /* 0x000fc8000f8f303f */
[----:B------:R-:W-:Y:S01]  /*2800*/  USHF.R.S32.HI UR37, URZ, 0x6, UR5 ;  /* 0x000000063f257899 */ /* 0x000fe20008011405 */
[----:B-1----:R-:W-:-:S04]  /*2810*/  LEA.HI R3, R0, R0, RZ, 0x1 ;  /* 0x0000000000037211 */ /* 0x002fc800078f08ff */
[----:B------:R-:W-:-:S04]  /*2820*/  LOP3.LUT R3, R3, 0x1fffe, RZ, 0xc0, !PT ;  /* 0x0001fffe03037812 */ /* 0x000fc800078ec0ff */
[----:B------:R-:W-:-:S04]  /*2830*/  IADD3 R3, R0, -R3, RZ ;  /* 0x8000000300037210 */ /* 0x000fc80007ffe0ff */
[----:B------:R-:W-:-:S05]  /*2840*/  LEA R3, R3, UR42, 0xf ;  /* 0x0000002a03037c11 */ /* 0x000fca000f8e78ff */
[----:B------:R-:W-:-:S05]  /*2850*/  VIADD R3, R3, 0x400 ;  /* 0x0000040003037836 */ /* 0x000fca0000000000 */
[----:B------:R-:W-:-:S04]  /*2860*/  SHF.R.U32.HI R3, RZ, 0x4, R3 ;  /* 0x00000004ff037819 */ /* 0x000fc80000011603 */
[----:B------:R-:W-:Y:S01]  /*2870*/  LOP3.LUT R56, R3, 0x3fff, RZ, 0xc0, !PT ;  /* 0x00003fff03387812 */ /* 0x000fe200078ec0ff */
[----:B------:R-:W-:Y:S06]  /*2880*/  @!P0 BRA `(.L_x_139) ;  /* 0x0000000000408947 */ /* 0x000fec0003800000 */
        /* <DEDUP_REMOVED lines=9> */
[----:B------:R-:W-:Y:S01]  /*2920*/  MOV R12, 0x1 ;  /* 0x00000001000c7802 */ /* 0x000fe20000000f00 */
[----:B------:R-:W-:-:S02]  /*2930*/  IMAD.U32 R7, RZ, RZ, UR5 ;  /* 0x00000005ff077e24 */ /* 0x000fc4000f8e00ff */
[----:B------:R-:W-:Y:S02]  /*2940*/  IMAD.U32 R11, RZ, RZ, UR7 ;  /* 0x00000007ff0b7e24 */ /* 0x000fe4000f8e00ff */
[----:B------:R-:W-:Y:S02]  /*2950*/  IMAD.MOV.U32 R8, RZ, RZ, 0x70 ;  /* 0x00000070ff087424 */ /* 0x000fe400078e00ff */
[----:B-1----:R-:W-:-:S07]  /*2960*/  IMAD.MOV.U32 R13, RZ, RZ, RZ ;  /* 0x000000ffff0d7224 */ /* 0x002fce00078e00ff */
[----:B------:R-:W-:-:S07]  /*2970*/  LEPC R20, `(.L_x_139) ;  /* 0x000000001014794e */ /* 0x000fce0000000000 */
[----:B--2---:R-:W-:Y:S05]  /*2980*/  CALL.ABS.NOINC R14 ;  /* 0x000000000e007343 */ /* 0x004fea0003c00000 */
.L_x_139:
[----:B------:R-:W-:Y:S01]  /*2990*/  ULEA.HI UR4, UR38, UR38, URZ, 0x1 ;  /* 0x0000002626047291 */ /* 0x000fe2000f8f083f */
[----:B------:R-:W-:-:S03]  /*29a0*/  ISETP.NE.AND P0, PT, RZ, UR43, PT ;  /* 0x0000002bff007c0c */ /* 0x000fc6000bf05270 */
[----:B------:R-:W-:-:S04]  /*29b0*/  ULOP3.LUT UR4, UR4, 0xfffffffe, URZ, 0xc0, !UPT ;  /* 0xfffffffe04047892 */ /* 0x000fc8000f8ec03f */
[----:B------:R-:W-:-:S06]  /*29c0*/  UIADD3 UR4, UR38, -UR4, URZ ;  /* 0x8000000426047290 */ /* 0x000fcc000fffe03f */
[----:B------:R-:W-:-:S05]  /*29d0*/  IMAD.U32 R0, RZ, RZ, UR4 ;  /* 0x00000004ff007e24 */ /* 0x000fca000f8e00ff */
[----:B------:R-:W-:-:S04]  /*29e0*/  SHF.L.U32 R0, R0, 0x1f, RZ ;  /* 0x0000001f00007819 */ /* 0x000fc800000006ff */
[----:B------:R-:W1:Y:S02]  /*29f0*/  SYNCS.PHASECHK.TRANS64.TRYWAIT P1, [UR42+0x38800], R0 ;  /* 0x03880000ff0075a7 */ /* 0x000e64000802016a */
[----:B-1----:R-:W-:Y:S05]  /*2a00*/  @!P1 BRA `(.L_x_140) ;  /* 0x000000b000309947 */ /* 0x002fea0003800000 */
.L_x_219:
[----:B------:R-:W-:Y:S05]  /*2a10*/  @P0 BRA `(.L_x_141) ;  /* 0x0000000000040947 */ /* 0x000fea0003800000 */
[----:B------:R-:W-:Y:S01]  /*2a20*/  BPT.TRAP 0x1 ;  /* 0x000000040000795c */ /* 0x000fe20000300000 */
.L_x_141:
[----:B------:R-:W-:Y:S02]  /*2a30*/  LEA R8, R2, UR42, 0x3 ;  /* 0x0000002a02087c11 */ /* 0x000fe4000f8e18ff */
[----:B------:R-:W-:-:S04]  /*2a40*/  SHF.L.U32 R9, R16, 0x1f, RZ ;  /* 0x0000001f10097819 */ /* 0x000fc800000006ff */
[----:B------:R2:W3:Y:S01]  /*2a50*/  SYNCS.PHASECHK.TRANS64.TRYWAIT P1, [R8+URZ+0x38830], R9 ;  /* 0x03883009080075a7 */ /* 0x0004e2000802017f */
[----:B------:R-:W-:Y:S05]  /*2a60*/  @P0 BRA `(.L_x_142) ;  /* 0x0000000000040947 */ /* 0x000fea0003800000 */
[----:B------:R-:W-:Y:S01]  /*2a70*/  BPT.TRAP 0x1 ;  /* 0x000000040000795c */ /* 0x000fe20000300000 */
.L_x_142:
[----:B---3--:R-:W-:Y:S05]  /*2a80*/  @P1 BRA `(.L_x_143) ;  /* 0x0000000000081947 */ /* 0x008fea0003800000 */
[----:B------:R-:W3:Y:S02]  /*2a90*/  SYNCS.PHASECHK.TRANS64.TRYWAIT P1, [R8+URZ+0x38830], R9 ;  /* 0x03883009080075a7 */ /* 0x000ee4000802017f */
[----:B---3--:R-:W-:Y:S05]  /*2aa0*/  @!P1 BRA `(.L_x_144) ;  /* 0x000000b000209947 */ /* 0x008fea0003800000 */
.L_x_143:
[----:B------:R-:W-:-:S04]  /*2ab0*/  UIADD3 UR4, UR42, 0x22400, URZ ;  /* 0x000224002a047890 */ /* 0x000fc8000fffe03f */
[----:B------:R-:W-:-:S04]  /*2ac0*/  USHF.R.U32.HI UR4, URZ, 0x4, UR4 ;  /* 0x000000043f047899 */ /* 0x000fc80008011604 */
[----:B------:R-:W-:-:S06]  /*2ad0*/  ULOP3.LUT UR4, UR4, 0x3fff, URZ, 0xc0, !UPT ;  /* 0x00003fff04047892 */ /* 0x000fcc000f8ec03f */
[----:B------:R-:W-:Y:S01]  /*2ae0*/  MOV R4, UR4 ;  /* 0x0000000400047c02 */ /* 0x000fe20008000f00 */
[----:B------:R-:W-:Y:S05]  /*2af0*/  WARPSYNC.ALL ;  /* 0x0000000000007948 */ /* 0x000fea0003800000 */
[----:B------:R-:W-:Y:S01]  /*2b00*/  LOP3.LUT R4, R4, 0x10000, RZ, 0xfc, !PT ;  /* 0x0001000004047812 */ /* 0x000fe200078efcff */
[----:B------:R-:W-:-:S04]  /*2b10*/  UIADD3 UR4, UR42, 0x20400, URZ ;  /* 0x000204002a047890 */ /* 0x000fc8000fffe03f */
[----:B-1----:R-:W-:Y:S01]  /*2b20*/  IMAD R3, R2, 0x200, R4 ;  /* 0x0000020002037824 */ /* 0x002fe200078e0204 */
[----:B------:R-:W-:Y:S01]  /*2b30*/  WARPGROUP.ARRIVE ;  /* 0x00000000000079c5 */ /* 0x000fe20000000000 */
[----:B------:R-:W-:Y:S01]  /*2b40*/  UMOV UR7, 0x40000040 ;  /* 0x4000004000077882 */ /* 0x000fe20000000000 */
[----:B------:R-:W-:Y:S02]  /*2b50*/  USHF.R.U32.HI UR4, URZ, 0x4, UR4 ;  /* 0x000000043f047899 */ /* 0x000fe40008011604 */
[----:B------:R-:W-:Y:S01]  /*2b60*/  R2UR UR6, R3 ;  /* 0x00000000030672ca */ /* 0x000fe200000e0000 */
[----:B------:R-:W-:Y:S01]  /*2b70*/  UMOV UR5, 0x40000040 ;  /* 0x4000004000057882 */ /* 0x000fe20000000000 */
[----:B------:R-:W-:Y:S01]  /*2b80*/  ULOP3.LUT UR4, UR4, 0x3fff, URZ, 0xc0, !UPT ;  /* 0x00003fff04047892 */ /* 0x000fe2000f8ec03f */
[----:B------:R-:W-:Y:S01]  /*2b90*/  UMOV UR11, 0x40000040 ;  /* 0x40000040000b7882 */ /* 0x000fe20000000000 */
[----:B------:R-:W-:Y:S02]  /*2ba0*/  UMOV UR9, 0x40000040 ;  /* 0x4000004000097882 */ /* 0x000fe40000000000 */
[----:B------:R-:W-:Y:S01]  /*2bb0*/  ULOP3.LUT UR4, UR4, 0x10000, URZ, 0xfc, !UPT ;  /* 0x0001000004047892 */ /* 0x000fe2000f8efc3f */
[----:B------:R-:W-:Y:S01]  /*2bc0*/  UMOV UR15, 0x40000040 ;  /* 0x40000040000f7882 */ /* 0x000fe20000000000 */
[----:B------:R-:W-:-:S02]  /*2bd0*/  UMOV UR13, 0x40000040 ;  /* 0x40000040000d7882 */ /* 0x000fc40000000000 */
[----:B------:R-:W-:Y:S02]  /*2be0*/  UIADD3 UR8, UR4, 0x2, URZ ;  /* 0x0000000204087890 */ /* 0x000fe4000fffe03f */
[----:B------:R-:W-:Y:S02]  /*2bf0*/  UIADD3 UR12, UR4, 0x4, URZ ;  /* 0x00000004040c7890 */ /* 0x000fe4000fffe03f */
[----:B------:R-:W-:Y:S02]  /*2c00*/  UIADD3 UR10, UR6, 0x2, URZ ;  /* 0x00000002060a7890 */ /* 0x000fe4000fffe03f */
[----:B------:R-:W-:Y:S01]  /*2c10*/  HGMMA.64x64x16.F32 R24, gdesc[UR4], RZ, !UPT, gsb0 ;  /* 0x00e00000041879f0 */ /* 0x000fe2000c0008ff */
[----:B------:R-:W-:Y:S02]  /*2c20*/  UIADD3 UR14, UR6, 0x4, URZ ;  /* 0x00000004060e7890 */ /* 0x000fe4000fffe03f */
[----:B------:R-:W-:Y:S02]  /*2c30*/  UIADD3 UR18, UR6, 0x6, URZ ;  /* 0x0000000606127890 */ /* 0x000fe4000fffe03f */
[----:B------:R-:W-:Y:S01]  /*2c40*/  UIADD3 UR16, UR4, 0x6, URZ ;  /* 0x0000000604107890 */ /* 0x000fe2000fffe03f */
[----:B------:R-:W-:Y:S01]  /*2c50*/  UMOV UR19, 0x40000040 ;  /* 0x4000004000137882 */ /* 0x000fe20000000000 */
[----:B------:R-:W-:Y:S01]  /*2c60*/  UMOV UR17, 0x40000040 ;  /* 0x4000004000117882 */ /* 0x000fe20000000000 */
[----:B------:R-:W-:-:S02]  /*2c70*/  WARPGROUP.DEPBAR.LE gsb0, 0x0 ;  /* 0x00008000000079c5 */ /* 0x000fc40000010000 */
        /* <DEDUP_REMOVED lines=9> */
[----:B------:R-:W1:Y:S02]  /*2d10*/  SYNCS.PHASECHK.TRANS64.TRYWAIT P1, [UR42+0x38810], R0 ;  /* 0x03881000ff0075a7 */ /* 0x000e64000802016a */
[----:B-1----:R-:W-:Y:S05]  /*2d20*/  @!P1 BRA `(.L_x_145) ;  /* 0x000000ac00949947 */ /* 0x002fea0003800000 */
.L_x_220:
[----:B------:R-:W-:Y:S05]  /*2d30*/  @P0 BRA `(.L_x_146) ;  /* 0x0000000000040947 */ /* 0x000fea0003800000 */
[----:B------:R-:W-:Y:S01]  /*2d40*/  BPT.TRAP 0x1 ;  /* 0x000000040000795c */ /* 0x000fe20000300000 */
.L_x_146:
[----:B------:R4:W1:Y:S01]  /*2d50*/  SYNCS.PHASECHK.TRANS64.TRYWAIT P1, [R8+URZ+0x38850], R9 ;  /* 0x03885009080075a7 */ /* 0x000862000802017f */
[----:B------:R-:W-:Y:S05]  /*2d60*/  @P0 BRA `(.L_x_147) ;  /* 0x0000000000040947 */ /* 0x000fea0003800000 */
[----:B------:R-:W-:Y:S01]  /*2d70*/  BPT.TRAP 0x1 ;  /* 0x000000040000795c */ /* 0x000fe20000300000 */
.L_x_147:
[----:B------:R-:W-:-:S04]  /*2d80*/  IMAD.U32 R5, RZ, RZ, UR42 ;  /* 0x0000002aff057e24 */ /* 0x000fc8000f8e00ff */
[C---:B-1----:R-:W-:Y:S01]  /*2d90*/  VIADD R3, R5.reuse, 0x26400 ;  /* 0x0002640005037836 */ /* 0x042fe20000000000 */
[----:B------:R-:W-:-:S04]  /*2da0*/  IADD3 R0, R5, 0x400, RZ ;  /* 0x0000040005007810 */ /* 0x000fc80007ffe0ff */
[----:B------:R-:W-:Y:S02]  /*2db0*/  SHF.R.U32.HI R0, RZ, 0x4, R0 ;  /* 0x00000004ff007819 */ /* 0x000fe40000011600 */
[----:B------:R-:W-:Y:S02]  /*2dc0*/  SHF.R.U32.HI R3, RZ, 0x4, R3 ;  /* 0x00000004ff037819 */ /* 0x000fe40000011603 */
[----:B------:R-:W-:Y:S02]  /*2dd0*/  LOP3.LUT R0, R0, 0x3fff, RZ, 0xc0, !PT ;  /* 0x00003fff00007812 */ /* 0x000fe400078ec0ff */
[----:B------:R-:W-:Y:S02]  /*2de0*/  LOP3.LUT R3, R3, 0x3fff, RZ, 0xc0, !PT ;  /* 0x00003fff03037812 */ /* 0x000fe400078ec0ff */
[----:B------:R-:W-:Y:S02]  /*2df0*/  LOP3.LUT R6, R0, 0x10000, RZ, 0xfc, !PT ;  /* 0x0001000000067812 */ /* 0x000fe400078efcff */
[----:B------:R-:W-:-:S03]  /*2e00*/  LOP3.LUT R7, R3, 0x10000, RZ, 0xfc, !PT ;  /* 0x0001000003077812 */ /* 0x000fc600078efcff */
[----:B------:R-:W-:Y:S01]  /*2e10*/  IMAD R0, R2, 0x1000, R6 ;  /* 0x0000100002007824 */ /* 0x000fe200078e0206 */
[----:B------:R-:W-:Y:S06]  /*2e20*/  @P1 BRA `(.L_x_148) ;  /* 0x0000000000081947 */ /* 0x000fec0003800000 */
[----:B------:R-:W1:Y:S02]  /*2e30*/  SYNCS.PHASECHK.TRANS64.TRYWAIT P1, [R8+URZ+0x38850], R9 ;  /* 0x03885009080075a7 */ /* 0x000e64000802017f */
[----:B-1----:R-:W-:Y:S05]  /*2e40*/  @!P1 BRA `(.L_x_149) ;  /* 0x000000ac00649947 */ /* 0x002fea0003800000 */
.L_x_148:
[C---:B------:R-:W-:Y:S01]  /*2e50*/  R2UR UR4, R7.reuse ;  /* 0x00000000070472ca */ /* 0x040fe200000e0000 */
[----:B------:R-:W-:Y:S01]  /*2e60*/  WARPGROUP.ARRIVE ;  /* 0x00000000000079c5 */ /* 0x000fe20000000000 */
[C---:B------:R-:W-:Y:S01]  /*2e70*/  R2UR UR6, R0.reuse ;  /* 0x00000000000672ca */ /* 0x040fe200000e0000 */
[----:B------:R-:W-:Y:S01]  /*2e80*/  UMOV UR5, 0x40000040 ;  /* 0x4000004000057882 */ /* 0x000fe20000000000 */
[----:B------:R-:W-:Y:S01]  /*2e90*/  UMOV UR7, 0x40000040 ;  /* 0x4000004000077882 */ /* 0x000fe20000000000 */
[C---:B------:R-:W-:Y:S01]  /*2ea0*/  VIADD R3, R0.reuse, 0x2 ;  /* 0x0000000200037836 */ /* 0x040fe20000000000 */
[----:B--234-:R-:W-:Y:S01]  /*2eb0*/  IADD3 R9, R7, 0x2, RZ ;  /* 0x0000000207097810 */ /* 0x01cfe20007ffe0ff */
[----:B------:R-:W1:Y:S01]  /*2ec0*/  S2R R10, SR_TID.X ;  /* 0x00000000000a7919 */ /* 0x000e620000002100 */
[C---:B------:R-:W-:Y:S01]  /*2ed0*/  VIADD R12, R0.reuse, 0x800 ;  /* 0x00000800000c7836 */ /* 0x040fe20000000000 */
[----:B------:R-:W-:Y:S01]  /*2ee0*/  UISETP.GE.AND UP0, UPT, UR44, 0x41, UPT ;  /* 0x000000412c00788c */ /* 0x000fe2000bf06270 */
[----:B------:R-:W2:Y:S05]  /*2ef0*/  S2R R57, SR_TID.X ;  /* 0x0000000000397919 */ /* 0x000eaa0000002100 */
[----:B------:R-:W-:Y:S01]  /*2f00*/  HGMMA.64x64x16.F32 R24, gdesc[UR4], R24, gsb0 ;  /* 0x00e00000041879f0 */ /* 0x000fe20008000818 */
[----:B------:R-:W-:Y:S01]  /*2f10*/  R2UR UR4, R9 ;  /* 0x00000000090472ca */ /* 0x000fe200000e0000 */
[----:B------:R-:W-:Y:S01]  /*2f20*/  UMOV UR5, 0x40000040 ;  /* 0x4000004000057882 */ /* 0x000fe20000000000 */
[----:B------:R-:W-:Y:S01]  /*2f30*/  R2UR UR6, R3 ;  /* 0x00000000030672ca */ /* 0x000fe200000e0000 */
[----:B------:R-:W-:Y:S01]  /*2f40*/  UMOV UR7, 0x40000040 ;  /* 0x4000004000077882 */ /* 0x000fe20000000000 */
[----:B------:R-:W-:Y:S01]  /*2f50*/  VIADD R9, R7, 0x4 ;  /* 0x0000000407097836 */ /* 0x000fe20000000000 */
[----:B------:R-:W-:-:S02]  /*2f60*/  IADD3 R3, R0, 0x4, RZ ;  /* 0x0000000400037810 */ /* 0x000fc40007ffe0ff */
[----:B-1----:R-:W-:Y:S02]  /*2f70*/  SHF.R.U32.HI R10, RZ, 0x7, R10 ;  /* 0x00000007ff0a7819 */ /* 0x002fe4000001160a */
[----:B--2---:R-:W-:Y:S01]  /*2f80*/  LOP3.LUT R57, R57, 0x7f, RZ, 0xc0, !PT ;  /* 0x0000007f39397812 */ /* 0x004fe200078ec0ff */
[----:B------:R-:W-:Y:S02]  /*2f90*/  WARPGROUP.DEPBAR.LE gsb0, 0x0 ;  /* 0x00008000000079c5 */ /* 0x000fe40000010000 */
[----:B------:R-:W-:-:S06]  /*2fa0*/  WARPGROUP.ARRIVE ;  /* 0x00000000000079c5 */ /* 0x000fcc0000000000 */
[----:B------:R-:W-:Y:S01]  /*2fb0*/  HGMMA.64x64x16.F32 R24, gdesc[UR4], R24, gsb0 ;  /* 0x00e00000041879f0 */ /* 0x000fe20008000818 */
[----:B------:R-:W-:Y:S01]  /*2fc0*/  R2UR UR4, R9 ;  /* 0x00000000090472ca */ /* 0x000fe200000e0000 */
[----:B------:R-:W-:Y:S01]  /*2fd0*/  UMOV UR5, 0x40000040 ;  /* 0x4000004000057882 */ /* 0x000fe20000000000 */
[----:B------:R-:W-:Y:S01]  /*2fe0*/  R2UR UR6, R3 ;  /* 0x00000000030672ca */ /* 0x000fe200000e0000 */
[----:B------:R-:W-:Y:S01]  /*2ff0*/  UMOV UR7, 0x40000040 ;  /* 0x4000004000077882 */ /* 0x000fe20000000000 */
[----:B------:R-:W-:Y:S02]  /*3000*/  VIADD R9, R7, 0x6 ;  /* 0x0000000607097836 */ /* 0x000fe40000000000 */
[----:B------:R-:W-:Y:S01]  /*3010*/  VIADD R3, R0, 0x6 ;  /* 0x0000000600037836 */ /* 0x000fe20000000000 */
[----:B------:R-:W-:Y:S02]  /*3020*/  WARPGROUP.DEPBAR.LE gsb0, 0x0 ;  /* 0x00008000000079c5 */ /* 0x000fe40000010000 */
[----:B------:R-:W-:-:S06]  /*3030*/  WARPGROUP.ARRIVE ;  /* 0x00000000000079c5 */ /* 0x000fcc0000000000 */
[----:B------:R-:W-:Y:S01]  /*3040*/  HGMMA.64x64x16.F32 R24, gdesc[UR4], R24, gsb0 ;  /* 0x00e00000041879f0 */ /* 0x000fe20008000818 */
[----:B------:R-:W-:Y:S01]  /*3050*/  R2UR UR4, R9 ;  /* 0x00000000090472ca */ /* 0x000fe200000e0000 */
[----:B------:R-:W-:Y:S01]  /*3060*/  UMOV UR5, 0x40000040 ;  /* 0x4000004000057882 */ /* 0x000fe20000000000 */
[----:B------:R-:W-:Y:S01]  /*3070*/  R2UR UR6, R3 ;  /* 0x00000000030672ca */ /* 0x000fe200000e0000 */
[----:B------:R-:W-:Y:S01]  /*3080*/  UMOV UR7, 0x40000040 ;  /* 0x4000004000077882 */ /* 0x000fe20000000000 */
[----:B------:R-:W-:Y:S01]  /*3090*/  VIADD R3, R0, 0x200 ;  /* 0x0000020000037836 */ /* 0x000fe20000000000 */
[----:B------:R-:W-:Y:S01]  /*30a0*/  IADD3 R9, R7, 0x200, RZ ;  /* 0x0000020007097810 */ /* 0x000fe20007ffe0ff */
[----:B------:R-:W-:Y:S02]  /*30b0*/  WARPGROUP.DEPBAR.LE gsb0, 0x0 ;  /* 0x00008000000079c5 */ /* 0x000fe40000010000 */
[----:B------:R-:W-:-:S07]  /*30c0*/  WARPGROUP.ARRIVE ;  /* 0x00000000000079c5 */ /* 0x000fce0000000000 */
        /* <DEDUP_REMOVED lines=104> */
[----:B------:R1:W2:Y:S02]  /*3750*/  SHFL.IDX PT, R3, R10, RZ, 0x1f ;  /* 0x00001fff0a037589 */ /* 0x0002a400000e0000 */
[----:B-1----:R-:W-:Y:S02]  /*3760*/  IADD3 R10, R7, 0x800, RZ ;  /* 0x00000800070a7810 */ /* 0x002fe40007ffe0ff */
[----:B--2---:R-:W-:-:S04]  /*3770*/  ISETP.GT.AND P1, PT, R3, 0x7f, PT ;  /* 0x0000007f0300780c */ /* 0x004fc80003f24270 */
[----:B------:R-:W-:-:S04]  /*3780*/  SEL R3, RZ, 0x2, !P1 ;  /* 0x00000002ff037807 */ /* 0x000fc80004800000 */
[C---:B------:R-:W-:Y:S01]  /*3790*/  IADD3 R11, R3.reuse, R12, RZ ;  /* 0x0000000c030b7210 */ /* 0x040fe20007ffe0ff */
[----:B------:R-:W-:Y:S01]  /*37a0*/  IMAD.IADD R9, R3, 0x1, R10 ;  /* 0x0000000103097824 */ /* 0x000fe200078e020a */
[----:B------:R-:W-:Y:S02]  /*37b0*/  WARPGROUP.DEPBAR.LE gsb0, 0x0 ;  /* 0x00008000000079c5 */ /* 0x000fe40000010000 */
[----:B------:R-:W-:-:S06]  /*37c0*/  WARPGROUP.ARRIVE ;  /* 0x00000000000079c5 */ /* 0x000fcc0000000000 */
[----:B------:R-:W-:Y:S01]  /*37d0*/  HGMMA.64x64x16.F32 R24, gdesc[UR4], R24, gsb0 ;  /* 0x00e00000041879f0 */ /* 0x000fe20008000818 */
[----:B------:R-:W-:Y:S01]  /*37e0*/  R2UR UR4, R9 ;  /* 0x00000000090472ca */ /* 0x000fe200000e0000 */
[----:B------:R-:W-:Y:S01]  /*37f0*/  UMOV UR5, 0x40000040 ;  /* 0x4000004000057882 */ /* 0x000fe20000000000 */
[----:B------:R-:W-:Y:S01]  /*3800*/  R2UR UR6, R11 ;  /* 0x000000000b0672ca */ /* 0x000fe200000e0000 */
[----:B------:R-:W-:Y:S01]  /*3810*/  UMOV UR7, 0x40000040 ;  /* 0x4000004000077882 */ /* 0x000fe20000000000 */
[----:B------:R-:W-:-:S05]  /*3820*/  IMAD.MOV.U32 R11, RZ, RZ, 0x4 ;  /* 0x00000004ff0b7424 */ /* 0x000fca00078e00ff */
[C---:B------:R-:W-:Y:S02]  /*3830*/  SEL R9, R11.reuse, 0x2, P1 ;  /* 0x000000020b097807 */ /* 0x040fe40000800000 */
[----:B------:R-:W-:Y:S02]  /*3840*/  SEL R11, R11, 0x6, !P1 ;  /* 0x000000060b0b7807 */ /* 0x000fe40004800000 */
[----:B------:R-:W-:Y:S01]  /*3850*/  IADD3 R14, R12, R9, RZ ;  /* 0x000000090c0e7210 */ /* 0x000fe20007ffe0ff */
[C---:B------:R-:W-:Y:S02]  /*3860*/  IMAD.IADD R13, R10.reuse, 0x1, R9 ;  /* 0x000000010a0d7824 */ /* 0x040fe400078e0209 */
[--C-:B------:R-:W-:Y:S02]  /*3870*/  IMAD.IADD R10, R10, 0x1, R11.reuse ;  /* 0x000000010a0a7824 */ /* 0x100fe400078e020b */
[----:B------:R-:W-:Y:S01]  /*3880*/  IMAD.IADD R12, R12, 0x1, R11 ;  /* 0x000000010c0c7824 */ /* 0x000fe200078e020b */
[----:B------:R-:W-:-:S02]  /*3890*/  WARPGROUP.DEPBAR.LE gsb0, 0x0 ;  /* 0x00008000000079c5 */ /* 0x000fc40000010000 */
[----:B------:R-:W-:-:S06]  /*38a0*/  WARPGROUP.ARRIVE ;  /* 0x00000000000079c5 */ /* 0x000fcc0000000000 */
[----:B------:R-:W-:Y:S01]  /*38b0*/  HGMMA.64x64x16.F32 R24, gdesc[UR4], R24, gsb0 ;  /* 0x00e00000041879f0 */ /* 0x000fe20008000818 */
[----:B------:R-:W-:Y:S01]  /*38c0*/  R2UR UR4, R13 ;  /* 0x000000000d0472ca */ /* 0x000fe200000e0000 */
[----:B------:R-:W-:Y:S01]  /*38d0*/  UMOV UR5, 0x40000040 ;  /* 0x4000004000057882 */ /* 0x000fe20000000000 */
[----:B------:R-:W-:Y:S01]  /*38e0*/  R2UR UR6, R14 ;  /* 0x000000000e0672ca */ /* 0x000fe200000e0000 */
[----:B------:R-:W-:Y:S01]  /*38f0*/  UMOV UR7, 0x40000040 ;  /* 0x4000004000077882 */ /* 0x000fe20000000000 */
[----:B------:R-:W-:Y:S02]  /*3900*/  WARPGROUP.DEPBAR.LE gsb0, 0x0 ;  /* 0x00008000000079c5 */ /* 0x000fe40000010000 */
[----:B------:R-:W-:-:S09]  /*3910*/  WARPGROUP.ARRIVE ;  /* 0x00000000000079c5 */ /* 0x000fd20000000000 */
[----:B------:R-:W-:Y:S01]  /*3920*/  HGMMA.64x64x16.F32 R24, gdesc[UR4], R24, gsb0 ;  /* 0x00e00000041879f0 */ /* 0x000fe20008000818 */
[----:B------:R-:W-:Y:S01]  /*3930*/  R2UR UR4, R10 ;  /* 0x000000000a0472ca */ /* 0x000fe200000e0000 */
[----:B------:R-:W-:Y:S01]  /*3940*/  UMOV UR5, 0x40000040 ;  /* 0x4000004000057882 */ /* 0x000fe20000000000 */
[----:B------:R-:W-:Y:S01]  /*3950*/  R2UR UR6, R12 ;  /* 0x000000000c0672ca */ /* 0x000fe200000e0000 */
[----:B------:R-:W-:Y:S01]  /*3960*/  UMOV UR7, 0x40000040 ;  /* 0x4000004000077882 */ /* 0x000fe20000000000 */
[----:B------:R-:W-:Y:S01]  /*3970*/  IMAD.MOV.U32 R12, RZ, RZ, 0xa00 ;  /* 0x00000a00ff0c7424 */ /* 0x000fe200078e00ff */
[----:B------:R-:W-:-:S04]  /*3980*/  MOV R10, 0x28 ;  /* 0x00000028000a7802 */ /* 0x000fc80000000f00 */
[----:B------:R-:W-:Y:S02]  /*3990*/  SEL R10, R10, 0x26, P1 ;  /* 0x000000260a0a7807 */ /* 0x000fe40000800000 */
[----:B------:R-:W-:Y:S02]  /*39a0*/  SEL R12, R12, 0x980, P1 ;  /* 0x000009800c0c7807 */ /* 0x000fe40000800000 */
[----:B------:R-:W-:Y:S02]  /*39b0*/  LOP3.LUT R10, R10, 0x6, RZ, 0xc0, !PT ;  /* 0x000000060a0a7812 */ /* 0x000fe400078ec0ff */
[----:B------:R-:W-:-:S04]  /*39c0*/  LOP3.LUT R13, R12, 0xa00, RZ, 0xc0, !PT ;  /* 0x00000a000c0d7812 */ /* 0x000fc800078ec0ff */
[CC--:B------:R-:W-:Y:S02]  /*39d0*/  IADD3 R12, R10.reuse, R13.reuse, R7 ;  /* 0x0000000d0a0c7210 */ /* 0x0c0fe40007ffe007 */
[----:B------:R-:W-:Y:S01]  /*39e0*/  IADD3 R10, R10, R13, R0 ;  /* 0x0000000d0a0a7210 */ /* 0x000fe20007ffe000 */
[----:B------:R-:W-:Y:S02]  /*39f0*/  WARPGROUP.DEPBAR.LE gsb0, 0x0 ;  /* 0x00008000000079c5 */ /* 0x000fe40000010000 */
[----:B------:R-:W-:-:S06]  /*3a00*/  WARPGROUP.ARRIVE ;  /* 0x00000000000079c5 */ /* 0x000fcc0000000000 */
[----:B------:R-:W-:Y:S01]  /*3a10*/  HGMMA.64x64x16.F32 R24, gdesc[UR4], R24, gsb0 ;  /* 0x00e00000041879f0 */ /* 0x000fe20008000818 */
[----:B------:R-:W-:Y:S01]  /*3a20*/  R2UR UR4, R12 ;  /* 0x000000000c0472ca */ /* 0x000fe200000e0000 */
[----:B------:R-:W-:Y:S01]  /*3a30*/  UMOV UR5, 0x40000040 ;  /* 0x4000004000057882 */ /* 0x000fe20000000000 */
[----:B------:R-:W-:Y:S01]  /*3a40*/  R2UR UR6, R10 ;  /* 0x000000000a0672ca */ /* 0x000fe200000e0000 */
[----:B------:R-:W-:Y:S01]  /*3a50*/  UMOV UR7, 0x40000040 ;  /* 0x4000004000077882 */ /* 0x000fe20000000000 */
[----:B------:R-:W-:Y:S01]  /*3a60*/  IADD3 R12, R0, 0xa00, RZ ;  /* 0x00000a00000c7810 */ /* 0x000fe20007ffe0ff */
[----:B------:R-:W-:-:S04]  /*3a70*/  VIADD R10, R7, 0xa00 ;  /* 0x00000a00070a7836 */ /* 0x000fc80000000000 */
[C---:B------:R-:W-:Y:S02]  /*3a80*/  IMAD.IADD R13, R3.reuse, 0x1, R10 ;  /* 0x00000001030d7824 */ /* 0x040fe400078e020a */
        /* <DEDUP_REMOVED lines=8> */
[C---:B------:R-:W-:Y:S01]  /*3b10*/  IMAD.IADD R14, R9.reuse, 0x1, R12 ;  /* 0x00000001090e7824 */ /* 0x040fe200078e020c */
[----:B------:R-:W-:Y:S01]  /*3b20*/  IADD3 R13, R9, R10, RZ ;  /* 0x0000000a090d7210 */ /* 0x000fe20007ffe0ff */
[C---:B------:R-:W-:Y:S01]  /*3b30*/  IMAD.IADD R10, R11.reuse, 0x1, R10 ;  /* 0x000000010b0a7824 */ /* 0x040fe200078e020a */
[----:B------:R-:W-:Y:S01]  /*3b40*/  IADD3 R12, R11, R12, RZ ;  /* 0x0000000c0b0c7210 */ /* 0x000fe20007ffe0ff */
[----:B------:R-:W-:Y:S02]  /*3b50*/  WARPGROUP.DEPBAR.LE gsb0, 0x0 ;  /* 0x00008000000079c5 */ /* 0x000fe40000010000 */
        /* <DEDUP_REMOVED lines=13> */
[----:B------:R-:W-:Y:S02]  /*3c30*/  IMAD.MOV.U32 R10, RZ, RZ, 0x30 ;  /* 0x00000030ff0a7424 */ /* 0x000fe400078e00ff */
[----:B------:R-:W-:-:S03]  /*3c40*/  IMAD.MOV.U32 R12, RZ, RZ, 0xc00 ;  /* 0x00000c00ff0c7424 */ /* 0x000fc600078e00ff */
        /* <DEDUP_REMOVED lines=24> */
[----:B------:R-:W-:Y:S01]  /*3dd0*/  IMAD.IADD R13, R9, 0x1, R10 ;  /* 0x00000001090d7824 */ /* 0x000fe200078e020a */
[----:B------:R-:W-:Y:S01]  /*3de0*/  IADD3 R10, R11, R10, RZ ;  /* 0x0000000a0b0a7210 */ /* 0x000fe20007ffe0ff */
        /* <DEDUP_REMOVED lines=32> */
[----:B------:R-:W-:-:S03]  /*3ff0*/  VIADD R12, R0, 0xe00 ;  /* 0x00000e00000c7836 */ /* 0x000fc60000000000 */
        /* <DEDUP_REMOVED lines=9> */
[C-C-:B------:R-:W-:Y:S01]  /*4090*/  IMAD.IADD R3, R9.reuse, 0x1, R10.reuse ;  /* 0x0000000109037824 */ /* 0x140fe200078e020a */
[----:B------:R-:W-:Y:S01]  /*40a0*/  IADD3 R9, R9, R12, RZ ;  /* 0x0000000c09097210 */ /* 0x000fe20007ffe0ff */
[C---:B------:R-:W-:Y:S02]  /*40b0*/  IMAD.IADD R10, R11.reuse, 0x1, R10 ;  /* 0x000000010b0a7824 */ /* 0x040fe400078e020a */
        /* <DEDUP_REMOVED lines=12> */
[----:B------:R-:W-:Y:S01]  /*4180*/  LOP3.LUT R3, R3, 0x6, RZ, 0xc0, !PT ;  /* 0x0000000603037812 */ /* 0x000fe200078ec0ff */
[----:B------:R-:W-:Y:S02]  /*4190*/  WARPGROUP.DEPBAR.LE gsb0, 0x0 ;  /* 0x00008000000079c5 */ /* 0x000fe40000010000 */
[----:B------:R-:W-:-:S06]  /*41a0*/  WARPGROUP.ARRIVE ;  /* 0x00000000000079c5 */ /* 0x000fcc0000000000 */
[----:B------:R-:W-:Y:S01]  /*41b0*/  HGMMA.64x64x16.F32 R24, gdesc[UR4], R24, gsb0 ;  /* 0x00e00000041879f0 */ /* 0x000fe20008000818 */
[----:B------:R-:W-:Y:S01]  /*41c0*/  R2UR UR4, R10 ;  /* 0x000000000a0472ca */ /* 0x000fe200000e0000 */
[----:B------:R-:W-:Y:S01]  /*41d0*/  UMOV UR5, 0x40000040 ;  /* 0x4000004000057882 */ /* 0x000fe20000000000 */
[----:B------:R-:W-:Y:S01]  /*41e0*/  R2UR UR6, R11 ;  /* 0x000000000b0672ca */ /* 0x000fe200000e0000 */
[----:B------:R-:W-:Y:S01]  /*41f0*/  UMOV UR7, 0x40000040 ;  /* 0x4000004000077882 */ /* 0x000fe20000000000 */
        /* <DEDUP_REMOVED lines=13> */
[----:B------:R-:W-:Y:S01]  /*42d0*/  ULDC UR5, c[0x0][0xad0] ;  /* 0x0002b40000057ab9 */ /* 0x000fe20000000800 */
[----:B------:R-:W-:Y:S01]  /*42e0*/  UIMAD UR4, UR37, -0x40, UR44 ;  /* 0xffffffc0250478a4 */ /* 0x000fe2000f8e022c */
[----:B------:R-:W-:-:S05]  /*42f0*/  UMOV UR7, 0x40000040 ;  /* 0x4000004000077882 */ /* 0x000fca0000000000 */
[----:B------:R-:W-:Y:S01]  /*4300*/  IMAD.U32 R3, RZ, RZ, UR4 ;  /* 0x00000004ff037e24 */ /* 0x000fe2000f8e00ff */
[----:B------:R-:W-:-:S04]  /*4310*/  ULDC UR4, c[0x0][0xa80] ;  /* 0x0002a00000047ab9 */ /* 0x000fc80000000800 */
[----:B------:R-:W-:-:S04]  /*4320*/  IADD3 R0, -R18, 0x40, R3 ;  /* 0x0000004012007810 */ /* 0x000fc80007ffe103 */
[C---:B------:R-:W-:Y:S02]  /*4330*/  ISETP.GT.AND P1, PT, R0.reuse, RZ, PT ;  /* 0x000000ff0000720c */ /* 0x040fe40003f24270 */
[C---:B------:R-:W-:Y:S02]  /*4340*/  ISETP.GT.AND P2, PT, R0.reuse, 0x1, PT ;  /* 0x000000010000780c */ /* 0x040fe40003f44270 */
[C---:B------:R-:W-:Y:S02]  /*4350*/  ISETP.GT.AND P3, PT, R0.reuse, 0x8, PT ;  /* 0x000000080000780c */ /* 0x040fe40003f64270 */
[C---:B------:R-:W-:Y:S02]  /*4360*/  ISETP.GT.AND P4, PT, R0.reuse, 0x9, PT ;  /* 0x000000090000780c */ /* 0x040fe40003f84270 */
[C---:B------:R-:W-:Y:S02]  /*4370*/  ISETP.GT.AND P5, PT, R0.reuse, 0x10, PT ;  /* 0x000000100000780c */ /* 0x040fe40003fa4270 */
[----:B------:R-:W-:Y:S01]  /*4380*/  ISETP.GT.AND P6, PT, R0, 0x11, PT ;  /* 0x000000110000780c */ /* 0x000fe20003fc4270 */
[----:B------:R-:W-:-:S02]  /*4390*/  WARPGROUP.DEPBAR.LE gsb0, 0x0 ;  /* 0x00008000000079c5 */ /* 0x000fc40000010000 */
        /* <DEDUP_REMOVED lines=14> */
[----:B------:R-:W2:Y:S01]  /*4480*/  MUFU.TANH R25, R25 ;  /* 0x0000001900197308 */ /* 0x000ea20000002400 */
        /* <DEDUP_REMOVED lines=16> */
[----:B--2---:R-:W-:Y:S01]  /*4590*/  FSEL R25, R25, -INF , P2 ;  /* 0xff80000019197808 */ /* 0x004fe20001000000 */
[----:B------:R-:W-:Y:S01]  /*45a0*/  FMUL.FTZ R46, R46, UR5 ;  /* 0x000000052e2e7c20 */ /* 0x000fe20008410000 */
[----:B------:R-:W-:Y:S01]  /*45b0*/  FMUL.FTZ R47, R47, UR5 ;  /* 0x000000052f2f7c20 */ /* 0x000fe20008410000 */
[----:B------:R-:W-:Y:S01]  /*45c0*/  FMUL.FTZ R50, R50, UR5 ;  /* 0x0000000532327c20 */ /* 0x000fe20008410000 */
[----:B------:R-:W-:Y:S01]  /*45d0*/  FMNMX.FTZ R3, R24, R25, !PT ;  /* 0x0000001918037209 */ /* 0x000fe20007810000 */
[----:B------:R-:W-:Y:S01]  /*45e0*/  FMUL.FTZ R51, R51, UR5 ;  /* 0x0000000533337c20 */ /* 0x000fe20008410000 */
[----:B------:R-:W-:Y:S01]  /*45f0*/  FMUL.FTZ R54, R54, UR5 ;  /* 0x0000000536367c20 */ /* 0x000fe20008410000 */
[----:B------:R-:W2:Y:S01]  /*4600*/  MUFU.TANH R32, R32 ;  /* 0x0000002000207308 */ /* 0x000ea20000002400 */
[----:B---3--:R-:W-:Y:S01]  /*4610*/  FSEL R28, R28, -INF , P3 ;  /* 0xff8000001c1c7808 */ /* 0x008fe20001800000 */
[----:B------:R-:W-:-:S03]  /*4620*/  FMUL.FTZ R55, R55, UR5 ;  /* 0x0000000537377c20 */ /* 0x000fc60008410000 */
[----:B------:R-:W-:-:S03]  /*4630*/  FMNMX.FTZ R10, R28, R3, !PT ;  /* 0x000000031c0a7209 */ /* 0x000fc60007810000 */
[----:B------:R-:W3:Y:S01]  /*4640*/  MUFU.TANH R26, R26 ;  /* 0x0000001a001a7308 */ /* 0x000ee20000002400 */
[----:B-1----:R-:W-:-:S04]  /*4650*/  FSEL R29, R29, -INF , P4 ;  /* 0xff8000001d1d7808 */ /* 0x002fc80002000000 */
[----:B------:R-:W-:-:S03]  /*4660*/  FMNMX.FTZ R3, R29, R10, !PT ;  /* 0x0000000a1d037209 */ /* 0x000fc60007810000 */
[----:B------:R-:W1:Y:S01]  /*4670*/  MUFU.TANH R33, R33 ;  /* 0x0000002100217308 */ /* 0x000e620000002400 */
[----:B--2---:R-:W-:-:S04]  /*4680*/  FSEL R32, R32, -INF , P5 ;  /* 0xff80000020207808 */ /* 0x004fc80002800000 */
[----:B------:R-:W-:-:S03]  /*4690*/  FMNMX.FTZ R10, R32, R3, !PT ;  /* 0x00000003200a7209 */ /* 0x000fc60007810000 */
[----:B------:R-:W2:Y:S01]  /*46a0*/  MUFU.TANH R27, R27 ;  /* 0x0000001b001b7308 */ /* 0x000ea20000002400 */
[----:B---3--:R-:W-:Y:S02]  /*46b0*/  FSEL R26, R26, -INF , P1 ;  /* 0xff8000001a1a7808 */ /* 0x008fe40000800000 */
[----:B------:R-:W-:-:S05]  /*46c0*/  ISETP.GT.AND P1, PT, R0, 0x18, PT ;  /* 0x000000180000780c */ /* 0x000fca0003f24270 */
[----:B------:R-:W3:Y:S01]  /*46d0*/  MUFU.TANH R36, R36 ;  /* 0x0000002400247308 */ /* 0x000ee20000002400 */
[----:B-1----:R-:W-:-:S04]  /*46e0*/  FSEL R33, R33, -INF , P6 ;  /* 0xff80000021217808 */ /* 0x002fc80003000000 */
[----:B------:R-:W-:-:S03]  /*46f0*/  FMNMX.FTZ R3, R33, R10, !PT ;  /* 0x0000000a21037209 */ /* 0x000fc60007810000 */
[----:B------:R-:W1:Y:S01]  /*4700*/  MUFU.TANH R30, R30 ;  /* 0x0000001e001e7308 */ /* 0x000e620000002400 */
[----:B--2---:R-:W-:Y:S02]  /*4710*/  FSEL R27, R27, -INF , P2 ;  /* 0xff8000001b1b7808 */ /* 0x004fe40001000000 */
[----:B------:R-:W-:-:S05]  /*4720*/  ISETP.GT.AND P2, PT, R0, 0x19, PT ;  /* 0x000000190000780c */ /* 0x000fca0003f44270 */
[----:B------:R-:W2:Y:S01]  /*4730*/  MUFU.TANH R37, R37 ;  /* 0x0000002500257308 */ /* 0x000ea20000002400 */
[----:B---3--:R-:W-:-:S04]  /*4740*/  FSEL R36, R36, -INF , P1 ;  /* 0xff80000024247808 */ /* 0x008fc80000800000 */
[----:B------:R-:W-:-:S03]  /*4750*/  FMNMX.FTZ R10, R36, R3, !PT ;  /* 0x00000003240a7209 */ /* 0x000fc60007810000 */
[----:B------:R-:W3:Y:S01]  /*4760*/  MUFU.TANH R31, R31 ;  /* 0x0000001f001f7308 */ /* 0x000ee20000002400 */
[----:B-1----:R-:W-:Y:S02]  /*4770*/  FSEL R30, R30, -INF , P3 ;  /* 0xff8000001e1e7808 */ /* 0x002fe40001800000 */
[----:B------:R-:W-:-:S05]  /*4780*/  ISETP.GT.AND P3, PT, R0, 0x20, PT ;  /* 0x000000200000780c */ /* 0x000fca0003f64270 */
        /* <DEDUP_REMOVED lines=44> */
[----:B------:R-:W-:Y:S02]  /*4a50*/  FMNMX.FTZ R0, R52, R3, !PT ;  /* 0x0000000334007209 */ /* 0x000fe40007810000 */
[----:B------:R-:W-:Y:S01]  /*4a60*/  FMNMX.FTZ R3, R26, R27, !PT ;  /* 0x0000001b1a037209 */ /* 0x000fe20007810000 */
[----:B------:R-:W1:Y:S01]  /*4a70*/  MUFU.TANH R47, R47 ;  /* 0x0000002f002f7308 */ /* 0x000e620000002400 */
[----:B--2---:R-:W-:-:S04]  /*4a80*/  FSEL R53, R53, -INF , P4 ;  /* 0xff80000035357808 */ /* 0x004fc80002000000 */
[----:B------:R-:W-:-:S03]  /*4a90*/  FMNMX.FTZ R9, R53, R0, !PT ;  /* 0x0000000035097209 */ /* 0x000fc60007810000 */
[----:B------:R-:W2:Y:S01]  /*4aa0*/  MUFU.TANH R50, R50 ;  /* 0x0000003200327308 */ /* 0x000ea20000002400 */
[----:B---3--:R-:W-:Y:S01]  /*4ab0*/  FSEL R46, R46, -INF , P5 ;  /* 0xff8000002e2e7808 */ /* 0x008fe20002800000 */
[----:B------:R-:W3:Y:S06]  /*4ac0*/  SHFL.BFLY PT, R0, R9, 0x2, 0x1f ;  /* 0x0c401f0009007f89 */ /* 0x000eec00000e0000 */
[----:B------:R-:W4:Y:S01]  /*4ad0*/  MUFU.TANH R51, R51 ;  /* 0x0000003300337308 */ /* 0x000f220000002400 */
[----:B-1----:R-:W-:-:S07]  /*4ae0*/  FSEL R47, R47, -INF , P6 ;  /* 0xff8000002f2f7808 */ /* 0x002fce0003000000 */
[----:B------:R-:W1:Y:S01]  /*4af0*/  MUFU.TANH R54, R54 ;  /* 0x0000003600367308 */ /* 0x000e620000002400 */
[----:B--2---:R-:W-:-:S07]  /*4b00*/  FSEL R50, R50, -INF , P1 ;  /* 0xff80000032327808 */ /* 0x004fce0000800000 */
[----:B------:R-:W2:Y:S01]  /*4b10*/  MUFU.TANH R55, R55 ;  /* 0x0000003700377308 */ /* 0x000ea20000002400 */
[----:B----4-:R-:W-:Y:S02]  /*4b20*/  FSEL R51, R51, -INF , P2 ;  /* 0xff80000033337808 */ /* 0x010fe40001000000 */
[----:B---3--:R-:W-:Y:S02]  /*4b30*/  FMNMX.FTZ R11, R9, R0, !PT ;  /* 0x00000000090b7209 */ /* 0x008fe40007810000 */
[----:B------:R-:W-:Y:S02]  /*4b40*/  FMNMX.FTZ R0, R30, R3, !PT ;  /* 0x000000031e007209 */ /* 0x000fe40007810000 */
[----:B------:R-:W-:Y:S01]  /*4b50*/  PLOP3.LUT P2, PT, PT, PT, UP0, 0x80, 0x0 ;  /* 0x000000000000781c */ /* 0x000fe20003f4f008 */
[----:B------:R-:W3:Y:S01]  /*4b60*/  SHFL.BFLY PT, R12, R11, 0x1, 0x1f ;  /* 0x0c201f000b0c7f89 */ /* 0x000ee200000e0000 */
[----:B------:R-:W-:Y:S02]  /*4b70*/  FMNMX.FTZ R3, R31, R0, !PT ;  /* 0x000000001f037209 */ /* 0x000fe40007810000 */
[----:B-1----:R-:W-:-:S02]  /*4b80*/  FSEL R54, R54, -INF , P3 ;  /* 0xff80000036367808 */ /* 0x002fc40001800000 */
[----:B------:R-:W-:-:S04]  /*4b90*/  FMNMX.FTZ R0, R34, R3, !PT ;  /* 0x0000000322007209 */ /* 0x000fc80007810000 */
[----:B------:R-:W-:Y:S02]  /*4ba0*/  FMNMX.FTZ R3, R35, R0, !PT ;  /* 0x0000000023037209 */ /* 0x000fe40007810000 */
[----:B--2---:R-:W-:Y:S02]  /*4bb0*/  FSEL R55, R55, -INF , P4 ;  /* 0xff80000037377808 */ /* 0x004fe40002000000 */
[----:B------:R-:W-:-:S04]  /*4bc0*/  FMNMX.FTZ R10, R38, R3, !PT ;  /* 0x00000003260a7209 */ /* 0x000fc80007810000 */
[----:B------:R-:W-:-:S04]  /*4bd0*/  FMNMX.FTZ R3, R39, R10, !PT ;  /* 0x0000000a27037209 */ /* 0x000fc80007810000 */
[----:B------:R-:W-:Y:S02]  /*4be0*/  FMNMX.FTZ R10, R42, R3, !PT ;  /* 0x000000032a0a7209 */ /* 0x000fe40007810000 */
[----:B---3--:R-:W-:Y:S02]  /*4bf0*/  FMNMX.FTZ R0, R11, R12, !PT ;  /* 0x0000000c0b007209 */ /* 0x008fe40007810000 */
        /* <DEDUP_REMOVED lines=11> */
[----:B------:R1:W-:Y:S01]  /*4cb0*/  MUFU.EX2 R10, R24 ;  /* 0x00000018000a7308 */ /* 0x0003e20000000800 */
[----:B------:R-:W-:Y:S01]  /*4cc0*/  FMNMX.FTZ R12, R54, R3, !PT ;  /* 0x00000003360c7209 */ /* 0x000fe20007810000 */
[--C-:B------:R-:W-:Y:S01]  /*4cd0*/  FFMA.FTZ R14, R32, UR4, -R9.reuse ;  /* 0x00000004200e7c23 */ /* 0x100fe20008010809 */
[--C-:B------:R-:W-:Y:S01]  /*4ce0*/  FFMA.FTZ R15, R33, UR4, -R9.reuse ;  /* 0x00000004210f7c23 */ /* 0x100fe20008010809 */
[--C-:B------:R-:W-:Y:S01]  /*4cf0*/  FFMA.FTZ R20, R36, UR4, -R9.reuse ;  /* 0x0000000424147c23 */ /* 0x100fe20008010809 */
[----:B------:R-:W-:Y:S01]  /*4d00*/  FMNMX.FTZ R3, R55, R12, !PT ;  /* 0x0000000c37037209 */ /* 0x000fe20007810000 */
[--C-:B------:R-:W-:Y:S01]  /*4d10*/  FFMA.FTZ R21, R37, UR4, -R9.reuse ;  /* 0x0000000425157c23 */ /* 0x100fe20008010809 */
[--C-:B------:R-:W-:Y:S01]  /*4d20*/  FFMA.FTZ R28, R28, UR4, -R9.reuse ;  /* 0x000000041c1c7c23 */ /* 0x100fe20008010809 */
[--C-:B------:R-:W-:Y:S01]  /*4d30*/  FFMA.FTZ R168, R40, UR4, -R9.reuse ;  /* 0x0000000428a87c23 */ /* 0x100fe20008010809 */
[--C-:B------:R-:W-:Y:S01]  /*4d40*/  FFMA.FTZ R169, R41, UR4, -R9.reuse ;  /* 0x0000000429a97c23 */ /* 0x100fe20008010809 */
[----:B-1----:R-:W1:Y:S01]  /*4d50*/  SHFL.BFLY PT, R24, R3, 0x2, 0x1f ;  /* 0x0c401f0003187f89 */ /* 0x002e6200000e0000 */
[--C-:B------:R-:W-:Y:S01]  /*4d60*/  FFMA.FTZ R170, R44, UR4, -R9.reuse ;  /* 0x000000042caa7c23 */ /* 0x100fe20008010809 */
[--C-:B------:R-:W-:Y:S01]  /*4d70*/  FFMA.FTZ R171, R45, UR4, -R9.reuse ;  /* 0x000000042dab7c23 */ /* 0x100fe20008010809 */
[--C-:B------:R-:W-:Y:S01]  /*4d80*/  FFMA.FTZ R172, R48, UR4, -R9.reuse ;  /* 0x0000000430ac7c23 */ /* 0x100fe20008010809 */
[--C-:B------:R-:W-:Y:S01]  /*4d90*/  FFMA.FTZ R173, R49, UR4, -R9.reuse ;  /* 0x0000000431ad7c23 */ /* 0x100fe20008010809 */
[--C-:B------:R-:W-:Y:S01]  /*4da0*/  FFMA.FTZ R174, R52, UR4, -R9.reuse ;  /* 0x0000000434ae7c23 */ /* 0x100fe20008010809 */
[----:B------:R-:W-:Y:S01]  /*4db0*/  FFMA.FTZ R175, R53, UR4, -R9 ;  /* 0x0000000435af7c23 */ /* 0x000fe20008010809 */
[----:B------:R-:W2:Y:S01]  /*4dc0*/  MUFU.EX2 R11, R11 ;  /* 0x0000000b000b7308 */ /* 0x000ea20000000800 */
[----:B------:R-:W-:-:S04]  /*4dd0*/  LOP3.LUT R9, R56, 0x2000000, RZ, 0xfc, !PT ;  /* 0x0200000038097812 */ /* 0x000fc800078efcff */
[----:B------:R-:W-:-:S03]  /*4de0*/  LEA R197, R2, R9, 0xc ;  /* 0x0000000902c57211 */ /* 0x000fc600078e60ff */
[----:B------:R-:W-:Y:S01]  /*4df0*/  MUFU.EX2 R12, R28 ;  /* 0x0000001c000c7308 */ /* 0x000fe20000000800 */
[C---:B------:R-:W-:Y:S01]  /*4e00*/  R2UR UR6, R197.reuse ;  /* 0x00000000c50672ca */ /* 0x040fe200000e0000 */
[----:B------:R-:W-:-:S06]  /*4e10*/  VIADD R198, R197, 0x80 ;  /* 0x00000080c5c67836 */ /* 0x000fcc0000000000 */
[----:B------:R-:W3:Y:S01]  /*4e20*/  MUFU.EX2 R13, R13 ;  /* 0x0000000d000d7308 */ /* 0x000ee20000000800 */
[----:B-1----:R-:W-:Y:S02]  /*4e30*/  FMNMX.FTZ R24, R3, R24, !PT ;  /* 0x0000001803187209 */ /* 0x002fe40007810000 */
[----:B--2---:R-:W-:Y:S01]  /*4e40*/  F2FP.F16.F32.PACK_AB R152, R11, R10 ;  /* 0x0000000a0b98723e */ /* 0x004fe200000000ff */
[----:B------:R-:W-:Y:S02]  /*4e50*/  FADD.FTZ R11, R10, R11 ;  /* 0x0000000b0a0b7221 */ /* 0x000fe40000010000 */
[----:B------:R-:W1:Y:S02]  /*4e60*/  SHFL.BFLY PT, R3, R24, 0x1, 0x1f ;  /* 0x0c201f0018037f89 */ /* 0x000e6400000e0000 */
[----:B------:R-:W-:Y:S08]  /*4e70*/  MUFU.EX2 R14, R14 ;  /* 0x0000000e000e7308 */ /* 0x000ff00000000800 */
[----:B------:R-:W2:Y:S01]  /*4e80*/  MUFU.EX2 R15, R15 ;  /* 0x0000000f000f7308 */ /* 0x000ea20000000800 */
[----:B---3--:R-:W-:Y:S01]  /*4e90*/  F2FP.F16.F32.PACK_AB R154, R13, R12 ;  /* 0x0000000c0d9a723e */ /* 0x008fe200000000ff */
[----:B------:R-:W-:-:S04]  /*4ea0*/  FADD.FTZ R12, R12, R11 ;  /* 0x0000000b0c0c7221 */ /* 0x000fc80000010000 */
[----:B------:R-:W-:Y:S02]  /*4eb0*/  FADD.FTZ R13, R13, R12 ;  /* 0x0000000c0d0d7221 */ /* 0x000fe40000010000 */
[----:B------:R-:W-:Y:S01]  /*4ec0*/  MUFU.EX2 R20, R20 ;  /* 0x0000001400147308 */ /* 0x000fe20000000800 */
[----:B-1----:R-:W-:-:S07]  /*4ed0*/  FMNMX.FTZ R3, R24, R3, !PT ;  /* 0x0000000318037209 */ /* 0x002fce0007810000 */
[----:B------:R-:W1:Y:S01]  /*4ee0*/  MUFU.EX2 R21, R21 ;  /* 0x0000001500157308 */ /* 0x000e620000000800 */
[----:B--2---:R-:W-:Y:S01]  /*4ef0*/  F2FP.F16.F32.PACK_AB R156, R15, R14 ;  /* 0x0000000e0f9c723e */ /* 0x004fe200000000ff */
[----:B------:R-:W-:Y:S01]  /*4f00*/  FADD.FTZ R14, R14, R13 ;  /* 0x0000000d0e0e7221 */ /* 0x000fe20000010000 */
[C---:B------:R-:W-:Y:S01]  /*4f10*/  FMUL.FTZ R24, R3.reuse, UR4 ;  /* 0x0000000403187c20 */ /* 0x040fe20008410000 */
[----:B------:R-:W-:Y:S02]  /*4f20*/  FSETP.NEU.FTZ.AND P1, PT, R3, -INF , PT ;  /* 0xff8000000300780b */ /* 0x000fe40003f3d000 */
[----:B------:R-:W-:Y:S02]  /*4f30*/  FADD.FTZ R15, R15, R14 ;  /* 0x0000000e0f0f7221 */ /* 0x000fe40000010000 */
[----:B------:R-:W-:Y:S01]  /*4f40*/  FSEL R25, R24, RZ, P1 ;  /* 0x000000ff18197208 */ /* 0x000fe20000800000 */
[----:B------:R-:W-:Y:S01]  /*4f50*/  MUFU.EX2 R168, R168 ;  /* 0x000000a800a87308 */ /* 0x000fe20000000800 */
[----:B------:R-:W-:-:S03]  /*4f60*/  ISETP.NE.AND P1, PT, R57, RZ, PT ;  /* 0x000000ff3900720c */ /* 0x000fc60003f25270 */
[--C-:B------:R-:W-:Y:S01]  /*4f70*/  FFMA.FTZ R26, R26, UR4, -R25.reuse ;  /* 0x000000041a1a7c23 */ /* 0x100fe20008010819 */
        /* <DEDUP_REMOVED lines=8> */
[----:B------:R-:W-:Y:S01]  /*5000*/  FFMA.FTZ R43, R43, UR4, -R25 ;  /* 0x000000042b2b7c23 */ /* 0x000fe20008010819 */
[----:B------:R-:W-:-:S02]  /*5010*/  @!P1 VIADD R24, R8, 0x38840 ;  /* 0x0003884008189836 */ /* 0x000fc40000000000 */
[--C-:B------:R-:W-:Y:S01]  /*5020*/  FFMA.FTZ R46, R46, UR4, -R25.reuse ;  /* 0x000000042e2e7c23 */ /* 0x100fe20008010819 */
[--C-:B------:R-:W-:Y:S01]  /*5030*/  FFMA.FTZ R47, R47, UR4, -R25.reuse ;  /* 0x000000042f2f7c23 */ /* 0x100fe20008010819 */
[--C-:B------:R-:W-:Y:S01]  /*5040*/  FFMA.FTZ R50, R50, UR4, -R25.reuse ;  /* 0x0000000432327c23 */ /* 0x100fe20008010819 */
[--C-:B------:R-:W-:Y:S01]  /*5050*/  FFMA.FTZ R51, R51, UR4, -R25.reuse ;  /* 0x0000000433337c23 */ /* 0x100fe20008010819 */
[----:B------:R-:W-:Y:S01]  /*5060*/  @!P1 PRMT R24, RZ, 0x654, R24 ;  /* 0x00000654ff189816 */ /* 0x000fe20000000018 */
[--C-:B------:R-:W-:Y:S01]  /*5070*/  FFMA.FTZ R54, R54, UR4, -R25.reuse ;  /* 0x0000000436367c23 */ /* 0x100fe20008010819 */
[----:B------:R-:W-:Y:S01]  /*5080*/  FFMA.FTZ R25, R55, UR4, -R25 ;  /* 0x0000000437197c23 */ /* 0x000fe20008010819 */
[----:B------:R-:W-:Y:S01]  /*5090*/  MUFU.EX2 R176, R26 ;  /* 0x0000001a00b07308 */ /* 0x000fe20000000800 */
[----:B------:R2:W-:Y:S01]  /*50a0*/  @!P1 SYNCS.ARRIVE.TRANS64.RED.A1T0 RZ, [R24+URZ], RZ ;  /* 0x000000ff18ff99a7 */ /* 0x0005e2000810043f */
[----:B-1----:R-:W-:Y:S01]  /*50b0*/  F2FP.F16.F32.PACK_AB R158, R21, R20 ;  /* 0x00000014159e723e */ /* 0x002fe200000000ff */
[----:B------:R-:W-:Y:S01]  /*50c0*/  FADD.FTZ R20, R20, R15 ;  /* 0x0000000f14147221 */ /* 0x000fe20000010000 */
[----:B------:R-:W-:-:S03]  /*50d0*/  @!P1 VIADD R8, R8, 0x38860 ;  /* 0x0003886008089836 */ /* 0x000fc60000000000 */
[----:B------:R-:W-:Y:S01]  /*50e0*/  FADD.FTZ R21, R21, R20 ;  /* 0x0000001415157221 */ /* 0x000fe20000010000 */
[----:B------:R-:W1:Y:S01]  /*50f0*/  MUFU.EX2 R177, R27 ;  /* 0x0000001b00b17308 */ /* 0x000e620000000800 */
[----:B------:R-:W-:-:S07]  /*5100*/  @!P1 PRMT R8, RZ, 0x654, R8 ;  /* 0x00000654ff089816 */ /* 0x000fce0000000008 */
[----:B------:R-:W-:Y:S08]  /*5110*/  MUFU.EX2 R178, R30 ;  /* 0x0000001e00b27308 */ /* 0x000ff00000000800 */
[----:B------:R-:W3:Y:S01]  /*5120*/  MUFU.EX2 R179, R31 ;  /* 0x0000001f00b37308 */ /* 0x000ee20000000800 */
[----:B-1----:R-:W-:Y:S01]  /*5130*/  F2FP.F16.F32.PACK_AB R153, R177, R176 ;  /* 0x000000b0b199723e */ /* 0x002fe200000000ff */
[----:B------:R-:W-:-:S06]  /*5140*/  FADD.FTZ R177, R176, R177 ;  /* 0x000000b1b0b17221 */ /* 0x000fcc0000010000 */
[----:B------:R-:W-:Y:S08]  /*5150*/  MUFU.EX2 R180, R34 ;  /* 0x0000002200b47308 */ /* 0x000ff00000000800 */
[----:B------:R-:W1:Y:S01]  /*5160*/  MUFU.EX2 R181, R35 ;  /* 0x0000002300b57308 */ /* 0x000e620000000800 */
[----:B---3--:R-:W-:Y:S01]  /*5170*/  F2FP.F16.F32.PACK_AB R155, R179, R178 ;  /* 0x000000b2b39b723e */ /* 0x008fe200000000ff */
[----:B------:R-:W-:Y:S01]  /*5180*/  BAR.SYNC.DEFER_BLOCKING 0xf, 0x100 ;  /* 0x03c4000000007b1d */ /* 0x000fe20000010000 */
[----:B------:R-:W-:-:S04]  /*5190*/  FADD.FTZ R178, R178, R177 ;  /* 0x000000b1b2b27221 */ /* 0x000fc80000010000 */
[----:B------:R-:W-:Y:S01]  /*51a0*/  FADD.FTZ R179, R179, R178 ;  /* 0x000000b2b3b37221 */ /* 0x000fe20000010000 */
[----:B------:R-:W-:Y:S08]  /*51b0*/  MUFU.EX2 R182, R38 ;  /* 0x0000002600b67308 */ /* 0x000ff00000000800 */
[----:B------:R-:W3:Y:S01]  /*51c0*/  MUFU.EX2 R183, R39 ;  /* 0x0000002700b77308 */ /* 0x000ee20000000800 */
[----:B-1----:R-:W-:Y:S01]  /*51d0*/  F2FP.F16.F32.PACK_AB R157, R181, R180 ;  /* 0x000000b4b59d723e */ /* 0x002fe200000000ff */
[----:B------:R-:W-:-:S04]  /*51e0*/  FADD.FTZ R180, R180, R179 ;  /* 0x000000b3b4b47221 */ /* 0x000fc80000010000 */
[----:B------:R-:W-:Y:S02]  /*51f0*/  FADD.FTZ R181, R181, R180 ;  /* 0x000000b4b5b57221 */ /* 0x000fe40000010000 */
[----:B------:R-:W1:Y:S01]  /*5200*/  MUFU.EX2 R169, R169 ;  /* 0x000000a900a97308 */ /* 0x000e620000000800 */
[----:B------:R4:W-:Y:S07]  /*5210*/  STSM.16.M88.4 [R23+0x36400], R152 ;  /* 0x0364009817007844 */ /* 0x0009ee0000000200 */
[----:B------:R-:W-:Y:S01]  /*5220*/  MUFU.EX2 R170, R170 ;  /* 0x000000aa00aa7308 */ /* 0x000fe20000000800 */
[----:B---3--:R-:W-:Y:S01]  /*5230*/  F2FP.F16.F32.PACK_AB R159, R183, R182 ;  /* 0x000000b6b79f723e */ /* 0x008fe200000000ff */
[----:B------:R-:W-:-:S04]  /*5240*/  FADD.FTZ R182, R182, R181 ;  /* 0x000000b5b6b67221 */ /* 0x000fc80000010000 */
[----:B------:R4:W-:Y:S01]  /*5250*/  STSM.16.M88.4 [R22], R156 ;  /* 0x0000009c16007844 */ /* 0x0009e20000000200 */
[----:B------:R-:W-:Y:S01]  /*5260*/  FADD.FTZ R182, R183, R182 ;  /* 0x000000b6b7b67221 */ /* 0x000fe20000010000 */
[----:B------:R-:W3:Y:S01]  /*5270*/  MUFU.EX2 R171, R171 ;  /* 0x000000ab00ab7308 */ /* 0x000ee20000000800 */
[----:B-1----:R-:W-:Y:S01]  /*5280*/  F2FP.F16.F32.PACK_AB R160, R169, R168 ;  /* 0x000000a8a9a0723e */ /* 0x002fe200000000ff */
[----:B------:R-:W-:-:S04]  /*5290*/  FADD.FTZ R168, R168, R21 ;  /* 0x00000015a8a87221 */ /* 0x000fc80000010000 */
[----:B------:R-:W-:Y:S02]  /*52a0*/  FADD.FTZ R169, R169, R168 ;  /* 0x000000a8a9a97221 */ /* 0x000fe40000010000 */
[----:B------:R-:W-:Y:S08]  /*52b0*/  MUFU.EX2 R189, R42 ;  /* 0x0000002a00bd7308 */ /* 0x000ff00000000800 */
[----:B------:R-:W1:Y:S01]  /*52c0*/  MUFU.EX2 R190, R43 ;  /* 0x0000002b00be7308 */ /* 0x000e620000000800 */
[----:B---3--:R-:W-:Y:S01]  /*52d0*/  F2FP.F16.F32.PACK_AB R162, R171, R170 ;  /* 0x000000aaaba2723e */ /* 0x008fe200000000ff */
[----:B------:R-:W-:-:S04]  /*52e0*/  FADD.FTZ R170, R170, R169 ;  /* 0x000000a9aaaa7221 */ /* 0x000fc80000010000 */
[----:B------:R-:W-:Y:S02]  /*52f0*/  FADD.FTZ R171, R171, R170 ;  /* 0x000000aaabab7221 */ /* 0x000fe40000010000 */
[----:B------:R-:W-:Y:S08]  /*5300*/  MUFU.EX2 R191, R46 ;  /* 0x0000002e00bf7308 */ /* 0x000ff00000000800 */
        /* <DEDUP_REMOVED lines=8> */
[----:B------:R4:W-:Y:S01]  /*5390*/  STSM.16.M88.4 [R185], R160 ;  /* 0x000000a0b9007844 */ /* 0x0009e20000000200 */
[----:B------:R-:W-:Y:S01]  /*53a0*/  FADD.FTZ R192, R192, R191 ;  /* 0x000000bfc0c07221 */ /* 0x000fe20000010000 */
[----:B------:R-:W-:Y:S08]  /*53b0*/  MUFU.EX2 R174, R174 ;  /* 0x000000ae00ae7308 */ /* 0x000ff00000000800 */
[----:B------:R-:W3:Y:S01]  /*53c0*/  MUFU.EX2 R175, R175 ;  /* 0x000000af00af7308 */ /* 0x000ee20000000800 */
[----:B-1----:R-:W-:Y:S01]  /*53d0*/  F2FP.F16.F32.PACK_AB R164, R173, R172 ;  /* 0x000000acada4723e */ /* 0x002fe200000000ff */
[----:B------:R-:W-:-:S04]  /*53e0*/  FADD.FTZ R172, R172, R171 ;  /* 0x000000abacac7221 */ /* 0x000fc80000010000 */
[----:B------:R-:W-:Y:S02]  /*53f0*/  FADD.FTZ R173, R173, R172 ;  /* 0x000000acadad7221 */ /* 0x000fe40000010000 */
[----:B------:R-:W-:Y:S08]  /*5400*/  MUFU.EX2 R193, R50 ;  /* 0x0000003200c17308 */ /* 0x000ff00000000800 */
[----:B------:R-:W1:Y:S01]  /*5410*/  MUFU.EX2 R194, R51 ;  /* 0x0000003300c27308 */ /* 0x000e620000000800 */
[----:B---3--:R-:W-:-:S07]  /*5420*/  F2FP.F16.F32.PACK_AB R166, R175, R174 ;  /* 0x000000aeafa6723e */ /* 0x008fce00000000ff */
[----:B------:R-:W-:Y:S08]  /*5430*/  MUFU.EX2 R195, R54 ;  /* 0x0000003600c37308 */ /* 0x000ff00000000800 */
[----:B------:R-:W3:Y:S01]  /*5440*/  MUFU.EX2 R196, R25 ;  /* 0x0000001900c47308 */ /* 0x000ee20000000800 */
[----:B-1----:R-:W-:Y:S01]  /*5450*/  F2FP.F16.F32.PACK_AB R165, R194, R193 ;  /* 0x000000c1c2a5723e */ /* 0x002fe200000000ff */
[----:B------:R-:W-:-:S04]  /*5460*/  FADD.FTZ R193, R193, R192 ;  /* 0x000000c0c1c17221 */ /* 0x000fc80000010000 */
[----:B------:R-:W-:Y:S01]  /*5470*/  FADD.FTZ R194, R194, R193 ;  /* 0x000000c1c2c27221 */ /* 0x000fe20000010000 */
[----:B---3--:R-:W-:-:S03]  /*5480*/  F2FP.F16.F32.PACK_AB R167, R196, R195 ;  /* 0x000000c3c4a7723e */ /* 0x008fc600000000ff */
[----:B------:R-:W-:Y:S02]  /*5490*/  FADD.FTZ R195, R195, R194 ;  /* 0x000000c2c3c37221 */ /* 0x000fe40000010000 */
[----:B------:R4:W-:Y:S01]  /*54a0*/  STSM.16.M88.4 [R184], R164 ;  /* 0x000000a4b8007844 */ /* 0x0009e20000000200 */
[----:B--2---:R-:W-:Y:S01]  /*54b0*/  WARPGROUP.ARRIVE ;  /* 0x00000000000079c5 */ /* 0x004fe20000000000 */
[----:B------:R-:W-:-:S05]  /*54c0*/  FADD.FTZ R10, R196, R195 ;  /* 0x000000c3c40a7221 */ /* 0x000fca0000010000 */
[----:B------:R-:W-:Y:S01]  /*54d0*/  HGMMA.64x256x16.F32 R24, R152, gdesc[UR4].tnspB, RZ, !UPT, gsb0 ;  /* 0x43e0000498187df0 */ /* 0x000fe2000c0008ff */
[----:B------:R-:W-:Y:S01]  /*54e0*/  R2UR UR6, R198 ;  /* 0x00000000c60672ca */ /* 0x000fe200000e0000 */
[----:B------:R-:W-:Y:S01]  /*54f0*/  UMOV UR7, 0x40000040 ;  /* 0x4000004000077882 */ /* 0x000fe20000000000 */
[C---:B------:R-:W-:Y:S01]  /*5500*/  IADD3 R198, R197.reuse, 0x100, RZ ;  /* 0x00000100c5c67810 */ /* 0x040fe20007ffe0ff */
[----:B------:R-:W-:Y:S01]  /*5510*/  VIADD R197, R197, 0x180 ;  /* 0x00000180c5c57836 */ /* 0x000fe20000000000 */
[----:B------:R-:W-:Y:S02]  /*5520*/  WARPGROUP.DEPBAR.LE gsb0, 0x0 ;  /* 0x00008000000079c5 */ /* 0x000fe40000010000 */
[----:B------:R-:W-:-:S15]  /*5530*/  WARPGROUP.ARRIVE ;  /* 0x00000000000079c5 */ /* 0x000fde0000000000 */
[----:B------:R-:W-:-:S06]  /*5540*/  NOP ;  /* 0x0000000000007918 */ /* 0x000fcc0000000000 */
[----:B------:R-:W-:Y:S01]  /*5550*/  HGMMA.64x256x16.F32 R24, R156, gdesc[UR4].tnspB, R24, gsb0 ;  /* 0x43e000049c187df0 */ /* 0x000fe20008000818 */
[----:B------:R-:W-:Y:S01]  /*5560*/  R2UR UR6, R198 ;  /* 0x00000000c60672ca */ /* 0x000fe200000e0000 */
[----:B------:R-:W-:Y:S01]  /*5570*/  UMOV UR7, 0x40000040 ;  /* 0x4000004000077882 */ /* 0x000fe20000000000 */
[----:B------:R-:W-:Y:S02]  /*5580*/  WARPGROUP.DEPBAR.LE gsb0, 0x0 ;  /* 0x00008000000079c5 */ /* 0x000fe40000010000 */
[----:B------:R-:W-:-:S15]  /*5590*/  WARPGROUP.ARRIVE ;  /* 0x00000000000079c5 */ /* 0x000fde0000000000 */
[----:B------:R-:W-:-:S08]  /*55a0*/  NOP ;  /* 0x0000000000007918 */ /* 0x000fd00000000000 */
[----:B------:R-:W-:Y:S01]  /*55b0*/  HGMMA.64x256x16.F32 R24, R160, gdesc[UR4].tnspB, R24, gsb0 ;  /* 0x43e00004a0187df0 */ /* 0x000fe20008000818 */
[----:B------:R-:W-:Y:S01]  /*55c0*/  R2UR UR6, R197 ;  /* 0x00000000c50672ca */ /* 0x000fe200000e0000 */
        /* <DEDUP_REMOVED lines=11> */
[----:B-1----:R-:W1:Y:S02]  /*5680*/  FENCE.VIEW.ASYNC.S ;  /* 0x00000000000073c6 */ /* 0x002e640000000000 */
[----:B-1----:R-:W-:Y:S01]  /*5690*/  NOP ;  /* 0x0000000000007918 */ /* 0x002fe20000000000 */
[----:B------:R-:W-:Y:S06]  /*56a0*/  BAR.ARV 0xe, 0x100 ;  /* 0x0384000000007b1d */ /* 0x000fec0000002000 */
[----:B------:R1:W-:Y:S02]  /*56b0*/  @!P1 SYNCS.ARRIVE.TRANS64.RED.A1T0 RZ, [R8+URZ], RZ ;  /* 0x000000ff08ff99a7 */ /* 0x0003e4000810043f */
[----:B-1----:R-:W-:-:S04]  /*56c0*/  FADD.FTZ R8, R174, R173 ;  /* 0x000000adae087221 */ /* 0x002fc80000010000 */
[----:B------:R-:W-:Y:S01]  /*56d0*/  FADD.FTZ R8, R175, R8 ;  /* 0x00000008af087221 */ /* 0x000fe20000010000 */
[----:B----4-:R-:W-:Y:S06]  /*56e0*/  @!P2 BRA `(.L_x_150) ;  /* 0x000000300074a947 */ /* 0x010fec0003800000 */
[----:B------:R-:W-:Y:S01]  /*56f0*/  MOV R14, R3 ;  /* 0x00000003000e7202 */ /* 0x000fe20000000f00 */
[----:B------:R-:W-:Y:S01]  /*5700*/  IMAD.MOV.U32 R13, RZ, RZ, R0 ;  /* 0x000000ffff0d7224 */ /* 0x000fe200078e0000 */
[----:B------:R-:W-:Y:S01]  /*5710*/  UIADD3 UR5, UR37, -0x2, URZ ;  /* 0xfffffffe25057890 */ /* 0x000fe2000fffe03f */
[----:B------:R-:W-:Y:S01]  /*5720*/  IMAD.MOV.U32 R12, RZ, RZ, R2 ;  /* 0x000000ffff0c7224 */ /* 0x000fe200078e0002 */
[----:B------:R-:W-:Y:S01]  /*5730*/  ULDC UR6, c[0x0][0xad0] ;  /* 0x0002b40000067ab9 */ /* 0x000fe20000000800 */
[----:B------:R-:W-:-:S09]  /*5740*/  ULDC UR4, c[0x0][0xa80] ;  /* 0x0002a00000047ab9 */ /* 0x000fd20000000800 */
.L_x_159:
[----:B------:R-:W-:Y:S01]  /*5750*/  IADD3 R2, R12, 0x1, RZ ;  /* 0x000000010c027810 */ /* 0x000fe20007ffe0ff */
[----:B------:R-:W-:Y:S01]  /*5760*/  IMAD.U32 R0, RZ, RZ, UR5 ;  /* 0x00000005ff007e24 */ /* 0x000fe2000f8e00ff */
[----:B------:R-:W-:Y:S02]  /*5770*/  UIADD3 UR5, UR5, -0x1, URZ ;  /* 0xffffffff05057890 */ /* 0x000fe4000fffe03f */
[----:B------:R-:W-:Y:S02]  /*5780*/  ISETP.NE.AND P3, PT, R2, 0x2, PT ;  /* 0x000000020200780c */ /* 0x000fe40003f65270 */
[----:B------:R-:W-:Y:S02]  /*5790*/  ISETP.GT.AND P2, PT, R0, RZ, PT ;  /* 0x000000ff0000720c */ /* 0x000fe40003f44270 */
[----:B------:R-:W-:Y:S02]  /*57a0*/  SEL R3, RZ, 0x1, P3 ;  /* 0x00000001ff037807 */ /* 0x000fe40001800000 */
[----:B------:R-:W-:-:S02]  /*57b0*/  SEL R2, R2, RZ, P3 ;  /* 0x000000ff02027207 */ /* 0x000fc40001800000 */
[----:B------:R-:W-:Y:S01]  /*57c0*/  LOP3.LUT R16, R16, R3, RZ, 0x3c, !PT ;  /* 0x0000000310107212 */ /* 0x000fe200078e3cff */
[----:B--2---:R-:W-:Y:S06]  /*57d0*/  @P0 BRA `(.L_x_151) ;  /* 0x0000000000040947 */ /* 0x004fec0003800000 */
[----:B------:R-:W-:Y:S01]  /*57e0*/  BPT.TRAP 0x1 ;  /* 0x000000040000795c */ /* 0x000fe20000300000 */
.L_x_151:
[----:B------:R-:W-:Y:S02]  /*57f0*/  LEA R11, R2, UR42, 0x3 ;  /* 0x0000002a020b7c11 */ /* 0x000fe4000f8e18ff */
[----:B------:R-:W-:-:S04]  /*5800*/  SHF.L.U32 R0, R16, 0x1f, RZ ;  /* 0x0000001f10007819 */ /* 0x000fc800000006ff */
[----:B------:R1:W2:Y:S01]  /*5810*/  SYNCS.PHASECHK.TRANS64.TRYWAIT P3, [R11+URZ+0x38830], R0 ;  /* 0x038830000b0075a7 */ /* 0x0002a2000806017f */
[----:B------:R-:W-:Y:S05]  /*5820*/  @P0 BRA `(.L_x_152) ;  /* 0x0000000000040947 */ /* 0x000fea0003800000 */
[----:B------:R-:W-:Y:S01]  /*5830*/  BPT.TRAP 0x1 ;  /* 0x000000040000795c */ /* 0x000fe20000300000 */
.L_x_152:
[----:B------:R-:W-:Y:S01]  /*5840*/  IMAD R3, R2, 0x200, R4 ;  /* 0x0000020002037824 */ /* 0x000fe200078e0204 */
[----:B--2---:R-:W-:Y:S06]  /*5850*/  @P3 BRA `(.L_x_153) ;  /* 0x0000000000083947 */ /* 0x004fec0003800000 */
[----:B------:R-:W2:Y:S02]  /*5860*/  SYNCS.PHASECHK.TRANS64.TRYWAIT P3, [R11+URZ+0x38830], R0 ;  /* 0x038830000b0075a7 */ /* 0x000ea4000806017f */
[----:B--2---:R-:W-:Y:S05]  /*5870*/  @!P3 BRA `(.L_x_154) ;  /* 0x0000008000ecb947 */ /* 0x004fea0003800000 */
.L_x_153:
[----:B------:R-:W-:Y:S01]  /*5880*/  UIADD3 UR7, UR42, 0x20400, URZ ;  /* 0x000204002a077890 */ /* 0x000fe2000fffe03f */
[----:B------:R-:W-:Y:S01]  /*5890*/  R2UR UR22, R3 ;  /* 0x00000000031672ca */ /* 0x000fe200000e0000 */
[----:B------:R-:W-:Y:S01]  /*58a0*/  WARPGROUP.ARRIVE ;  /* 0x00000000000079c5 */ /* 0x000fe20000000000 */
[----:B------:R-:W-:Y:S01]  /*58b0*/  UMOV UR23, 0x40000040 ;  /* 0x4000004000177882 */ /* 0x000fe20000000000 */
[----:B------:R-:W-:Y:S01]  /*58c0*/  USHF.R.U32.HI UR7, URZ, 0x4, UR7 ;  /* 0x000000043f077899 */ /* 0x000fe20008011607 */
[----:B------:R-:W-:Y:S01]  /*58d0*/  UMOV UR21, 0x40000040 ;  /* 0x4000004000157882 */ /* 0x000fe20000000000 */
[----:B------:R-:W-:Y:S02]  /*58e0*/  UMOV UR11, 0x40000040 ;  /* 0x40000040000b7882 */ /* 0x000fe40000000000 */
[----:B------:R-:W-:Y:S01]  /*58f0*/  ULOP3.LUT UR7, UR7, 0x3fff, URZ, 0xc0, !UPT ;  /* 0x00003fff07077892 */ /* 0x000fe2000f8ec03f */
[----:B------:R-:W-:Y:S01]  /*5900*/  UMOV UR15, 0x40000040 ;  /* 0x40000040000f7882 */ /* 0x000fe20000000000 */
[----:B------:R-:W-:-:S02]  /*5910*/  UMOV UR19, 0x40000040 ;  /* 0x4000004000137882 */ /* 0x000fc40000000000 */
        /* <DEDUP_REMOVED lines=15> */
[----:B------:R-:W-:Y:S05]  /*5a10*/  @P0 BRA `(.L_x_155) ;  /* 0x0000000000040947 */ /* 0x000fea0003800000 */
[----:B------:R-:W-:Y:S01]  /*5a20*/  BPT.TRAP 0x1 ;  /* 0x000000040000795c */ /* 0x000fe20000300000 */
.L_x_155:
[----:B------:R3:W4:Y:S01]  /*5a30*/  SYNCS.PHASECHK.TRANS64.TRYWAIT P3, [R11+URZ+0x38850], R0 ;  /* 0x038850000b0075a7 */ /* 0x000722000806017f */
[----:B------:R-:W-:Y:S05]  /*5a40*/  @P0 BRA `(.L_x_156) ;  /* 0x0000000000040947 */ /* 0x000fea0003800000 */
[----:B------:R-:W-:Y:S01]  /*5a50*/  BPT.TRAP 0x1 ;  /* 0x000000040000795c */ /* 0x000fe20000300000 */
.L_x_156:
[----:B----4-:R-:W-:Y:S05]  /*5a60*/  @P3 BRA `(.L_x_157) ;  /* 0x0000000000083947 */ /* 0x010fea0003800000 */
[----:B------:R-:W4:Y:S02]  /*5a70*/  SYNCS.PHASECHK.TRANS64.TRYWAIT P3, [R11+URZ+0x38850], R0 ;  /* 0x038850000b0075a7 */ /* 0x000f24000806017f */
[----:B----4-:R-:W-:Y:S05]  /*5a80*/  @!P3 BRA `(.L_x_158) ;  /* 0x00000080007cb947 */ /* 0x010fea0003800000 */
.L_x_157:
[----:B-1234-:R-:W-:Y:S01]  /*5a90*/  IADD3 R0, R5, 0x26400, RZ ;  /* 0x0002640005007810 */ /* 0x01efe20007ffe0ff */
[C---:B------:R-:W-:Y:S01]  /*5aa0*/  VIADD R20, R7.reuse, 0x4 ;  /* 0x0000000407147836 */ /* 0x040fe20000000000 */
[----:B------:R-:W-:Y:S01]  /*5ab0*/  WARPGROUP.ARRIVE ;  /* 0x00000000000079c5 */ /* 0x000fe20000000000 */
[----:B------:R-:W-:Y:S01]  /*5ac0*/  VIADD R3, R7, 0x6 ;  /* 0x0000000607037836 */ /* 0x000fe20000000000 */
[----:B------:R-:W-:Y:S01]  /*5ad0*/  SHF.R.U32.HI R0, RZ, 0x4, R0 ;  /* 0x00000004ff007819 */ /* 0x000fe20000011600 */
[----:B------:R-:W-:Y:S01]  /*5ae0*/  UMOV UR23, 0x40000040 ;  /* 0x4000004000177882 */ /* 0x000fe20000000000 */
[----:B------:R-:W-:Y:S02]  /*5af0*/  UMOV UR21, 0x40000040 ;  /* 0x4000004000157882 */ /* 0x000fe40000000000 */
[----:B------:R-:W1:Y:S01]  /*5b00*/  S2R R189, SR_TID.X ;  /* 0x0000000000bd7919 */ /* 0x000e620000002100 */
[----:B------:R-:W-:Y:S01]  /*5b10*/  LOP3.LUT R15, R0, 0x3fff, RZ, 0xc0, !PT ;  /* 0x00003fff000f7812 */ /* 0x000fe200078ec0ff */
[C---:B------:R-:W-:Y:S01]  /*5b20*/  IMAD R202, R2.reuse, 0x1000, R9 ;  /* 0x0000100002ca7824 */ /* 0x040fe200078e0209 */
[----:B------:R-:W-:Y:S01]  /*5b30*/  LEA R0, R2, R6, 0xc ;  /* 0x0000000602007211 */ /* 0x000fe200078e60ff */
[----:B------:R-:W-:Y:S01]  /*5b40*/  UMOV UR11, 0x40000040 ;  /* 0x40000040000b7882 */ /* 0x000fe20000000000 */
[----:B------:R-:W-:-:S02]  /*5b50*/  LOP3.LUT R7, R15, 0x10000, RZ, 0xfc, !PT ;  /* 0x000100000f077812 */ /* 0x000fc400078efcff */
[C---:B------:R-:W-:Y:S01]  /*5b60*/  R2UR UR22, R0.reuse ;  /* 0x00000000001672ca */ /* 0x040fe200000e0000 */
[C---:B------:R-:W-:Y:S01]  /*5b70*/  VIADD R15, R0.reuse, 0x2 ;  /* 0x00000002000f7836 */ /* 0x040fe20000000000 */
[C---:B------:R-:W-:Y:S01]  /*5b80*/  R2UR UR20, R7.reuse ;  /* 0x00000000071472ca */ /* 0x040fe200000e0000 */
[C---:B------:R-:W-:Y:S01]  /*5b90*/  VIADD R21, R7.reuse, 0x2 ;  /* 0x0000000207157836 */ /* 0x040fe20000000000 */
[----:B------:R-:W-:Y:S01]  /*5ba0*/  IADD3 R192, R7, 0x800, RZ ;  /* 0x0000080007c07810 */ /* 0x000fe20007ffe0ff */
[----:B------:R-:W-:Y:S01]  /*5bb0*/  VIADD R190, R0, 0x800 ;  /* 0x0000080000be7836 */ /* 0x000fe20000000000 */
[----:B------:R-:W-:-:S09]  /*5bc0*/  R2UR UR10, R202 ;  /* 0x00000000ca0a72ca */ /* 0x000fd200000e0000 */
[----:B------:R-:W-:Y:S01]  /*5bd0*/  HGMMA.64x64x16.F32 R152, gdesc[UR20], R152, gsb0 ;  /* 0x00e00000149879f0 */ /* 0x000fe20008000898 */
[----:B------:R-:W-:Y:S01]  /*5be0*/  R2UR UR22, R15 ;  /* 0x000000000f1672ca */ /* 0x000fe200000e0000 */
[----:B------:R-:W-:Y:S01]  /*5bf0*/  UMOV UR23, 0x40000040 ;  /* 0x4000004000177882 */ /* 0x000fe20000000000 */
[----:B------:R-:W-:Y:S01]  /*5c00*/  R2UR UR20, R21 ;  /* 0x00000000151472ca */ /* 0x000fe200000e0000 */
[----:B------:R-:W-:Y:S01]  /*5c10*/  UMOV UR21, 0x40000040 ;  /* 0x4000004000157882 */ /* 0x000fe20000000000 */
[----:B------:R-:W-:Y:S02]  /*5c20*/  IADD3 R15, R0, 0x4, RZ ;  /* 0x00000004000f7810 */ /* 0x000fe40007ffe0ff */
[----:B-1----:R-:W-:Y:S01]  /*5c30*/  SHF.R.U32.HI R189, RZ, 0x7, R189 ;  /* 0x00000007ffbd7819 */ /* 0x002fe200000116bd */
        /* <DEDUP_REMOVED lines=8> */
[----:B------:R-:W-:Y:S02]  /*5cc0*/  WARPGROUP.DEPBAR.LE gsb0, 0x0 ;  /* 0x00008000000079c5 */ /* 0x000fe40000010000 */
[----:B------:R-:W-:-:S08]  /*5cd0*/  WARPGROUP.ARRIVE ;  /* 0x00000000000079c5 */ /* 0x000fd00000000000 */
        /* <DEDUP_REMOVED lines=113> */
[----:B------:R-:W1:Y:S02]  /*63f0*/  SHFL.IDX PT, R3, R189, RZ, 0x1f ;  /* 0x00001fffbd037589 */ /* 0x000e6400000e0000 */
[----:B-1----:R-:W-:-:S04]  /*6400*/  ISETP.GT.AND P3, PT, R3, 0x7f, PT ;  /* 0x0000007f0300780c */ /* 0x002fc80003f64270 */
[----:B------:R-:W-:-:S05]  /*6410*/  SEL R3, RZ, 0x2, !P3 ;  /* 0x00000002ff037807 */ /* 0x000fca0005800000 */
[----:B------:R-:W-:Y:S02]  /*6420*/  IMAD.IADD R20, R3, 0x1, R190 ;  /* 0x0000000103147824 */ /* 0x000fe400078e02be */
        /* <DEDUP_REMOVED lines=8> */
[----:B------:R-:W-:-:S04]  /*64b0*/  MOV R20, 0x4 ;  /* 0x0000000400147802 */ /* 0x000fc80000000f00 */
[C---:B------:R-:W-:Y:S02]  /*64c0*/  SEL R15, R20.reuse, 0x2, P3 ;  /* 0x00000002140f7807 */ /* 0x040fe40001800000 */
[----:B------:R-:W-:-:S03]  /*64d0*/  SEL R20, R20, 0x6, !P3 ;  /* 0x0000000614147807 */ /* 0x000fc60005800000 */
[C-C-:B------:R-:W-:Y:S01]  /*64e0*/  IMAD.IADD R189, R190.reuse, 0x1, R15.reuse ;  /* 0x00000001bebd7824 */ /* 0x140fe200078e020f */
[----:B------:R-:W-:Y:S01]  /*64f0*/  IADD3 R190, R190, R20, RZ ;  /* 0x00000014bebe7210 */ /* 0x000fe20007ffe0ff */
        /* <DEDUP_REMOVED lines=9> */
[----:B------:R-:W-:Y:S01]  /*6590*/  MOV R189, 0xa00 ;  /* 0x00000a0000bd7802 */ /* 0x000fe20000000f00 */
[----:B------:R-:W-:-:S03]  /*65a0*/  VIADD R192, R7, 0xa00 ;  /* 0x00000a0007c07836 */ /* 0x000fc60000000000 */
[----:B------:R-:W-:Y:S01]  /*65b0*/  SEL R189, R189, 0x980, P3 ;  /* 0x00000980bdbd7807 */ /* 0x000fe20001800000 */
[----:B------:R-:W-:Y:S02]  /*65c0*/  WARPGROUP.DEPBAR.LE gsb0, 0x0 ;  /* 0x00008000000079c5 */ /* 0x000fe40000010000 */
[----:B------:R-:W-:-:S06]  /*65d0*/  WARPGROUP.ARRIVE ;  /* 0x00000000000079c5 */ /* 0x000fcc0000000000 */
[----:B------:R-:W-:Y:S01]  /*65e0*/  HGMMA.64x64x16.F32 R152, gdesc[UR20], R152, gsb0 ;  /* 0x00e00000149879f0 */ /* 0x000fe20008000898 */
[----:B------:R-:W-:Y:S01]  /*65f0*/  R2UR UR22, R190 ;  /* 0x00000000be1672ca */ /* 0x000fe200000e0000 */
[----:B------:R-:W-:Y:S01]  /*6600*/  UMOV UR23, 0x40000040 ;  /* 0x4000004000177882 */ /* 0x000fe20000000000 */
[----:B------:R-:W-:Y:S01]  /*6610*/  R2UR UR20, R21 ;  /* 0x00000000151472ca */ /* 0x000fe200000e0000 */
[----:B------:R-:W-:Y:S01]  /*6620*/  UMOV UR21, 0x40000040 ;  /* 0x4000004000157882 */ /* 0x000fe20000000000 */
[----:B------:R-:W-:Y:S01]  /*6630*/  IMAD.MOV.U32 R21, RZ, RZ, 0x28 ;  /* 0x00000028ff157424 */ /* 0x000fe200078e00ff */
[----:B------:R-:W-:-:S04]  /*6640*/  LOP3.LUT R190, R189, 0xa00, RZ, 0xc0, !PT ;  /* 0x00000a00bdbe7812 */ /* 0x000fc800078ec0ff */
[----:B------:R-:W-:-:S04]  /*6650*/  SEL R21, R21, 0x26, P3 ;  /* 0x0000002615157807 */ /* 0x000fc80001800000 */
[----:B------:R-:W-:-:S04]  /*6660*/  LOP3.LUT R21, R21, 0x6, RZ, 0xc0, !PT ;  /* 0x0000000615157812 */ /* 0x000fc800078ec0ff */
[CC--:B------:R-:W-:Y:S02]  /*6670*/  IADD3 R189, R21.reuse, R190.reuse, R7 ;  /* 0x000000be15bd7210 */ /* 0x0c0fe40007ffe007 */
[----:B------:R-:W-:Y:S01]  /*6680*/  IADD3 R21, R21, R190, R0 ;  /* 0x000000be15157210 */ /* 0x000fe20007ffe000 */
        /* <DEDUP_REMOVED lines=10> */
[----:B------:R-:W-:Y:S02]  /*6730*/  WARPGROUP.DEPBAR.LE gsb0, 0x0 ;  /* 0x00008000000079c5 */ /* 0x000fe40000010000 */
[----:B------:R-:W-:-:S07]  /*6740*/  WARPGROUP.ARRIVE ;  /* 0x00000000000079c5 */ /* 0x000fce0000000000 */
[----:B------:R-:W-:Y:S01]  /*6750*/  HGMMA.64x64x16.F32 R152, gdesc[UR20], R152, gsb0 ;  /* 0x00e00000149879f0 */ /* 0x000fe20008000898 */
[----:B------:R-:W-:Y:S01]  /*6760*/  R2UR UR22, R189 ;  /* 0x00000000bd1672ca */ /* 0x000fe200000e0000 */
[----:B------:R-:W-:Y:S01]  /*6770*/  UMOV UR23, 0x40000040 ;  /* 0x4000004000177882 */ /* 0x000fe20000000000 */
[----:B------:R-:W-:Y:S01]  /*6780*/  R2UR UR20, R21 ;  /* 0x00000000151472ca */ /* 0x000fe200000e0000 */
[----:B------:R-:W-:Y:S01]  /*6790*/  UMOV UR21, 0x40000040 ;  /* 0x4000004000157882 */ /* 0x000fe20000000000 */
[--C-:B------:R-:W-:Y:S01]  /*67a0*/  IMAD.IADD R189, R15, 0x1, R190.reuse ;  /* 0x000000010fbd7824 */ /* 0x100fe200078e02be */
        /* <DEDUP_REMOVED lines=10> */
[----:B------:R-:W-:Y:S01]  /*6850*/  IADD3 R192, R7, 0xc00, RZ ;  /* 0x00000c0007c07810 */ /* 0x000fe20007ffe0ff */
[----:B------:R-:W-:-:S05]  /*6860*/  IMAD.MOV.U32 R189, RZ, RZ, 0xc00 ;  /* 0x00000c00ffbd7424 */ /* 0x000fca00078e00ff */
        /* <DEDUP_REMOVED lines=8> */
[----:B------:R-:W-:Y:S02]  /*68f0*/  MOV R21, 0x30 ;  /* 0x0000003000157802 */ /* 0x000fe40000000f00 */
[----:B------:R-:W-:Y:S02]  /*6900*/  LOP3.LUT R190, R189, 0xe00, RZ, 0xc0, !PT ;  /* 0x00000e00bdbe7812 */ /* 0x000fe400078ec0ff */
        /* <DEDUP_REMOVED lines=31> */
[----:B------:R-:W-:Y:S01]  /*6b00*/  IADD3 R21, R192, R20, RZ ;  /* 0x00000014c0157210 */ /* 0x000fe20007ffe0ff */
[----:B------:R-:W-:Y:S02]  /*6b10*/  IMAD.MOV.U32 R189, RZ, RZ, 0xe00 ;  /* 0x00000e00ffbd7424 */ /* 0x000fe400078e00ff */
        /* <DEDUP_REMOVED lines=14> */
[----:B------:R-:W-:Y:S02]  /*6c00*/  IADD3 R21, R21, R190, R0 ;  /* 0x000000be15157210 */ /* 0x000fe40007ffe000 */
[----:B------:R-:W-:Y:S01]  /*6c10*/  IADD3 R190, R0, 0xe00, RZ ;  /* 0x00000e0000be7810 */ /* 0x000fe20007ffe0ff */
        /* <DEDUP_REMOVED lines=16> */
[----:B------:R-:W-:Y:S01]  /*6d20*/  IMAD.IADD R3, R15, 0x1, R190 ;  /* 0x000000010f037824 */ /* 0x000fe200078e02be */
        /* <DEDUP_REMOVED lines=67> */
[----:B--2---:R-:W-:Y:S01]  /*7160*/  FMNMX.FTZ R169, R3, R0, !PT ;  /* 0x0000000003a97209 */ /* 0x004fe20007810000 */
[----:B------:R-:W-:Y:S01]  /*7170*/  FMUL.FTZ R179, R179, UR6 ;  /* 0x00000006b3b37c20 */ /* 0x000fe20008410000 */
[----:B------:R-:W-:Y:S01]  /*7180*/  FMUL.FTZ R180, R182, UR6 ;  /* 0x00000006b6b47c20 */ /* 0x000fe20008410000 */
[----:B------:R-:W-:-:S04]  /*7190*/  FMUL.FTZ R183, R183, UR6 ;  /* 0x00000006b7b77c20 */ /* 0x000fc80008410000 */
[----:B------:R-:W2:Y:S01]  /*71a0*/  MUFU.TANH R156, R156 ;  /* 0x0000009c009c7308 */ /* 0x000ea20000002400 */
[----:B---3--:R-:W-:-:S07]  /*71b0*/  FMNMX.FTZ R0, R154, R169, !PT ;  /* 0x000000a99a007209 */ /* 0x008fce0007810000 */
[----:B------:R-:W3:Y:S01]  /*71c0*/  MUFU.TANH R157, R157 ;  /* 0x0000009d009d7308 */ /* 0x000ee20000002400 */
[----:B-1----:R-:W-:-:S07]  /*71d0*/  FMNMX.FTZ R169, R155, R0, !PT ;  /* 0x000000009ba97209 */ /* 0x002fce0007810000 */
[----:B------:R-:W1:Y:S01]  /*71e0*/  MUFU.TANH R158, R158 ;  /* 0x0000009e009e7308 */ /* 0x000e620000002400 */
[----:B--2---:R-:W-:Y:S01]  /*71f0*/  FMNMX.FTZ R0, R156, R169, !PT ;  /* 0x000000a99c007209 */ /* 0x004fe20007810000 */
[----:B------:R-:W-:-:S06]  /*7200*/  FMUL.FTZ R169, R177, UR6 ;  /* 0x00000006b1a97c20 */ /* 0x000fcc0008410000 */
[----:B------:R-:W2:Y:S01]  /*7210*/  MUFU.TANH R159, R159 ;  /* 0x0000009f009f7308 */ /* 0x000ea20000002400 */
[----:B---3--:R-:W-:-:S07]  /*7220*/  FMNMX.FTZ R173, R157, R0, !PT ;  /* 0x000000009dad7209 */ /* 0x008fce0007810000 */
[----:B------:R-:W3:Y:S01]  /*7230*/  MUFU.TANH R160, R160 ;  /* 0x000000a000a07308 */ /* 0x000ee20000002400 */
[----:B-1----:R-:W-:-:S07]  /*7240*/  FMNMX.FTZ R0, R158, R173, !PT ;  /* 0x000000ad9e007209 */ /* 0x002fce0007810000 */
[----:B------:R-:W1:Y:S01]  /*7250*/  MUFU.TANH R161, R161 ;  /* 0x000000a100a17308 */ /* 0x000e620000002400 */
[----:B--2---:R-:W-:-:S07]  /*7260*/  FMNMX.FTZ R173, R159, R0, !PT ;  /* 0x000000009fad7209 */ /* 0x004fce0007810000 */
[----:B------:R-:W2:Y:S01]  /*7270*/  MUFU.TANH R164, R164 ;  /* 0x000000a400a47308 */ /* 0x000ea20000002400 */
[----:B---3--:R-:W-:Y:S01]  /*7280*/  FMNMX.FTZ R0, R160, R173, !PT ;  /* 0x000000ada0007209 */ /* 0x008fe20007810000 */
[----:B------:R-:W-:-:S06]  /*7290*/  FMUL.FTZ R173, R181, UR6 ;  /* 0x00000006b5ad7c20 */ /* 0x000fcc0008410000 */
[----:B------:R-:W3:Y:S01]  /*72a0*/  MUFU.TANH R165, R165 ;  /* 0x000000a500a57308 */ /* 0x000ee20000002400 */
[----:B-1----:R-:W-:-:S07]  /*72b0*/  FMNMX.FTZ R177, R161, R0, !PT ;  /* 0x00000000a1b17209 */ /* 0x002fce0007810000 */
[----:B------:R-:W1:Y:S01]  /*72c0*/  MUFU.TANH R168, R168 ;  /* 0x000000a800a87308 */ /* 0x000e620000002400 */
[----:B--2---:R-:W-:-:S07]  /*72d0*/  FMNMX.FTZ R0, R164, R177, !PT ;  /* 0x000000b1a4007209 */ /* 0x004fce0007810000 */
[----:B------:R-:W2:Y:S01]  /*72e0*/  MUFU.TANH R169, R169 ;  /* 0x000000a900a97308 */ /* 0x000ea20000002400 */
[----:B---3--:R-:W-:-:S07]  /*72f0*/  FMNMX.FTZ R177, R165, R0, !PT ;  /* 0x00000000a5b17209 */ /* 0x008fce0007810000 */
[----:B------:R-:W3:Y:S01]  /*7300*/  MUFU.TANH R172, R172 ;  /* 0x000000ac00ac7308 */ /* 0x000ee20000002400 */
[----:B-1----:R-:W-:-:S07]  /*7310*/  FMNMX.FTZ R0, R168, R177, !PT ;  /* 0x000000b1a8007209 */ /* 0x002fce0007810000 */
[----:B------:R-:W1:Y:S01]  /*7320*/  MUFU.TANH R173, R173 ;  /* 0x000000ad00ad7308 */ /* 0x000e620000002400 */
[----:B--2---:R-:W-:-:S07]  /*7330*/  FMNMX.FTZ R177, R169, R0, !PT ;  /* 0x00000000a9b17209 */ /* 0x004fce0007810000 */
[----:B------:R-:W2:Y:S01]  /*7340*/  MUFU.TANH R15, R15 ;  /* 0x0000000f000f7308 */ /* 0x000ea20000002400 */
[----:B---3--:R-:W-:-:S07]  /*7350*/  FMNMX.FTZ R0, R172, R177, !PT ;  /* 0x000000b1ac007209 */ /* 0x008fce0007810000 */
[----:B------:R-:W3:Y:S01]  /*7360*/  MUFU.TANH R21, R21 ;  /* 0x0000001500157308 */ /* 0x000ee20000002400 */
[----:B-1----:R-:W-:-:S05]  /*7370*/  FMNMX.FTZ R0, R173, R0, !PT ;  /* 0x00000000ad007209 */ /* 0x002fca0007810000 */
[----:B------:R-:W1:Y:S02]  /*7380*/  SHFL.BFLY PT, R177, R0, 0x2, 0x1f ;  /* 0x0c401f0000b17f89 */ /* 0x000e6400000e0000 */
[----:B------:R-:W4:Y:S08]  /*7390*/  MUFU.TANH R152, R152 ;  /* 0x0000009800987308 */ /* 0x000f300000002400 */
[----:B------:R-:W5:Y:S08]  /*73a0*/  MUFU.TANH R153, R153 ;  /* 0x0000009900997308 */ /* 0x000f700000002400 */
[----:B------:R-:W5:Y:S01]  /*73b0*/  MUFU.TANH R162, R162 ;  /* 0x000000a200a27308 */ /* 0x000f620000002400 */
[----:B-1----:R-:W-:Y:S01]  /*73c0*/  FMNMX.FTZ R181, R0, R177, !PT ;  /* 0x000000b100b57209 */ /* 0x002fe20007810000 */
[----:B------:R-:W-:Y:S01]  /*73d0*/  FMUL.FTZ R177, R178, UR6 ;  /* 0x00000006b2b17c20 */ /* 0x000fe20008410000 */
[----:B--2---:R-:W-:-:S05]  /*73e0*/  FMNMX.FTZ R0, R15, R14, !PT ;  /* 0x0000000e0f007209 */ /* 0x004fca0007810000 */
[----:B------:R-:W1:Y:S01]  /*73f0*/  MUFU.TANH R163, R163 ;  /* 0x000000a300a37308 */ /* 0x000e620000002400 */
[----:B------:R-:W2:Y:S01]  /*7400*/  SHFL.BFLY PT, R190, R181, 0x1, 0x1f ;  /* 0x0c201f00b5be7f89 */ /* 0x000ea200000e0000 */
[----:B---3--:R-:W-:-:S04]  /*7410*/  FMNMX.FTZ R175, R21, R0, !PT ;  /* 0x0000000015af7209 */ /* 0x008fc80007810000 */
[----:B----4-:R-:W-:Y:S02]  /*7420*/  FMNMX.FTZ R0, R152, R175, !PT ;  /* 0x000000af98007209 */ /* 0x010fe40007810000 */
[----:B------:R-:W3:Y:S02]  /*7430*/  MUFU.TANH R166, R166 ;  /* 0x000000a600a67308 */ /* 0x000ee40000002400 */
[----:B-----5:R-:W-:-:S04]  /*7440*/  FMNMX.FTZ R175, R153, R0, !PT ;  /* 0x0000000099af7209 */ /* 0x020fc80007810000 */
[----:B------:R-:W-:Y:S02]  /*7450*/  FMNMX.FTZ R178, R162, R175, !PT ;  /* 0x000000afa2b27209 */ /* 0x000fe40007810000 */
[----:B------:R-:W4:Y:S02]  /*7460*/  MUFU.TANH R167, R167 ;  /* 0x000000a700a77308 */ /* 0x000f240000002400 */
[----:B-1----:R-:W-:-:S06]  /*7470*/  FMNMX.FTZ R175, R163, R178, !PT ;  /* 0x000000b2a3af7209 */ /* 0x002fcc0007810000 */
[----:B------:R-:W1:Y:S01]  /*7480*/  MUFU.TANH R170, R170 ;  /* 0x000000aa00aa7308 */ /* 0x000e620000002400 */
[----:B---3--:R-:W-:Y:S02]  /*7490*/  FMNMX.FTZ R178, R166, R175, !PT ;  /* 0x000000afa6b27209 */ /* 0x008fe40007810000 */
[----:B--2---:R-:W-:-:S05]  /*74a0*/  FMNMX.FTZ R0, R181, R190, !PT ;  /* 0x000000beb5007209 */ /* 0x004fca0007810000 */
[----:B------:R-:W2:Y:S01]  /*74b0*/  MUFU.TANH R171, R171 ;  /* 0x000000ab00ab7308 */ /* 0x000ea20000002400 */
[----:B----4-:R-:W-:Y:S01]  /*74c0*/  FMNMX.FTZ R175, R167, R178, !PT ;  /* 0x000000b2a7af7209 */ /* 0x010fe20007810000 */
[C---:B------:R-:W-:Y:S01]  /*74d0*/  FMUL.FTZ R196, R0.reuse, UR4 ;  /* 0x0000000400c47c20 */ /* 0x040fe20008410000 */
[----:B------:R-:W-:-:S03]  /*74e0*/  FADD.FTZ R13, -R0, R13 ;  /* 0x0000000d000d7221 */ /* 0x000fc60000010100 */
[--C-:B------:R-:W-:Y:S01]  /*74f0*/  FFMA.FTZ R182, R3, UR4, -R196.reuse ;  /* 0x0000000403b67c23 */ /* 0x100fe200080108c4 */
[--C-:B------:R-:W-:Y:S01]  /*7500*/  FFMA.FTZ R190, R154, UR4, -R196.reuse ;  /* 0x000000049abe7c23 */ /* 0x100fe200080108c4 */
[----:B------:R-:W3:Y:S01]  /*7510*/  MUFU.TANH R174, R174 ;  /* 0x000000ae00ae7308 */ /* 0x000ee20000002400 */
[----:B-1----:R-:W-:Y:S01]  /*7520*/  FMNMX.FTZ R178, R170, R175, !PT ;  /* 0x000000afaab27209 */ /* 0x002fe20007810000 */
[--C-:B------:R-:W-:Y:S01]  /*7530*/  FFMA.FTZ R181, R155, UR4, -R196.reuse ;  /* 0x000000049bb57c23 */ /* 0x100fe200080108c4 */
[--C-:B------:R-:W-:Y:S01]  /*7540*/  FFMA.FTZ R156, R156, UR4, -R196.reuse ;  /* 0x000000049c9c7c23 */ /* 0x100fe200080108c4 */
[--C-:B------:R-:W-:Y:S01]  /*7550*/  FFMA.FTZ R20, R20, UR4, -R196.reuse ;  /* 0x0000000414147c23 */ /* 0x100fe200080108c4 */
[--C-:B------:R-:W-:Y:S01]  /*7560*/  FFMA.FTZ R189, R157, UR4, -R196.reuse ;  /* 0x000000049dbd7c23 */ /* 0x100fe200080108c4 */
[--C-:B------:R-:W-:Y:S01]  /*7570*/  FFMA.FTZ R158, R158, UR4, -R196.reuse ;  /* 0x000000049e9e7c23 */ /* 0x100fe200080108c4 */
[--C-:B------:R-:W-:Y:S01]  /*7580*/  FFMA.FTZ R191, R159, UR4, -R196.reuse ;  /* 0x000000049fbf7c23 */ /* 0x100fe200080108c4 */
[----:B------:R-:W1:Y:S01]  /*7590*/  MUFU.TANH R176, R176 ;  /* 0x000000b000b07308 */ /* 0x000e620000002400 */
[----:B--2---:R-:W-:Y:S01]  /*75a0*/  FMNMX.FTZ R175, R171, R178, !PT ;  /* 0x000000b2abaf7209 */ /* 0x004fe20007810000 */
[--C-:B------:R-:W-:Y:S01]  /*75b0*/  FFMA.FTZ R192, R160, UR4, -R196.reuse ;  /* 0x00000004a0c07c23 */ /* 0x100fe200080108c4 */
[--C-:B------:R-:W-:Y:S01]  /*75c0*/  FFMA.FTZ R193, R161, UR4, -R196.reuse ;  /* 0x00000004a1c17c23 */ /* 0x100fe200080108c4 */
[--C-:B------:R-:W-:Y:S01]  /*75d0*/  FFMA.FTZ R194, R164, UR4, -R196.reuse ;  /* 0x00000004a4c27c23 */ /* 0x100fe200080108c4 */
[--C-:B------:R-:W-:Y:S01]  /*75e0*/  FFMA.FTZ R195, R165, UR4, -R196.reuse ;  /* 0x00000004a5c37c23 */ /* 0x100fe200080108c4 */
[--C-:B------:R-:W-:Y:S01]  /*75f0*/  FFMA.FTZ R168, R168, UR4, -R196.reuse ;  /* 0x00000004a8a87c23 */ /* 0x100fe200080108c4 */
[--C-:B------:R-:W-:Y:S01]  /*7600*/  FFMA.FTZ R169, R169, UR4, -R196.reuse ;  /* 0x00000004a9a97c23 */ /* 0x100fe200080108c4 */
[----:B------:R-:W2:Y:S01]  /*7610*/  MUFU.TANH R177, R177 ;  /* 0x000000b100b17308 */ /* 0x000ea20000002400 */
[----:B---3--:R-:W-:Y:S01]  /*7620*/  FMNMX.FTZ R175, R174, R175, !PT ;  /* 0x000000afaeaf7209 */ /* 0x008fe20007810000 */
[--C-:B------:R-:W-:Y:S01]  /*7630*/  FFMA.FTZ R172, R172, UR4, -R196.reuse ;  /* 0x00000004acac7c23 */ /* 0x100fe200080108c4 */
[----:B------:R-:W-:Y:S01]  /*7640*/  FFMA.FTZ R173, R173, UR4, -R196 ;  /* 0x00000004adad7c23 */ /* 0x000fe200080108c4 */
[----:B------:R-:W-:-:S04]  /*7650*/  FMUL.FTZ R13, R13, UR4 ;  /* 0x000000040d0d7c20 */ /* 0x000fc80008410000 */
[----:B------:R-:W3:Y:S01]  /*7660*/  MUFU.TANH R179, R179 ;  /* 0x000000b300b37308 */ /* 0x000ee20000002400 */
[----:B-1----:R-:W-:-:S07]  /*7670*/  FMNMX.FTZ R178, R176, R175, !PT ;  /* 0x000000afb0b27209 */ /* 0x002fce0007810000 */
[----:B------:R-:W1:Y:S01]  /*7680*/  MUFU.TANH R180, R180 ;  /* 0x000000b400b47308 */ /* 0x000e620000002400 */
[----:B--2---:R-:W-:-:S07]  /*7690*/  FMNMX.FTZ R178, R177, R178, !PT ;  /* 0x000000b2b1b27209 */ /* 0x004fce0007810000 */
[----:B------:R-:W2:Y:S01]  /*76a0*/  MUFU.TANH R183, R183 ;  /* 0x000000b700b77308 */ /* 0x000ea20000002400 */
[----:B---3--:R-:W-:-:S07]  /*76b0*/  FMNMX.FTZ R3, R179, R178, !PT ;  /* 0x000000b2b3037209 */ /* 0x008fce0007810000 */
[----:B------:R-:W-:Y:S01]  /*76c0*/  MUFU.EX2 R175, R182 ;  /* 0x000000b600af7308 */ /* 0x000fe20000000800 */
[----:B-1----:R-:W-:-:S07]  /*76d0*/  FMNMX.FTZ R154, R180, R3, !PT ;  /* 0x00000003b49a7209 */ /* 0x002fce0007810000 */
[----:B------:R-:W-:Y:S01]  /*76e0*/  MUFU.EX2 R182, R156 ;  /* 0x0000009c00b67308 */ /* 0x000fe20000000800 */
[----:B--2---:R-:W-:-:S05]  /*76f0*/  FMNMX.FTZ R154, R183, R154, !PT ;  /* 0x0000009ab79a7209 */ /* 0x004fca0007810000 */
[----:B------:R-:W1:Y:S02]  /*7700*/  SHFL.BFLY PT, R3, R154, 0x2, 0x1f ;  /* 0x0c401f009a037f89 */ /* 0x000e6400000e0000 */
[----:B------:R-:W2:Y:S08]  /*7710*/  MUFU.EX2 R13, R13 ;  /* 0x0000000d000d7308 */ /* 0x000eb00000000800 */
[----:B------:R-:W-:Y:S08]  /*7720*/  MUFU.EX2 R20, R20 ;  /* 0x0000001400147308 */ /* 0x000ff00000000800 */
[----:B------:R-:W-:Y:S01]  /*7730*/  MUFU.EX2 R178, R190 ;  /* 0x000000be00b27308 */ /* 0x000fe20000000800 */
[-C--:B--2---:R-:W-:Y:S01]  /*7740*/  FMUL.FTZ R24, R24, R13.reuse ;  /* 0x0000000d18187220 */ /* 0x084fe20000410000 */
[-C--:B------:R-:W-:Y:S01]  /*7750*/  FMUL.FTZ R25, R25, R13.reuse ;  /* 0x0000000d19197220 */ /* 0x080fe20000410000 */
[-C--:B------:R-:W-:Y:S01]  /*7760*/  FMUL.FTZ R28, R28, R13.reuse ;  /* 0x0000000d1c1c7220 */ /* 0x080fe20000410000 */
[-C--:B------:R-:W-:Y:S01]  /*7770*/  FMUL.FTZ R29, R29, R13.reuse ;  /* 0x0000000d1d1d7220 */ /* 0x080fe20000410000 */
[----:B------:R-:W-:Y:S01]  /*7780*/  FMUL.FTZ R32, R32, R13 ;  /* 0x0000000d20207220 */ /* 0x000fe20000410000 */
[----:B-1----:R-:W-:Y:S01]  /*7790*/  FMNMX.FTZ R155, R154, R3, !PT ;  /* 0x000000039a9b7209 */ /* 0x002fe20007810000 */
        /* <DEDUP_REMOVED lines=28> */
[----:B-1----:R-:W-:Y:S01]  /*7960*/  FMNMX.FTZ R3, R155, R154, !PT ;  /* 0x0000009a9b037209 */ /* 0x002fe20007810000 */
[-C--:B------:R-:W-:Y:S01]  /*7970*/  FMUL.FTZ R80, R80, R13.reuse ;  /* 0x0000000d50507220 */ /* 0x080fe20000410000 */
[-C--:B------:R-:W-:Y:S01]  /*7980*/  FMUL.FTZ R81, R81, R13.reuse ;  /* 0x0000000d51517220 */ /* 0x080fe20000410000 */
[-C--:B------:R-:W-:Y:S01]  /*7990*/  FMUL.FTZ R84, R84, R13.reuse ;  /* 0x0000000d54547220 */ /* 0x080fe20000410000 */
[-C--:B------:R-:W-:Y:S01]  /*79a0*/  FMUL.FTZ R85, R85, R13.reuse ;  /* 0x0000000d55557220 */ /* 0x080fe20000410000 */
[C---:B------:R-:W-:Y:S01]  /*79b0*/  FMUL.FTZ R156, R3.reuse, UR4 ;  /* 0x00000004039c7c20 */ /* 0x040fe20008410000 */
[----:B------:R-:W-:Y:S01]  /*79c0*/  FADD.FTZ R14, -R3, R14 ;  /* 0x0000000e030e7221 */ /* 0x000fe20000010100 */
[----:B------:R-:W-:Y:S01]  /*79d0*/  MUFU.EX2 R192, R192 ;  /* 0x000000c000c07308 */ /* 0x000fe20000000800 */
[----:B------:R-:W-:Y:S01]  /*79e0*/  FMUL.FTZ R88, R88, R13 ;  /* 0x0000000d58587220 */ /* 0x000fe20000410000 */
[----:B------:R-:W-:Y:S01]  /*79f0*/  FFMA.FTZ R196, R153, UR4, -R156 ;  /* 0x0000000499c47c23 */ /* 0x000fe2000801089c */
[----:B------:R-:W-:-:S02]  /*7a00*/  IMAD.MOV R153, RZ, RZ, -R19 ;  /* 0x000000ffff997224 */ /* 0x000fc400078e0a13 */
[----:B------:R-:W-:Y:S01]  /*7a10*/  FMUL.FTZ R197, R14, UR4 ;  /* 0x000000040ec57c20 */ /* 0x000fe20008410000 */
[--C-:B------:R-:W-:Y:S01]  /*7a20*/  FFMA.FTZ R14, R15, UR4, -R156.reuse ;  /* 0x000000040f0e7c23 */ /* 0x100fe2000801089c */
[--C-:B------:R-:W-:Y:S01]  /*7a30*/  FFMA.FTZ R15, R21, UR4, -R156.reuse ;  /* 0x00000004150f7c23 */ /* 0x100fe2000801089c */
[--C-:B------:R-:W-:Y:S01]  /*7a40*/  FFMA.FTZ R21, R152, UR4, -R156.reuse ;  /* 0x0000000498157c23 */ /* 0x100fe2000801089c */
[----:B------:R-:W-:Y:S01]  /*7a50*/  ISETP.NE.AND P3, PT, R18, R153, PT ;  /* 0x000000991200720c */ /* 0x000fe20003f65270 */
[--C-:B------:R-:W-:Y:S01]  /*7a60*/  FFMA.FTZ R203, R176, UR4, -R156.reuse ;  /* 0x00000004b0cb7c23 */ /* 0x100fe2000801089c */
[----:B------:R-:W1:Y:S01]  /*7a70*/  MUFU.EX2 R197, R197 ;  /* 0x000000c500c57308 */ /* 0x000e620000000800 */
[----:B------:R-:W-:Y:S01]  /*7a80*/  @!P1 IADD3 R152, R11, 0x38840, RZ ;  /* 0x000388400b989810 */ /* 0x000fe20007ffe0ff */
[--C-:B------:R-:W-:Y:S01]  /*7a90*/  FFMA.FTZ R198, R162, UR4, -R156.reuse ;  /* 0x00000004a2c67c23 */ /* 0x100fe2000801089c */
[--C-:B------:R-:W-:Y:S01]  /*7aa0*/  FFMA.FTZ R199, R163, UR4, -R156.reuse ;  /* 0x00000004a3c77c23 */ /* 0x100fe2000801089c */
[----:B------:R-:W-:Y:S01]  /*7ab0*/  FFMA.FTZ R200, R166, UR4, -R156 ;  /* 0x00000004a6c87c23 */ /* 0x000fe2000801089c */
[----:B------:R-:W-:Y:S01]  /*7ac0*/  @!P1 PRMT R152, RZ, 0x654, R152 ;  /* 0x00000654ff989816 */ /* 0x000fe20000000098 */
[--C-:B------:R-:W-:Y:S01]  /*7ad0*/  FFMA.FTZ R201, R167, UR4, -R156.reuse ;  /* 0x00000004a7c97c23 */ /* 0x100fe2000801089c */
[--C-:B------:R-:W-:Y:S01]  /*7ae0*/  FFMA.FTZ R176, R177, UR4, -R156.reuse ;  /* 0x00000004b1b07c23 */ /* 0x100fe2000801089c */
[--C-:B------:R-:W-:Y:S01]  /*7af0*/  FFMA.FTZ R170, R170, UR4, -R156.reuse ;  /* 0x00000004aaaa7c23 */ /* 0x100fe2000801089c */
[--C-:B------:R-:W-:Y:S01]  /*7b00*/  FFMA.FTZ R171, R171, UR4, -R156.reuse ;  /* 0x00000004abab7c23 */ /* 0x100fe2000801089c */
[----:B------:R-:W-:Y:S01]  /*7b10*/  FFMA.FTZ R174, R174, UR4, -R156 ;  /* 0x00000004aeae7c23 */ /* 0x000fe2000801089c */
[----:B------:R-:W-:-:S02]  /*7b20*/  @!P3 IMAD R12, R12, 0x40, R17 ;  /* 0x000000400c0cb824 */ /* 0x000fc400078e0211 */
[--C-:B------:R-:W-:Y:S01]  /*7b30*/  FFMA.FTZ R177, R179, UR4, -R156.reuse ;  /* 0x00000004b3b17c23 */ /* 0x100fe2000801089c */
[----:B------:R3:W-:Y:S01]  /*7b40*/  @!P1 SYNCS.ARRIVE.TRANS64.RED.A1T0 RZ, [R152+URZ], RZ ;  /* 0x000000ff98ff99a7 */ /* 0x0007e2000810043f */
[--C-:B------:R-:W-:Y:S01]  /*7b50*/  FFMA.FTZ R179, R183, UR4, -R156.reuse ;  /* 0x00000004b7b37c23 */ /* 0x100fe2000801089c */
[----:B------:R-:W-:Y:S01]  /*7b60*/  FFMA.FTZ R180, R180, UR4, -R156 ;  /* 0x00000004b4b47c23 */ /* 0x000fe2000801089c */
[----:B------:R-:W-:Y:S01]  /*7b70*/  @!P3 LEA R154, R12, UR42, 0x2 ;  /* 0x0000002a0c9abc11 */ /* 0x000fe2000f8e10ff */
[----:B------:R-:W-:Y:S01]  /*7b80*/  MUFU.EX2 R14, R14 ;  /* 0x0000000e000e7308 */ /* 0x000fe20000000800 */
[----:B--2---:R-:W-:Y:S01]  /*7b90*/  F2FP.F16.F32.PACK_AB R156, R189, R182 ;  /* 0x000000b6bd9c723e */ /* 0x004fe200000000ff */
[-C--:B-1----:R-:W-:Y:S01]  /*7ba0*/  FMUL.FTZ R26, R26, R197.reuse ;  /* 0x000000c51a1a7220 */ /* 0x082fe20000410000 */
[----:B------:R-:W-:Y:S01]  /*7bb0*/  F2FP.F16.F32.PACK_AB R158, R191, R190 ;  /* 0x000000bebf9e723e */ /* 0x000fe200000000ff */
[----:B------:R-:W-:Y:S01]  /*7bc0*/  @!P3 STS [R154+0x38400], R13 ;  /* 0x0384000d9a00b388 */ /* 0x000fe20000000800 */
[----:B---3--:R-:W-:Y:S01]  /*7bd0*/  F2FP.F16.F32.PACK_AB R152, R175, R20 ;  /* 0x00000014af98723e */ /* 0x008fe200000000ff */
[-C--:B------:R-:W-:Y:S01]  /*7be0*/  FMUL.FTZ R27, R27, R197.reuse ;  /* 0x000000c51b1b7220 */ /* 0x080fe20000410000 */
[-C--:B------:R-:W-:Y:S01]  /*7bf0*/  FMUL.FTZ R30, R30, R197.reuse ;  /* 0x000000c51e1e7220 */ /* 0x080fe20000410000 */
[----:B------:R1:W-:Y:S01]  /*7c00*/  @!P3 STS [R154+0x38420], R197 ;  /* 0x038420c59a00b388 */ /* 0x0003e20000000800 */
        /* <DEDUP_REMOVED lines=9> */
[----:B-1----:R-:W-:Y:S01]  /*7ca0*/  F2FP.F16.F32.PACK_AB R154, R181, R178 ;  /* 0x000000b2b59a723e */ /* 0x002fe200000000ff */
[-C--:B------:R-:W-:Y:S01]  /*7cb0*/  FMUL.FTZ R46, R46, R197.reuse ;  /* 0x000000c52e2e7220 */ /* 0x080fe20000410000 */
[-C--:B------:R-:W-:Y:S01]  /*7cc0*/  FMUL.FTZ R47, R47, R197.reuse ;  /* 0x000000c52f2f7220 */ /* 0x080fe20000410000 */
[-C--:B------:R-:W-:Y:S01]  /*7cd0*/  FMUL.FTZ R50, R50, R197.reuse ;  /* 0x000000c532327220 */ /* 0x080fe20000410000 */
[-C--:B------:R-:W-:Y:S01]  /*7ce0*/  FMUL.FTZ R51, R51, R197.reuse ;  /* 0x000000c533337220 */ /* 0x080fe20000410000 */
[-C--:B------:R-:W-:Y:S01]  /*7cf0*/  FMUL.FTZ R54, R54, R197.reuse ;  /* 0x000000c536367220 */ /* 0x080fe20000410000 */
[-C--:B------:R-:W-:Y:S01]  /*7d00*/  FMUL.FTZ R55, R55, R197.reuse ;  /* 0x000000c537377220 */ /* 0x080fe20000410000 */
[----:B------:R-:W1:Y:S01]  /*7d10*/  MUFU.EX2 R196, R196 ;  /* 0x000000c400c47308 */ /* 0x000e620000000800 */
[----:B--2---:R-:W-:Y:S01]  /*7d20*/  F2FP.F16.F32.PACK_AB R153, R15, R14 ;  /* 0x0000000e0f99723e */ /* 0x004fe200000000ff */
        /* <DEDUP_REMOVED lines=14> */
[----:B------:R-:W2:Y:S01]  /*7e10*/  MUFU.EX2 R199, R199 ;  /* 0x000000c700c77308 */ /* 0x000ea20000000800 */
[----:B-1----:R-:W-:Y:S01]  /*7e20*/  F2FP.F16.F32.PACK_AB R155, R196, R21 ;  /* 0x00000015c49b723e */ /* 0x002fe200000000ff */
[----:B------:R-:W-:Y:S01]  /*7e30*/  BAR.SYNC.DEFER_BLOCKING 0xf, 0x100 ;  /* 0x03c4000000007b1d */ /* 0x000fe20000010000 */
[-C--:B------:R-:W-:Y:S01]  /*7e40*/  FMUL.FTZ R83, R83, R197.reuse ;  /* 0x000000c553537220 */ /* 0x080fe20000410000 */
[-C--:B------:R-:W-:Y:S01]  /*7e50*/  FMUL.FTZ R86, R86, R197.reuse ;  /* 0x000000c556567220 */ /* 0x080fe20000410000 */
[----:B------:R-:W-:Y:S01]  /*7e60*/  FMUL.FTZ R87, R87, R197 ;  /* 0x000000c557577220 */ /* 0x000fe20000410000 */
[----:B------:R-:W-:Y:S01]  /*7e70*/  FMUL.FTZ R89, R89, R13 ;  /* 0x0000000d59597220 */ /* 0x000fe20000410000 */
[-C--:B------:R-:W-:Y:S01]  /*7e80*/  FMUL.FTZ R90, R90, R197.reuse ;  /* 0x000000c55a5a7220 */ /* 0x080fe20000410000 */
[----:B------:R-:W-:Y:S01]  /*7e90*/  MUFU.EX2 R200, R200 ;  /* 0x000000c800c87308 */ /* 0x000fe20000000800 */
[----:B------:R-:W-:Y:S01]  /*7ea0*/  FMUL.FTZ R91, R91, R197 ;  /* 0x000000c55b5b7220 */ /* 0x000fe20000410000 */
[-C--:B------:R-:W-:Y:S01]  /*7eb0*/  FMUL.FTZ R92, R92, R13.reuse ;  /* 0x0000000d5c5c7220 */ /* 0x080fe20000410000 */
[----:B------:R-:W-:Y:S01]  /*7ec0*/  FMUL.FTZ R93, R93, R13 ;  /* 0x0000000d5d5d7220 */ /* 0x000fe20000410000 */
[-C--:B------:R-:W-:Y:S01]  /*7ed0*/  FMUL.FTZ R94, R94, R197.reuse ;  /* 0x000000c55e5e7220 */ /* 0x080fe20000410000 */
[----:B------:R-:W-:Y:S01]  /*7ee0*/  FMUL.FTZ R95, R95, R197 ;  /* 0x000000c55f5f7220 */ /* 0x000fe20000410000 */
[-C--:B------:R-:W-:Y:S01]  /*7ef0*/  FMUL.FTZ R96, R96, R13.reuse ;  /* 0x0000000d60607220 */ /* 0x080fe20000410000 */
[----:B------:R-:W-:Y:S01]  /*7f00*/  FMUL.FTZ R97, R97, R13 ;  /* 0x0000000d61617220 */ /* 0x000fe20000410000 */
[----:B------:R-:W1:Y:S01]  /*7f10*/  MUFU.EX2 R201, R201 ;  /* 0x000000c900c97308 */ /* 0x000e620000000800 */
[----:B--2---:R-:W-:Y:S01]  /*7f20*/  F2FP.F16.F32.PACK_AB R157, R199, R198 ;  /* 0x000000c6c79d723e */ /* 0x004fe200000000ff */
[-C--:B------:R-:W-:Y:S01]  /*7f30*/  FMUL.FTZ R98, R98, R197.reuse ;  /* 0x000000c562627220 */ /* 0x080fe20000410000 */
[----:B------:R-:W-:Y:S01]  /*7f40*/  FMUL.FTZ R99, R99, R197 ;  /* 0x000000c563637220 */ /* 0x000fe20000410000 */
[-C--:B------:R-:W-:Y:S01]  /*7f50*/  FMUL.FTZ R100, R100, R13.reuse ;  /* 0x0000000d64647220 */ /* 0x080fe20000410000 */
[----:B------:R-:W-:Y:S01]  /*7f60*/  FMUL.FTZ R101, R101, R13 ;  /* 0x0000000d65657220 */ /* 0x000fe20000410000 */
[-C--:B------:R-:W-:Y:S01]  /*7f70*/  FMUL.FTZ R102, R102, R197.reuse ;  /* 0x000000c566667220 */ /* 0x080fe20000410000 */
[----:B------:R-:W-:Y:S01]  /*7f80*/  FMUL.FTZ R103, R103, R197 ;  /* 0x000000c567677220 */ /* 0x000fe20000410000 */
[----:B------:R-:W2:Y:S01]  /*7f90*/  MUFU.EX2 R193, R193 ;  /* 0x000000c100c17308 */ /* 0x000ea20000000800 */
[-C--:B------:R-:W-:Y:S01]  /*7fa0*/  FMUL.FTZ R104, R104, R13.reuse ;  /* 0x0000000d68687220 */ /* 0x080fe20000410000 */
[----:B------:R-:W-:Y:S01]  /*7fb0*/  FMUL.FTZ R105, R105, R13 ;  /* 0x0000000d69697220 */ /* 0x000fe20000410000 */
[-C--:B------:R-:W-:Y:S01]  /*7fc0*/  FMUL.FTZ R106, R106, R197.reuse ;  /* 0x000000c56a6a7220 */ /* 0x080fe20000410000 */
[----:B------:R-:W-:Y:S01]  /*7fd0*/  FMUL.FTZ R107, R107, R197 ;  /* 0x000000c56b6b7220 */ /* 0x000fe20000410000 */
[-C--:B------:R-:W-:Y:S01]  /*7fe0*/  FMUL.FTZ R108, R108, R13.reuse ;  /* 0x0000000d6c6c7220 */ /* 0x080fe20000410000 */
[----:B------:R-:W-:Y:S01]  /*7ff0*/  FMUL.FTZ R109, R109, R13 ;  /* 0x0000000d6d6d7220 */ /* 0x000fe20000410000 */
[-C--:B------:R-:W-:Y:S01]  /*8000*/  FMUL.FTZ R110, R110, R197.reuse ;  /* 0x000000c56e6e7220 */ /* 0x080fe20000410000 */
[----:B------:R-:W-:Y:S01]  /*8010*/  MUFU.EX2 R194, R194 ;  /* 0x000000c200c27308 */ /* 0x000fe20000000800 */
[----:B-1----:R-:W-:Y:S01]  /*8020*/  F2FP.F16.F32.PACK_AB R159, R201, R200 ;  /* 0x000000c8c99f723e */ /* 0x002fe200000000ff */
[----:B------:R-:W-:Y:S01]  /*8030*/  FMUL.FTZ R111, R111, R197 ;  /* 0x000000c56f6f7220 */ /* 0x000fe20000410000 */
[-C--:B------:R-:W-:Y:S01]  /*8040*/  FMUL.FTZ R112, R112, R13.reuse ;  /* 0x0000000d70707220 */ /* 0x080fe20000410000 */
[----:B------:R-:W-:Y:S01]  /*8050*/  FMUL.FTZ R113, R113, R13 ;  /* 0x0000000d71717220 */ /* 0x000fe20000410000 */
[-C--:B------:R-:W-:Y:S01]  /*8060*/  FMUL.FTZ R114, R114, R197.reuse ;  /* 0x000000c572727220 */ /* 0x080fe20000410000 */
[----:B------:R-:W-:Y:S01]  /*8070*/  FMUL.FTZ R115, R115, R197 ;  /* 0x000000c573737220 */ /* 0x000fe20000410000 */
[-C--:B------:R-:W-:Y:S01]  /*8080*/  FMUL.FTZ R116, R116, R13.reuse ;  /* 0x0000000d74747220 */ /* 0x080fe20000410000 */
[----:B------:R-:W1:Y:S01]  /*8090*/  MUFU.EX2 R195, R195 ;  /* 0x000000c300c37308 */ /* 0x000e620000000800 */
[----:B--2---:R-:W-:Y:S01]  /*80a0*/  F2FP.F16.F32.PACK_AB R160, R193, R192 ;  /* 0x000000c0c1a0723e */ /* 0x004fe200000000ff */
[----:B------:R-:W-:Y:S01]  /*80b0*/  FMUL.FTZ R117, R117, R13 ;  /* 0x0000000d75757220 */ /* 0x000fe20000410000 */
[-C--:B------:R-:W-:Y:S01]  /*80c0*/  FMUL.FTZ R118, R118, R197.reuse ;  /* 0x000000c576767220 */ /* 0x080fe20000410000 */
[----:B------:R-:W-:Y:S01]  /*80d0*/  FMUL.FTZ R119, R119, R197 ;  /* 0x000000c577777220 */ /* 0x000fe20000410000 */
[-C--:B------:R-:W-:Y:S01]  /*80e0*/  FMUL.FTZ R120, R120, R13.reuse ;  /* 0x0000000d78787220 */ /* 0x080fe20000410000 */
        /* <DEDUP_REMOVED lines=10> */
[----:B------:R-:W2:Y:S01]  /*8190*/  MUFU.EX2 R171, R171 ;  /* 0x000000ab00ab7308 */ /* 0x000ea20000000800 */
[----:B-1----:R-:W-:Y:S01]  /*81a0*/  F2FP.F16.F32.PACK_AB R162, R195, R194 ;  /* 0x000000c2c3a2723e */ /* 0x002fe200000000ff */
[-C--:B------:R-:W-:Y:S01]  /*81b0*/  FMUL.FTZ R130, R130, R197.reuse ;  /* 0x000000c582827220 */ /* 0x080fe20000410000 */
[----:B------:R-:W-:Y:S01]  /*81c0*/  FMUL.FTZ R131, R131, R197 ;  /* 0x000000c583837220 */ /* 0x000fe20000410000 */
[-C--:B------:R-:W-:Y:S01]  /*81d0*/  FMUL.FTZ R132, R132, R13.reuse ;  /* 0x0000000d84847220 */ /* 0x080fe20000410000 */
[----:B------:R-:W-:Y:S01]  /*81e0*/  FMUL.FTZ R133, R133, R13 ;  /* 0x0000000d85857220 */ /* 0x000fe20000410000 */
[-C--:B------:R-:W-:Y:S01]  /*81f0*/  FMUL.FTZ R134, R134, R197.reuse ;  /* 0x000000c586867220 */ /* 0x080fe20000410000 */
[----:B------:R-:W-:Y:S01]  /*8200*/  FMUL.FTZ R135, R135, R197 ;  /* 0x000000c587877220 */ /* 0x000fe20000410000 */
[----:B------:R-:W-:Y:S01]  /*8210*/  MUFU.EX2 R174, R174 ;  /* 0x000000ae00ae7308 */ /* 0x000fe20000000800 */
[-C--:B------:R-:W-:Y:S01]  /*8220*/  FMUL.FTZ R136, R136, R13.reuse ;  /* 0x0000000d88887220 */ /* 0x080fe20000410000 */
        /* <DEDUP_REMOVED lines=18> */
[----:B------:R2:W-:Y:S01]  /*8350*/  STSM.16.M88.4 [R23+0x36400], R152 ;  /* 0x0364009817007844 */ /* 0x0005e20000000200 */
[----:B------:R-:W-:Y:S01]  /*8360*/  FFMA.FTZ R8, R13, R8, R20 ;  /* 0x000000080d087223 */ /* 0x000fe20000010014 */
[----:B------:R-:W-:Y:S01]  /*8370*/  FFMA.FTZ R10, R197, R10, R14 ;  /* 0x0000000ac50a7223 */ /* 0x000fe2000001000e */
[----:B------:R-:W-:Y:S01]  /*8380*/  @!P1 VIADD R11, R11, 0x38860 ;  /* 0x000388600b0b9836 */ /* 0x000fe20000000000 */
[----:B------:R-:W3:Y:S01]  /*8390*/  MUFU.EX2 R169, R169 ;  /* 0x000000a900a97308 */ /* 0x000ee20000000800 */
[----:B-1----:R-:W-:Y:S01]  /*83a0*/  F2FP.F16.F32.PACK_AB R163, R203, R174 ;  /* 0x000000aecba3723e */ /* 0x002fe200000000ff */
[----:B------:R2:W-:Y:S01]  /*83b0*/  STSM.16.M88.4 [R22], R156 ;  /* 0x0000009c16007844 */ /* 0x0005e20000000200 */
[----:B------:R-:W-:Y:S01]  /*83c0*/  FADD.FTZ R175, R175, R8 ;  /* 0x00000008afaf7221 */ /* 0x000fe20000010000 */
[----:B------:R-:W-:Y:S01]  /*83d0*/  FADD.FTZ R10, R15, R10 ;  /* 0x0000000a0f0a7221 */ /* 0x000fe20000010000 */
[----:B------:R-:W-:Y:S01]  /*83e0*/  @!P1 PRMT R11, RZ, 0x654, R11 ;  /* 0x00000654ff0b9816 */ /* 0x000fe2000000000b */
[----:B------:R2:W-:Y:S01]  /*83f0*/  STSM.16.M88.4 [R185], R160 ;  /* 0x000000a0b9007844 */ /* 0x0005e20000000200 */
[----:B------:R-:W-:Y:S01]  /*8400*/  FADD.FTZ R178, R178, R175 ;  /* 0x000000afb2b27221 */ /* 0x000fe20000010000 */
[----:B------:R-:W-:Y:S01]  /*8410*/  MUFU.EX2 R172, R172 ;  /* 0x000000ac00ac7308 */ /* 0x000fe20000000800 */
[----:B------:R-:W-:Y:S01]  /*8420*/  FADD.FTZ R21, R21, R10 ;  /* 0x0000000a15157221 */ /* 0x000fe20000010000 */
[----:B------:R-:W-:-:S02]  /*8430*/  IMAD.MOV.U32 R14, RZ, RZ, R3 ;  /* 0x000000ffff0e7224 */ /* 0x000fc400078e0003 */
[----:B------:R-:W-:Y:S01]  /*8440*/  FADD.FTZ R181, R181, R178 ;  /* 0x000000b2b5b57221 */ /* 0x000fe20000010000 */
[----:B------:R-:W-:Y:S02]  /*8450*/  IMAD.MOV.U32 R13, RZ, RZ, R0 ;  /* 0x000000ffff0d7224 */ /* 0x000fe400078e0000 */
[----:B------:R-:W-:Y:S01]  /*8460*/  FADD.FTZ R21, R196, R21 ;  /* 0x00000015c4157221 */ /* 0x000fe20000010000 */
[----:B------:R-:W-:Y:S01]  /*8470*/  FADD.FTZ R182, R182, R181 ;  /* 0x000000b5b6b67221 */ /* 0x000fe20000010000 */
[----:B------:R-:W1:Y:S01]  /*8480*/  MUFU.EX2 R173, R173 ;  /* 0x000000ad00ad7308 */ /* 0x000e620000000800 */
[----:B---3--:R-:W-:Y:S01]  /*8490*/  F2FP.F16.F32.PACK_AB R164, R169, R168 ;  /* 0x000000a8a9a4723e */ /* 0x008fe200000000ff */
[----:B------:R-:W-:Y:S01]  /*84a0*/  FADD.FTZ R198, R198, R21 ;  /* 0x00000015c6c67221 */ /* 0x000fe20000010000 */
[----:B------:R-:W-:-:S03]  /*84b0*/  FADD.FTZ R189, R189, R182 ;  /* 0x000000b6bdbd7221 */ /* 0x000fc60000010000 */
[----:B------:R-:W-:Y:S01]  /*84c0*/  FADD.FTZ R199, R199, R198 ;  /* 0x000000c6c7c77221 */ /* 0x000fe20000010000 */
[----:B------:R-:W-:Y:S01]  /*84d0*/  FADD.FTZ R190, R190, R189 ;  /* 0x000000bdbebe7221 */ /* 0x000fe20000010000 */
[----:B------:R-:W-:Y:S02]  /*84e0*/  MUFU.EX2 R176, R176 ;  /* 0x000000b000b07308 */ /* 0x000fe40000000800 */
[----:B------:R-:W-:Y:S01]  /*84f0*/  FADD.FTZ R200, R200, R199 ;  /* 0x000000c7c8c87221 */ /* 0x000fe20000010000 */
[----:B------:R-:W-:-:S03]  /*8500*/  FADD.FTZ R191, R191, R190 ;  /* 0x000000bebfbf7221 */ /* 0x000fc60000010000 */
[----:B------:R-:W-:Y:S01]  /*8510*/  FADD.FTZ R201, R201, R200 ;  /* 0x000000c8c9c97221 */ /* 0x000fe20000010000 */
[----:B------:R-:W-:Y:S01]  /*8520*/  FADD.FTZ R192, R192, R191 ;  /* 0x000000bfc0c07221 */ /* 0x000fe20000010000 */
[----:B------:R-:W3:Y:S01]  /*8530*/  MUFU.EX2 R177, R177 ;  /* 0x000000b100b17308 */ /* 0x000ee20000000800 */
[----:B-1----:R-:W-:Y:S01]  /*8540*/  F2FP.F16.F32.PACK_AB R166, R173, R172 ;  /* 0x000000acada6723e */ /* 0x002fe200000000ff */
[----:B------:R-:W-:Y:S01]  /*8550*/  FADD.FTZ R170, R170, R201 ;  /* 0x000000c9aaaa7221 */ /* 0x000fe20000010000 */
[----:B------:R-:W-:-:S03]  /*8560*/  FADD.FTZ R193, R193, R192 ;  /* 0x000000c0c1c17221 */ /* 0x000fc60000010000 */
[----:B------:R-:W-:Y:S01]  /*8570*/  FADD.FTZ R171, R171, R170 ;  /* 0x000000aaabab7221 */ /* 0x000fe20000010000 */
[----:B------:R-:W-:Y:S01]  /*8580*/  FADD.FTZ R194, R194, R193 ;  /* 0x000000c1c2c27221 */ /* 0x000fe20000010000 */
[----:B------:R1:W4:Y:S02]  /*8590*/  MUFU.EX2 R12, R180 ;  /* 0x000000b4000c7308 */ /* 0x0003240000000800 */
[----:B------:R-:W-:Y:S01]  /*85a0*/  FADD.FTZ R174, R174, R171 ;  /* 0x000000abaeae7221 */ /* 0x000fe20000010000 */
[----:B------:R-:W-:-:S03]  /*85b0*/  FADD.FTZ R195, R195, R194 ;  /* 0x000000c2c3c37221 */ /* 0x000fc60000010000 */
[----:B------:R-:W-:Y:S01]  /*85c0*/  FADD.FTZ R203, R203, R174 ;  /* 0x000000aecbcb7221 */ /* 0x000fe20000010000 */
[----:B------:R-:W-:Y:S01]  /*85d0*/  FADD.FTZ R168, R168, R195 ;  /* 0x000000c3a8a87221 */ /* 0x000fe20000010000 */
[----:B------:R-:W5:Y:S01]  /*85e0*/  MUFU.EX2 R179, R179 ;  /* 0x000000b300b37308 */ /* 0x000f620000000800 */
[----:B---3--:R-:W-:Y:S01]  /*85f0*/  F2FP.F16.F32.PACK_AB R165, R177, R176 ;  /* 0x000000b0b1a5723e */ /* 0x008fe200000000ff */
[----:B-1----:R-:W-:Y:S02]  /*8600*/  VIADD R180, R202, 0x80 ;  /* 0x00000080cab47836 */ /* 0x002fe40000000000 */
[----:B------:R-:W-:Y:S01]  /*8610*/  FADD.FTZ R176, R176, R203 ;  /* 0x000000cbb0b07221 */ /* 0x000fe20000010000 */
[----:B------:R-:W-:-:S03]  /*8620*/  FADD.FTZ R169, R169, R168 ;  /* 0x000000a8a9a97221 */ /* 0x000fc60000010000 */
[----:B------:R-:W-:Y:S01]  /*8630*/  FADD.FTZ R177, R177, R176 ;  /* 0x000000b0b1b17221 */ /* 0x000fe20000010000 */
[----:B------:R-:W-:-:S03]  /*8640*/  FADD.FTZ R8, R172, R169 ;  /* 0x000000a9ac087221 */ /* 0x000fc60000010000 */
[----:B----4-:R-:W-:Y:S01]  /*8650*/  FADD.FTZ R10, R12, R177 ;  /* 0x000000b10c0a7221 */ /* 0x010fe20000010000 */
[----:B------:R-:W-:Y:S01]  /*8660*/  FADD.FTZ R8, R173, R8 ;  /* 0x00000008ad087221 */ /* 0x000fe20000010000 */
[C---:B-----5:R-:W-:Y:S02]  /*8670*/  F2FP.F16.F32.PACK_AB R167, R179.reuse, R12 ;  /* 0x0000000cb3a7723e */ /* 0x060fe400000000ff */
[----:B------:R-:W-:Y:S01]  /*8680*/  FADD.FTZ R10, R179, R10 ;  /* 0x0000000ab30a7221 */ /* 0x000fe20000010000 */
[----:B------:R-:W-:Y:S02]  /*8690*/  MOV R12, R2 ;  /* 0x00000002000c7202 */ /* 0x000fe40000000f00 */
[----:B------:R2:W-:Y:S01]  /*86a0*/  STSM.16.M88.4 [R184], R164 ;  /* 0x000000a4b8007844 */ /* 0x0005e20000000200 */
[----:B------:R-:W-:-:S06]  /*86b0*/  WARPGROUP.ARRIVE ;  /* 0x00000000000079c5 */ /* 0x000fcc0000000000 */
[----:B------:R-:W-:Y:S01]  /*86c0*/  HGMMA.64x256x16.F32 R24, R152, gdesc[UR8].tnspB, R24, gsb0 ;  /* 0x43e0000898187df0 */ /* 0x000fe20008000818 */
        /* <DEDUP_REMOVED lines=29> */
[----:B------:R2:W-:Y:S01]  /*88a0*/  @!P1 SYNCS.ARRIVE.TRANS64.RED.A1T0 RZ, [R11+URZ], RZ ;  /* 0x000000ff0bff99a7 */ /* 0x0005e2000810043f */
[----:B------:R-:W-:Y:S05]  /*88b0*/  @P2 BRA `(.L_x_159) ;  /* 0xffffffcc00a42947 */ /* 0x000fea000383ffff */
.L_x_150:
[----:B------:R-:W1:Y:S01]  /*88c0*/  SHFL.BFLY PT, R5, R8, 0x2, 0x1f ;  /* 0x0c401f0008057f89 */ /* 0x000e6200000e0000 */
[----:B------:R-:W-:Y:S01]  /*88d0*/  IADD3 R9, -R19, RZ, RZ ;  /* 0x000000ff13097210 */ /* 0x000fe20007ffe1ff */
[----:B--2---:R-:W-:Y:S01]  /*88e0*/  IMAD.MOV.U32 R157, RZ, RZ, -0x800000 ;  /* 0xff800000ff9d7424 */ /* 0x004fe200078e00ff */
[----:B------:R-:W-:Y:S01]  /*88f0*/  MOV R13, UR4 ;  /* 0x00000004000d7c02 */ /* 0x000fe20008000f00 */
[----:B------:R-:W2:Y:S01]  /*8900*/  SHFL.BFLY PT, R7, R10, 0x2, 0x1f ;  /* 0x0c401f000a077f89 */ /* 0x000ea200000e0000 */
[----:B------:R-:W-:Y:S08]  /*8910*/  BAR.ARV 0x8, 0xa0 ;  /* 0x0202800000007b1d */ /* 0x000ff00000002000 */
[----:B------:R-:W-:Y:S01]  /*8920*/  BAR.SYNC.DEFER_BLOCKING 0xf, 0x100 ;  /* 0x03c4000000007b1d */ /* 0x000fe20000010000 */
[----:B------:R-:W-:Y:S01]  /*8930*/  ISETP.NE.AND P3, PT, R18, R9, PT ;  /* 0x000000091200720c */ /* 0x000fe20003f65270 */
[----:B------:R-:W-:Y:S01]  /*8940*/  IMAD.MOV.U32 R156, RZ, RZ, -0x800000 ;  /* 0xff800000ff9c7424 */ /* 0x000fe200078e00ff */
[----:B------:R-:W-:Y:S01]  /*8950*/  UIADD3 UR38, UR38, 0x1, URZ ;  /* 0x0000000126267890 */ /* 0x000fe2000fffe03f */
[----:B-1----:R-:W-:Y:S01]  /*8960*/  FADD.FTZ R5, R5, R8 ;  /* 0x0000000805057221 */ /* 0x002fe20000010000 */
[----:B------:R-:W-:-:S02]  /*8970*/  IMAD.MOV.U32 R8, RZ, RZ, RZ ;  /* 0x000000ffff087224 */ /* 0x000fc400078e00ff */
[----:B--2---:R-:W-:Y:S02]  /*8980*/  FADD.FTZ R7, R7, R10 ;  /* 0x0000000a07077221 */ /* 0x004fe40000010000 */
[----:B------:R-:W1:Y:S04]  /*8990*/  SHFL.BFLY PT, R4, R5, 0x1, 0x1f ;  /* 0x0c201f0005047f89 */ /* 0x000e6800000e0000 */
[----:B------:R-:W2:Y:S01]  /*89a0*/  SHFL.BFLY PT, R6, R7, 0x1, 0x1f ;  /* 0x0c201f0007067f89 */ /* 0x000ea200000e0000 */
[----:B-1----:R-:W-:Y:S01]  /*89b0*/  FADD.FTZ R11, R5, R4 ;  /* 0x00000004050b7221 */ /* 0x002fe20000010000 */
[C---:B------:R-:W-:Y:S02]  /*89c0*/  VIADD R4, R2.reuse, 0x1 ;  /* 0x0000000102047836 */ /* 0x040fe40000000000 */
[----:B------:R-:W-:-:S02]  /*89d0*/  @!P3 IMAD R2, R2, 0x40, R17 ;  /* 0x000000400202b824 */ /* 0x000fc400078e0211 */
[----:B--2---:R-:W-:Y:S01]  /*89e0*/  FADD.FTZ R6, R7, R6 ;  /* 0x0000000607067221 */ /* 0x004fe20000010000 */
[----:B------:R-:W-:Y:S01]  /*89f0*/  FSETP.NE.FTZ.AND P1, PT, R11, RZ, PT ;  /* 0x000000ff0b00720b */ /* 0x000fe20003f35000 */
[----:B------:R-:W-:Y:S01]  /*8a00*/  IMAD.U32 R7, RZ, RZ, UR4 ;  /* 0x00000004ff077e24 */ /* 0x000fe2000f8e00ff */
[----:B------:R-:W-:Y:S02]  /*8a10*/  ISETP.NE.AND P0, PT, R4, 0x2, PT ;  /* 0x000000020400780c */ /* 0x000fe40003f05270 */
[----:B------:R-:W-:Y:S02]  /*8a20*/  FSETP.NE.FTZ.AND P2, PT, R6, RZ, PT ;  /* 0x000000ff0600720b */ /* 0x000fe40003f55000 */
[----:B------:R-:W-:Y:S02]  /*8a30*/  SEL R5, RZ, 0x1, P0 ;  /* 0x00000001ff057807 */ /* 0x000fe40000000000 */
[----:B------:R-:W-:Y:S02]  /*8a40*/  @!P3 LEA R9, R2, UR42, 0x2 ;  /* 0x0000002a0209bc11 */ /* 0x000fe4000f8e10ff */
[----:B------:R-:W-:-:S02]  /*8a50*/  LOP3.LUT R16, R16, R5, RZ, 0x3c, !PT ;  /* 0x0000000510107212 */ /* 0x000fc400078e3cff */
[----:B------:R-:W-:Y:S01]  /*8a60*/  MOV R5, RZ ;  /* 0x000000ff00057202 */ /* 0x000fe20000000f00 */
[----:B------:R-:W1:Y:S01]  /*8a70*/  @P1 MUFU.RCP R8, R11 ;  /* 0x0000000b00081308 */ /* 0x000e620000001000 */
[----:B------:R-:W-:-:S03]  /*8a80*/  @P1 FMUL.FTZ R7, R7, 0.69314718246459960938 ;  /* 0x3f31721807071820 */ /* 0x000fc60000410000 */
[----:B------:R-:W-:-:S04]  /*8a90*/  @P2 FMUL.FTZ R13, R13, 0.69314718246459960938 ;  /* 0x3f3172180d0d2820 */ /* 0x000fc80000410000 */
[----:B------:R-:W2:Y:S08]  /*8aa0*/  @P2 MUFU.RCP R5, R6 ;  /* 0x0000000600052308 */ /* 0x000eb00000001000 */
[----:B------:R-:W3:Y:S01]  /*8ab0*/  @P1 MUFU.LG2 R2, R11 ;  /* 0x0000000b00021308 */ /* 0x000ee20000000c00 */
[----:B-1----:R1:W-:Y:S01]  /*8ac0*/  @!P3 STS [R9+0x38400], R8 ;  /* 0x038400080900b388 */ /* 0x0023e20000000800 */
[-C--:B------:R-:W-:Y:S01]  /*8ad0*/  FMUL.FTZ R24, R24, R8.reuse ;  /* 0x0000000818187220 */ /* 0x080fe20000410000 */
[-C--:B------:R-:W-:Y:S01]  /*8ae0*/  FMUL.FTZ R25, R25, R8.reuse ;  /* 0x0000000819197220 */ /* 0x080fe20000410000 */
[-C--:B------:R-:W-:Y:S01]  /*8af0*/  FMUL.FTZ R28, R28, R8.reuse ;  /* 0x000000081c1c7220 */ /* 0x080fe20000410000 */
[-C--:B------:R-:W-:Y:S01]  /*8b00*/  FMUL.FTZ R29, R29, R8.reuse ;  /* 0x000000081d1d7220 */ /* 0x080fe20000410000 */
[-C--:B------:R-:W-:Y:S01]  /*8b10*/  FMUL.FTZ R32, R32, R8.reuse ;  /* 0x0000000820207220 */ /* 0x080fe20000410000 */
[-C--:B------:R-:W-:Y:S01]  /*8b20*/  FMUL.FTZ R33, R33, R8.reuse ;  /* 0x0000000821217220 */ /* 0x080fe20000410000 */
[----:B------:R-:W4:Y:S01]  /*8b30*/  @P2 MUFU.LG2 R6, R6 ;  /* 0x0000000600062308 */ /* 0x000f220000000c00 */
        /* <DEDUP_REMOVED lines=8> */
[----:B---3--:R-:W-:Y:S01]  /*8bc0*/  @P1 FMUL.FTZ R2, R2, 0.69314718246459960938 ;  /* 0x3f31721802021820 */ /* 0x008fe20000410000 */
[-C--:B------:R-:W-:Y:S01]  /*8bd0*/  FMUL.FTZ R49, R49, R8.reuse ;  /* 0x0000000831317220 */ /* 0x080fe20000410000 */
[-C--:B------:R-:W-:Y:S01]  /*8be0*/  FMUL.FTZ R52, R52, R8.reuse ;  /* 0x0000000834347220 */ /* 0x080fe20000410000 */
[----:B------:R-:W-:Y:S01]  /*8bf0*/  FMUL.FTZ R53, R53, R8 ;  /* 0x0000000835357220 */ /* 0x000fe20000410000 */
[----:B------:R-:W-:Y:S01]  /*8c00*/  @P1 FFMA.FTZ R157, R7, R0, R2 ;  /* 0x00000000079d1223 */ /* 0x000fe20000010002 */
[-C--:B------:R-:W-:Y:S01]  /*8c10*/  FMUL.FTZ R56, R56, R8.reuse ;  /* 0x0000000838387220 */ /* 0x080fe20000410000 */
[-C--:B------:R-:W-:Y:S01]  /*8c20*/  FMUL.FTZ R57, R57, R8.reuse ;  /* 0x0000000839397220 */ /* 0x080fe20000410000 */
[-C--:B------:R-:W-:Y:S01]  /*8c30*/  FMUL.FTZ R60, R60, R8.reuse ;  /* 0x000000083c3c7220 */ /* 0x080fe20000410000 */
[----:B----4-:R-:W-:Y:S01]  /*8c40*/  @P2 FMUL.FTZ R6, R6, 0.69314718246459960938 ;  /* 0x3f31721806062820 */ /* 0x010fe20000410000 */
        /* <DEDUP_REMOVED lines=110> */
[----:B------:R-:W-:Y:S01]  /*9330*/  SEL R2, R4, RZ, P0 ;  /* 0x000000ff04027207 */ /* 0x000fe20000000000 */
[----:B-1----:R-:W-:Y:S06]  /*9340*/  BAR.ARV 0xe, 0x100 ;  /* 0x0384000000007b1d */ /* 0x002fec0000002000 */
.L_x_138:
        /* <DEDUP_REMOVED lines=16> */
[----:B--2---:R-:W-:Y:S01]  /*9450*/  ISETP.NE.AND P0, PT, R0, RZ, PT ;  /* 0x000000ff0000720c */ /* 0x004fe20003f05270 */
[----:B------:R-:W-:Y:S01]  /*9460*/  IMAD.U32 R115, RZ, RZ, UR5 ;  /* 0x00000005ff737e24 */ /* 0x000fe2000f8e00ff */
[----:B------:R-:W-:Y:S02]  /*9470*/  MOV R114, UR4 ;  /* 0x0000000400727c02 */ /* 0x000fe40008000f00 */
[----:B------:R-:W-:-:S02]  /*9480*/  F2FP.F16.F32.PACK_AB R43, R47, R46 ;  /* 0x0000002e2f2b723e */ /* 0x000fc400000000ff */
[----:B------:R-:W-:Y:S01]  /*9490*/  F2FP.F16.F32.PACK_AB R49, R51, R50 ;  /* 0x000000323331723e */ /* 0x000fe200000000ff */
[----:B------:R-:W-:Y:S01]  /*94a0*/  IMAD.WIDE R114, R188, 0x2, R114 ;  /* 0x00000002bc727825 */ /* 0x000fe200078e0272 */
[----:B------:R-:W-:Y:S02]  /*94b0*/  F2FP.F16.F32.PACK_AB R56, R57, R56 ;  /* 0x000000383938723e */ /* 0x000fe400000000ff */
[----:B------:R-:W-:Y:S02]  /*94c0*/  F2FP.F16.F32.PACK_AB R50, R53, R52 ;  /* 0x000000343532723e */ /* 0x000fe400000000ff */
[C---:B------:R-:W-:Y:S02]  /*94d0*/  IADD3 R173, P2, R114.reuse, 0x20, RZ ;  /* 0x0000002072ad7810 */ /* 0x040fe40007f5e0ff */
[C---:B------:R-:W-:Y:S02]  /*94e0*/  IADD3 R175, P4, R114.reuse, 0x60, RZ ;  /* 0x0000006072af7810 */ /* 0x040fe40007f9e0ff */
[C---:B------:R-:W-:Y:S01]  /*94f0*/  IADD3 R6, P3, R114.reuse, 0x40, RZ ;  /* 0x0000004072067810 */ /* 0x040fe20007f7e0ff */
[--C-:B------:R-:W-:Y:S01]  /*9500*/  IMAD.X R5, RZ, RZ, R115.reuse, P2 ;  /* 0x000000ffff057224 */ /* 0x100fe200010e0673 */
[C---:B------:R-:W-:Y:S01]  /*9510*/  LOP3.LUT R3, R114.reuse, 0x380, RZ, 0xc0, !PT ;  /* 0x0000038072037812 */ /* 0x040fe200078ec0ff */
[----:B------:R-:W-:Y:S01]  /*9520*/  IMAD.X R9, RZ, RZ, R115, P4 ;  /* 0x000000ffff097224 */ /* 0x000fe200020e0673 */
[----:B------:R-:W-:-:S02]  /*9530*/  IADD3 R177, P5, R114, 0x2000, RZ ;  /* 0x0000200072b17810 */ /* 0x000fc40007fbe0ff */
[C---:B------:R-:W-:Y:S02]  /*9540*/  IADD3 R14, P1, R114.reuse, 0x2040, RZ ;  /* 0x00002040720e7810 */ /* 0x040fe40007f3e0ff */
[C---:B------:R-:W-:Y:S01]  /*9550*/  IADD3 R181, P2, R114.reuse, 0x2060, RZ ;  /* 0x0000206072b57810 */ /* 0x040fe20007f5e0ff */
[--C-:B------:R-:W-:Y:S01]  /*9560*/  IMAD.X R11, RZ, RZ, R115.reuse, P5 ;  /* 0x000000ffff0b7224 */ /* 0x100fe200028e0673 */
[----:B------:R-:W-:Y:S01]  /*9570*/  IADD3.X R7, RZ, R115, RZ, P3, !PT ;  /* 0x00000073ff077210 */ /* 0x000fe20001ffe4ff */
[--C-:B------:R-:W-:Y:S01]  /*9580*/  IMAD.X R15, RZ, RZ, R115.reuse, P1 ;  /* 0x000000ffff0f7224 */ /* 0x100fe200008e0673 */
[C---:B------:R-:W-:Y:S01]  /*9590*/  IADD3 R189, P4, R114.reuse, 0x4020, RZ ;  /* 0x0000402072bd7810 */ /* 0x040fe20007f9e0ff */
[--C-:B------:R-:W-:Y:S01]  /*95a0*/  IMAD.X R21, RZ, RZ, R115.reuse, P2 ;  /* 0x000000ffff157224 */ /* 0x100fe200010e0673 */
[C---:B------:R-:W-:Y:S02]  /*95b0*/  IADD3 R179, P6, R114.reuse, 0x2020, RZ ;  /* 0x0000202072b37810 */ /* 0x040fe40007fde0ff */
[----:B------:R-:W-:Y:S01]  /*95c0*/  IADD3 R183, P3, R114, 0x4000, RZ ;  /* 0x0000400072b77810 */ /* 0x000fe20007f7e0ff */
[----:B------:R-:W-:Y:S01]  /*95d0*/  IMAD.X R87, RZ, RZ, R115, P4 ;  /* 0x000000ffff577224 */ /* 0x000fe200020e0673 */
[----:B------:R-:W-:-:S02]  /*95e0*/  SHF.R.U64 R3, R3, 0x3, RZ ;  /* 0x0000000303037819 */ /* 0x000fc400000012ff */
[-C--:B------:R-:W-:Y:S02]  /*95f0*/  IADD3.X R13, RZ, R115.reuse, RZ, P6, !PT ;  /* 0x00000073ff0d7210 */ /* 0x080fe400037fe4ff */
[----:B------:R-:W-:Y:S02]  /*9600*/  IADD3.X R83, RZ, R115, RZ, P3, !PT ;  /* 0x00000073ff537210 */ /* 0x000fe40001ffe4ff */
[C---:B------:R-:W-:Y:S02]  /*9610*/  IADD3 R90, P5, R114.reuse, 0x4040, RZ ;  /* 0x00004040725a7810 */ /* 0x040fe40007fbe0ff */
[C---:B------:R-:W-:Y:S02]  /*9620*/  IADD3 R191, P6, R114.reuse, 0x4060, RZ ;  /* 0x0000406072bf7810 */ /* 0x040fe40007fde0ff */
[C---:B------:R-:W-:Y:S01]  /*9630*/  IADD3 R193, P1, R114.reuse, 0x6000, RZ ;  /* 0x0000600072c17810 */ /* 0x040fe20007f3e0ff */
[----:B------:R-:W-:Y:S01]  /*9640*/  IMAD.X R91, RZ, RZ, R115, P5 ;  /* 0x000000ffff5b7224 */ /* 0x000fe200028e0673 */
[----:B------:R-:W-:-:S02]  /*9650*/  IADD3 R195, P2, R114, 0x6020, RZ ;  /* 0x0000602072c37810 */ /* 0x000fc40007f5e0ff */
[C---:B------:R-:W-:Y:S01]  /*9660*/  IADD3 R106, P3, R114.reuse, 0x6040, RZ ;  /* 0x00006040726a7810 */ /* 0x040fe20007f7e0ff */
[--C-:B------:R-:W-:Y:S01]  /*9670*/  IMAD.X R99, RZ, RZ, R115.reuse, P1 ;  /* 0x000000ffff637224 */ /* 0x100fe200008e0673 */
[----:B------:R-:W-:Y:S01]  /*9680*/  IADD3 R197, P4, R114, 0x6060, RZ ;  /* 0x0000606072c57810 */ /* 0x000fe20007f9e0ff */
[--C-:B------:R-:W-:Y:S01]  /*9690*/  IMAD.X R103, RZ, RZ, R115.reuse, P2 ;  /* 0x000000ffff677224 */ /* 0x100fe200010e0673 */
[----:B------:R-:W-:Y:S02]  /*96a0*/  LOP3.LUT R114, R3, R114, RZ, 0x3c, !PT ;  /* 0x0000007203727212 */ /* 0x000fe400078e3cff */
[----:B------:R-:W-:Y:S01]  /*96b0*/  LOP3.LUT R3, R6, 0x380, RZ, 0xc0, !PT ;  /* 0x0000038006037812 */ /* 0x000fe200078ec0ff */
[----:B------:R-:W-:Y:S01]  /*96c0*/  IMAD.X R111, RZ, RZ, R115, P4 ;  /* 0x000000ffff6f7224 */ /* 0x000fe200020e0673 */
[----:B------:R-:W-:Y:S02]  /*96d0*/  LOP3.LUT R0, R173, 0x380, RZ, 0xc0, !PT ;  /* 0x00000380ad007812 */ /* 0x000fe400078ec0ff */
[----:B------:R-:W-:-:S02]  /*96e0*/  SHF.R.U64 R3, R3, 0x3, RZ ;  /* 0x0000000303037819 */ /* 0x000fc400000012ff */
[----:B------:R-:W-:Y:S02]  /*96f0*/  SHF.R.U64 R0, R0, 0x3, RZ ;  /* 0x0000000300007819 */ /* 0x000fe400000012ff */
[----:B------:R-:W-:Y:S02]  /*9700*/  LOP3.LUT R6, R3, R6, RZ, 0x3c, !PT ;  /* 0x0000000603067212 */ /* 0x000fe400078e3cff */
[----:B------:R-:W-:Y:S02]  /*9710*/  LOP3.LUT R3, R14, 0x380, RZ, 0xc0, !PT ;  /* 0x000003800e037812 */ /* 0x000fe400078ec0ff */
[----:B------:R-:W-:Y:S02]  /*9720*/  LOP3.LUT R4, R0, R173, RZ, 0x3c, !PT ;  /* 0x000000ad00047212 */ /* 0x000fe400078e3cff */
[----:B------:R-:W-:Y:S02]  /*9730*/  LOP3.LUT R0, R179, 0x380, RZ, 0xc0, !PT ;  /* 0x00000380b3007812 */ /* 0x000fe400078ec0ff */
[----:B------:R-:W-:-:S02]  /*9740*/  SHF.R.U64 R3, R3, 0x3, RZ ;  /* 0x0000000303037819 */ /* 0x000fc400000012ff */
[----:B------:R-:W-:Y:S02]  /*9750*/  SHF.R.U64 R0, R0, 0x3, RZ ;  /* 0x0000000300007819 */ /* 0x000fe400000012ff */
[----:B------:R-:W-:Y:S02]  /*9760*/  LOP3.LUT R14, R3, R14, RZ, 0x3c, !PT ;  /* 0x0000000e030e7212 */ /* 0x000fe400078e3cff */
[----:B------:R-:W-:Y:S02]  /*9770*/  LOP3.LUT R3, R90, 0x380, RZ, 0xc0, !PT ;  /* 0x000003805a037812 */ /* 0x000fe400078ec0ff */
[----:B------:R-:W-:Y:S02]  /*9780*/  LOP3.LUT R12, R0, R179, RZ, 0x3c, !PT ;  /* 0x000000b3000c7212 */ /* 0x000fe400078e3cff */
[----:B------:R-:W-:Y:S02]  /*9790*/  LOP3.LUT R8, R175, 0x380, RZ, 0xc0, !PT ;  /* 0x00000380af087812 */ /* 0x000fe400078ec0ff */
[----:B------:R-:W-:-:S02]  /*97a0*/  LOP3.LUT R0, R189, 0x380, RZ, 0xc0, !PT ;  /* 0x00000380bd007812 */ /* 0x000fc400078ec0ff */
[----:B------:R-:W-:Y:S02]  /*97b0*/  LOP3.LUT R10, R177, 0x380, RZ, 0xc0, !PT ;  /* 0x00000380b10a7812 */ /* 0x000fe400078ec0ff */
[----:B------:R-:W-:Y:S02]  /*97c0*/  SHF.R.U64 R3, R3, 0x3, RZ ;  /* 0x0000000303037819 */ /* 0x000fe400000012ff */
[----:B------:R-:W-:Y:S02]  /*97d0*/  LOP3.LUT R27, R197, 0x380, RZ, 0xc0, !PT ;  /* 0x00000380c51b7812 */ /* 0x000fe400078ec0ff */
[----:B------:R-:W-:Y:S02]  /*97e0*/  LOP3.LUT R82, R183, 0x380, RZ, 0xc0, !PT ;  /* 0x00000380b7527812 */ /* 0x000fe400078ec0ff */
[----:B------:R-:W-:Y:S02]  /*97f0*/  SHF.R.U64 R8, R8, 0x3, RZ ;  /* 0x0000000308087819 */ /* 0x000fe400000012ff */
[----:B------:R-:W-:-:S02]  /*9800*/  LOP3.LUT R20, R181, 0x380, RZ, 0xc0, !PT ;  /* 0x00000380b5147812 */ /* 0x000fc400078ec0ff */
[----:B------:R-:W-:Y:S02]  /*9810*/  SHF.R.U64 R0, R0, 0x3, RZ ;  /* 0x0000000300007819 */ /* 0x000fe400000012ff */
[----:B------:R-:W-:Y:S02]  /*9820*/  SHF.R.U64 R10, R10, 0x3, RZ ;  /* 0x000000030a0a7819 */ /* 0x000fe400000012ff */
[----:B------:R-:W-:Y:S02]  /*9830*/  LOP3.LUT R98, R193, 0x380, RZ, 0xc0, !PT ;  /* 0x00000380c1627812 */ /* 0x000fe400078ec0ff */
[----:B------:R-:W-:Y:S02]  /*9840*/  LOP3.LUT R90, R3, R90, RZ, 0x3c, !PT ;  /* 0x0000005a035a7212 */ /* 0x000fe400078e3cff */
[----:B------:R-:W-:Y:S02]  /*9850*/  SHF.R.U64 R28, R27, 0x3, RZ ;  /* 0x000000031b1c7819 */ /* 0x000fe400000012ff */
[----:B------:R-:W-:-:S02]  /*9860*/  LOP3.LUT R3, R106, 0x380, RZ, 0xc0, !PT ;  /* 0x000003806a037812 */ /* 0x000fc400078ec0ff */
[----:B------:R-:W-:Y:S02]  /*9870*/  SHF.R.U64 R82, R82, 0x3, RZ ;  /* 0x0000000352527819 */ /* 0x000fe400000012ff */
[----:B------:R-:W-:Y:S02]  /*9880*/  LOP3.LUT R8, R8, R175, RZ, 0x3c, !PT ;  /* 0x000000af08087212 */ /* 0x000fe400078e3cff */
[----:B------:R-:W-:Y:S02]  /*9890*/  SHF.R.U64 R20, R20, 0x3, RZ ;  /* 0x0000000314147819 */ /* 0x000fe400000012ff */
[----:B------:R-:W-:Y:S02]  /*98a0*/  LOP3.LUT R94, R191, 0x380, RZ, 0xc0, !PT ;  /* 0x00000380bf5e7812 */ /* 0x000fe400078ec0ff */
[----:B------:R-:W-:Y:S02]  /*98b0*/  LOP3.LUT R86, R0, R189, RZ, 0x3c, !PT ;  /* 0x000000bd00567212 */ /* 0x000fe400078e3cff */
[----:B------:R-:W-:-:S02]  /*98c0*/  LOP3.LUT R10, R10, R177, RZ, 0x3c, !PT ;  /* 0x000000b10a0a7212 */ /* 0x000fc400078e3cff */
[----:B------:R-:W-:Y:S02]  /*98d0*/  SHF.R.U64 R98, R98, 0x3, RZ ;  /* 0x0000000362627819 */ /* 0x000fe400000012ff */
[----:B------:R-:W-:Y:S02]  /*98e0*/  MOV R114, R114 ;  /* 0x0000007200727202 */ /* 0x000fe40000000f00 */
[----:B------:R-:W-:Y:S02]  /*98f0*/  LOP3.LUT R0, R195, 0x380, RZ, 0xc0, !PT ;  /* 0x00000380c3007812 */ /* 0x000fe400078ec0ff */
[----:B------:R-:W-:Y:S02]  /*9900*/  F2FP.F16.F32.PACK_AB R27, R31, R30 ;  /* 0x0000001e1f1b723e */ /* 0x000fe400000000ff */
[----:B------:R-:W-:Y:S02]  /*9910*/  LOP3.LUT R110, R28, R197, RZ, 0x3c, !PT ;  /* 0x000000c51c6e7212 */ /* 0x000fe400078e3cff */
[----:B------:R-:W-:Y:S01]  /*9920*/  SHF.R.U64 R3, R3, 0x3, RZ ;  /* 0x0000000303037819 */ /* 0x000fe200000012ff */
[----:B------:R1:W-:Y:S01]  /*9930*/  STSM.16.M88.4 [R114], R24 ;  /* 0x0000001872007844 */ /* 0x0003e20000000200 */
[----:B------:R-:W-:-:S02]  /*9940*/  MOV R28, R4 ;  /* 0x00000004001c7202 */ /* 0x000fc40000000f00 */
[----:B------:R-:W-:Y:S02]  /*9950*/  LOP3.LUT R82, R82, R183, RZ, 0x3c, !PT ;  /* 0x000000b752527212 */ /* 0x000fe400078e3cff */
[----:B------:R-:W-:Y:S01]  /*9960*/  MOV R6, R6 ;  /* 0x0000000600067202 */ /* 0x000fe20000000f00 */
[----:B------:R2:W-:Y:S01]  /*9970*/  STSM.16.M88.4 [R28], R32 ;  /* 0x000000201c007844 */ /* 0x0005e20000000200 */
[----:B------:R-:W-:Y:S02]  /*9980*/  LOP3.LUT R20, R20, R181, RZ, 0x3c, !PT ;  /* 0x000000b514147212 */ /* 0x000fe400078e3cff */
[----:B------:R-:W-:Y:S01]  /*9990*/  SHF.R.U64 R94, R94, 0x3, RZ ;  /* 0x000000035e5e7819 */ /* 0x000fe200000012ff */
[----:B------:R2:W-:Y:S01]  /*99a0*/  STSM.16.M88.4 [R6], R40 ;  /* 0x0000002806007844 */ /* 0x0005e20000000200 */
[----:B------:R-:W-:Y:S02]  /*99b0*/  MOV R8, R8 ;  /* 0x0000000800087202 */ /* 0x000fe40000000f00 */
[----:B------:R-:W-:-:S02]  /*99c0*/  F2FP.F16.F32.PACK_AB R51, R55, R54 ;  /* 0x000000363733723e */ /* 0x000fc400000000ff */
[----:B------:R-:W-:Y:S02]  /*99d0*/  F2FP.F16.F32.PACK_AB R57, R59, R58 ;  /* 0x0000003a3b39723e */ /* 0x000fe400000000ff */
[----:B------:R-:W-:Y:S01]  /*99e0*/  F2FP.F16.F32.PACK_AB R64, R65, R64 ;  /* 0x000000404140723e */ /* 0x000fe200000000ff */
[----:B------:R2:W-:Y:S01]  /*99f0*/  STSM.16.M88.4 [R8], R48 ;  /* 0x0000003008007844 */ /* 0x0005e20000000200 */
[----:B------:R-:W-:Y:S02]  /*9a00*/  LOP3.LUT R98, R98, R193, RZ, 0x3c, !PT ;  /* 0x000000c162627212 */ /* 0x000fe400078e3cff */
[----:B------:R-:W-:Y:S02]  /*9a10*/  SHF.R.U64 R0, R0, 0x3, RZ ;  /* 0x0000000300007819 */ /* 0x000fe400000012ff */
[----:B------:R-:W-:Y:S02]  /*9a20*/  MOV R10, R10 ;  /* 0x0000000a000a7202 */ /* 0x000fe40000000f00 */
[----:B------:R-:W-:-:S02]  /*9a30*/  F2FP.F16.F32.PACK_AB R58, R61, R60 ;  /* 0x0000003c3d3a723e */ /* 0x000fc400000000ff */
[----:B------:R-:W-:Y:S02]  /*9a40*/  F2FP.F16.F32.PACK_AB R59, R63, R62 ;  /* 0x0000003e3f3b723e */ /* 0x000fe400000000ff */
[----:B------:R-:W-:Y:S02]  /*9a50*/  F2FP.F16.F32.PACK_AB R65, R67, R66 ;  /* 0x000000424341723e */ /* 0x000fe400000000ff */
[----:B------:R-:W-:Y:S01]  /*9a60*/  F2FP.F16.F32.PACK_AB R72, R73, R72 ;  /* 0x000000484948723e */ /* 0x000fe200000000ff */
[----:B------:R2:W-:Y:S01]  /*9a70*/  STSM.16.M88.4 [R10], R56 ;  /* 0x000000380a007844 */ /* 0x0005e20000000200 */
[----:B------:R-:W-:Y:S02]  /*9a80*/  IADD3.X R107, RZ, R115, RZ, P3, !PT ;  /* 0x00000073ff6b7210 */ /* 0x000fe40001ffe4ff */
[----:B------:R-:W-:Y:S02]  /*9a90*/  LOP3.LUT R106, R3, R106, RZ, 0x3c, !PT ;  /* 0x0000006a036a7212 */ /* 0x000fe400078e3cff */
[----:B------:R-:W-:-:S02]  /*9aa0*/  MOV R12, R12 ;  /* 0x0000000c000c7202 */ /* 0x000fc40000000f00 */
[----:B------:R-:W-:Y:S02]  /*9ab0*/  F2FP.F16.F32.PACK_AB R66, R69, R68 ;  /* 0x000000444542723e */ /* 0x000fe400000000ff */
[----:B------:R-:W-:Y:S02]  /*9ac0*/  F2FP.F16.F32.PACK_AB R67, R71, R70 ;  /* 0x000000464743723e */ /* 0x000fe400000000ff */
[----:B------:R-:W-:Y:S02]  /*9ad0*/  F2FP.F16.F32.PACK_AB R73, R75, R74 ;  /* 0x0000004a4b49723e */ /* 0x000fe400000000ff */
[----:B------:R-:W-:Y:S01]  /*9ae0*/  MOV R14, R14 ;  /* 0x0000000e000e7202 */ /* 0x000fe20000000f00 */
[----:B------:R2:W-:Y:S01]  /*9af0*/  STSM.16.M88.4 [R12], R64 ;  /* 0x000000400c007844 */ /* 0x0005e20000000200 */
[----:B------:R-:W-:Y:S02]  /*9b00*/  MOV R5, R82 ;  /* 0x0000005200057202 */ /* 0x000fe40000000f00 */
[----:B------:R-:W-:-:S02]  /*9b10*/  F2FP.F16.F32.PACK_AB R74, R77, R76 ;  /* 0x0000004c4d4a723e */ /* 0x000fc400000000ff */
[----:B------:R-:W-:Y:S02]  /*9b20*/  F2FP.F16.F32.PACK_AB R75, R79, R78 ;  /* 0x0000004e4f4b723e */ /* 0x000fe400000000ff */
[----:B------:R-:W-:Y:S02]  /*9b30*/  F2FP.F16.F32.PACK_AB R80, R81, R80 ;  /* 0x000000505150723e */ /* 0x000fe400000000ff */
[----:B------:R-:W-:Y:S01]  /*9b40*/  IADD3.X R95, RZ, R115, RZ, P6, !PT ;  /* 0x00000073ff5f7210 */ /* 0x000fe200037fe4ff */
[----:B------:R2:W-:Y:S01]  /*9b50*/  STSM.16.M88.4 [R14], R72 ;  /* 0x000000480e007844 */ /* 0x0005e20000000200 */
[----:B------:R-:W-:Y:S02]  /*9b60*/  LOP3.LUT R94, R94, R191, RZ, 0x3c, !PT ;  /* 0x000000bf5e5e7212 */ /* 0x000fe400078e3cff */
[----:B------:R-:W-:Y:S02]  /*9b70*/  MOV R20, R20 ;  /* 0x0000001400147202 */ /* 0x000fe40000000f00 */
[----:B------:R-:W-:-:S02]  /*9b80*/  MOV R4, R90 ;  /* 0x0000005a00047202 */ /* 0x000fc40000000f00 */
[----:B------:R-:W-:Y:S02]  /*9b90*/  F2FP.F16.F32.PACK_AB R81, R153, R152 ;  /* 0x000000989951723e */ /* 0x000fe400000000ff */
[----:B------:R-:W-:Y:S02]  /*9ba0*/  F2FP.F16.F32.PACK_AB R82, R85, R84 ;  /* 0x000000545552723e */ /* 0x000fe400000000ff */
[----:B------:R-:W-:Y:S02]  /*9bb0*/  F2FP.F16.F32.PACK_AB R83, R155, R154 ;  /* 0x0000009a9b53723e */ /* 0x000fe400000000ff */
[----:B------:R-:W-:Y:S02]  /*9bc0*/  F2FP.F16.F32.PACK_AB R88, R89, R88 ;  /* 0x000000585958723e */ /* 0x000fe400000000ff */
[----:B------:R-:W-:Y:S01]  /*9bd0*/  LOP3.LUT R102, R0, R195, RZ, 0x3c, !PT ;  /* 0x000000c300667212 */ /* 0x000fe200078e3cff */
[----:B------:R2:W-:Y:S01]  /*9be0*/  STSM.16.M88.4 [R20], R80 ;  /* 0x0000005014007844 */ /* 0x0005e20000000200 */
[----:B------:R-:W-:-:S02]  /*9bf0*/  MOV R3, R98 ;  /* 0x0000006200037202 */ /* 0x000fc40000000f00 */
[----:B------:R-:W-:Y:S02]  /*9c00*/  F2FP.F16.F32.PACK_AB R89, R159, R158 ;  /* 0x0000009e9f59723e */ /* 0x000fe400000000ff */
[----:B------:R-:W-:Y:S02]  /*9c10*/  F2FP.F16.F32.PACK_AB R90, R93, R92 ;  /* 0x0000005c5d5a723e */ /* 0x000fe400000000ff */
[----:B------:R-:W-:Y:S02]  /*9c20*/  F2FP.F16.F32.PACK_AB R91, R161, R160 ;  /* 0x000000a0a15b723e */ /* 0x000fe400000000ff */
[----:B------:R-:W-:Y:S02]  /*9c30*/  F2FP.F16.F32.PACK_AB R96, R97, R96 ;  /* 0x000000606160723e */ /* 0x000fe400000000ff */
[----:B------:R-:W-:Y:S01]  /*9c40*/  MOV R86, R86 ;  /* 0x0000005600567202 */ /* 0x000fe20000000f00 */
[----:B------:R2:W-:Y:S01]  /*9c50*/  STSM.16.M88.4 [R5], R88 ;  /* 0x0000005805007844 */ /* 0x0005e20000000200 */
[----:B------:R-:W-:-:S02]  /*9c60*/  MOV R0, R106 ;  /* 0x0000006a00007202 */ /* 0x000fc40000000f00 */
[----:B------:R-:W-:Y:S02]  /*9c70*/  F2FP.F16.F32.PACK_AB R97, R163, R162 ;  /* 0x000000a2a361723e */ /* 0x000fe400000000ff */
[----:B------:R-:W-:Y:S02]  /*9c80*/  F2FP.F16.F32.PACK_AB R98, R101, R100 ;  /* 0x000000646562723e */ /* 0x000fe400000000ff */
[----:B------:R-:W-:Y:S02]  /*9c90*/  F2FP.F16.F32.PACK_AB R99, R165, R164 ;  /* 0x000000a4a563723e */ /* 0x000fe400000000ff */
[----:B------:R-:W-:Y:S02]  /*9ca0*/  F2FP.F16.F32.PACK_AB R104, R105, R104 ;  /* 0x000000686968723e */ /* 0x000fe400000000ff */
[----:B------:R-:W-:Y:S01]  /*9cb0*/  F2FP.F16.F32.PACK_AB R105, R167, R166 ;  /* 0x000000a6a769723e */ /* 0x000fe200000000ff */
[----:B------:R2:W-:Y:S01]  /*9cc0*/  STSM.16.M88.4 [R86], R96 ;  /* 0x0000006056007844 */ /* 0x0005e20000000200 */
[----:B------:R-:W-:-:S02]  /*9cd0*/  F2FP.F16.F32.PACK_AB R106, R109, R108 ;  /* 0x0000006c6d6a723e */ /* 0x000fc400000000ff */
[----:B------:R-:W-:Y:S02]  /*9ce0*/  F2FP.F16.F32.PACK_AB R107, R169, R168 ;  /* 0x000000a8a96b723e */ /* 0x000fe400000000ff */
[----:B------:R-:W-:Y:S02]  /*9cf0*/  F2FP.F16.F32.PACK_AB R112, R113, R112 ;  /* 0x000000707170723e */ /* 0x000fe400000000ff */
[----:B------:R-:W-:Y:S01]  /*9d00*/  F2FP.F16.F32.PACK_AB R120, R121, R120 ;  /* 0x000000787978723e */ /* 0x000fe200000000ff */
[----:B------:R2:W-:Y:S01]  /*9d10*/  STSM.16.M88.4 [R4], R104 ;  /* 0x0000006804007844 */ /* 0x0005e20000000200 */
[----:B------:R-:W-:Y:S02]  /*9d20*/  MOV R94, R94 ;  /* 0x0000005e005e7202 */ /* 0x000fe40000000f00 */
[----:B------:R-:W-:Y:S02]  /*9d30*/  F2FP.F16.F32.PACK_AB R113, R171, R170 ;  /* 0x000000aaab71723e */ /* 0x000fe400000000ff */
[----:B-1----:R-:W-:-:S02]  /*9d40*/  F2FP.F16.F32.PACK_AB R114, R117, R116 ;  /* 0x000000747572723e */ /* 0x002fc400000000ff */
[----:B------:R-:W-:Y:S02]  /*9d50*/  F2FP.F16.F32.PACK_AB R115, R119, R118 ;  /* 0x000000767773723e */ /* 0x000fe400000000ff */
[----:B------:R-:W-:Y:S02]  /*9d60*/  F2FP.F16.F32.PACK_AB R121, R123, R122 ;  /* 0x0000007a7b79723e */ /* 0x000fe400000000ff */
[----:B------:R-:W-:Y:S01]  /*9d70*/  F2FP.F16.F32.PACK_AB R128, R129, R128 ;  /* 0x000000808180723e */ /* 0x000fe200000000ff */
[----:B------:R2:W-:Y:S01]  /*9d80*/  STSM.16.M88.4 [R94], R112 ;  /* 0x000000705e007844 */ /* 0x0005e20000000200 */
[----:B------:R-:W-:Y:S02]  /*9d90*/  F2FP.F16.F32.PACK_AB R122, R125, R124 ;  /* 0x0000007c7d7a723e */ /* 0x000fe400000000ff */
[----:B------:R-:W-:Y:S02]  /*9da0*/  F2FP.F16.F32.PACK_AB R123, R127, R126 ;  /* 0x0000007e7f7b723e */ /* 0x000fe400000000ff */
[----:B------:R-:W-:-:S02]  /*9db0*/  F2FP.F16.F32.PACK_AB R129, R131, R130 ;  /* 0x000000828381723e */ /* 0x000fc400000000ff */
[----:B------:R-:W-:Y:S01]  /*9dc0*/  F2FP.F16.F32.PACK_AB R136, R137, R136 ;  /* 0x000000888988723e */ /* 0x000fe200000000ff */
[----:B------:R2:W-:Y:S01]  /*9dd0*/  STSM.16.M88.4 [R3], R120 ;  /* 0x0000007803007844 */ /* 0x0005e20000000200 */
[----:B------:R-:W-:Y:S02]  /*9de0*/  MOV R102, R102 ;  /* 0x0000006600667202 */ /* 0x000fe40000000f00 */
        /* <DEDUP_REMOVED lines=36> */
[----:B------:R-:W-:Y:S02]  /*a030*/  IMAD.U32 R5, RZ, RZ, UR5 ;  /* 0x00000005ff057e24 */ /* 0x000fe4000f8e00ff */
[----:B------:R-:W-:Y:S01]  /*a040*/  IMAD.U32 R4, RZ, RZ, UR4 ;  /* 0x00000004ff047e24 */ /* 0x000fe2000f8e00ff */
        /* <DEDUP_REMOVED lines=8> */
[C---:B------:R-:W-:Y:S01]  /*a0d0*/  VIADD R8, R7.reuse, 0x8 ;  /* 0x0000000807087836 */ /* 0x040fe20000000000 */
[----:B------:R-:W-:Y:S01]  /*a0e0*/  IADD3 R0, P2, R7, R4, RZ ;  /* 0x0000000407007210 */ /* 0x000fe20007f5e0ff */
[----:B------:R-:W-:-:S03]  /*a0f0*/  IMAD R6, R9, UR36, R6 ;  /* 0x0000002409067c24 */ /* 0x000fc6000f8e0206 */
[----:B------:R-:W-:Y:S01]  /*a100*/  ISETP.GE.OR P0, PT, R8, UR4, P0 ;  /* 0x0000000408007c0c */ /* 0x000fe20008706670 */
[----:B------:R-:W-:Y:S01]  /*a110*/  ULDC.64 UR4, c[0x0][0xc40] ;  /* 0x0003100000047ab9 */ /* 0x000fe20000000a00 */
[----:B------:R-:W-:Y:S02]  /*a120*/  IADD3.X R3, R3, R5, R6, P2, !PT ;  /* 0x0000000503037210 */ /* 0x000fe400017fe406 */
[----:B------:R-:W-:-:S04]  /*a130*/  LEA R4, P2, R0, UR4, 0x2 ;  /* 0x0000000400047c11 */ /* 0x000fc8000f8410ff */
[----:B------:R-:W-:-:S05]  /*a140*/  LEA.HI.X R5, R0, UR5, R3, 0x2, P2 ;  /* 0x0000000500057c11 */ /* 0x000fca00090f1403 */
[----:B------:R1:W-:Y:S04]  /*a150*/  @!P1 STG.E desc[UR54][R4.64], R157 ;  /* 0x0000009d04009986 */ /* 0x0003e8000c101936 */
[----:B------:R1:W-:Y:S02]  /*a160*/  @!P0 STG.E desc[UR54][R4.64+0x20], R156 ;  /* 0x0000209c04008986 */ /* 0x0003e4000c101936 */
.L_x_160:
[----:B--2---:R-:W2:Y:S01]  /*a170*/  SHFL.IDX PT, R0, R187, RZ, 0x1f ;  /* 0x00001fffbb007589 */ /* 0x004ea200000e0000 */
[----:B------:R-:W-:Y:S02]  /*a180*/  ULDC UR4, c[0x0][0xc] ;  /* 0x0000030000047ab9 */ /* 0x000fe40000000800 */
[----:B------:R-:W-:Y:S01]  /*a190*/  UIADD3 UR41, UR4, UR41, URZ ;  /* 0x0000002904297290 */ /* 0x000fe2000fffe03f */
[----:B--2---:R-:W-:-:S13]  /*a1a0*/  ISETP.NE.AND P0, PT, R0, 0x7, PT ;  /* 0x000000070000780c */ /* 0x004fda0003f05270 */
        /* <DEDUP_REMOVED lines=26> */
[----:B--2---:R-:W-:Y:S01]  /*a350*/  UMOV UR32, UR6 ;  /* 0x0000000600207c82 */ /* 0x004fe20008000000 */
[----:B------:R-:W-:Y:S01]  /*a360*/  UMOV UR33, UR7 ;  /* 0x0000000700217c82 */ /* 0x000fe20008000000 */
[----:B------:R-:W-:Y:S01]  /*a370*/  UIADD3 UR6, UR42, 0xa000, URZ ;  /* 0x0000a0002a067890 */ /* 0x000fe2000fffe03f */
[----:B------:R2:W-:Y:S01]  /*a380*/  UTMASTG.5D [UR32], [UR4] ;  /* 0x00000020040073b5 */ /* 0x0005e20008020000 */
[----:B------:R-:W-:Y:S01]  /*a390*/  UMOV UR7, 0x140 ;  /* 0x0000014000077882 */ /* 0x000fe20000000000 */
[----:B--2---:R-:W-:Y:S01]  /*a3a0*/  UMOV UR32, UR8 ;  /* 0x0000000800207c82 */ /* 0x004fe20008000000 */
[----:B------:R-:W-:Y:S01]  /*a3b0*/  UMOV UR33, UR9 ;  /* 0x0000000900217c82 */ /* 0x000fe20008000000 */
[----:B------:R-:W-:Y:S01]  /*a3c0*/  UIADD3 UR8, UR42, 0xc000, URZ ;  /* 0x0000c0002a087890 */ /* 0x000fe2000fffe03f */
[----:B------:R2:W-:Y:S01]  /*a3d0*/  UTMASTG.5D [UR32], [UR4] ;  /* 0x00000020040073b5 */ /* 0x0005e20008020000 */
[----:B------:R-:W-:Y:S01]  /*a3e0*/  UIADD3 UR9, UR42, 0xe000, URZ ;  /* 0x0000e0002a097890 */ /* 0x000fe2000fffe03f */
[----:B--2---:R-:W-:Y:S01]  /*a3f0*/  UMOV UR32, UR10 ;  /* 0x0000000a00207c82 */ /* 0x004fe20008000000 */
[----:B------:R-:W-:-:S02]  /*a400*/  UMOV UR33, UR11 ;  /* 0x0000000b00217c82 */ /* 0x000fc40008000000 */
[----:B------:R2:W-:Y:S02]  /*a410*/  UTMASTG.5D [UR32], [UR4] ;  /* 0x00000020040073b5 */ /* 0x0005e40008020000 */
[----:B--2---:R-:W-:Y:S01]  /*a420*/  UMOV UR32, UR12 ;  /* 0x0000000c00207c82 */ /* 0x004fe20008000000 */
[----:B------:R-:W-:Y:S02]  /*a430*/  UMOV UR33, UR13 ;  /* 0x0000000d00217c82 */ /* 0x000fe40008000000 */
[----:B------:R2:W-:Y:S02]  /*a440*/  UTMASTG.5D [UR32], [UR4] ;  /* 0x00000020040073b5 */ /* 0x0005e40008020000 */
[----:B--2---:R-:W-:Y:S01]  /*a450*/  UMOV UR32, UR6 ;  /* 0x0000000600207c82 */ /* 0x004fe20008000000 */
[----:B------:R-:W-:Y:S01]  /*a460*/  UMOV UR33, UR7 ;  /* 0x0000000700217c82 */ /* 0x000fe20008000000 */
[----:B------:R-:W-:Y:S01]  /*a470*/  UMOV UR6, 0x180 ;  /* 0x0000018000067882 */ /* 0x000fe20000000000 */
[----:B------:R2:W-:Y:S02]  /*a480*/  UTMASTG.5D [UR32], [UR4] ;  /* 0x00000020040073b5 */ /* 0x0005e40008020000 */
[----:B--2---:R-:W-:Y:S01]  /*a490*/  UMOV UR32, UR8 ;  /* 0x0000000800207c82 */ /* 0x004fe20008000000 */
[----:B------:R-:W-:Y:S01]  /*a4a0*/  UMOV UR33, UR6 ;  /* 0x0000000600217c82 */ /* 0x000fe20008000000 */
[----:B------:R-:W-:Y:S01]  /*a4b0*/  UMOV UR6, 0x1c0 ;  /* 0x000001c000067882 */ /* 0x000fe20000000000 */
[----:B------:R2:W-:Y:S02]  /*a4c0*/  UTMASTG.5D [UR32], [UR4] ;  /* 0x00000020040073b5 */ /* 0x0005e40008020000 */
[----:B--2---:R-:W-:Y:S01]  /*a4d0*/  UMOV UR32, UR9 ;  /* 0x0000000900207c82 */ /* 0x004fe20008000000 */
[----:B------:R-:W-:Y:S01]  /*a4e0*/  UMOV UR33, UR6 ;  /* 0x0000000600217c82 */ /* 0x000fe20008000000 */
[----:B------:R-:W-:Y:S01]  /*a4f0*/  UIADD3 UR6, UR42, 0x38820, URZ ;  /* 0x000388202a067890 */ /* 0x000fe2000fffe03f */
[----:B------:R2:W-:Y:S03]  /*a500*/  UTMASTG.5D [UR32], [UR4] ;  /* 0x00000020040073b5 */ /* 0x0005e60008020000 */
[----:B------:R-:W-:Y:S01]  /*a510*/  UPRMT UR6, URZ, 0x654, UR6 ;  /* 0x000006543f067896 */ /* 0x000fe20008000006 */
[----:B------:R0:W-:Y:S01]  /*a520*/  UTMACMDFLUSH ;  /* 0x00000000000079b7 */ /* 0x0001e20000000000 */
[----:B------:R-:W-:-:S07]  /*a530*/  DEPBAR.LE SB0, 0x0 ;  /* 0x000080000000791a */ /* 0x000fce0000000000 */
[----:B--2---:R-:W-:Y:S03]  /*a540*/  SYNCS.ARRIVE.TRANS64.RED.A1T0 RZ, [UR6], RZ ;  /* 0x000000ffffff79a7 */ /* 0x004fe60008100406 */
.L_x_162:
[----:B------:R-:W-:Y:S05]  /*a550*/  BSYNC B0 ;  /* 0x0000000000007941 */ /* 0x000fea0003800000 */
.L_x_161:
[----:B------:R-:W2:Y:S02]  /*a560*/  LDC R0, c[0x0][0xea4] ;  /* 0x0003a900ff007b82 */ /* 0x000ea40000000800 */
[----:B--2---:R-:W-:-:S13]  /*a570*/  ISETP.LE.AND P0, PT, R0, UR41, PT ;  /* 0x0000002900007c0c */ /* 0x004fda000bf03270 */
[----:B------:R-:W-:Y:S05]  /*a580*/  @!P0 BRA `(.L_x_163) ;  /* 0xffffff6800408947 */ /* 0x000fea000383ffff */
[----:B------:R-:W-:Y:S05]  /*a590*/  EXIT ;  /* 0x000000000000794d */ /* 0x000fea0003800000 */
.L_x_133:
[----:B------:R-:W-:-:S08]  /*a5a0*/  NOP ;  /* 0x0000000000007918 */ /* 0x000fd00000000000 */
[----:B------:R-:W1:-:S00]  /*a5b0*/  USETMAXREG.DEALLOC.CTAPOOL 0x18 ;  /* 0x00000018000079c8 */ /* 0x000e4000080e0500 */
[----:B-1----:R-:W-:-:S06]  /*a5c0*/  LOP3.LUT R0, R0, 0x3, RZ, 0xc0, !PT ;  /* 0x0000000300007812 */ /* 0x002fcc00078ec0ff */
[----:B------:R-:W1:Y:S02]  /*a5d0*/  SHFL.IDX PT, R0, R0, RZ, 0x1f ;  /* 0x00001fff00007589 */ /* 0x000e6400000e0000 */
[----:B-1----:R-:W-:-:S13]  /*a5e0*/  ISETP.NE.AND P0, PT, R0, RZ, PT ;  /* 0x000000ff0000720c */ /* 0x002fda0003f05270 */
[----:B------:R-:W-:Y:S05]  /*a5f0*/  @P0 EXIT ;  /* 0x000000000000094d */ /* 0x000fea0003800000 */
[----:B------:R-:W1:Y:S01]  /*a600*/  S2UR UR4, SR_CTAID.X ;  /* 0x00000000000479c3 */ /* 0x000e620000002500 */
[----:B------:R-:W-:Y:S01]  /*a610*/  MOV R16, RZ ;  /* 0x000000ff00107202 */ /* 0x000fe20000000f00 */
[----:B------:R-:W-:Y:S02]  /*a620*/  IMAD.MOV.U32 R2, RZ, RZ, 0x1 ;  /* 0x00000001ff027424 */ /* 0x000fe400078e00ff */
[----:B------:R-:W-:-:S04]  /*a630*/  IMAD.MOV.U32 R17, RZ, RZ, 0x1 ;  /* 0x00000001ff117424 */ /* 0x000fc800078e00ff */
[----:B------:R-:W1:Y:S02]  /*a640*/  LDC R0, c[0x0][0xea4] ;  /* 0x0003a900ff007b82 */ /* 0x000e640000000800 */
[----:B-1----:R-:W-:-:S13]  /*a650*/  ISETP.LE.AND P0, PT, R0, UR4, PT ;  /* 0x0000000400007c0c */ /* 0x002fda000bf03270 */
[----:B------:R-:W-:Y:S05]  /*a660*/  @P0 BRA `(.L_x_164) ;  /* 0x0000003000600947 */ /* 0x000fea0003800000 */
[----:B------:R-:W-:Y:S01]  /*a670*/  MOV R0, UR4 ;  /* 0x0000000400007c02 */ /* 0x000fe20008000f00 */
[----:B------:R-:W-:Y:S01]  /*a680*/  ULDC UR4, c[0x0][0xc] ;  /* 0x0000030000047ab9 */ /* 0x000fe20000000800 */
[----:B------:R-:W-:Y:S01]  /*a690*/  IMAD.MOV.U32 R16, RZ, RZ, RZ ;  /* 0x000000ffff107224 */ /* 0x000fe200078e00ff */
[----:B------:R-:W-:Y:S01]  /*a6a0*/  ULDC.64 UR46, c[0x0][0x198] ;  /* 0x00006600002e7ab9 */ /* 0x000fe20000000a00 */
[----:B------:R-:W-:Y:S01]  /*a6b0*/  IMAD.MOV.U32 R17, RZ, RZ, 0x1 ;  /* 0x00000001ff117424 */ /* 0x000fe200078e00ff */
[----:B------:R1:W-:Y:S04]  /*a6c0*/  STL [R1+0xc], R0 ;  /* 0x00000c0001007387 */ /* 0x0003e80000100800 */
[----:B------:R2:W-:Y:S01]  /*a6d0*/  STL [R1+0x18], RZ ;  /* 0x000018ff01007387 */ /* 0x0005e20000100800 */
[----:B-1----:R-:W-:-:S05]  /*a6e0*/  MOV R0, UR4 ;  /* 0x0000000400007c02 */ /* 0x002fca0008000f00 */
[----:B------:R2:W-:Y:S02]  /*a6f0*/  STL [R1+0x1c], R0 ;  /* 0x00001c0001007387 */ /* 0x0005e40000100800 */
.L_x_208:
[----:B---3--:R-:W3:Y:S01]  /*a700*/  LDL R4, [R1+0xc] ;  /* 0x00000c0001047983 */ /* 0x008ee20000100800 */
[----:B-12---:R-:W1:Y:S01]  /*a710*/  LDC R0, c[0x0][0xea8] ;  /* 0x0003aa00ff007b82 */ /* 0x006e620000000800 */
[----:B------:R-:W-:Y:S05]  /*a720*/  YIELD ;  /* 0x0000000000007946 */ /* 0x000fea0003800000 */
[----:B------:R-:W-:Y:S02]  /*a730*/  ULDC.64 UR4, c[0x0][0x3f8] ;  /* 0x0000fe0000047ab9 */ /* 0x000fe40000000a00 */
[----:B------:R-:W2:Y:S01]  /*a740*/  LDC R19, c[0x0][0xeb4] ;  /* 0x0003ad00ff137b82 */ /* 0x000ea20000000800 */
[----:B------:R-:W-:-:S03]  /*a750*/  UISETP.NE.U32.AND UP0, UPT, UR4, URZ, UPT ;  /* 0x0000003f0400728c */ /* 0x000fc6000bf05070 */
[----:B------:R-:W-:Y:S01]  /*a760*/  ULDC UR4, c[0x0][0x404] ;  /* 0x0001010000047ab9 */ /* 0x000fe20000000800 */
[----:B------:R-:W-:-:S04]  /*a770*/  UISETP.NE.AND.EX UP0, UPT, UR5, URZ, UPT, UP0 ;  /* 0x0000003f0500728c */ /* 0x000fc8000bf05300 */
[----:B------:R-:W-:Y:S01]  /*a780*/  USEL UR4, UR4, 0x1, UP0 ;  /* 0x0000000104047887 */ /* 0x000fe20008000000 */
[----:B-1----:R-:W-:Y:S02]  /*a790*/  ISETP.NE.AND P0, PT, R0, 0x1, PT ;  /* 0x000000010000780c */ /* 0x002fe40003f05270 */
[----:B--2---:R-:W-:-:S11]  /*a7a0*/  ISETP.NE.AND P1, PT, R19, 0x1, PT ;  /* 0x000000011300780c */ /* 0x004fd60003f25270 */
[----:B------:R-:W3:Y:S08]  /*a7b0*/  @P0 LDC R0, c[0x0][0xeac] ;  /* 0x0003ab00ff000b82 */ /* 0x000ef00000000800 */
[----:B------:R-:W1:Y:S08]  /*a7c0*/  @P0 LDC R5, c[0x0][0xeb0] ;  /* 0x0003ac00ff050b82 */ /* 0x000e700000000800 */
[----:B------:R-:W2:Y:S01]  /*a7d0*/  @P1 LDC.64 R2, c[0x0][0xeb8] ;  /* 0x0003ae00ff021b82 */ /* 0x000ea20000000a00 */
[----:B---3--:R-:W-:-:S05]  /*a7e0*/  @P0 IMAD.HI.U32 R0, R4, R0, RZ ;  /* 0x0000000004000227 */ /* 0x008fca00078e00ff */
[----:B-1----:R-:W-:Y:S02]  /*a7f0*/  @P0 SHF.R.U32.HI R4, RZ, R5, R0 ;  /* 0x00000005ff040219 */ /* 0x002fe40000011600 */
[----:B------:R-:W1:Y:S01]  /*a800*/  S2R R5, SR_CgaCtaId ;  /* 0x0000000000057919 */ /* 0x000e620000008800 */
[----:B------:R-:W3:Y:S02]  /*a810*/  LDC R0, c[0x0][0x2e0] ;  /* 0x0000b800ff007b82 */ /* 0x000ee40000000800 */
[----:B--2---:R-:W-:Y:S01]  /*a820*/  @P1 IMAD.HI.U32 R2, R4, R2, RZ ;  /* 0x0000000204021227 */ /* 0x004fe200078e00ff */
[----:B------:R2:W-:Y:S03]  /*a830*/  STL [R1+0x4], R4 ;  /* 0x0000040401007387 */ /* 0x0005e60000100800 */
[----:B------:R-:W-:Y:S01]  /*a840*/  IMAD.MOV.U32 R18, RZ, RZ, R4 ;  /* 0x000000ffff127224 */ /* 0x000fe200078e0004 */
[----:B------:R-:W-:-:S02]  /*a850*/  @P1 SHF.R.U32.HI R18, RZ, R3, R2 ;  /* 0x00000003ff121219 */ /* 0x000fc40000011602 */
[----:B------:R-:W-:Y:S01]  /*a860*/  MOV R2, 0x400 ;  /* 0x0000040000027802 */ /* 0x000fe20000000f00 */
[----:B---3--:R-:W-:-:S03]  /*a870*/  IMAD R6, R0, UR4, RZ ;  /* 0x0000000400067c24 */ /* 0x008fc6000f8e02ff */
[----:B-1----:R-:W-:-:S05]  /*a880*/  LEA R7, R5, R2, 0x18 ;  /* 0x0000000205077211 */ /* 0x002fca00078ec0ff */
[----:B------:R-:W-:Y:S01]  /*a890*/  VIADD R0, R7, 0x22400 ;  /* 0x0002240007007836 */ /* 0x000fe20000000000 */
[----:B------:R2:W-:Y:S04]  /*a8a0*/  STL [R1], R7 ;  /* 0x0000000701007387 */ /* 0x0005e80000100800 */
[----:B------:R-:W-:Y:S01]  /*a8b0*/  LOP3.LUT P0, RZ, R0, 0x3ff, RZ, 0xc0, !PT ;  /* 0x000003ff00ff7812 */ /* 0x000fe2000780c0ff */
[----:B------:R2:W-:Y:S01]  /*a8c0*/  STL [R1+0x14], R6 ;  /* 0x0000140601007387 */ /* 0x0005e20000100800 */
[----:B------:R-:W-:-:S04]  /*a8d0*/  IADD3 R0, R6, 0x3f, RZ ;  /* 0x0000003f06007810 */ /* 0x000fc80007ffe0ff */
[----:B------:R-:W-:-:S04]  /*a8e0*/  SHF.R.S32.HI R3, RZ, 0x1f, R0 ;  /* 0x0000001fff037819 */ /* 0x000fc80000011400 */
[----:B------:R-:W-:Y:S01]  /*a8f0*/  LEA.HI R3, R3, R0, RZ, 0x6 ;  /* 0x0000000003037211 */ /* 0x000fe200078f30ff */
[----:B------:R-:W-:-:S04]  /*a900*/  IMAD.MOV R0, RZ, RZ, -R18 ;  /* 0x000000ffff007224 */ /* 0x000fc800078e0a12 */
        /* <DEDUP_REMOVED lines=8> */
[----:B--2---:R-:W-:Y:S01]  /*a990*/  IMAD.U32 R4, RZ, RZ, UR6 ;  /* 0x00000006ff047e24 */ /* 0x004fe2000f8e00ff */
[----:B------:R-:W-:Y:S01]  /*a9a0*/  MOV R5, UR7 ;  /* 0x0000000700057c02 */ /* 0x000fe20008000f00 */
[----:B------:R-:W1:Y:S01]  /*a9b0*/  LDC.64 R2, c[0x4][R2] ;  /* 0x0100000002027b82 */ /* 0x000e620000000a00 */
[----:B------:R-:W-:Y:S01]  /*a9c0*/  IMAD.U32 R6, RZ, RZ, UR8 ;  /* 0x00000008ff067e24 */ /* 0x000fe2000f8e00ff */
[----:B------:R-:W-:Y:S01]  /*a9d0*/  MOV R10, UR4 ;  /* 0x00000004000a7c02 */ /* 0x000fe20008000f00 */
[----:B------:R-:W-:Y:S01]  /*a9e0*/  IMAD.U32 R7, RZ, RZ, UR9 ;  /* 0x00000009ff077e24 */ /* 0x000fe2000f8e00ff */
[----:B------:R-:W-:Y:S01]  /*a9f0*/  MOV R12, 0x1 ;  /* 0x00000001000c7802 */ /* 0x000fe20000000f00 */
[----:B------:R-:W-:-:S02]  /*aa00*/  IMAD.U32 R11, RZ, RZ, UR5 ;  /* 0x00000005ff0b7e24 */ /* 0x000fc4000f8e00ff */
[----:B------:R-:W-:Y:S02]  /*aa10*/  IMAD.MOV.U32 R8, RZ, RZ, 0x70 ;  /* 0x00000070ff087424 */ /* 0x000fe400078e00ff */
[----:B------:R-:W-:-:S07]  /*aa20*/  IMAD.MOV.U32 R13, RZ, RZ, RZ ;  /* 0x000000ffff0d7224 */ /* 0x000fce00078e00ff */
[----:B------:R-:W-:-:S07]  /*aa30*/  LEPC R20, `(.L_x_165) ;  /* 0x000000001014794e */ /* 0x000fce0000000000 */
[----:B-1----:R-:W-:Y:S05]  /*aa40*/  CALL.ABS.NOINC R2 ;  /* 0x0000000002007343 */ /* 0x002fea0003c00000 */
.L_x_165:
[----:B------:R-:W2:Y:S02]  /*aa50*/  LDL R2, [R1] ;  /* 0x0000000001027983 */ /* 0x000ea40000100800 */
[----:B--2---:R-:W-:-:S05]  /*aa60*/  VIADD R0, R2, 0x400 ;  /* 0x0000040002007836 */ /* 0x004fca0000000000 */
        /* <DEDUP_REMOVED lines=18> */
.L_x_167:
[----:B------:R-:W-:Y:S01]  /*ab90*/  MOV R2, 0x0 ;  /* 0x0000000000027802 */ /* 0x000fe20000000f00 */
[----:B------:R-:W-:Y:S01]  /*aba0*/  ULDC.64 UR6, c[0x4][0x88] ;  /* 0x0100220000067ab9 */ /* 0x000fe20000000a00 */
[----:B------:R-:W-:Y:S01]  /*abb0*/  ULDC.64 UR8, c[0x4][0x90] ;  /* 0x0100240000087ab9 */ /* 0x000fe20000000a00 */
[----:B------:R-:W-:Y:S01]  /*abc0*/  ULDC.64 UR4, c[0x4][0x18] ;  /* 0x0100060000047ab9 */ /* 0x000fe20000000a00 */
[----:B------:R-:W-:Y:S01]  /*abd0*/  MOV R4, UR6 ;  /* 0x0000000600047c02 */ /* 0x000fe20008000f00 */
[----:B------:R-:W-:Y:S01]  /*abe0*/  IMAD.U32 R5, RZ, RZ, UR7 ;  /* 0x00000007ff057e24 */ /* 0x000fe2000f8e00ff */
        /* <DEDUP_REMOVED lines=10> */
.L_x_166:
[----:B------:R-:W2:Y:S01]  /*ac90*/  LDL.LU R5, [R1+0x4] ;  /* 0x0000040001057983 */ /* 0x000ea20000300800 */
[----:B------:R-:W1:Y:S01]  /*aca0*/  LDC R0, c[0x0][0x428] ;  /* 0x00010a00ff007b82 */ /* 0x000e620000000800 */
[----:B------:R-:W-:Y:S02]  /*acb0*/  ULDC.64 UR4, c[0x0][0xaf0] ;  /* 0x0002bc0000047ab9 */ /* 0x000fe40000000a00 */
[----:B------:R-:W3:Y:S01]  /*acc0*/  LDL R4, [R1+0xc] ;  /* 0x00000c0001047983 */ /* 0x000ee20000100800 */
[----:B------:R-:W-:Y:S01]  /*acd0*/  ISETP.NE.U32.AND P0, PT, RZ, UR4, PT ;  /* 0x00000004ff007c0c */ /* 0x000fe2000bf05070 */
[----:B------:R-:W-:Y:S01]  /*ace0*/  IMAD.MOV.U32 R6, RZ, RZ, R18 ;  /* 0x000000ffff067224 */ /* 0x000fe200078e0012 */
[----:B------:R-:W-:Y:S01]  /*acf0*/  ULDC UR4, c[0x0][0xea8] ;  /* 0x0003aa0000047ab9 */ /* 0x000fe20000000800 */
[----:B------:R-:W4:Y:S01]  /*ad00*/  S2R R7, SR_TID.X ;  /* 0x0000000000077919 */ /* 0x000f220000002100 */
[----:B------:R-:W-:Y:S02]  /*ad10*/  ISETP.NE.AND.EX P0, PT, RZ, UR5, PT, P0 ;  /* 0x00000005ff007c0c */ /* 0x000fe4000bf05300 */
[----:B-1----:R-:W-:-:S02]  /*ad20*/  ISETP.NE.AND P1, PT, R0, 0x1, PT ;  /* 0x000000010000780c */ /* 0x002fc40003f25270 */
[----:B------:R-:W-:-:S11]  /*ad30*/  MOV R0, R19 ;  /* 0x0000001300007202 */ /* 0x000fd60000000f00 */
        /* <DEDUP_REMOVED lines=15> */
[----:B--2---:R-:W-:-:S04]  /*ae30*/  IMAD.MOV R8, RZ, RZ, -R5 ;  /* 0x000000ffff087224 */ /* 0x004fc800078e0a05 */
[----:B---3--:R-:W-:-:S05]  /*ae40*/  IMAD R8, R8, UR4, R4 ;  /* 0x0000000408087c24 */ /* 0x008fca000f8e0204 */
[----:B-1----:R-:W-:-:S07]  /*ae50*/  SHF.L.U32 R8, R8, 0x6, RZ ;  /* 0x0000000608087819 */ /* 0x002fce00000006ff */
.L_x_168:
        /* <DEDUP_REMOVED lines=17> */
.L_x_223:
[----:B------:R-:W2:Y:S01]  /*af70*/  LDL R5, [R1+0x8] ;  /* 0x0000080001057983 */ /* 0x000ea20000100800 */
[----:B------:R-:W-:Y:S01]  /*af80*/  UMOV UR4, 0xffffffff ;  /* 0xffffffff00047882 */ /* 0x000fe20000000000 */
[----:B------:R-:W-:Y:S01]  /*af90*/  SHF.R.S32.HI R7, RZ, 0x1f, R6 ;  /* 0x0000001fff077819 */ /* 0x000fe20000011406 */
[----:B--2---:R-:W-:Y:S01]  /*afa0*/  VIADD R9, R5, 0xffffffff ;  /* 0xffffffff05097836 */ /* 0x004fe20000000000 */
[----:B------:R-:W-:Y:S06]  /*afb0*/  BRA.DIV UR4, `(.L_x_170) ;  /* 0x0000002e04787947 */ /* 0x000fec000b800000 */
[----:B------:R-:W-:-:S13]  /*afc0*/  ELECT P6, URZ, PT ;  /* 0x00000000003f782f */ /* 0x000fda00038c0000 */
.L_x_226:
        /* <DEDUP_REMOVED lines=11> */
[----:B------:R-:W-:-:S04]  /*b080*/  IMAD R10, R7, UR4, RZ ;  /* 0x00000004070a7c24 */ /* 0x000fc8000f8e02ff */
[----:B------:R-:W-:Y:S02]  /*b090*/  IMAD.MOV R5, RZ, RZ, -R4 ;  /* 0x000000ffff057224 */ /* 0x000fe400078e0a04 */
[----:B------:R-:W-:Y:S02]  /*b0a0*/  IMAD R10, R6, UR5, R10 ;  /* 0x00000005060a7c24 */ /* 0x000fe4000f8e020a */
[----:B------:R-:W-:-:S05]  /*b0b0*/  IMAD R5, R11, R5, R9 ;  /* 0x000000050b057224 */ /* 0x000fca00078e0209 */
[----:B------:R2:W-:Y:S02]  /*b0c0*/  STL [R1+0x10], R5 ;  /* 0x0000100501007387 */ /* 0x0005e40000100800 */
[----:B--2---:R-:W-:-:S03]  /*b0d0*/  SHF.R.S32.HI R5, RZ, 0x1f, R4 ;  /* 0x0000001fff057819 */ /* 0x004fc60000011404 */
[----:B------:R-:W-:-:S04]  /*b0e0*/  IMAD.WIDE.U32 R4, R6, UR4, R4 ;  /* 0x0000000406047c25 */ /* 0x000fc8000f8e0004 */
[----:B------:R-:W-:Y:S01]  /*b0f0*/  IMAD.IADD R5, R5, 0x1, R10 ;  /* 0x0000000105057824 */ /* 0x000fe200078e020a */
[----:B------:R-:W-:-:S04]  /*b100*/  LEA R10, P1, R4, R2, 0x2 ;  /* 0x00000002040a7211 */ /* 0x000fc800078210ff */
[----:B------:R-:W-:-:S05]  /*b110*/  LEA.HI.X R11, R4, R3, R5, 0x2, P1 ;  /* 0x00000003040b7211 */ /* 0x000fca00008f1405 */
[----:B------:R2:W5:Y:S04]  /*b120*/  LDG.E R4, desc[UR54][R10.64] ;  /* 0x000000360a047981 */ /* 0x000568000c1e1900 */
.L_x_172:
[----:B--2---:R-:W2:Y:S01]  /*b130*/  S2R R10, SR_CgaCtaId ;  /* 0x00000000000a7919 */ /* 0x004ea20000008800 */
[----:B------:R-:W-:-:S04]  /*b140*/  MOV R5, 0x400 ;  /* 0x0000040000057802 */ /* 0x000fc80000000f00 */
[----:B--2---:R-:W-:-:S04]  /*b150*/  LEA R5, R10, R5, 0x18 ;  /* 0x000000050a057211 */ /* 0x004fc800078ec0ff */
[----:B------:R-:W-:Y:S02]  /*b160*/  LEA R10, R16, R5, 0x3 ;  /* 0x00000005100a7211 */ /* 0x000fe400078e18ff */
[----:B------:R-:W-:-:S04]  /*b170*/  SHF.L.U32 R5, R17, 0x1f, RZ ;  /* 0x0000001f11057819 */ /* 0x000fc800000006ff */
[----:B------:R-:W2:Y:S02]  /*b180*/  SYNCS.PHASECHK.TRANS64.TRYWAIT P1, [R10+URZ+0x38840], R5 ;  /* 0x038840050a0075a7 */ /* 0x000ea4000802017f */
[----:B--2---:R-:W-:Y:S05]  /*b190*/  @!P1 BRA `(.L_x_173) ;  /* 0x0000002c00209947 */ /* 0x004fea0003800000 */
.L_x_227:
        /* <DEDUP_REMOVED lines=11> */
.L_x_174:
[----:B------:R-:W3:Y:S01]  /*b250*/  LDL R11, [R1+0x10] ;  /* 0x00001000010b7983 */ /* 0x000ee20000100800 */
[----:B--2---:R-:W-:Y:S01]  /*b260*/  MOV R5, 0x400 ;  /* 0x0000040000057802 */ /* 0x004fe20000000f00 */
[----:B------:R-:W2:Y:S01]  /*b270*/  S2R R12, SR_CgaCtaId ;  /* 0x00000000000c7919 */ /* 0x000ea20000008800 */
[----:B------:R-:W-:Y:S01]  /*b280*/  R2UR UR9, R10 ;  /* 0x000000000a0972ca */ /* 0x000fe200000e0000 */
[----:B------:R-:W-:Y:S01]  /*b290*/  UIADD3 UR4, UP0, UR46, 0x370, URZ ;  /* 0x000003702e047890 */ /* 0x000fe2000ff1e03f */
[----:B------:R-:W-:Y:S02]  /*b2a0*/  R2UR UR12, R0 ;  /* 0x00000000000c72ca */ /* 0x000fe400000e0000 */
[----:B-----5:R-:W-:Y:S01]  /*b2b0*/  R2UR UR13, R4 ;  /* 0x00000000040d72ca */ /* 0x020fe200000e0000 */
[----:B------:R-:W-:Y:S01]  /*b2c0*/  UIADD3.X UR5, URZ, UR47, URZ, UP0, !UPT ;  /* 0x0000002f3f057290 */ /* 0x000fe200087fe43f */
[----:B--2---:R-:W-:-:S04]  /*b2d0*/  LEA R5, R12, R5, 0x18 ;  /* 0x000000050c057211 */ /* 0x004fc800078ec0ff */
[----:B------:R-:W-:-:S04]  /*b2e0*/  LEA R5, R16, R5, 0xd ;  /* 0x0000000510057211 */ /* 0x000fc800078e68ff */
[----:B------:R-:W-:Y:S01]  /*b2f0*/  R2UR UR8, R5 ;  /* 0x00000000050872ca */ /* 0x000fe200000e0000 */
[----:B------:R-:W-:Y:S01]  /*b300*/  UIADD3 UR9, UR9, 0x38830, URZ ;  /* 0x0003883009097890 */ /* 0x000fe2000fffe03f */
[----:B------:R-:W-:Y:S01]  /*b310*/  UMOV UR6, 0x0 ;  /* 0x0000000000067882 */ /* 0x000fe20000000000 */
[----:B------:R-:W-:Y:S01]  /*b320*/  UMOV UR7, 0x14f00000 ;  /* 0x14f0000000077882 */ /* 0x000fe20000000000 */
[----:B------:R-:W-:-:S09]  /*b330*/  UMOV UR10, URZ ;  /* 0x0000003f000a7c82 */ /* 0x000fd20008000000 */
[----:B------:R-:W-:Y:S01]  /*b340*/  UIADD3 UR8, UR8, 0x22400, URZ ;  /* 0x0002240008087890 */ /* 0x000fe2000fffe03f */
[----:B---3--:R-:W-:-:S13]  /*b350*/  R2UR UR11, R11 ;  /* 0x000000000b0b72ca */ /* 0x008fda00000e0000 */
[----:B------:R-:W-:-:S09]  /*b360*/  USHF.L.U32 UR11, UR11, 0x6, URZ ;  /* 0x000000060b0b7899 */ /* 0x000fd2000800063f */
[----:B------:R2:W-:Y:S02]  /*b370*/  UTMALDG.4D [UR8], [UR4], desc[UR6] ;  /* 0x00000608040075b4 */ /* 0x0005e40008019000 */
[----:B--2---:R-:W-:Y:S01]  /*b380*/  NOP ;  /* 0x0000000000007918 */ /* 0x004fe20000000000 */
.L_x_171:
[----:B------:R-:W2:Y:S01]  /*b390*/  S2R R12, SR_CgaCtaId ;  /* 0x00000000000c7919 */ /* 0x000ea20000008800 */
[----:B------:R-:W-:Y:S05]  /*b3a0*/  WARPSYNC.ALL ;  /* 0x0000000000007948 */ /* 0x000fea0003800000 */
[----:B------:R-:W-:Y:S01]  /*b3b0*/  BAR.SYNC.DEFER_BLOCKING 0x8, 0xa0 ;  /* 0x0202800000007b1d */ /* 0x000fe20000010000 */
[----:B------:R-:W-:Y:S02]  /*b3c0*/  ELECT P1, URZ, PT ;  /* 0x00000000003f782f */ /* 0x000fe40003820000 */
[----:B------:R-:W-:-:S03]  /*b3d0*/  MOV R11, 0x400 ;  /* 0x00000400000b7802 */ /* 0x000fc60000000f00 */
[----:B------:R-:W-:Y:S01]  /*b3e0*/  BSSY B0, `(.L_x_175) ;  /* 0x000004c000007945 */ /* 0x000fe20003800000 */
[----:B--2---:R-:W-:-:S07]  /*b3f0*/  LEA R11, R12, R11, 0x18 ;  /* 0x0000000b0c0b7211 */ /* 0x004fce00078ec0ff */
[----:B------:R-:W-:Y:S05]  /*b400*/  @!P1 BRA `(.L_x_176) ;  /* 0x0000000400249947 */ /* 0x000fea0003800000 */
[----:B------:R-:W-:Y:S01]  /*b410*/  R2UR UR16, R11 ;  /* 0x000000000b1072ca */ /* 0x000fe200000e0000 */
[----:B------:R-:W-:Y:S01]  /*b420*/  UIADD3 UR14, UP0, UR46, 0x270, URZ ;  /* 0x000002702e0e7890 */ /* 0x000fe2000ff1e03f */
[----:B------:R-:W-:Y:S01]  /*b430*/  R2UR UR11, R8 ;  /* 0x00000000080b72ca */ /* 0x000fe200000e0000 */
[----:B------:R-:W-:Y:S01]  /*b440*/  IMAD.MOV.U32 R5, RZ, RZ, 0x2000 ;  /* 0x00002000ff057424 */ /* 0x000fe200078e00ff */
[----:B------:R-:W-:Y:S01]  /*b450*/  R2UR UR12, R19 ;  /* 0x00000000130c72ca */ /* 0x000fe200000e0000 */
[----:B------:R-:W-:Y:S01]  /*b460*/  UIADD3.X UR15, URZ, UR47, URZ, UP0, !UPT ;  /* 0x0000002f3f0f7290 */ /* 0x000fe200087fe43f */
[----:B------:R-:W-:Y:S01]  /*b470*/  R2UR UR13, R18 ;  /* 0x00000000120d72ca */ /* 0x000fe200000e0000 */
[----:B------:R-:W-:Y:S01]  /*b480*/  UIADD3 UR4, UP0, UR46, 0x770, URZ ;  /* 0x000007702e047890 */ /* 0x000fe2000ff1e03f */
[----:B------:R2:W-:Y:S01]  /*b490*/  SYNCS.ARRIVE.TRANS64 RZ, [R11+URZ+0x38800], R5 ;  /* 0x038800050bff79a7 */ /* 0x0005e2000800003f */
[----:B------:R-:W-:Y:S01]  /*b4a0*/  UMOV UR6, 0x0 ;  /* 0x0000000000067882 */ /* 0x000fe20000000000 */
[----:B------:R-:W-:Y:S01]  /*b4b0*/  UMOV UR7, 0x12f00000 ;  /* 0x12f0000000077882 */ /* 0x000fe20000000000 */
[----:B------:R-:W-:Y:S01]  /*b4c0*/  UMOV UR10, URZ ;  /* 0x0000003f000a7c82 */ /* 0x000fe20008000000 */
[----:B------:R-:W-:Y:S01]  /*b4d0*/  UIADD3.X UR5, URZ, UR47, URZ, UP0, !UPT ;  /* 0x0000002f3f057290 */ /* 0x000fe200087fe43f */
[----:B------:R-:W-:Y:S01]  /*b4e0*/  MOV R8, UR54 ;  /* 0x0000003600087c02 */ /* 0x000fe20008000f00 */
[----:B------:R-:W-:-:S02]  /*b4f0*/  UIADD3 UR8, UR16, 0x20400, URZ ;  /* 0x0002040010087890 */ /* 0x000fc4000fffe03f */
[----:B------:R-:W-:Y:S01]  /*b500*/  UIADD3 UR9, UR16, 0x38800, URZ ;  /* 0x0003880010097890 */ /* 0x000fe2000fffe03f */
[----:B------:R-:W-:Y:S01]  /*b510*/  R2UR UR54, R8 ;  /* 0x00000000083672ca */ /* 0x000fe200000e0000 */
[----:B------:R-:W-:Y:S01]  /*b520*/  UIADD3 UR48, UR16, 0x28400, URZ ;  /* 0x0002840010307890 */ /* 0x000fe2000fffe03f */
[----:B--2---:R-:W-:Y:S01]  /*b530*/  MOV R5, 0x10000 ;  /* 0x0001000000057802 */ /* 0x004fe20000000f00 */
[----:B------:R-:W-:Y:S01]  /*b540*/  UMOV UR50, 0xc0 ;  /* 0x000000c000327882 */ /* 0x000fe20000000000 */
[----:B------:R-:W-:Y:S01]  /*b550*/  UMOV UR51, UR11 ;  /* 0x0000000b00337c82 */ /* 0x000fe20008000000 */
[----:B------:R-:W-:Y:S01]  /*b560*/  MOV R10, UR50 ;  /* 0x00000032000a7c02 */ /* 0x000fe20008000f00 */
[----:B------:R-:W-:Y:S01]  /*b570*/  UMOV UR50, 0x40 ;  /* 0x0000004000327882 */ /* 0x000fe20000000000 */
[----:B------:R-:W-:Y:S01]  /*b580*/  UMOV UR52, UR12 ;  /* 0x0000000c00347c82 */ /* 0x000fe20008000000 */
[----:B------:R2:W-:Y:S01]  /*b590*/  UTMALDG.4D [UR8], [UR14], desc[UR6] ;  /* 0x000006080e0075b4 */ /* 0x0005e20008019000 */
[----:B------:R3:W-:Y:S01]  /*b5a0*/  SYNCS.ARRIVE.TRANS64 RZ, [R11+URZ+0x38810], R5 ;  /* 0x038810050bff79a7 */ /* 0x0007e2000800003f */
[----:B------:R-:W-:Y:S01]  /*b5b0*/  UMOV UR53, UR13 ;  /* 0x0000000d00357c82 */ /* 0x000fe20008000000 */
[----:B------:R-:W-:-:S02]  /*b5c0*/  UIADD3 UR56, UR16, 0x2a400, URZ ;  /* 0x0002a40010387890 */ /* 0x000fc4000fffe03f */
[----:B------:R-:W-:Y:S02]  /*b5d0*/  UIADD3 UR40, UR16, 0x2e400, URZ ;  /* 0x0002e40010287890 */ /* 0x000fe4000fffe03f */
[----:B------:R-:W-:Y:S02]  /*b5e0*/  UIADD3 UR32, UR16, 0x30400, URZ ;  /* 0x0003040010207890 */ /* 0x000fe4000fffe03f */
[----:B------:R-:W-:Y:S01]  /*b5f0*/  UIADD3 UR24, UR16, 0x32400, URZ ;  /* 0x0003240010187890 */ /* 0x000fe2000fffe03f */
[----:B------:R-:W-:Y:S01]  /*b600*/  UMOV UR58, 0x80 ;  /* 0x00000080003a7882 */ /* 0x000fe20000000000 */
[----:B------:R-:W-:Y:S01]  /*b610*/  UMOV UR59, UR11 ;  /* 0x0000000b003b7c82 */ /* 0x000fe20008000000 */
[----:B------:R-:W-:Y:S01]  /*b620*/  UMOV UR60, UR12 ;  /* 0x0000000c003c7c82 */ /* 0x000fe20008000000 */
[----:B------:R-:W-:Y:S01]  /*b630*/  UMOV UR61, UR13 ;  /* 0x0000000d003d7c82 */ /* 0x000fe20008000000 */
        /* <DEDUP_REMOVED lines=11> */
[----:B--2---:R-:W-:Y:S01]  /*b6f0*/  UIADD3 UR8, UR16, 0x26400, URZ ;  /* 0x0002640010087890 */ /* 0x004fe2000fffe03f */
[----:B---3--:R-:W-:Y:S01]  /*b700*/  MOV R5, UR55 ;  /* 0x0000003700057c02 */ /* 0x008fe20008000f00 */
[----:B------:R-:W-:Y:S01]  /*b710*/  UIADD3 UR9, UR16, 0x38810, URZ ;  /* 0x0003881010097890 */ /* 0x000fe2000fffe03f */
[----:B------:R-:W-:Y:S01]  /*b720*/  UMOV UR29, UR13 ;  /* 0x0000000d001d7c82 */ /* 0x000fe20008000000 */
[----:B------:R-:W-:Y:S01]  /*b730*/  UMOV UR18, 0x1c0 ;  /* 0x000001c000127882 */ /* 0x000fe20000000000 */
[----:B------:R-:W-:Y:S01]  /*b740*/  UMOV UR19, UR11 ;  /* 0x0000000b00137c82 */ /* 0x000fe20008000000 */
[----:B------:R-:W-:Y:S01]  /*b750*/  UMOV UR20, UR12 ;  /* 0x0000000c00147c82 */ /* 0x000fe20008000000 */
[----:B------:R-:W-:-:S02]  /*b760*/  UMOV UR21, UR13 ;  /* 0x0000000d00157c82 */ /* 0x000fc40008000000 */
[----:B------:R-:W-:Y:S01]  /*b770*/  UMOV UR49, UR9 ;  /* 0x0000000900317c82 */ /* 0x000fe20008000000 */
[----:B------:R-:W-:Y:S01]  /*b780*/  UMOV UR57, UR9 ;  /* 0x0000000900397c82 */ /* 0x000fe20008000000 */
[----:B------:R-:W-:Y:S01]  /*b790*/  UTMALDG.4D [UR8], [UR4], desc[UR6] ;  /* 0x00000608040075b4 */ /* 0x000fe20008019000 */
[----:B------:R-:W-:Y:S01]  /*b7a0*/  UMOV UR41, UR9 ;  /* 0x0000000900297c82 */ /* 0x000fe20008000000 */
[----:B------:R-:W-:Y:S01]  /*b7b0*/  UMOV UR33, UR9 ;  /* 0x0000000900217c82 */ /* 0x000fe20008000000 */
[----:B------:R-:W-:Y:S01]  /*b7c0*/  UMOV UR25, UR9 ;  /* 0x0000000900197c82 */ /* 0x000fe20008000000 */
[----:B------:R-:W-:Y:S01]  /*b7d0*/  UMOV UR17, UR9 ;  /* 0x0000000900117c82 */ /* 0x000fe20008000000 */
[----:B------:R-:W-:Y:S01]  /*b7e0*/  R2UR UR55, R5 ;  /* 0x00000000053772ca */ /* 0x000fe200000e0000 */
[----:B------:R2:W-:Y:S01]  /*b7f0*/  UTMALDG.4D [UR48], [UR4], desc[UR6] ;  /* 0x00000630040075b4 */ /* 0x0005e20008019000 */
[----:B------:R3:W-:Y:S01]  /*b800*/  UTMALDG.4D [UR56], [UR4], desc[UR6] ;  /* 0x00000638040075b4 */ /* 0x0007e20008019000 */
[----:B--2---:R-:W-:Y:S01]  /*b810*/  R2UR UR50, R10 ;  /* 0x000000000a3272ca */ /* 0x004fe200000e0000 */
[----:B------:R-:W-:-:S02]  /*b820*/  UIADD3 UR48, UR16, 0x2c400, URZ ;  /* 0x0002c40010307890 */ /* 0x000fc4000fffe03f */
[----:B------:R-:W-:-:S10]  /*b830*/  UIADD3 UR16, UR16, 0x34400, URZ ;  /* 0x0003440010107890 */ /* 0x000fd4000fffe03f */
[----:B------:R3:W-:Y:S01]  /*b840*/  UTMALDG.4D [UR48], [UR4], desc[UR6] ;  /* 0x00000630040075b4 */ /* 0x0007e20008019000 */
[----:B------:R3:W-:Y:S01]  /*b850*/  UTMALDG.4D [UR40], [UR4], desc[UR6] ;  /* 0x00000628040075b4 */ /* 0x0007e20008019000 */
[----:B------:R3:W-:Y:S01]  /*b860*/  UTMALDG.4D [UR32], [UR4], desc[UR6] ;  /* 0x00000620040075b4 */ /* 0x0007e20008019000 */
[----:B------:R3:W-:Y:S01]  /*b870*/  UTMALDG.4D [UR24], [UR4], desc[UR6] ;  /* 0x00000618040075b4 */ /* 0x0007e20008019000 */
[----:B------:R3:W-:Y:S02]  /*b880*/  UTMALDG.4D [UR16], [UR4], desc[UR6] ;  /* 0x00000610040075b4 */ /* 0x0007e40008019000 */
[----:B---3--:R-:W-:Y:S01]  /*b890*/  NOP ;  /* 0x0000000000007918 */ /* 0x008fe20000000000 */
.L_x_176:
[----:B------:R-:W-:Y:S05]  /*b8a0*/  BSYNC B0 ;  /* 0x0000000000007941 */ /* 0x000fea0003800000 */
.L_x_175:
[----:B------:R-:W2:Y:S01]  /*b8b0*/  LDL R5, [R1+0x18] ;  /* 0x0000180001057983 */ /* 0x000ea20000100800 */
[----:B------:R-:W-:Y:S01]  /*b8c0*/  ULDC.64 UR38, c[0x0][0x408] ;  /* 0x0001020000267ab9 */ /* 0x000fe20000000a00 */
[----:B------:R-:W-:Y:S01]  /*b8d0*/  BSSY B0, `(.L_x_177) ;  /* 0x0000005000007945 */ /* 0x000fe20003800000 */
[----:B--2---:R-:W-:-:S04]  /*b8e0*/  LOP3.LUT R5, R5, 0x1, RZ, 0xc, !PT ;  /* 0x0000000105057812 */ /* 0x004fc800078e0cff */
[----:B------:R-:W-:-:S04]  /*b8f0*/  SHF.L.U32 R5, R5, 0x1f, RZ ;  /* 0x0000001f05057819 */ /* 0x000fc800000006ff */
[----:B------:R-:W2:Y:S02]  /*b900*/  SYNCS.PHASECHK.TRANS64.TRYWAIT P1, [R11+URZ+0x38820], R5 ;  /* 0x038820050b0075a7 */ /* 0x000ea4000802017f */
[----:B--2---:R-:W-:Y:S05]  /*b910*/  @!P1 BRA `(.L_x_178) ;  /* 0x0000002400549947 */ /* 0x004fea0003800000 */
.L_x_228:
[----:B------:R-:W-:Y:S05]  /*b920*/  BSYNC B0 ;  /* 0x0000000000007941 */ /* 0x000fea0003800000 */
.L_x_177:
[----:B------:R-:W-:Y:S04]  /*b930*/  BSSY B0, `(.L_x_179) ;  /* 0x000004b000007945 */ /* 0x000fe80003800000 */
[----:B------:R-:W-:Y:S05]  /*b940*/  @!P6 BRA `(.L_x_180) ;  /* 0x000000040024e947 */ /* 0x000fea0003800000 */
[----:B------:R-:W3:Y:S01]  /*b950*/  S2R R11, SR_CgaCtaId ;  /* 0x00000000000b7919 */ /* 0x000ee20000008800 */
[----:B--2---:R-:W-:Y:S01]  /*b960*/  MOV R8, 0x400 ;  /* 0x0000040000087802 */ /* 0x004fe20000000f00 */
[----:B------:R-:W2:Y:S03]  /*b970*/  S2R R10, SR_TID.X ;  /* 0x00000000000a7919 */ /* 0x000ea60000002100 */
[----:B---3--:R-:W-:Y:S02]  /*b980*/  LEA R8, R11, R8, 0x18 ;  /* 0x000000080b087211 */ /* 0x008fe400078ec0ff */
[----:B--2---:R-:W-:-:S03]  /*b990*/  LOP3.LUT R10, R10, 0x7f, RZ, 0xc0, !PT ;  /* 0x0000007f0a0a7812 */ /* 0x004fc600078ec0ff */
[----:B------:R-:W-:Y:S01]  /*b9a0*/  IMAD R5, R16, 0x8, R8 ;  /* 0x0000000810057824 */ /* 0x000fe200078e0208 */
[----:B------:R-:W-:Y:S02]  /*b9b0*/  SHF.L.U32 R8, R17, 0x1f, RZ ;  /* 0x0000001f11087819 */ /* 0x000fe400000006ff */
[----:B------:R-:W-:Y:S02]  /*b9c0*/  ISETP.NE.AND P2, PT, R10, RZ, PT ;  /* 0x000000ff0a00720c */ /* 0x000fe40003f45270 */
[----:B------:R-:W2:Y:S02]  /*b9d0*/  SYNCS.PHASECHK.TRANS64.TRYWAIT P1, [R5+URZ+0x38860], R8 ;  /* 0x03886008050075a7 */ /* 0x000ea4000802017f */
[----:B--2---:R-:W-:Y:S09]  /*b9e0*/  @!P1 BRA `(.L_x_181) ;  /* 0x0000002400409947 */ /* 0x004ff20003800000 */
.L_x_229:
        /* <DEDUP_REMOVED lines=8> */
.L_x_182:
[----:B--2---:R-:W2:Y:S01]  /*ba70*/  LDL R8, [R1+0x10] ;  /* 0x0000100001087983 */ /* 0x004ea20000100800 */
[----:B------:R-:W-:Y:S01]  /*ba80*/  MOV R10, 0x400 ;  /* 0x00000400000a7802 */ /* 0x000fe20000000f00 */
[----:B------:R-:W3:Y:S01]  /*ba90*/  S2R R11, SR_CgaCtaId ;  /* 0x00000000000b7919 */ /* 0x000ee20000008800 */
[----:B------:R-:W-:Y:S01]  /*baa0*/  R2UR UR9, R5 ;  /* 0x00000000050972ca */ /* 0x000fe200000e0000 */
[----:B------:R-:W-:Y:S01]  /*bab0*/  UIADD3 UR4, UP0, UR46, 0x470, URZ ;  /* 0x000004702e047890 */ /* 0x000fe2000ff1e03f */
[----:B------:R-:W-:Y:S02]  /*bac0*/  R2UR UR12, R0 ;  /* 0x00000000000c72ca */ /* 0x000fe400000e0000 */
[----:B------:R-:W-:Y:S01]  /*bad0*/  R2UR UR13, R4 ;  /* 0x00000000040d72ca */ /* 0x000fe200000e0000 */
[----:B------:R-:W-:Y:S01]  /*bae0*/  UIADD3.X UR5, URZ, UR47, URZ, UP0, !UPT ;  /* 0x0000002f3f057290 */ /* 0x000fe200087fe43f */
[----:B---3--:R-:W-:-:S05]  /*baf0*/  LEA R10, R11, R10, 0x18 ;  /* 0x0000000a0b0a7211 */ /* 0x008fca00078ec0ff */
        /* <DEDUP_REMOVED lines=15> */
[----:B--2---:R-:W-:-:S13]  /*bbf0*/  R2UR UR11, R8 ;  /* 0x00000000080b72ca */ /* 0x004fda00000e0000 */
[----:B------:R-:W-:-:S09]  /*bc00*/  USHF.L.U32 UR11, UR11, 0x6, URZ ;  /* 0x000000060b0b7899 */ /* 0x000fd2000800063f */
        /* <DEDUP_REMOVED lines=15> */
[----:B------:R-:W-:-:S02]  /*bd00*/  UMOV UR10, UR21 ;  /* 0x00000015000a7c82 */ /* 0x000fc40008000000 */
[----:B------:R2:W-:Y:S01]  /*bd10*/  UTMALDG.4D [UR8], [UR4], desc[UR6] ;  /* 0x00000608040075b4 */ /* 0x0005e20008019000 */
        /* <DEDUP_REMOVED lines=12> */
.L_x_180:
[----:B------:R-:W-:Y:S05]  /*bde0*/  BSYNC B0 ;  /* 0x0000000000007941 */ /* 0x000fea0003800000 */
.L_x_179:
        /* <DEDUP_REMOVED lines=9> */
[----:B------:R-:W-:Y:S01]  /*be80*/  MOV R5, 0x1 ;  /* 0x0000000100057802 */ /* 0x000fe20000000f00 */
[----:B--2---:R-:W-:Y:S01]  /*be90*/  IMAD.MOV R10, RZ, RZ, -R11 ;  /* 0x000000ffff0a7224 */ /* 0x004fe200078e0a0b */
[----:B------:R-:W-:-:S04]  /*bea0*/  IADD3 R8, R11, -0x2, RZ ;  /* 0xfffffffe0b087810 */ /* 0x000fc80007ffe0ff */
[----:B------:R-:W-:-:S05]  /*beb0*/  VIADDMNMX R10, R10, R5, 0xffffffff, !PT ;  /* 0xffffffff0a0a7446 */ /* 0x000fca0007800105 */
[----:B------:R-:W-:-:S05]  /*bec0*/  IMAD.IADD R5, R11, 0x1, R10 ;  /* 0x000000010b057824 */ /* 0x000fca00078e020a */
        /* <DEDUP_REMOVED lines=10> */
[----:B--2---:R-:W-:-:S04]  /*bf70*/  @P1 IMAD.HI.U32 R11, R8, R4, RZ ;  /* 0x00000004080b1227 */ /* 0x004fc800078e00ff */
[----:B------:R-:W-:Y:S01]  /*bf80*/  IMAD.MOV.U32 R4, RZ, RZ, R8 ;  /* 0x000000ffff047224 */ /* 0x000fe200078e0008 */
[----:B------:R-:W-:Y:S01]  /*bf90*/  @P1 SHF.R.U32.HI R4, RZ, R5, R11 ;  /* 0x00000005ff041219 */ /* 0x000fe2000001160b */
[----:B------:R-:W-:-:S03]  /*bfa0*/  IMAD R11, R7, UR4, RZ ;  /* 0x00000004070b7c24 */ /* 0x000fc6000f8e02ff */
[----:B------:R-:W-:Y:S01]  /*bfb0*/  IADD3 R5, -R4, RZ, RZ ;  /* 0x000000ff04057210 */ /* 0x000fe20007ffe1ff */
[----:B------:R-:W-:-:S04]  /*bfc0*/  IMAD R11, R6, UR5, R11 ;  /* 0x00000005060b7c24 */ /* 0x000fc8000f8e020b */
[----:B------:R-:W-:Y:S01]  /*bfd0*/  IMAD R8, R12, R5, R8 ;  /* 0x000000050c087224 */ /* 0x000fe200078e0208 */
[----:B------:R-:W-:-:S03]  /*bfe0*/  SHF.R.S32.HI R5, RZ, 0x1f, R4 ;  /* 0x0000001fff057819 */ /* 0x000fc60000011404 */
[----:B------:R-:W-:-:S04]  /*bff0*/  IMAD.WIDE.U32 R4, R6, UR4, R4 ;  /* 0x0000000406047c25 */ /* 0x000fc8000f8e0004 */
[----:B------:R-:W-:Y:S01]  /*c000*/  IMAD.IADD R11, R11, 0x1, R5 ;  /* 0x000000010b0b7824 */ /* 0x000fe200078e0205 */
[----:B------:R-:W-:-:S04]  /*c010*/  LEA R2, P1, R4, R2, 0x2 ;  /* 0x0000000204027211 */ /* 0x000fc800078210ff */
[----:B------:R-:W-:-:S05]  /*c020*/  LEA.HI.X R3, R4, R3, R11, 0x2, P1 ;  /* 0x0000000304037211 */ /* 0x000fca00008f140b */
[----:B------:R2:W5:Y:S04]  /*c030*/  LDG.E R4, desc[UR54][R2.64] ;  /* 0x0000003602047981 */ /* 0x000568000c1e1900 */
.L_x_187:
        /* <DEDUP_REMOVED lines=10> */
.L_x_230:
        /* <DEDUP_REMOVED lines=8> */
.L_x_189:
[----:B------:R-:W3:Y:S01]  /*c160*/  S2R R11, SR_CgaCtaId ;  /* 0x00000000000b7919 */ /* 0x000ee20000008800 */
[----:B------:R-:W-:Y:S01]  /*c170*/  MOV R5, 0x400 ;  /* 0x0000040000057802 */ /* 0x000fe20000000f00 */
[----:B------:R-:W-:Y:S01]  /*c180*/  IMAD.SHL.U32 R8, R8, 0x40, RZ ;  /* 0x0000004008087824 */ /* 0x000fe200078e00ff */
[----:B------:R-:W-:Y:S01]  /*c190*/  R2UR UR9, R2 ;  /* 0x00000000020972ca */ /* 0x000fe200000e0000 */
[----:B------:R-:W-:Y:S01]  /*c1a0*/  UIADD3 UR4, UP0, UR46, 0x370, URZ ;  /* 0x000003702e047890 */ /* 0x000fe2000ff1e03f */
[----:B------:R-:W-:Y:S01]  /*c1b0*/  R2UR UR12, R0 ;  /* 0x00000000000c72ca */ /* 0x000fe200000e0000 */
[----:B------:R-:W-:Y:S01]  /*c1c0*/  UMOV UR6, 0x0 ;  /* 0x0000000000067882 */ /* 0x000fe20000000000 */
[----:B-----5:R-:W-:Y:S01]  /*c1d0*/  R2UR UR13, R4 ;  /* 0x00000000040d72ca */ /* 0x020fe200000e0000 */
[----:B------:R-:W-:Y:S01]  /*c1e0*/  UIADD3.X UR5, URZ, UR47, URZ, UP0, !UPT ;  /* 0x0000002f3f057290 */ /* 0x000fe200087fe43f */
[----:B------:R-:W-:Y:S01]  /*c1f0*/  R2UR UR11, R8 ;  /* 0x00000000080b72ca */ /* 0x000fe200000e0000 */
[----:B------:R-:W-:Y:S01]  /*c200*/  UMOV UR7, 0x14f00000 ;  /* 0x14f0000000077882 */ /* 0x000fe20000000000 */
[----:B------:R-:W-:-:S05]  /*c210*/  UMOV UR10, URZ ;  /* 0x0000003f000a7c82 */ /* 0x000fca0008000000 */
        /* <DEDUP_REMOVED lines=8> */
.L_x_231:
        /* <DEDUP_REMOVED lines=8> */
.L_x_191:
        /* <DEDUP_REMOVED lines=17> */
[----:B----4-:R-:W-:-:S05]  /*c430*/  LEA R3, R5, R3, 0x18 ;  /* 0x0000000305037211 */ /* 0x010fca00078ec0ff */
[----:B------:R-:W-:-:S05]  /*c440*/  IMAD R2, R16, 0x10000, R3 ;  /* 0x0001000010027824 */ /* 0x000fca00078e0203 */
        /* <DEDUP_REMOVED lines=34> */
.L_x_186:
[----:B------:R-:W-:Y:S05]  /*c670*/  BSYNC B0 ;  /* 0x0000000000007941 */ /* 0x000fea0003800000 */
.L_x_185:
[----:B------:R-:W2:Y:S01]  /*c680*/  LDL.LU R3, [R1+0x8] ;  /* 0x0000080001037983 */ /* 0x000ea20000300800 */
[----:B------:R-:W-:-:S04]  /*c690*/  IADD3 R16, R16, 0x1, RZ ;  /* 0x0000000110107810 */ /* 0x000fc80007ffe0ff */
[----:B------:R-:W-:-:S04]  /*c6a0*/  ISETP.NE.AND P1, PT, R16, 0x2, PT ;  /* 0x000000021000780c */ /* 0x000fc80003f25270 */
[----:B------:R-:W-:Y:S02]  /*c6b0*/  SEL R2, RZ, 0x1, P1 ;  /* 0x00000001ff027807 */ /* 0x000fe40000800000 */
[----:B------:R-:W-:Y:S02]  /*c6c0*/  SEL R16, R16, RZ, P1 ;  /* 0x000000ff10107207 */ /* 0x000fe40000800000 */
[----:B------:R-:W-:Y:S01]  /*c6d0*/  LOP3.LUT R17, R17, R2, RZ, 0x3c, !PT ;  /* 0x0000000211117212 */ /* 0x000fe200078e3cff */
[----:B--2---:R-:W-:-:S07]  /*c6e0*/  VIADD R8, R3, 0xfffffffd ;  /* 0xfffffffd03087836 */ /* 0x004fce0000000000 */
.L_x_184:
[----:B------:R-:W-:Y:S01]  /*c6f0*/  IADD3 R10, -R10, RZ, RZ ;  /* 0x000000ff0a0a7210 */ /* 0x000fe20007ffe1ff */
[----:B------:R-:W-:Y:S03]  /*c700*/  BSSY B0, `(.L_x_183) ;  /* 0x0000102000007945 */ /* 0x000fe60003800000 */
[----:B------:R-:W-:-:S13]  /*c710*/  ISETP.NE.AND P1, PT, R9, R10, PT ;  /* 0x0000000a0900720c */ /* 0x000fda0003f25270 */
[----:B------:R-:W-:Y:S05]  /*c720*/  @!P1 BRA `(.L_x_192) ;  /* 0x0000000c00fc9947 */ /* 0x000fea0003800000 */
.L_x_207:
[----:B------:R-:W-:Y:S04]  /*c730*/  BSSY B1, `(.L_x_193) ;  /* 0x0000078000017945 */ /* 0x000fe80003800000 */
[----:B------:R-:W-:Y:S05]  /*c740*/  @!P6 BRA `(.L_x_194) ;  /* 0x0000000400d8e947 */ /* 0x000fea0003800000 */
[----:B-1----:R-:W-:Y:S01]  /*c750*/  IMAD.MOV.U32 R9, RZ, RZ, R8 ;  /* 0x000000ffff097224 */ /* 0x002fe200078e0008 */
[----:B------:R-:W-:Y:S06]  /*c760*/  @!P0 BRA `(.L_x_195) ;  /* 0x0000000000448947 */ /* 0x000fec0003800000 */
[----:B------:R-:W1:Y:S01]  /*c770*/  LDC R9, c[0x0][0x41c] ;  /* 0x00010700ff097b82 */ /* 0x000e620000000800 */
[----:B------:R-:W-:-:S04]  /*c780*/  IMAD R11, R7, UR38, RZ ;  /* 0x00000026070b7c24 */ /* 0x000fc8000f8e02ff */
[----:B------:R-:W-:Y:S01]  /*c790*/  IMAD R10, R6, UR39, R11 ;  /* 0x00000027060a7c24 */ /* 0x000fe2000f8e020b */
[----:B-1----:R-:W-:-:S13]  /*c7a0*/  ISETP.NE.AND P1, PT, R9, 0x1, PT ;  /* 0x000000010900780c */ /* 0x002fda0003f25270 */
[----:B------:R-:W1:Y:S02]  /*c7b0*/  @P1 LDC.64 R2, c[0x0][0x420] ;  /* 0x00010800ff021b82 */ /* 0x000e640000000a00 */
[----:B-1----:R-:W-:Y:S01]  /*c7c0*/  @P1 IMAD.HI.U32 R4, R8, R2, RZ ;  /* 0x0000000208041227 */ /* 0x002fe200078e00ff */
[----:B------:R-:W-:-:S04]  /*c7d0*/  MOV R2, R8 ;  /* 0x0000000800027202 */ /* 0x000fc80000000f00 */
[----:B------:R-:W-:Y:S02]  /*c7e0*/  @P1 SHF.R.U32.HI R2, RZ, R3, R4 ;  /* 0x00000003ff021219 */ /* 0x000fe40000011604 */
[----:B------:R-:W1:Y:S03]  /*c7f0*/  LDC.64 R4, c[0x0][0x3f8] ;  /* 0x0000fe00ff047b82 */ /* 0x000e660000000a00 */
[----:B------:R-:W-:-:S04]  /*c800*/  IMAD.MOV R3, RZ, RZ, -R2 ;  /* 0x000000ffff037224 */ /* 0x000fc800078e0a02 */
[----:B------:R-:W-:Y:S01]  /*c810*/  IMAD R9, R9, R3, R8 ;  /* 0x0000000309097224 */ /* 0x000fe200078e0208 */
[----:B------:R-:W-:-:S03]  /*c820*/  SHF.R.S32.HI R3, RZ, 0x1f, R2 ;  /* 0x0000001fff037819 */ /* 0x000fc60000011402 */
[----:B------:R-:W-:-:S05]  /*c830*/  IMAD.WIDE.U32 R2, R6, UR38, R2 ;  /* 0x0000002606027c25 */ /* 0x000fca000f8e0002 */
[----:B------:R-:W-:Y:S02]  /*c840*/  IADD3 R10, R10, R3, RZ ;  /* 0x000000030a0a7210 */ /* 0x000fe40007ffe0ff */
[----:B-1----:R-:W-:-:S04]  /*c850*/  LEA R4, P1, R2, R4, 0x2 ;  /* 0x0000000402047211 */ /* 0x002fc800078210ff */
[----:B------:R-:W-:-:S05]  /*c860*/  LEA.HI.X R5, R2, R5, R10, 0x2, P1 ;  /* 0x0000000502057211 */ /* 0x000fca00008f140a */
[----:B------:R1:W5:Y:S04]  /*c870*/  LDG.E R4, desc[UR54][R4.64] ;  /* 0x0000003604047981 */ /* 0x000368000c1e1900 */
.L_x_195:
[----:B------:R-:W2:Y:S01]  /*c880*/  S2R R3, SR_CgaCtaId ;  /* 0x0000000000037919 */ /* 0x000ea20000008800 */
[----:B------:R-:W-:Y:S01]  /*c890*/  MOV R2, 0x400 ;  /* 0x0000040000027802 */ /* 0x000fe20000000f00 */
[----:B-1----:R-:W1:Y:S03]  /*c8a0*/  S2R R5, SR_TID.X ;  /* 0x0000000000057919 */ /* 0x002e660000002100 */
[----:B--2---:R-:W-:Y:S02]  /*c8b0*/  LEA R2, R3, R2, 0x18 ;  /* 0x0000000203027211 */ /* 0x004fe400078ec0ff */
[----:B------:R-:W-:Y:S02]  /*c8c0*/  SHF.L.U32 R3, R17, 0x1f, RZ ;  /* 0x0000001f11037819 */ /* 0x000fe400000006ff */
[----:B-1----:R-:W-:Y:S01]  /*c8d0*/  LOP3.LUT R5, R5, 0x7f, RZ, 0xc0, !PT ;  /* 0x0000007f05057812 */ /* 0x002fe200078ec0ff */
[----:B------:R-:W-:-:S03]  /*c8e0*/  IMAD R2, R16, 0x8, R2 ;  /* 0x0000000810027824 */ /* 0x000fc600078e0202 */
[----:B------:R-:W-:Y:S01]  /*c8f0*/  ISETP.NE.AND P1, PT, R5, RZ, PT ;  /* 0x000000ff0500720c */ /* 0x000fe20003f25270 */
[----:B------:R-:W1:Y:S02]  /*c900*/  SYNCS.PHASECHK.TRANS64.TRYWAIT P2, [R2+URZ+0x38840], R3 ;  /* 0x03884003020075a7 */ /* 0x000e64000804017f */
[----:B-1----:R-:W-:Y:S10]  /*c910*/  @!P2 BRA `(.L_x_196) ;  /* 0x0000001400b0a947 */ /* 0x002ff40003800000 */
.L_x_232:
        /* <DEDUP_REMOVED lines=8> */
.L_x_197:
        /* <DEDUP_REMOVED lines=11> */
[----:B--2---:R-:W-:-:S05]  /*ca50*/  LEA R5, R10, R5, 0x18 ;  /* 0x000000050a057211 */ /* 0x004fca00078ec0ff */
[----:B------:R-:W-:-:S05]  /*ca60*/  IMAD R5, R16, 0x2000, R5 ;  /* 0x0000200010057824 */ /* 0x000fca00078e0205 */
[----:B------:R-:W-:Y:S02]  /*ca70*/  R2UR UR8, R5 ;  /* 0x00000000050872ca */ /* 0x000fe400000e0000 */
[----:B------:R-:W-:-:S04]  /*ca80*/  SHF.L.U32 R5, R9, 0x6, RZ ;  /* 0x0000000609057819 */ /* 0x000fc800000006ff */
[----:B------:R-:W-:-:S07]  /*ca90*/  R2UR UR11, R5 ;  /* 0x00000000050b72ca */ /* 0x000fce00000e0000 */
[----:B------:R-:W-:-:S09]  /*caa0*/  UIADD3 UR8, UR8, 0x22400, URZ ;  /* 0x0002240008087890 */ /* 0x000fd2000fffe03f */
[----:B------:R2:W-:Y:S01]  /*cab0*/  UTMALDG.4D [UR8], [UR4], desc[UR6] ;  /* 0x00000608040075b4 */ /* 0x0005e20008019000 */
[----:B------:R-:W3:Y:S02]  /*cac0*/  SYNCS.PHASECHK.TRANS64.TRYWAIT P2, [R2+URZ+0x38860], R3 ;  /* 0x03886003020075a7 */ /* 0x000ee4000804017f */
[----:B--23--:R-:W-:Y:S05]  /*cad0*/  @!P2 BRA `(.L_x_198) ;  /* 0x000000140054a947 */ /* 0x00cfea0003800000 */
.L_x_233:
[----:B------:R-:W-:Y:S05]  /*cae0*/  @P1 BRA `(.L_x_199) ;  /* 0x00000000001c1947 */ /* 0x000fea0003800000 */
[----:B------:R-:W3:Y:S01]  /*caf0*/  S2R R9, SR_TID.X ;  /* 0x0000000000097919 */ /* 0x000ee20000002100 */
[----:B-12---:R-:W-:-:S04]  /*cb00*/  IMAD.MOV.U32 R3, RZ, RZ, 0x10000 ;  /* 0x00010000ff037424 */ /* 0x006fc800078e00ff */
[----:B------:R4:W-:Y:S01]  /*cb10*/  SYNCS.ARRIVE.TRANS64 RZ, [R2+URZ+0x38850], R3 ;  /* 0x0388500302ff79a7 */ /* 0x0009e2000800003f */
[----:B---3--:R-:W-:-:S04]  /*cb20*/  LOP3.LUT R9, R9, 0x1f, RZ, 0xc0, !PT ;  /* 0x0000001f09097812 */ /* 0x008fc800078ec0ff */
[----:B------:R-:W-:-:S13]  /*cb30*/  ISETP.NE.AND P1, PT, R9, RZ, PT ;  /* 0x000000ff0900720c */ /* 0x000fda0003f25270 */
[----:B----4-:R-:W-:Y:S05]  /*cb40*/  @!P1 BRA `(.L_x_199) ;  /* 0x0000000000049947 */ /* 0x010fea0003800000 */
[----:B------:R-:W-:Y:S01]  /*cb50*/  BPT.TRAP 0x1 ;  /* 0x000000040000795c */ /* 0x000fe20000300000 */
.L_x_199:
        /* <DEDUP_REMOVED lines=53> */
.L_x_194:
[----:B------:R-:W-:Y:S05]  /*ceb0*/  BSYNC B1 ;  /* 0x0000000000017941 */ /* 0x000fea0003800000 */
.L_x_193:
[----:B-1----:R-:W-:Y:S01]  /*cec0*/  VIADD R9, R16, 0x1 ;  /* 0x0000000110097836 */ /* 0x002fe20000000000 */
[----:B------:R-:W-:Y:S04]  /*ced0*/  BSSY B1, `(.L_x_200) ;  /* 0x000007c000017945 */ /* 0x000fe80003800000 */
        /* <DEDUP_REMOVED lines=19> */
[----:B------:R-:W-:-:S04]  /*d010*/  IMAD.WIDE.U32 R2, R6, UR38, R2 ;  /* 0x0000002606027c25 */ /* 0x000fc8000f8e0002 */
[----:B------:R-:W-:Y:S01]  /*d020*/  IMAD.IADD R11, R11, 0x1, R3 ;  /* 0x000000010b0b7824 */ /* 0x000fe200078e0203 */
[----:B-1----:R-:W-:-:S04]  /*d030*/  LEA R4, P1, R2, R4, 0x2 ;  /* 0x0000000402047211 */ /* 0x002fc800078210ff */
[----:B------:R-:W-:-:S05]  /*d040*/  LEA.HI.X R5, R2, R5, R11, 0x2, P1 ;  /* 0x0000000502057211 */ /* 0x000fca00008f140b */
[----:B------:R1:W5:Y:S04]  /*d050*/  LDG.E R4, desc[UR54][R4.64] ;  /* 0x0000003604047981 */ /* 0x000368000c1e1900 */
.L_x_202:
[----:B------:R-:W2:Y:S01]  /*d060*/  S2R R3, SR_CgaCtaId ;  /* 0x0000000000037919 */ /* 0x000ea20000008800 */
[----:B------:R-:W-:Y:S01]  /*d070*/  MOV R2, 0x400 ;  /* 0x0000040000027802 */ /* 0x000fe20000000f00 */
[----:B-1----:R-:W1:Y:S03]  /*d080*/  S2R R5, SR_TID.X ;  /* 0x0000000000057919 */ /* 0x002e660000002100 */
[----:B--2---:R-:W-:Y:S02]  /*d090*/  LEA R2, R3, R2, 0x18 ;  /* 0x0000000203027211 */ /* 0x004fe400078ec0ff */
[----:B------:R-:W-:Y:S02]  /*d0a0*/  SHF.L.U32 R3, R17, 0x1f, RZ ;  /* 0x0000001f11037819 */ /* 0x000fe400000006ff */
[----:B------:R-:W-:Y:S02]  /*d0b0*/  LEA R2, R9, R2, 0x3 ;  /* 0x0000000209027211 */ /* 0x000fe400078e18ff */
[----:B-1----:R-:W-:-:S02]  /*d0c0*/  LOP3.LUT R5, R5, 0x7f, RZ, 0xc0, !PT ;  /* 0x0000007f05057812 */ /* 0x002fc400078ec0ff */
[----:B------:R-:W1:Y:S02]  /*d0d0*/  SYNCS.PHASECHK.TRANS64.TRYWAIT P2, [R2+URZ+0x38840], R3 ;  /* 0x03884003020075a7 */ /* 0x000e64000804017f */
[----:B------:R-:W-:Y:S01]  /*d0e0*/  ISETP.NE.AND P1, PT, R5, RZ, PT ;  /* 0x000000ff0500720c */ /* 0x000fe20003f25270 */
[----:B-1----:R-:W-:-:S12]  /*d0f0*/  @!P2 BRA `(.L_x_203) ;  /* 0x0000000c00e0a947 */ /* 0x002fd80003800000 */
.L_x_234:
[----:B------:R-:W-:Y:S05]  /*d100*/  @P1 BRA `(.L_x_204) ;  /* 0x00000000001c1947 */ /* 0x000fea0003800000 */
[----:B------:R-:W2:Y:S01]  /*d110*/  S2R R11, SR_TID.X ;  /* 0x00000000000b7919 */ /* 0x000ea20000002100 */
[----:B------:R-:W-:-:S04]  /*d120*/  IMAD.MOV.U32 R5, RZ, RZ, 0x2000 ;  /* 0x00002000ff057424 */ /* 0x000fc800078e00ff */
[----:B------:R3:W-:Y:S01]  /*d130*/  SYNCS.ARRIVE.TRANS64 RZ, [R2+URZ+0x38830], R5 ;  /* 0x0388300502ff79a7 */ /* 0x0007e2000800003f */
[----:B--2---:R-:W-:-:S04]  /*d140*/  LOP3.LUT R11, R11, 0x1f, RZ, 0xc0, !PT ;  /* 0x0000001f0b0b7812 */ /* 0x004fc800078ec0ff */
[----:B------:R-:W-:-:S13]  /*d150*/  ISETP.NE.AND P2, PT, R11, RZ, PT ;  /* 0x000000ff0b00720c */ /* 0x000fda0003f45270 */
[----:B---3--:R-:W-:Y:S05]  /*d160*/  @!P2 BRA `(.L_x_204) ;  /* 0x000000000004a947 */ /* 0x008fea0003800000 */
[----:B------:R-:W-:Y:S01]  /*d170*/  BPT.TRAP 0x1 ;  /* 0x000000040000795c */ /* 0x000fe20000300000 */
.L_x_204:
[----:B------:R-:W2:Y:S01]  /*d180*/  S2R R11, SR_CgaCtaId ;  /* 0x00000000000b7919 */ /* 0x000ea20000008800 */
        /* <DEDUP_REMOVED lines=12> */
[----:B--2---:R-:W-:-:S04]  /*d250*/  LEA R5, R11, R5, 0x18 ;  /* 0x000000050b057211 */ /* 0x004fc800078ec0ff */
[----:B------:R-:W-:-:S04]  /*d260*/  LEA R5, R9, R5, 0xd ;  /* 0x0000000509057211 */ /* 0x000fc800078e68ff */
[----:B------:R-:W-:-:S13]  /*d270*/  R2UR UR8, R5 ;  /* 0x00000000050872ca */ /* 0x000fda00000e0000 */
[----:B------:R-:W-:-:S09]  /*d280*/  UIADD3 UR8, UR8, 0x22400, URZ ;  /* 0x0002240008087890 */ /* 0x000fd2000fffe03f */
[----:B------:R2:W-:Y:S01]  /*d290*/  UTMALDG.4D [UR8], [UR4], desc[UR6] ;  /* 0x00000608040075b4 */ /* 0x0005e20008019000 */
[----:B------:R-:W3:Y:S02]  /*d2a0*/  SYNCS.PHASECHK.TRANS64.TRYWAIT P2, [R2+URZ+0x38860], R3 ;  /* 0x03886003020075a7 */ /* 0x000ee4000804017f */
[----:B--23--:R-:W-:Y:S05]  /*d2b0*/  @!P2 BRA `(.L_x_205) ;  /* 0x0000000c0084a947 */ /* 0x00cfea0003800000 */
.L_x_235:
        /* <DEDUP_REMOVED lines=8> */
.L_x_206:
        /* <DEDUP_REMOVED lines=17> */
[----:B---3--:R-:W-:-:S05]  /*d450*/  LEA R3, R5, R3, 0x18 ;  /* 0x0000000305037211 */ /* 0x008fca00078ec0ff */
[----:B------:R-:W-:-:S05]  /*d460*/  IMAD R2, R9, 0x10000, R3 ;  /* 0x0001000009027824 */ /* 0x000fca00078e0203 */
        /* <DEDUP_REMOVED lines=34> */
.L_x_201:
[----:B------:R-:W-:Y:S05]  /*d690*/  BSYNC B1 ;  /* 0x0000000000017941 */ /* 0x000fea0003800000 */
.L_x_200:
        /* <DEDUP_REMOVED lines=8> */
.L_x_192:
[----:B------:R-:W-:Y:S05]  /*d720*/  BSYNC B0 ;  /* 0x0000000000007941 */ /* 0x000fea0003800000 */
.L_x_183:
[----:B------:R-:W2:Y:S04]  /*d730*/  LDL R3, [R1+0x1c] ;  /* 0x00001c0001037983 */ /* 0x000ea80000100800 */
[----:B------:R-:W3:Y:S04]  /*d740*/  LDL.LU R2, [R1+0xc] ;  /* 0x00000c0001027983 */ /* 0x000ee80000300800 */
[----:B------:R-:W4:Y:S01]  /*d750*/  LDL.LU R0, [R1+0x18] ;  /* 0x0000180001007983 */ /* 0x000f220000300800 */
[----:B--2---:R-:W-:Y:S01]  /*d760*/  R2UR UR4, R3 ;  /* 0x00000000030472ca */ /* 0x004fe200000e0000 */
[----:B----4-:R-:W-:-:S12]  /*d770*/  VIADD R0, R0, 0x1 ;  /* 0x0000000100007836 */ /* 0x010fd80000000000 */
[----:B---3--:R-:W-:Y:S01]  /*d780*/  IADD3 R2, R2, UR4, RZ ;  /* 0x0000000402027c10 */ /* 0x008fe2000fffe0ff */
[----:B------:R-:W-:-:S03]  /*d790*/  ULDC UR4, c[0x0][0xea4] ;  /* 0x0003a90000047ab9 */ /* 0x000fc60000000800 */
[----:B------:R-:W-:Y:S01]  /*d7a0*/  ISETP.GE.AND P0, PT, R2, UR4, PT ;  /* 0x0000000402007c0c */ /* 0x000fe2000bf06270 */
[----:B------:R3:W-:Y:S04]  /*d7b0*/  STL [R1+0xc], R2 ;  /* 0x00000c0201007387 */ /* 0x0007e80000100800 */
[----:B------:R3:W-:Y:S08]  /*d7c0*/  STL [R1+0x18], R0 ;  /* 0x0000180001007387 */ /* 0x0007f00000100800 */
[----:B------:R-:W-:Y:S05]  /*d7d0*/  @!P0 BRA `(.L_x_208) ;  /* 0xffffffcc00c88947 */ /* 0x000fea000383ffff */
[----:B---3--:R-:W-:-:S07]  /*d7e0*/  LOP3.LUT R2, R0, 0x1, RZ, 0xc, !PT ;  /* 0x0000000100027812 */ /* 0x008fce00078e0cff */
.L_x_164:
[----:B------:R-:W2:Y:S01]  /*d7f0*/  S2R R3, SR_CgaCtaId ;  /* 0x0000000000037919 */ /* 0x000ea20000008800 */
[----:B------:R-:W-:Y:S01]  /*d800*/  MOV R0, 0x400 ;  /* 0x0000040000007802 */ /* 0x000fe20000000f00 */
[----:B------:R-:W-:Y:S03]  /*d810*/  BSSY B0, `(.L_x_209) ;  /* 0x0000005000007945 */ /* 0x000fe60003800000 */
[----:B--2---:R-:W-:Y:S02]  /*d820*/  LEA R0, R3, R0, 0x18 ;  /* 0x0000000003007211 */ /* 0x004fe400078ec0ff */
[----:B------:R-:W-:-:S04]  /*d830*/  SHF.L.U32 R3, R2, 0x1f, RZ ;  /* 0x0000001f02037819 */ /* 0x000fc800000006ff */
[----:B------:R-:W2:Y:S02]  /*d840*/  SYNCS.PHASECHK.TRANS64.TRYWAIT P0, [R0+URZ+0x38820], R3 ;  /* 0x03882003000075a7 */ /* 0x000ea4000800017f */
[----:B--2---:R-:W-:Y:S05]  /*d850*/  @!P0 BRA `(.L_x_210) ;  /* 0x0000000800308947 */ /* 0x004fea0003800000 */
.L_x_236:
[----:B------:R-:W-:Y:S05]  /*d860*/  BSYNC B0 ;  /* 0x0000000000007941 */ /* 0x000fea0003800000 */
.L_x_209:
[----:B------:R-:W-:-:S03]  /*d870*/  UMOV UR4, 0xffffffff ;  /* 0xffffffff00047882 */ /* 0x000fc60000000000 */
[----:B------:R-:W-:Y:S05]  /*d880*/  BRA.DIV UR4, `(.L_x_211) ;  /* 0x0000000a04387947 */ /* 0x000fea000b800000 */
[----:B------:R-:W3:Y:S02]  /*d890*/  S2R R2, SR_TID.X ;  /* 0x0000000000027919 */ /* 0x000ee40000002100 */
[----:B---3--:R-:W-:-:S04]  /*d8a0*/  SHF.R.U32.HI R2, RZ, 0x5, R2 ;  /* 0x00000005ff027819 */ /* 0x008fc80000011602 */
[----:B------:R-:W-:-:S05]  /*d8b0*/  LOP3.LUT R2, R2, 0x3, RZ, 0xc0, !PT ;  /* 0x0000000302027812 */ /* 0x000fca00078ec0ff */
[----:B------:R3:W4:Y:S02]  /*d8c0*/  SHFL.IDX PT, R14, R2, RZ, 0x1f ;  /* 0x00001fff020e7589 */ /* 0x00072400000e0000 */
.L_x_239:
[----:B----4-:R-:W-:Y:S01]  /*d8d0*/  ISETP.NE.AND P0, PT, R14, RZ, PT ;  /* 0x000000ff0e00720c */ /* 0x010fe20003f05270 */
[----:B------:R-:W-:-:S12]  /*d8e0*/  BSSY B0, `(.L_x_212) ;  /* 0x000001d000007945 */ /* 0x000fd80003800000 */
[----:B------:R-:W-:Y:S05]  /*d8f0*/  @P0 BRA `(.L_x_213) ;  /* 0x00000000006c0947 */ /* 0x000fea0003800000 */
[----:B------:R-:W-:-:S03]  /*d900*/  UMOV UR4, 0xffffffff ;  /* 0xffffffff00047882 */ /* 0x000fc60000000000 */
[----:B------:R-:W-:Y:S05]  /*d910*/  BRA.DIV UR4, `(.L_x_214) ;  /* 0x0000000a04487947 */ /* 0x000fea000b800000 */
[----:B------:R-:W-:-:S13]  /*d920*/  ELECT P6, URZ, PT ;  /* 0x00000000003f782f */ /* 0x000fda00038c0000 */
.L_x_242:
[----:B------:R-:W-:Y:S05]  /*d930*/  @!P6 BRA `(.L_x_213) ;  /* 0x00000000005ce947 */ /* 0x000fea0003800000 */
[----:B--2---:R-:W-:Y:S02]  /*d940*/  IADD3 R3, R0, 0x38840, RZ ;  /* 0x0003884000037810 */ /* 0x004fe40007ffe0ff */
[----:B------:R-:W-:Y:S02]  /*d950*/  SHF.L.U32 R5, R17, 0x1f, RZ ;  /* 0x0000001f11057819 */ /* 0x000fe400000006ff */
[C---:B---3--:R-:W-:Y:S01]  /*d960*/  IADD3 R2, R16.reuse, 0x1, RZ ;  /* 0x0000000110027810 */ /* 0x048fe20007ffe0ff */
[----:B------:R-:W-:-:S03]  /*d970*/  IMAD R6, R16, 0x8, R3 ;  /* 0x0000000810067824 */ /* 0x000fc600078e0203 */
[----:B------:R-:W-:Y:S01]  /*d980*/  ISETP.NE.AND P1, PT, R2, 0x2, PT ;  /* 0x000000020200780c */ /* 0x000fe20003f25270 */
[----:B------:R-:W2:Y:S03]  /*d990*/  SYNCS.PHASECHK.TRANS64.TRYWAIT P0, [R6+URZ], R5 ;  /* 0x00000005060075a7 */ /* 0x000ea6000800017f */
[----:B------:R-:W-:-:S04]  /*d9a0*/  SEL R4, RZ, 0x1, P1 ;  /* 0x00000001ff047807 */ /* 0x000fc80000800000 */
[----:B------:R-:W-:Y:S02]  /*d9b0*/  LOP3.LUT R17, R17, R4, RZ, 0x3c, !PT ;  /* 0x0000000411117212 */ /* 0x000fe400078e3cff */
[----:B------:R-:W-:Y:S02]  /*d9c0*/  SEL R4, R2, RZ, P1 ;  /* 0x000000ff02047207 */ /* 0x000fe40000800000 */
[----:B------:R-:W-:-:S03]  /*d9d0*/  SHF.L.U32 R2, R17, 0x1f, RZ ;  /* 0x0000001f11027819 */ /* 0x000fc600000006ff */
[----:B------:R-:W-:Y:S01]  /*d9e0*/  IMAD R7, R4, 0x8, R3 ;  /* 0x0000000804077824 */ /* 0x000fe200078e0203 */
[----:B--2---:R-:W-:Y:S06]  /*d9f0*/  @!P0 BRA `(.L_x_215) ;  /* 0x0000000800308947 */ /* 0x004fec0003800000 */
.L_x_243:
[----:B------:R-:W3:Y:S01]  /*da00*/  SYNCS.PHASECHK.TRANS64.TRYWAIT P0, [R7+URZ], R2 ;  /* 0x00000002070075a7 */ /* 0x000ee2000800017f */
[----:B------:R-:W-:-:S05]  /*da10*/  IADD3 R3, R0, 0x38860, RZ ;  /* 0x0003886000037810 */ /* 0x000fca0007ffe0ff */
[----:B------:R-:W-:Y:S01]  /*da20*/  IMAD R16, R16, 0x8, R3 ;  /* 0x0000000810107824 */ /* 0x000fe200078e0203 */
[----:B---3--:R-:W-:Y:S06]  /*da30*/  @!P0 BRA `(.L_x_216) ;  /* 0x0000000800348947 */ /* 0x008fec0003800000 */
.L_x_244:
[----:B------:R-:W4:Y:S02]  /*da40*/  SYNCS.PHASECHK.TRANS64.TRYWAIT P0, [R16+URZ], R5 ;  /* 0x00000005100075a7 */ /* 0x000f24000800017f */
[----:B----4-:R-:W-:Y:S05]  /*da50*/  @!P0 BRA `(.L_x_217) ;  /* 0x0000000800408947 */ /* 0x010fea0003800000 */
.L_x_245:
[----:B------:R-:W-:-:S07]  /*da60*/  LEA R3, R4, R3, 0x3 ;  /* 0x0000000304037211 */ /* 0x000fce00078e18ff */
.L_x_218:
[----:B------:R1:W1:Y:S02]  /*da70*/  SYNCS.PHASECHK.TRANS64.TRYWAIT P0, [R3+URZ], R2 ;  /* 0x00000002030075a7 */ /* 0x000264000800017f */
[----:B-1----:R-:W-:Y:S05]  /*da80*/  @!P0 NANOSLEEP.SYNCS 0x989680 ;  /* 0x009896800000895d */ /* 0x002fea0003900000 */
[----:B------:R-:W1:Y:S02]  /*da90*/  @!P0 SYNCS.PHASECHK.TRANS64 P0, [R3+URZ], R2 ;  /* 0x00000002030085a7 */ /* 0x000e64000800007f */
[----:B-1----:R-:W-:Y:S05]  /*daa0*/  @!P0 BRA `(.L_x_218) ;  /* 0xfffffffc00f08947 */ /* 0x002fea000383ffff */
.L_x_213:
[----:B------:R-:W-:Y:S05]  /*dab0*/  BSYNC B0 ;  /* 0x0000000000007941 */ /* 0x000fea0003800000 */
.L_x_212:
[----:B------:R-:W-:Y:S05]  /*dac0*/  EXIT ;  /* 0x000000000000794d */ /* 0x000fea0003800000 */
.L_x_140:
[----:B-1----:R-:W-:-:S04]  /*dad0*/  IMAD.U32 R3, RZ, RZ, UR42 ;  /* 0x0000002aff037e24 */ /* 0x002fc8000f8e00ff */
[----:B------:R1:W2:Y:S03]  /*dae0*/  SYNCS.PHASECHK.TRANS64.TRYWAIT P1, [R3+URZ+0x38800], R0 ;  /* 0x03880000030075a7 */ /* 0x0002a6000802017f */
[----:B--2---:R-:W-:Y:S05]  /*daf0*/  @!P1 NANOSLEEP.SYNCS 0x989680 ;  /* 0x009896800000995d */ /* 0x004fea0003900000 */
[----:B------:R-:W2:Y:S02]  /*db00*/  @!P1 SYNCS.PHASECHK.TRANS64 P1, [R3+URZ+0x38800], R0 ;  /* 0x03880000030095a7 */ /* 0x000ea4000802007f */
[----:B--2---:R-:W-:Y:S05]  /*db10*/  @!P1 BRA `(.L_x_140) ;  /* 0xfffffffc00ec9947 */ /* 0x004fea000383ffff */
[----:B------:R-:W-:Y:S05]  /*db20*/  BRA `(.L_x_219) ;  /* 0xffffff4c00b87947 */ /* 0x000fea000383ffff */
.L_x_144:
[----:B---3--:R3:W4:Y:S02]  /*db30*/  SYNCS.PHASECHK.TRANS64.TRYWAIT P1, [R8+URZ+0x38830], R9 ;  /* 0x03883009080075a7 */ /* 0x008724000802017f */
[----:B----4-:R-:W-:Y:S05]  /*db40*/  @!P1 NANOSLEEP.SYNCS 0x989680 ;  /* 0x009896800000995d */ /* 0x010fea0003900000 */
[----:B------:R-:W4:Y:S02]  /*db50*/  @!P1 SYNCS.PHASECHK.TRANS64 P1, [R8+URZ+0x38830], R9 ;  /* 0x03883009080095a7 */ /* 0x000f24000802007f */
[----:B----4-:R-:W-:Y:S05]  /*db60*/  @!P1 BRA `(.L_x_144) ;  /* 0xfffffffc00f09947 */ /* 0x010fea000383ffff */
[----:B------:R-:W-:Y:S05]  /*db70*/  BRA `(.L_x_143) ;  /* 0xffffff4c00cc7947 */ /* 0x000fea000383ffff */
.L_x_145:
[----:B-1----:R-:W-:-:S04]  /*db80*/  MOV R3, UR42 ;  /* 0x0000002a00037c02 */ /* 0x002fc80008000f00 */
[----:B------:R1:W4:Y:S03]  /*db90*/  SYNCS.PHASECHK.TRANS64.TRYWAIT P1, [R3+URZ+0x38810], R0 ;  /* 0x03881000030075a7 */ /* 0x000326000802017f */
[----:B----4-:R-:W-:Y:S05]  /*dba0*/  @!P1 NANOSLEEP.SYNCS 0x989680 ;  /* 0x009896800000995d */ /* 0x010fea0003900000 */
[----:B------:R-:W4:Y:S02]  /*dbb0*/  @!P1 SYNCS.PHASECHK.TRANS64 P1, [R3+URZ+0x38810], R0 ;  /* 0x03881000030095a7 */ /* 0x000f24000802007f */
[----:B----4-:R-:W-:Y:S05]  /*dbc0*/  @!P1 BRA `(.L_x_145) ;  /* 0xfffffffc00ec9947 */ /* 0x010fea000383ffff */
[----:B------:R-:W-:Y:S05]  /*dbd0*/  BRA `(.L_x_220) ;  /* 0xffffff5000547947 */ /* 0x000fea000383ffff */
.L_x_149:
[----:B------:R1:W1:Y:S02]  /*dbe0*/  SYNCS.PHASECHK.TRANS64.TRYWAIT P1, [R8+URZ+0x38850], R9 ;  /* 0x03885009080075a7 */ /* 0x000264000802017f */
[----:B-1----:R-:W-:Y:S05]  /*dbf0*/  @!P1 NANOSLEEP.SYNCS 0x989680 ;  /* 0x009896800000995d */ /* 0x002fea0003900000 */
[----:B------:R-:W1:Y:S02]  /*dc00*/  @!P1 SYNCS.PHASECHK.TRANS64 P1, [R8+URZ+0x38850], R9 ;  /* 0x03885009080095a7 */ /* 0x000e64000802007f */
[----:B-1----:R-:W-:Y:S05]  /*dc10*/  @!P1 BRA `(.L_x_149) ;  /* 0xfffffffc00f09947 */ /* 0x002fea000383ffff */
[----:B------:R-:W-:Y:S05]  /*dc20*/  BRA `(.L_x_148) ;  /* 0xffffff5000887947 */ /* 0x000fea000383ffff */
.L_x_154:
[----:B--2---:R2:W3:Y:S02]  /*dc30*/  SYNCS.PHASECHK.TRANS64.TRYWAIT P3, [R11+URZ+0x38830], R0 ;  /* 0x038830000b0075a7 */ /* 0x0044e4000806017f */
[----:B---3--:R-:W-:Y:S05]  /*dc40*/  @!P3 NANOSLEEP.SYNCS 0x989680 ;  /* 0x009896800000b95d */ /* 0x008fea0003900000 */
[----:B------:R-:W3:Y:S02]  /*dc50*/  @!P3 SYNCS.PHASECHK.TRANS64 P3, [R11+URZ+0x38830], R0 ;  /* 0x038830000b00b5a7 */ /* 0x000ee4000806007f */
[----:B---3--:R-:W-:Y:S05]  /*dc60*/  @!P3 BRA `(.L_x_154) ;  /* 0xfffffffc00f0b947 */ /* 0x008fea000383ffff */
[----:B------:R-:W-:Y:S05]  /*dc70*/  BRA `(.L_x_153) ;  /* 0xffffff7c00007947 */ /* 0x000fea000383ffff */
.L_x_158:
[----:B----4-:R4:W1:Y:S02]  /*dc80*/  SYNCS.PHASECHK.TRANS64.TRYWAIT P3, [R11+URZ+0x38850], R0 ;  /* 0x038850000b0075a7 */ /* 0x010864000806017f */
[----:B-1----:R-:W-:Y:S05]  /*dc90*/  @!P3 NANOSLEEP.SYNCS 0x989680 ;  /* 0x009896800000b95d */ /* 0x002fea0003900000 */
[----:B------:R-:W1:Y:S02]  /*dca0*/  @!P3 SYNCS.PHASECHK.TRANS64 P3, [R11+URZ+0x38850], R0 ;  /* 0x038850000b00b5a7 */ /* 0x000e64000806007f */
[----:B-1----:R-:W-:Y:S05]  /*dcb0*/  @!P3 BRA `(.L_x_158) ;  /* 0xfffffffc00f0b947 */ /* 0x002fea000383ffff */
[----:B------:R-:W-:Y:S05]  /*dcc0*/  BRA `(.L_x_157) ;  /* 0xffffff7c00707947 */ /* 0x000fea000383ffff */
.L_x_169:
[----:B------:R-:W1:Y:S01]  /*dcd0*/  S2R R5, SR_TID.X ;  /* 0x0000000000057919 */ /* 0x000e620000002100 */
[----:B------:R-:W-:Y:S01]  /*dce0*/  BSSY B0, `(.L_x_221) ;  /* 0x000000a000007945 */ /* 0x000fe20003800000 */
[----:B------:R-:W-:Y:S01]  /*dcf0*/  MOV R12, RZ ;  /* 0x000000ff000c7202 */ /* 0x000fe20000000f00 */
[----:B------:R-:W-:Y:S01]  /*dd00*/  IMAD.MOV.U32 R11, RZ, RZ, 0x1f ;  /* 0x0000001fff0b7424 */ /* 0x000fe200078e00ff */
[----:B------:R-:W-:Y:S02]  /*dd10*/  MOV R15, 0xffffffff ;  /* 0xffffffff000f7802 */ /* 0x000fe40000000f00 */
[----:B-1----:R-:W-:-:S04]  /*dd20*/  SHF.R.U32.HI R5, RZ, 0x5, R5 ;  /* 0x00000005ff057819 */ /* 0x002fc80000011605 */
[----:B------:R-:W-:-:S05]  /*dd30*/  LOP3.LUT R5, R5, 0x3, RZ, 0xc0, !PT ;  /* 0x0000000305057812 */ /* 0x000fca00078ec0ff */
[----:B------:R-:W-:-:S07]  /*dd40*/  IMAD.MOV.U32 R13, RZ, RZ, R5 ;  /* 0x000000ffff0d7224 */ /* 0x000fce00078e0005 */
[----:B------:R-:W-:Y:S05]  /*dd50*/  WARPSYNC.COLLECTIVE R15, `(.L_x_222) ;  /* 0x000000000f087348 */ /* 0x000fea0003c00000 */
[----:B------:R1:W2:Y:S02]  /*dd60*/  SHFL.IDX P6, R14, R13, R12, R11 ;  /* 0x0000000c0d0e7389 */ /* 0x0002a400000c000b */
[----:B-12---:R-:W-:Y:S01]  /*dd70*/  ENDCOLLECTIVE ;  /* 0x000000000000791b */ /* 0x006fe20003800000 */
.L_x_222:
[----:B------:R-:W-:Y:S05]  /*dd80*/  BSYNC B0 ;  /* 0x0000000000007941 */ /* 0x000fea0003800000 */
.L_x_221:
[----:B------:R-:W-:Y:S05]  /*dd90*/  BRA `(.L_x_223) ;  /* 0xffffffd000747947 */ /* 0x000fea000383ffff */
.L_x_170:
[----:B------:R-:W-:Y:S01]  /*dda0*/  BSSY B0, `(.L_x_224) ;  /* 0x0000006000007945 */ /* 0x000fe20003800000 */
[----:B------:R-:W-:-:S07]  /*ddb0*/  IMAD.MOV.U32 R15, RZ, RZ, -0x1 ;  /* 0xffffffffff0f7424 */ /* 0x000fce00078e00ff */
[----:B------:R-:W-:Y:S05]  /*ddc0*/  WARPSYNC.COLLECTIVE R15, `(.L_x_225) ;  /* 0x000000000f0c7348 */ /* 0x000fea0003c00000 */
[----:B------:R-:W-:Y:S02]  /*ddd0*/  ELECT P6, UR62, PT ;  /* 0x00000000003e782f */ /* 0x000fe400038c0000 */
[----:B------:R-:W-:Y:S01]  /*dde0*/  MOV R14, UR62 ;  /* 0x0000003e000e7c02 */ /* 0x000fe20008000f00 */
[----:B------:R-:W-:Y:S10]  /*ddf0*/  ENDCOLLECTIVE ;  /* 0x000000000000791b */ /* 0x000ff40003800000 */
.L_x_225:
[----:B------:R-:W-:Y:S05]  /*de00*/  BSYNC B0 ;  /* 0x0000000000007941 */ /* 0x000fea0003800000 */
.L_x_224:
[----:B------:R-:W-:Y:S05]  /*de10*/  BRA `(.L_x_226) ;  /* 0xffffffd0006c7947 */ /* 0x000fea000383ffff */
.L_x_173:
[----:B--2---:R2:W3:Y:S02]  /*de20*/  SYNCS.PHASECHK.TRANS64.TRYWAIT P1, [R10+URZ+0x38840], R5 ;  /* 0x038840050a0075a7 */ /* 0x0044e4000802017f */
[----:B---3--:R-:W-:Y:S05]  /*de30*/  @!P1 NANOSLEEP.SYNCS 0x989680 ;  /* 0x009896800000995d */ /* 0x008fea0003900000 */
[----:B------:R-:W3:Y:S02]  /*de40*/  @!P1 SYNCS.PHASECHK.TRANS64 P1, [R10+URZ+0x38840], R5 ;  /* 0x038840050a0095a7 */ /* 0x000ee4000802007f */
[----:B---3--:R-:W-:Y:S05]  /*de50*/  @!P1 BRA `(.L_x_173) ;  /* 0xfffffffc00f09947 */ /* 0x008fea000383ffff */
[----:B------:R-:W-:Y:S05]  /*de60*/  BRA `(.L_x_227) ;  /* 0xffffffd000cc7947 */ /* 0x000fea000383ffff */
.L_x_178:
        /* <DEDUP_REMOVED lines=8> */
.L_x_181:
[----:B--2---:R2:W3:Y:S02]  /*def0*/  SYNCS.PHASECHK.TRANS64.TRYWAIT P1, [R5+URZ+0x38860], R8 ;  /* 0x03886008050075a7 */ /* 0x0044e4000802017f */
[----:B---3--:R-:W-:Y:S05]  /*df00*/  @!P1 NANOSLEEP.SYNCS 0x989680 ;  /* 0x009896800000995d */ /* 0x008fea0003900000 */
[----:B------:R-:W3:Y:S02]  /*df10*/  @!P1 SYNCS.PHASECHK.TRANS64 P1, [R5+URZ+0x38860], R8 ;  /* 0x03886008050095a7 */ /* 0x000ee4000802007f */
[----:B---3--:R-:W-:Y:S05]  /*df20*/  @!P1 BRA `(.L_x_181) ;  /* 0xfffffffc00f09947 */ /* 0x008fea000383ffff */
[----:B------:R-:W-:Y:S05]  /*df30*/  BRA `(.L_x_229) ;  /* 0xffffffd800ac7947 */ /* 0x000fea000383ffff */
.L_x_188:
[----:B--2---:R2:W3:Y:S02]  /*df40*/  SYNCS.PHASECHK.TRANS64.TRYWAIT P2, [R2+URZ+0x38840], R3 ;  /* 0x03884003020075a7 */ /* 0x0044e4000804017f */
[----:B---3--:R-:W-:Y:S05]  /*df50*/  @!P2 NANOSLEEP.SYNCS 0x989680 ;  /* 0x009896800000a95d */ /* 0x008fea0003900000 */
[----:B------:R-:W3:Y:S02]  /*df60*/  @!P2 SYNCS.PHASECHK.TRANS64 P2, [R2+URZ+0x38840], R3 ;  /* 0x038840030200a5a7 */ /* 0x000ee4000804007f */
[----:B---3--:R-:W-:Y:S05]  /*df70*/  @!P2 BRA `(.L_x_188) ;  /* 0xfffffffc00f0a947 */ /* 0x008fea000383ffff */
[----:B------:R-:W-:Y:S05]  /*df80*/  BRA `(.L_x_230) ;  /* 0xffffffe000547947 */ /* 0x000fea000383ffff */
.L_x_190:
[----:B---3--:R3:W4:Y:S02]  /*df90*/  SYNCS.PHASECHK.TRANS64.TRYWAIT P2, [R2+URZ+0x38860], R3 ;  /* 0x03886003020075a7 */ /* 0x008724000804017f */
[----:B----4-:R-:W-:Y:S05]  /*dfa0*/  @!P2 NANOSLEEP.SYNCS 0x989680 ;  /* 0x009896800000a95d */ /* 0x010fea0003900000 */
[----:B------:R-:W4:Y:S02]  /*dfb0*/  @!P2 SYNCS.PHASECHK.TRANS64 P2, [R2+URZ+0x38860], R3 ;  /* 0x038860030200a5a7 */ /* 0x000f24000804007f */
[----:B----4-:R-:W-:Y:S05]  /*dfc0*/  @!P2 BRA `(.L_x_190) ;  /* 0xfffffffc00f0a947 */ /* 0x010fea000383ffff */
[----:B------:R-:W-:Y:S05]  /*dfd0*/  BRA `(.L_x_231) ;  /* 0xffffffe000b07947 */ /* 0x000fea000383ffff */
.L_x_196:
[----:B-1----:R1:W2:Y:S02]  /*dfe0*/  SYNCS.PHASECHK.TRANS64.TRYWAIT P2, [R2+URZ+0x38840], R3 ;  /* 0x03884003020075a7 */ /* 0x0022a4000804017f */
[----:B--2---:R-:W-:Y:S05]  /*dff0*/  @!P2 NANOSLEEP.SYNCS 0x989680 ;  /* 0x009896800000a95d */ /* 0x004fea0003900000 */
[----:B------:R-:W2:Y:S02]  /*e000*/  @!P2 SYNCS.PHASECHK.TRANS64 P2, [R2+URZ+0x38840], R3 ;  /* 0x038840030200a5a7 */ /* 0x000ea4000804007f */
[----:B--2---:R-:W-:Y:S05]  /*e010*/  @!P2 BRA `(.L_x_196) ;  /* 0xfffffffc00f0a947 */ /* 0x004fea000383ffff */
[----:B------:R-:W-:Y:S05]  /*e020*/  BRA `(.L_x_232) ;  /* 0xffffffe8003c7947 */ /* 0x000fea000383ffff */
.L_x_198:
[----:B--2---:R2:W3:Y:S02]  /*e030*/  SYNCS.PHASECHK.TRANS64.TRYWAIT P2, [R2+URZ+0x38860], R3 ;  /* 0x03886003020075a7 */ /* 0x0044e4000804017f */
[----:B---3--:R-:W-:Y:S05]  /*e040*/  @!P2 NANOSLEEP.SYNCS 0x989680 ;  /* 0x009896800000a95d */ /* 0x008fea0003900000 */
[----:B------:R-:W3:Y:S02]  /*e050*/  @!P2 SYNCS.PHASECHK.TRANS64 P2, [R2+URZ+0x38860], R3 ;  /* 0x038860030200a5a7 */ /* 0x000ee4000804007f */
[----:B---3--:R-:W-:Y:S05]  /*e060*/  @!P2 BRA `(.L_x_198) ;  /* 0xfffffffc00f0a947 */ /* 0x008fea000383ffff */
[----:B------:R-:W-:Y:S05]  /*e070*/  BRA `(.L_x_233) ;  /* 0xffffffe800987947 */ /* 0x000fea000383ffff */
.L_x_203:
[----:B-1----:R1:W2:Y:S02]  /*e080*/  SYNCS.PHASECHK.TRANS64.TRYWAIT P2, [R2+URZ+0x38840], R3 ;  /* 0x03884003020075a7 */ /* 0x0022a4000804017f */
[----:B--2---:R-:W-:Y:S05]  /*e090*/  @!P2 NANOSLEEP.SYNCS 0x989680 ;  /* 0x009896800000a95d */ /* 0x004fea0003900000 */
[----:B------:R-:W2:Y:S02]  /*e0a0*/  @!P2 SYNCS.PHASECHK.TRANS64 P2, [R2+URZ+0x38840], R3 ;  /* 0x038840030200a5a7 */ /* 0x000ea4000804007f */
[----:B--2---:R-:W-:Y:S05]  /*e0b0*/  @!P2 BRA `(.L_x_203) ;  /* 0xfffffffc00f0a947 */ /* 0x004fea000383ffff */
[----:B------:R-:W-:Y:S05]  /*e0c0*/  BRA `(.L_x_234) ;  /* 0xfffffff0000c7947 */ /* 0x000fea000383ffff */
.L_x_205:
[----:B--2---:R2:W3:Y:S02]  /*e0d0*/  SYNCS.PHASECHK.TRANS64.TRYWAIT P2, [R2+URZ+0x38860], R3 ;  /* 0x03886003020075a7 */ /* 0x0044e4000804017f */
[----:B---3--:R-:W-:Y:S05]  /*e0e0*/  @!P2 NANOSLEEP.SYNCS 0x989680 ;  /* 0x009896800000a95d */ /* 0x008fea0003900000 */
[----:B------:R-:W3:Y:S02]  /*e0f0*/  @!P2 SYNCS.PHASECHK.TRANS64 P2, [R2+URZ+0x38860], R3 ;  /* 0x038860030200a5a7 */ /* 0x000ee4000804007f */
[----:B---3--:R-:W-:Y:S05]  /*e100*/  @!P2 BRA `(.L_x_205) ;  /* 0xfffffffc00f0a947 */ /* 0x008fea000383ffff */
[----:B------:R-:W-:Y:S05]  /*e110*/  BRA `(.L_x_235) ;  /* 0xfffffff000687947 */ /* 0x000fea000383ffff */
.L_x_210:
[----:B--2---:R2:W3:Y:S02]  /*e120*/  SYNCS.PHASECHK.TRANS64.TRYWAIT P0, [R0+URZ+0x38820], R3 ;  /* 0x03882003000075a7 */ /* 0x0044e4000800017f */
[----:B---3--:R-:W-:Y:S05]  /*e130*/  @!P0 NANOSLEEP.SYNCS 0x989680 ;  /* 0x009896800000895d */ /* 0x008fea0003900000 */
[----:B------:R-:W3:Y:S02]  /*e140*/  @!P0 SYNCS.PHASECHK.TRANS64 P0, [R0+URZ+0x38820], R3 ;  /* 0x03882003000085a7 */ /* 0x000ee4000800007f */
[----:B---3--:R-:W-:Y:S05]  /*e150*/  @!P0 BRA `(.L_x_210) ;  /* 0xfffffffc00f08947 */ /* 0x008fea000383ffff */
[----:B------:R-:W-:Y:S05]  /*e160*/  BRA `(.L_x_236) ;  /* 0xfffffff400bc7947 */ /* 0x000fea000383ffff */
.L_x_211:
[----:B------:R-:W3:Y:S01]  /*e170*/  S2R R2, SR_TID.X ;  /* 0x0000000000027919 */ /* 0x000ee20000002100 */
[----:B------:R-:W-:Y:S01]  /*e180*/  BSSY B0, `(.L_x_237) ;  /* 0x000000a000007945 */ /* 0x000fe20003800000 */
[----:B------:R-:W-:Y:S01]  /*e190*/  IMAD.MOV.U32 R12, RZ, RZ, RZ ;  /* 0x000000ffff0c7224 */ /* 0x000fe200078e00ff */
[----:B------:R-:W-:Y:S01]  /*e1a0*/  MOV R11, 0x1f ;  /* 0x0000001f000b7802 */ /* 0x000fe20000000f00 */
[----:B------:R-:W-:Y:S01]  /*e1b0*/  IMAD.MOV.U32 R15, RZ, RZ, -0x1 ;  /* 0xffffffffff0f7424 */ /* 0x000fe200078e00ff */
[----:B---3--:R-:W-:-:S04]  /*e1c0*/  SHF.R.U32.HI R2, RZ, 0x5, R2 ;  /* 0x00000005ff027819 */ /* 0x008fc80000011602 */
[----:B------:R-:W-:-:S04]  /*e1d0*/  LOP3.LUT R2, R2, 0x3, RZ, 0xc0, !PT ;  /* 0x0000000302027812 */ /* 0x000fc800078ec0ff */
[----:B------:R-:W-:-:S07]  /*e1e0*/  MOV R13, R2 ;  /* 0x00000002000d7202 */ /* 0x000fce0000000f00 */
[----:B-12---:R-:W-:Y:S05]  /*e1f0*/  WARPSYNC.COLLECTIVE R15, `(.L_x_238) ;  /* 0x000000000f087348 */ /* 0x006fea0003c00000 */
[----:B------:R3:W4:Y:S02]  /*e200*/  SHFL.IDX P6, R14, R13, R12, R11 ;  /* 0x0000000c0d0e7389 */ /* 0x00072400000c000b */
[----:B-1234-:R-:W-:Y:S01]  /*e210*/  ENDCOLLECTIVE ;  /* 0x000000000000791b */ /* 0x01efe20003800000 */
.L_x_238:
[----:B------:R-:W-:Y:S05]  /*e220*/  BSYNC B0 ;  /* 0x0000000000007941 */ /* 0x000fea0003800000 */
.L_x_237:
[----:B------:R-:W-:Y:S05]  /*e230*/  BRA `(.L_x_239) ;  /* 0xfffffff400a47947 */ /* 0x000fea000383ffff */
.L_x_214:
[----:B------:R-:W-:Y:S01]  /*e240*/  BSSY B1, `(.L_x_240) ;  /* 0x0000006000017945 */ /* 0x000fe20003800000 */
[----:B------:R-:W-:-:S07]  /*e250*/  MOV R15, 0xffffffff ;  /* 0xffffffff000f7802 */ /* 0x000fce0000000f00 */
[----:B-123--:R-:W-:Y:S05]  /*e260*/  WARPSYNC.COLLECTIVE R15, `(.L_x_241) ;  /* 0x000000000f0c7348 */ /* 0x00efea0003c00000 */
[----:B------:R-:W-:Y:S02]  /*e270*/  ELECT P6, UR62, PT ;  /* 0x00000000003e782f */ /* 0x000fe400038c0000 */
[----:B------:R-:W-:Y:S01]  /*e280*/  MOV R14, UR62 ;  /* 0x0000003e000e7c02 */ /* 0x000fe20008000f00 */
[----:B-123--:R-:W-:Y:S10]  /*e290*/  ENDCOLLECTIVE ;  /* 0x000000000000791b */ /* 0x00eff40003800000 */
.L_x_241:
[----:B------:R-:W-:Y:S05]  /*e2a0*/  BSYNC B1 ;  /* 0x0000000000017941 */ /* 0x000fea0003800000 */
.L_x_240:
[----:B------:R-:W-:Y:S05]  /*e2b0*/  BRA `(.L_x_242) ;  /* 0xfffffff4009c7947 */ /* 0x000fea000383ffff */
.L_x_215:
[----:B--2---:R2:W3:Y:S02]  /*e2c0*/  SYNCS.PHASECHK.TRANS64.TRYWAIT P0, [R6+URZ], R5 ;  /* 0x00000005060075a7 */ /* 0x0044e4000800017f */
[----:B---3--:R-:W-:Y:S05]  /*e2d0*/  @!P0 NANOSLEEP.SYNCS 0x989680 ;  /* 0x009896800000895d */ /* 0x008fea0003900000 */
[----:B------:R-:W3:Y:S02]  /*e2e0*/  @!P0 SYNCS.PHASECHK.TRANS64 P0, [R6+URZ], R5 ;  /* 0x00000005060085a7 */ /* 0x000ee4000800007f */
[----:B---3--:R-:W-:Y:S05]  /*e2f0*/  @!P0 BRA `(.L_x_215) ;  /* 0xfffffffc00f08947 */ /* 0x008fea000383ffff */
[----:B------:R-:W-:Y:S05]  /*e300*/  BRA `(.L_x_243) ;  /* 0xfffffff400bc7947 */ /* 0x000fea000383ffff */
.L_x_216:
[----:B---3--:R3:W4:Y:S02]  /*e310*/  SYNCS.PHASECHK.TRANS64.TRYWAIT P0, [R7+URZ], R2 ;  /* 0x00000002070075a7 */ /* 0x008724000800017f */
[----:B----4-:R-:W-:Y:S05]  /*e320*/  @!P0 NANOSLEEP.SYNCS 0x989680 ;  /* 0x009896800000895d */ /* 0x010fea0003900000 */
[----:B------:R-:W4:Y:S02]  /*e330*/  @!P0 SYNCS.PHASECHK.TRANS64 P0, [R7+URZ], R2 ;  /* 0x00000002070085a7 */ /* 0x000f24000800007f */
[----:B----4-:R-:W-:Y:S05]  /*e340*/  @!P0 BRA `(.L_x_216) ;  /* 0xfffffffc00f08947 */ /* 0x010fea000383ffff */
[----:B------:R-:W-:Y:S05]  /*e350*/  BRA `(.L_x_244) ;  /* 0xfffffff400b87947 */ /* 0x000fea000383ffff */
.L_x_217:
[----:B----4-:R4:W1:Y:S02]  /*e360*/  SYNCS.PHASECHK.TRANS64.TRYWAIT P0, [R16+URZ], R5 ;  /* 0x00000005100075a7 */ /* 0x010864000800017f */
[----:B-1----:R-:W-:Y:S05]  /*e370*/  @!P0 NANOSLEEP.SYNCS 0x989680 ;  /* 0x009896800000895d */ /* 0x002fea0003900000 */
[----:B------:R-:W1:Y:S02]  /*e380*/  @!P0 SYNCS.PHASECHK.TRANS64 P0, [R16+URZ], R5 ;  /* 0x00000005100085a7 */ /* 0x000e64000800007f */
[----:B-1----:R-:W-:Y:S05]  /*e390*/  @!P0 BRA `(.L_x_217) ;  /* 0xfffffffc00f08947 */ /* 0x002fea000383ffff */
[----:B------:R-:W-:Y:S05]  /*e3a0*/  BRA `(.L_x_245) ;  /* 0xfffffff400ac7947 */ /* 0x000fea000383ffff */
.L_x_246:
        /* <DEDUP_REMOVED lines=13> */
.L_x_4550:


//--------------------- .text._ZN7cutlass13device_kernelIN5flash11enable_sm90INS1_16FlashAttnFwdSm90INS1_25CollectiveMainloopFwdSm90ILi2EN4cute5tupleIJNS5_1CILi1EEES8_S8_EEENS6_IJNS7_ILi64EEESA_SA_EEELi512ENS_6half_tEfNS_4arch4Sm90ELb0ELb0ELb1ELb1ELb0ELb0ELb0ELb0ELb0ELb0ELb0ELb0EEENS1_21CollectiveEpilogueFwdINS6_IJSA_NS7_ILi512EEESA_EEES9_SC_SE_Li256ELb1ELb0ELb0ELb0EEENS1_36VarlenDynamicPersistentTileSchedulerILi64ELi64ELi256ELi32ELb0ELb0ELb1ELb0ELb1ELb1EEEEEEEEEvNT_6ParamsE --------------------------
	.section	.text._ZN7cutlass13device_kernelIN5flash11enable_sm90INS1_16FlashAttnFwdSm90INS1_25CollectiveMainloopFwdSm90ILi2EN4cute5tupleIJNS5_1CILi1EEES8_S8_EEENS6_IJNS7_ILi64EEESA_SA_EEELi512ENS_6half_tEfNS_4arch4Sm90ELb0ELb0ELb1ELb1ELb0ELb0ELb0ELb0ELb0ELb0ELb0ELb0EEENS1_21CollectiveEpilogueFwdINS6_IJSA_NS7_ILi512EEESA_EEES9_SC_SE_Li256ELb1ELb0ELb0ELb0EEENS1_36VarlenDynamicPersistentTileSchedulerILi64ELi64ELi256ELi32ELb0ELb0ELb1ELb0ELb1ELb1EEEEEEEEEvNT_6ParamsE,"ax",@progbits
	.align	128
.text._ZN7cutlass13device_kernelIN5flash11enable_sm90INS1_16FlashAttnFwdSm90INS1_25CollectiveMainloopFwdSm90ILi2EN4cute5tupleIJNS5_1CILi1EEES8_S8_EEENS6_IJNS7_ILi64EEESA_SA_EEELi512ENS_6half_tEfNS_4arch4Sm90ELb0ELb0ELb1ELb1ELb0ELb0ELb0ELb0ELb0ELb0ELb0ELb0EEENS1_21CollectiveEpilogueFwdINS6_IJSA_NS7_ILi512EEESA_EEES9_SC_SE_Li256ELb1ELb0ELb0ELb0EEENS1_36VarlenDynamicPersistentTileSchedulerILi64ELi64ELi256ELi32ELb0ELb0ELb1ELb0ELb1ELb1EEEEEEEEEvNT_6ParamsE:
        .type           _ZN7cutlass13device_kernelIN5flash11enable_sm90INS1_16FlashAttnFwdSm90INS1_25CollectiveMainloopFwdSm90ILi2EN4cute5tupleIJNS5_1CILi1EEES8_S8_EEENS6_IJNS7_ILi64EEESA_SA_EEELi512ENS_6half_tEfNS_4arch4Sm90ELb0ELb0ELb1ELb1ELb0ELb0ELb0ELb0ELb0ELb0ELb0ELb0EEENS1_21CollectiveEpilogueFwdINS6_IJSA_NS7_ILi512EEESA_EEES9_SC_SE_Li256ELb1ELb0ELb0ELb0EEENS1_36VarlenDynamicPersistentTileSchedulerILi64ELi64ELi256ELi32ELb0ELb0ELb1ELb0ELb1ELb1EEEEEEEEEvNT_6ParamsE,@function
        .size           _ZN7cutlass13device_kernelIN5flash11enable_sm90INS1_16FlashAttnFwdSm90INS1_25CollectiveMainloopFwdSm90ILi2EN4cute5tupleIJNS5_1CILi1EEES8_S8_EEENS6_IJNS7_ILi64EEESA_SA_EEELi512ENS_6half_tEfNS_4arch4Sm90ELb0ELb0ELb1ELb1ELb0ELb0ELb0ELb0ELb0ELb0ELb0ELb0EEENS1_21CollectiveEpilogueFwdINS6_IJSA_NS7_ILi512EEESA_EEES9_SC_SE_Li256ELb1ELb0ELb0ELb0EEENS1_36VarlenDynamicPersistentTileSchedulerILi64ELi64ELi256ELi32ELb0ELb0ELb1ELb0ELb1ELb1EEEEEEEEEvNT_6ParamsE,(.L_x_4551 - _ZN7cutlass13device_kernelIN5flash11enable_sm90INS1_16FlashAttnFwdSm90INS1_25CollectiveMainloopFwdSm90ILi2EN4cute5tupleIJNS5_1CILi1EEES8_S8_EEENS6_IJNS7_ILi64EEESA_SA_EEELi512ENS_6half_tEfNS_4arch4Sm90ELb0ELb0ELb1ELb1ELb0ELb0ELb0ELb0ELb0ELb0ELb0ELb0EEENS1_21CollectiveEpilogueFwdINS6_IJSA_NS7_ILi512EEESA_EEES9_SC_SE_Li256ELb1ELb0ELb0ELb0EEENS1_36VarlenDynamicPersistentTileSchedulerILi64ELi64ELi256ELi32ELb0ELb0ELb1ELb0ELb1ELb1EEEEEEEEEvNT_6ParamsE)
        .other          _ZN7cutlass13device_kernelIN5flash11enable_sm90INS1_16FlashAttnFwdSm90INS1_25CollectiveMainloopFwdSm90ILi2EN4cute5tupleIJNS5_1CILi1EEES8_S8_EEENS6_IJNS7_ILi64EEESA_SA_EEELi512ENS_6half_tEfNS_4arch4Sm90ELb0ELb0ELb1ELb1ELb0ELb0ELb0ELb0ELb0ELb0ELb0ELb0EEENS1_21CollectiveEpilogueFwdINS6_IJSA_NS7_ILi512EEESA_EEES9_SC_SE_Li256ELb1ELb0ELb0ELb0EEENS1_36VarlenDynamicPersistentTileSchedulerILi64ELi64ELi256ELi32ELb0ELb0ELb1ELb0ELb1ELb1EEEEEEEEEvNT_6ParamsE,@"STO_CUDA_ENTRY STV_DEFAULT"
_ZN7cutlass13device_kernelIN5flash11enable_sm90INS1_16FlashAttnFwdSm90INS1_25CollectiveMainloopFwdSm90ILi2EN4cute5tupleIJNS5_1CILi1EEES8_S8_EEENS6_IJNS7_ILi64EEESA_SA_EEELi512ENS_6half_tEfNS_4arch4Sm90ELb0ELb0ELb1ELb1ELb0ELb0ELb0ELb0ELb0ELb0ELb0ELb0EEENS1_21CollectiveEpilogueFwdINS6_IJSA_NS7_ILi512EEESA_EEES9_SC_SE_Li256ELb1ELb0ELb0ELb0EEENS1_36VarlenDynamicPersistentTileSchedulerILi64ELi64ELi256ELi32ELb0ELb0ELb1ELb0ELb1ELb1EEEEEEEEEvNT_6ParamsE:
[----:B------:R-:W0:Y:S02]  /*0000*/  LDC R1, c[0x0][0x28] ;  /* 0x00000a00ff017b82 */ /* 0x000e240000000800 */
[----:B0-----:R-:W-:Y:S01]  /*0010*/  VIADD R1, R1, 0xffffffd0 ;  /* 0xffffffd001017836 */ /* 0x001fe20000000000 */
[----:B------:R-:W0:Y:S01]  /*0020*/  S2R R3, SR_TID.X ;  /* 0x0000000000037919 */ /* 0x000e220000002100 */
[----:B------:R-:W-:Y:S01]  /*0030*/  ELECT P0, URZ, PT ;  /* 0x00000000003f782f */ /* 0x000fe20003800000 */
[----:B------:R-:W-:Y:S01]  /*0040*/  BSSY B0, `(.L_x_247) ;  /* 0x0000011000007945 */ /* 0x000fe20003800000 */
[----:B0-----:R-:W-:-:S05]  /*0050*/  SHF.R.U32.HI R0, RZ, 0x5, R3 ;  /* 0x00000005ff007819 */ /* 0x001fca0000011603 */
[----:B------:R-:W0:Y:S02]  /*0060*/  SHFL.IDX PT, R2, R0, RZ, 0x1f ;  /* 0x00001fff00027589 */ /* 0x000e2400000e0000 */
[----:B0-----:R-:W-:Y:S02]  /*0070*/  ISETP.EQ.AND P0, PT, R2, RZ, P0 ;  /* 0x000000ff0200720c */ /* 0x001fe40000702270 */
[----:B------:R-:W-:-:S11]  /*0080*/  SHF.R.U32.HI R2, RZ, 0x7, R3 ;  /* 0x00000007ff027819 */ /* 0x000fd60000011603 */
[----:B------:R-:W-:Y:S05]  /*0090*/  @!P0 BRA `(.L_x_248) ;  /* 0x00000000002c8947 */ /* 0x000fea0003800000 */
[----:B------:R-:W-:Y:S02]  /*00a0*/  ULDC.64 UR4, c[0x0][0x198] ;  /* 0x0000660000047ab9 */ /* 0x000fe40000000a00 */
[----:B------:R-:W-:Y:S02]  /*00b0*/  UIADD3 UR6, UP0, UR4, 0x270, URZ ;  /* 0x0000027004067890 */ /* 0x000fe4000ff1e03f */
[----:B------:R-:W-:Y:S02]  /*00c0*/  UIADD3 UR8, UP1, UR4, 0x370, URZ ;  /* 0x0000037004087890 */ /* 0x000fe4000ff3e03f */
[----:B------:R-:W-:Y:S02]  /*00d0*/  UIADD3 UR4, UP2, UR4, 0x470, URZ ;  /* 0x0000047004047890 */ /* 0x000fe4000ff5e03f */
[----:B------:R-:W-:Y:S02]  /*00e0*/  UIADD3.X UR7, URZ, UR5, URZ, UP0, !UPT ;  /* 0x000000053f077290 */ /* 0x000fe400087fe43f */
[----:B------:R-:W-:-:S02]  /*00f0*/  UIADD3.X UR9, URZ, UR5, URZ, UP1, !UPT ;  /* 0x000000053f097290 */ /* 0x000fc40008ffe43f */
[----:B------:R-:W-:-:S05]  /*0100*/  UIADD3.X UR5, URZ, UR5, URZ, UP2, !UPT ;  /* 0x000000053f057290 */ /* 0x000fca00097fe43f */
[----:B------:R0:W-:Y:S02]  /*0110*/  UTMACCTL.PF [UR6] ;  /* 0x00000000060079b9 */ /* 0x0001e40008040000 */
[----:B------:R0:W-:Y:S02]  /*0120*/  UTMACCTL.PF [UR8] ;  /* 0x00000000080079b9 */ /* 0x0001e40008040000 */
[----:B------:R0:W-:Y:S02]  /*0130*/  UTMACCTL.PF [UR4] ;  /* 0x00000000040079b9 */ /* 0x0001e40008040000 */
[----:B0-----:R-:W-:Y:S01]  /*0140*/  NOP ;  /* 0x0000000000007918 */ /* 0x001fe20000000000 */
.L_x_248:
[----:B------:R-:W-:Y:S05]  /*0150*/  BSYNC B0 ;  /* 0x0000000000007941 */ /* 0x000fea0003800000 */
.L_x_247:
[----:B------:R-:W-:Y:S01]  /*0160*/  VOTEU.ANY UP0, P0 ;  /* 0x00000000003f7886 */ /* 0x000fe20000000100 */
[----:B------:R-:W0:Y:S01]  /*0170*/  SHFL.IDX PT, R2, R2, RZ, 0x1f ;  /* 0x00001fff02027589 */ /* 0x000e2200000e0000 */
[----:B------:R-:W-:Y:S01]  /*0180*/  UMOV UR4, 0x1 ;  /* 0x0000000100047882 */ /* 0x000fe20000000000 */
[----:B------:R-:W-:Y:S01]  /*0190*/  UMOV UR7, 0x100 ;  /* 0x0000010000077882 */ /* 0x000fe20000000000 */
[----:B------:R-:W-:Y:S01]  /*01a0*/  VOTEU.ANY UP1, P0 ;  /* 0x00000000003f7886 */ /* 0x000fe20000020100 */
[----:B------:R-:W1:Y:S01]  /*01b0*/  @UP0 S2UR UR8, SR_CgaCtaId ;  /* 0x00000000000809c3 */ /* 0x000e620000008800 */
[----:B------:R-:W2:Y:S01]  /*01c0*/  SHFL.IDX PT, R3, R0, RZ, 0x1f ;  /* 0x00001fff00037589 */ /* 0x000ea200000e0000 */
[----:B------:R-:W-:Y:S01]  /*01d0*/  @UP0 UMOV UR6, 0x400 ;  /* 0x0000040000060882 */ /* 0x000fe20000000000 */
[----:B------:R-:W-:-:S04]  /*01e0*/  @UP0 UIADD3 UR4, -UR4, 0x100000, URZ ;  /* 0x0010000004040890 */ /* 0x000fc8000fffe13f */
[----:B------:R-:W-:Y:S02]  /*01f0*/  @UP0 USHF.L.U32 UR5, UR4, 0xb, URZ ;  /* 0x0000000b04050899 */ /* 0x000fe4000800063f */
[----:B------:R-:W-:Y:S01]  /*0200*/  @UP0 USHF.L.U32 UR4, UR4, 0x1, URZ ;  /* 0x0000000104040899 */ /* 0x000fe2000800063f */
[----:B------:R-:W-:Y:S01]  /*0210*/  VOTEU.ANY UP2, P0 ;  /* 0x00000000003f7886 */ /* 0x000fe20000040100 */
[----:B0-----:R-:W-:Y:S01]  /*0220*/  R2UR UR47, R2 ;  /* 0x00000000022f72ca */ /* 0x001fe200000e0000 */
[----:B-1----:R-:W-:Y:S01]  /*0230*/  @UP0 ULEA UR8, UR8, UR6, 0x18 ;  /* 0x0000000608080291 */ /* 0x002fe2000f8ec03f */
[----:B--2---:R-:W-:Y:S01]  /*0240*/  ISETP.NE.AND P1, PT, R3, RZ, PT ;  /* 0x000000ff0300720c */ /* 0x004fe20003f25270 */
[----:B------:R-:W-:-:S04]  /*0250*/  @UP0 UIADD3 UR6, -UR7, 0x100000, URZ ;  /* 0x0010000007060890 */ /* 0x000fc8000fffe13f */
[----:B------:R-:W-:Y:S02]  /*0260*/  @UP0 USHF.L.U32 UR7, UR6, 0xb, URZ ;  /* 0x0000000b06070899 */ /* 0x000fe4000800063f */
[----:B------:R-:W-:-:S04]  /*0270*/  @UP0 USHF.L.U32 UR6, UR6, 0x1, URZ ;  /* 0x0000000106060899 */ /* 0x000fc8000800063f */
[----:B------:R-:W-:Y:S01]  /*0280*/  UISETP.NE.AND UP0, UPT, UR47, URZ, UPT ;  /* 0x0000003f2f00728c */ /* 0x000fe2000bf05270 */
[----:B------:R-:W0:Y:S02]  /*0290*/  FENCE.VIEW.ASYNC.S ;  /* 0x00000000000073c6 */ /* 0x000e240000000000 */
[----:B0-----:R0:W1:Y:S05]  /*02a0*/  @UP1 SYNCS.EXCH.64 URZ, [UR8+0x28c00], UR4 ;  /* 0x028c0004083f15b2 */ /* 0x00106a0008000100 */
[----:B------:R0:W2:Y:S01]  /*02b0*/  @UP2 SYNCS.EXCH.64 URZ, [UR8+0x28c20], UR6 ;  /* 0x028c2006083f25b2 */ /* 0x0000a20008000100 */
[----:B------:R-:W-:Y:S05]  /*02c0*/  @P1 BRA `(.L_x_249) ;  /* 0x0000000000381947 */ /* 0x000fea0003800000 */
[----:B0-----:R-:W0:Y:S01]  /*02d0*/  S2UR UR5, SR_CgaCtaId ;  /* 0x00000000000579c3 */ /* 0x001e220000008800 */
[----:B------:R-:W-:Y:S01]  /*02e0*/  UMOV UR4, 0x400 ;  /* 0x0000040000047882 */ /* 0x000fe20000000000 */
[----:B------:R-:W-:Y:S01]  /*02f0*/  UMOV UR7, 0x1 ;  /* 0x0000000100077882 */ /* 0x000fe20000000000 */
[----:B------:R-:W-:Y:S01]  /*0300*/  ELECT P0, URZ, PT ;  /* 0x00000000003f782f */ /* 0x000fe20003800000 */
[----:B0-----:R-:W-:Y:S02]  /*0310*/  ULEA UR6, UR5, UR4, 0x18 ;  /* 0x0000000405067291 */ /* 0x001fe4000f8ec03f */
[----:B------:R-:W-:-:S04]  /*0320*/  UIADD3 UR4, -UR7, 0x100000, URZ ;  /* 0x0010000007047890 */ /* 0x000fc8000fffe13f */
[----:B------:R-:W-:Y:S02]  /*0330*/  USHF.L.U32 UR5, UR4, 0xb, URZ ;  /* 0x0000000b04057899 */ /* 0x000fe4000800063f */
[----:B------:R-:W-:Y:S01]  /*0340*/  USHF.L.U32 UR4, UR4, 0x1, URZ ;  /* 0x0000000104047899 */ /* 0x000fe2000800063f */
[----:B------:R-:W0:Y:S11]  /*0350*/  FENCE.VIEW.ASYNC.S ;  /* 0x00000000000073c6 */ /* 0x000e360000000000 */
[----:B0-----:R3:W4:Y:S01]  /*0360*/  SYNCS.EXCH.64 URZ, [UR6+0x28c30], UR4 ;  /* 0x028c3004063f75b2 */ /* 0x0017220008000100 */
[----:B------:R3:W0:Y:S01]  /*0370*/  SYNCS.EXCH.64 URZ, [UR6+0x28c40], UR4 ;  /* 0x028c4004063f75b2 */ /* 0x0006220008000100 */
[----:B------:R3:W0:Y:S01]  /*0380*/  SYNCS.EXCH.64 URZ, [UR6+0x28c38], UR4 ;  /* 0x028c3804063f75b2 */ /* 0x0006220008000100 */
[----:B------:R3:W0:Y:S02]  /*0390*/  SYNCS.EXCH.64 URZ, [UR6+0x28c48], UR4 ;  /* 0x028c4804063f75b2 */ /* 0x0006240008000100 */
[----:B---3--:R-:W-:Y:S01]  /*03a0*/  NOP ;  /* 0x0000000000007918 */ /* 0x008fe20000000000 */
.L_x_249:
[----:B------:R-:W3:Y:S01]  /*03b0*/  SHFL.IDX PT, R2, R0, RZ, 0x1f ;  /* 0x00001fff00027589 */ /* 0x000ee200000e0000 */
[----:B------:R-:W-:Y:S01]  /*03c0*/  NOP ;  /* 0x0000000000007918 */ /* 0x000fe20000000000 */
[----:B---3--:R-:W-:-:S13]  /*03d0*/  ISETP.NE.AND P0, PT, R2, RZ, PT ;  /* 0x000000ff0200720c */ /* 0x008fda0003f05270 */
[----:B------:R-:W-:Y:S05]  /*03e0*/  @P0 BRA `(.L_x_250) ;  /* 0x0000000000480947 */ /* 0x000fea0003800000 */
[----:B0-----:R-:W0:Y:S01]  /*03f0*/  S2UR UR5, SR_CgaCtaId ;  /* 0x00000000000579c3 */ /* 0x001e220000008800 */
[----:B------:R-:W-:Y:S01]  /*0400*/  UMOV UR4, 0x400 ;  /* 0x0000040000047882 */ /* 0x000fe20000000000 */
[----:B------:R-:W-:Y:S01]  /*0410*/  UMOV UR6, 0x1 ;  /* 0x0000000100067882 */ /* 0x000fe20000000000 */
[----:B------:R-:W-:Y:S01]  /*0420*/  UMOV UR9, 0x2 ;  /* 0x0000000200097882 */ /* 0x000fe20000000000 */
[----:B------:R-:W-:-:S04]  /*0430*/  UIADD3 UR6, -UR6, 0x100000, URZ ;  /* 0x0010000006067890 */ /* 0x000fc8000fffe13f */
[----:B------:R-:W-:Y:S02]  /*0440*/  USHF.L.U32 UR7, UR6, 0xb, URZ ;  /* 0x0000000b06077899 */ /* 0x000fe4000800063f */
[----:B------:R-:W-:Y:S01]  /*0450*/  USHF.L.U32 UR6, UR6, 0x1, URZ ;  /* 0x0000000106067899 */ /* 0x000fe2000800063f */
[----:B------:R-:W-:Y:S01]  /*0460*/  ELECT P0, URZ, PT ;  /* 0x00000000003f782f */ /* 0x000fe20003800000 */
[----:B0-----:R-:W-:Y:S02]  /*0470*/  ULEA UR8, UR5, UR4, 0x18 ;  /* 0x0000000405087291 */ /* 0x001fe4000f8ec03f */
[----:B------:R-:W-:-:S04]  /*0480*/  UIADD3 UR4, -UR9, 0x100000, URZ ;  /* 0x0010000009047890 */ /* 0x000fc8000fffe13f */
[----:B------:R-:W-:Y:S02]  /*0490*/  USHF.L.U32 UR5, UR4, 0xb, URZ ;  /* 0x0000000b04057899 */ /* 0x000fe4000800063f */
[----:B------:R-:W-:Y:S01]  /*04a0*/  USHF.L.U32 UR4, UR4, 0x1, URZ ;  /* 0x0000000104047899 */ /* 0x000fe2000800063f */
[----:B------:R-:W0:Y:S03]  /*04b0*/  FENCE.VIEW.ASYNC.S ;  /* 0x00000000000073c6 */ /* 0x000e260000000000 */
[----:B0-----:R3:W0:Y:S08]  /*04c0*/  SYNCS.EXCH.64 URZ, [UR8+0x28c50], UR6 ;  /* 0x028c5006083f75b2 */ /* 0x0016300008000100 */
[----:B------:R3:W0:Y:S01]  /*04d0*/  SYNCS.EXCH.64 URZ, [UR8+0x28c60], UR4 ;  /* 0x028c6004083f75b2 */ /* 0x0006220008000100 */
[----:B------:R3:W0:Y:S01]  /*04e0*/  SYNCS.EXCH.64 URZ, [UR8+0x28c58], UR6 ;  /* 0x028c5806083f75b2 */ /* 0x0006220008000100 */
[----:B------:R3:W0:Y:S02]  /*04f0*/  SYNCS.EXCH.64 URZ, [UR8+0x28c68], UR4 ;  /* 0x028c6804083f75b2 */ /* 0x0006240008000100 */
[----:B---3--:R-:W-:Y:S01]  /*0500*/  NOP ;  /* 0x0000000000007918 */ /* 0x008fe20000000000 */
.L_x_250:
[----:B------:R-:W3:Y:S01]  /*0510*/  SHFL.IDX PT, R2, R0, RZ, 0x1f ;  /* 0x00001fff00027589 */ /* 0x000ee200000e0000 */
[----:B------:R-:W-:Y:S01]  /*0520*/  NOP ;  /* 0x0000000000007918 */ /* 0x000fe20000000000 */
[----:B---3--:R-:W-:-:S13]  /*0530*/  ISETP.NE.AND P0, PT, R2, RZ, PT ;  /* 0x000000ff0200720c */ /* 0x008fda0003f05270 */
        /* <DEDUP_REMOVED lines=10> */
[----:B0-----:R3:W0:Y:S01]  /*05e0*/  SYNCS.EXCH.64 URZ, [UR6+0x28c70], UR4 ;  /* 0x028c7004063f75b2 */ /* 0x0016220008000100 */
[----:B------:R3:W0:Y:S01]  /*05f0*/  SYNCS.EXCH.64 URZ, [UR6+0x28c80], UR4 ;  /* 0x028c8004063f75b2 */ /* 0x0006220008000100 */
[----:B------:R3:W0:Y:S01]  /*0600*/  SYNCS.EXCH.64 URZ, [UR6+0x28c78], UR4 ;  /* 0x028c7804063f75b2 */ /* 0x0006220008000100 */
[----:B------:R3:W0:Y:S02]  /*0610*/  SYNCS.EXCH.64 URZ, [UR6+0x28c88], UR4 ;  /* 0x028c8804063f75b2 */ /* 0x0006240008000100 */
[----:B---3--:R-:W-:Y:S01]  /*0620*/  NOP ;  /* 0x0000000000007918 */ /* 0x008fe20000000000 */
.L_x_251:
        /* <DEDUP_REMOVED lines=8> */
[----:B------:R-:W-:Y:S01]  /*06b0*/  ELECT P0, URZ, PT ;  /* 0x00000000003f782f */ /* 0x000fe20003800000 */
[----:B0-----:R-:W-:Y:S02]  /*06c0*/  ULEA UR8, UR5, UR4, 0x18 ;  /* 0x0000000405087291 */ /* 0x001fe4000f8ec03f */
[----:B------:R-:W-:-:S04]  /*06d0*/  UIADD3 UR4, -UR6, 0x100000, URZ ;  /* 0x0010000006047890 */ /* 0x000fc8000fffe13f */
[----:B------:R-:W-:Y:S02]  /*06e0*/  USHF.L.U32 UR5, UR4, 0xb, URZ ;  /* 0x0000000b04057899 */ /* 0x000fe4000800063f */
[----:B------:R-:W-:Y:S02]  /*06f0*/  USHF.L.U32 UR4, UR4, 0x1, URZ ;  /* 0x0000000104047899 */ /* 0x000fe4000800063f */
        /* <DEDUP_REMOVED lines=9> */
.L_x_252:
        /* <DEDUP_REMOVED lines=22> */
.L_x_253:
[----:B------:R-:W-:Y:S01]  /*08f0*/  PLOP3.LUT P0, PT, PT, PT, UP0, 0x80, 0x0 ;  /* 0x000000000000781c */ /* 0x000fe20003f0f008 */
[----:B------:R-:W-:Y:S01]  /*0900*/  UMOV UR36, 0x1 ;  /* 0x0000000100247882 */ /* 0x000fe20000000000 */
[----:B------:R-:W-:Y:S01]  /*0910*/  NOP ;  /* 0x0000000000007918 */ /* 0x000fe20000000000 */
[----:B------:R-:W-:Y:S01]  /*0920*/  USEL UR36, UR36, 0x2, !UP0 ;  /* 0x0000000224247887 */ /* 0x000fe2000c000000 */
[----:B------:R-:W-:Y:S01]  /*0930*/  ULDC.64 UR38, c[0x0][0x208] ;  /* 0x0000820000267ab9 */ /* 0x000fe20000000a00 */
[----:B012-4-:R-:W-:Y:S08]  /*0940*/  BAR.SYNC.DEFER_BLOCKING 0x0 ;  /* 0x0000000000007b1d */ /* 0x017ff00000010000 */
[----:B------:R-:W-:Y:S05]  /*0950*/  @!P0 BRA `(.L_x_254) ;  /* 0x0000009000588947 */ /* 0x000fea0003800000 */
.L_x_255:
[----:B------:R-:W-:-:S08]  /*0960*/  NOP ;  /* 0x0000000000007918 */ /* 0x000fd00000000000 */
[----:B------:R-:W0:Y:S02]  /*0970*/  USETMAXREG.TRY_ALLOC.CTAPOOL UP0, 0xf0 ;  /* 0x000000f0000079c8 */ /* 0x000e240008000600 */
[----:B0-----:R-:W-:-:S13]  /*0980*/  PLOP3.LUT P0, PT, PT, PT, UP0, 0x80, 0x0 ;  /* 0x000000000000781c */ /* 0x001fda0003f0f008 */
[----:B------:R-:W-:Y:S05]  /*0990*/  @!P0 BRA `(.L_x_255) ;  /* 0xfffffffc00f08947 */ /* 0x000fea000383ffff */
[----:B------:R-:W0:Y:S01]  /*09a0*/  S2R R2, SR_TID.X ;  /* 0x0000000000027919 */ /* 0x000e220000002100 */
[----:B------:R-:W1:Y:S01]  /*09b0*/  S2UR UR4, SR_CgaCtaId ;  /* 0x00000000000479c3 */ /* 0x000e620000008800 */
[----:B------:R-:W-:Y:S02]  /*09c0*/  UMOV UR42, 0x400 ;  /* 0x00000400002a7882 */ /* 0x000fe40000000000 */
[----:B-1----:R-:W-:-:S03]  /*09d0*/  ULEA UR42, UR4, UR42, 0x18 ;  /* 0x0000002a042a7291 */ /* 0x002fc6000f8ec03f */
[----:B------:R-:W-:Y:S01]  /*09e0*/  ULDC UR4, c[0x0][0xc14] ;  /* 0x0003050000047ab9 */ /* 0x000fe20000000800 */
[----:B0-----:R-:W-:-:S04]  /*09f0*/  LOP3.LUT R0, R2, 0xffffff80, RZ, 0xc0, !PT ;  /* 0xffffff8002007812 */ /* 0x001fc800078ec0ff */
[----:B------:R-:W-:-:S13]  /*0a00*/  ISETP.NE.AND P0, PT, R0, 0x80, PT ;  /* 0x000000800000780c */ /* 0x000fda0003f05270 */
[----:B------:R-:W-:Y:S06]  /*0a10*/  @!P0 BAR.ARV 0x8, 0xa0 ;  /* 0x0202800000008b1d */ /* 0x000fec0000002000 */
[----:B------:R-:W-:-:S13]  /*0a20*/  ISETP.GE.U32.AND P0, PT, R2, 0x100, PT ;  /* 0x000001000200780c */ /* 0x000fda0003f06070 */
[----:B------:R-:W-:Y:S08]  /*0a30*/  @P0 BAR.ARV 0xf, 0x100 ;  /* 0x03c4000000000b1d */ /* 0x000ff00000002000 */
[----:B------:R-:W-:Y:S06]  /*0a40*/  BAR.SYNC.DEFER_BLOCKING 0x5, 0x120 ;  /* 0x0144800000007b1d */ /* 0x000fec0000010000 */
[----:B------:R-:W0:Y:S02]  /*0a50*/  LDS.128 R20, [UR42+0x28cd0] ;  /* 0x028cd02aff147984 */ /* 0x000e240008000c00 */
[----:B------:R-:W-:Y:S06]  /*0a60*/  BAR.ARV 0x4, 0x120 ;  /* 0x0104800000007b1d */ /* 0x000fec0000002000 */
[----:B0-----:R-:W-:-:S13]  /*0a70*/  ISETP.GE.AND P0, PT, R23, UR4, PT ;  /* 0x0000000417007c0c */ /* 0x001fda000bf06270 */
[----:B------:R-:W-:Y:S05]  /*0a80*/  @P0 EXIT ;  /* 0x000000000000094d */ /* 0x000fea0003800000 */
[----:B------:R-:W-:Y:S01]  /*0a90*/  VIADD R190, R2, 0xffffff80 ;  /* 0xffffff8002be7836 */ /* 0x000fe20000000000 */
[----:B------:R-:W-:Y:S01]  /*0aa0*/  R2UR UR5, R22 ;  /* 0x00000000160572ca */ /* 0x000fe200000e0000 */
[----:B------:R-:W-:Y:S01]  /*0ab0*/  IMAD.MOV.U32 R185, RZ, RZ, 0x40 ;  /* 0x00000040ffb97424 */ /* 0x000fe200078e00ff */
[----:B------:R-:W-:Y:S02]  /*0ac0*/  ULOP3.LUT UR43, UR36, 0x1, URZ, 0xfc, !UPT ;  /* 0x00000001242b7892 */ /* 0x000fe4000f8efc3f */
[----:B------:R-:W-:Y:S01]  /*0ad0*/  SHF.R.S32.HI R3, RZ, 0x1f, R190 ;  /* 0x0000001fff037819 */ /* 0x000fe200000114be */
[----:B------:R-:W-:Y:S01]  /*0ae0*/  UMOV UR37, URZ ;  /* 0x0000003f00257c82 */ /* 0x000fe20008000000 */
[----:B------:R-:W-:Y:S01]  /*0af0*/  UMOV UR40, URZ ;  /* 0x0000003f00287c82 */ /* 0x000fe20008000000 */
[----:B------:R-:W-:Y:S01]  /*0b00*/  UMOV UR41, URZ ;  /* 0x0000003f00297c82 */ /* 0x000fe20008000000 */
[CC--:B------:R-:W-:Y:S02]  /*0b10*/  LEA.HI R0, R3.reuse, R190.reuse, RZ, 0x4 ;  /* 0x000000be03007211 */ /* 0x0c0fe400078f20ff */
[----:B------:R-:W-:-:S02]  /*0b20*/  LEA.HI R4, R3, R190, RZ, 0x5 ;  /* 0x000000be03047211 */ /* 0x000fc400078f28ff */
[----:B------:R-:W-:Y:S02]  /*0b30*/  SHF.R.S32.HI R11, RZ, 0x4, R0 ;  /* 0x00000004ff0b7819 */ /* 0x000fe40000011400 */
[C---:B------:R-:W-:Y:S02]  /*0b40*/  LOP3.LUT R5, R0.reuse, 0xfffffff0, RZ, 0xc0, !PT ;  /* 0xfffffff000057812 */ /* 0x040fe400078ec0ff */
[--C-:B------:R-:W-:Y:S02]  /*0b50*/  SHF.R.S32.HI R13, RZ, 0x5, R4.reuse ;  /* 0x00000005ff0d7819 */ /* 0x100fe40000011404 */
[----:B------:R-:W-:Y:S01]  /*0b60*/  LEA.HI R2, R0, R11, RZ, 0x1 ;  /* 0x0000000b00027211 */ /* 0x000fe200078f08ff */
[----:B------:R-:W-:Y:S01]  /*0b70*/  IMAD.IADD R7, R190, 0x1, -R5 ;  /* 0x00000001be077824 */ /* 0x000fe200078e0a05 */
[----:B------:R-:W-:Y:S02]  /*0b80*/  SHF.R.S32.HI R4, RZ, 0x1f, R4 ;  /* 0x0000001fff047819 */ /* 0x000fe40000011404 */
[----:B------:R-:W-:-:S02]  /*0b90*/  LEA.HI R9, R3, R190, RZ, 0x7 ;  /* 0x000000be03097211 */ /* 0x000fc400078f38ff */
[----:B------:R-:W-:Y:S02]  /*0ba0*/  LOP3.LUT R2, R2, 0x1ffffffe, RZ, 0xc0, !PT ;  /* 0x1ffffffe02027812 */ /* 0x000fe400078ec0ff */
[----:B------:R-:W-:Y:S02]  /*0bb0*/  LEA.HI R4, R4, R13, RZ, 0x2 ;  /* 0x0000000d04047211 */ /* 0x000fe400078f10ff */
[----:B------:R-:W-:Y:S01]  /*0bc0*/  SHF.R.S32.HI R0, RZ, 0x1f, R7 ;  /* 0x0000001fff007819 */ /* 0x000fe20000011407 */
[----:B------:R-:W-:Y:S01]  /*0bd0*/  IMAD.IADD R11, R11, 0x1, -R2 ;  /* 0x000000010b0b7824 */ /* 0x000fe200078e0a02 */
[----:B------:R-:W-:Y:S02]  /*0be0*/  SHF.R.S32.HI R188, RZ, 0x7, R9 ;  /* 0x00000007ffbc7819 */ /* 0x000fe40000011409 */
[----:B------:R-:W-:Y:S01]  /*0bf0*/  LOP3.LUT R4, R4, 0x3ffffc, RZ, 0xc0, !PT ;  /* 0x003ffffc04047812 */ /* 0x000fe200078ec0ff */
[----:B------:R-:W-:Y:S01]  /*0c00*/  IMAD.SHL.U32 R11, R11, 0x8, RZ ;  /* 0x000000080b0b7824 */ /* 0x000fe200078e00ff */
[----:B------:R-:W-:Y:S01]  /*0c10*/  LEA.HI R2, R0, R7, RZ, 0x3 ;  /* 0x0000000700027211 */ /* 0x000fe200078f18ff */
[----:B------:R-:W-:Y:S01]  /*0c20*/  IMAD R15, R188, 0x100, R7 ;  /* 0x00000100bc0f7824 */ /* 0x000fe200078e0207 */
[----:B------:R-:W-:Y:S01]  /*0c30*/  LOP3.LUT R5, R9, 0xffffff80, RZ, 0xc0, !PT ;  /* 0xffffff8009057812 */ /* 0x000fe200078ec0ff */
[----:B------:R-:W-:Y:S01]  /*0c40*/  IMAD.IADD R6, R13, 0x1, -R4 ;  /* 0x000000010d067824 */ /* 0x000fe200078e0a04 */
[C---:B------:R-:W-:Y:S01]  /*0c50*/  LOP3.LUT R4, R2.reuse, 0xfffffff8, RZ, 0xc0, !PT ;  /* 0xfffffff802047812 */ /* 0x040fe200078ec0ff */
[----:B------:R-:W-:Y:S01]  /*0c60*/  IMAD.SHL.U32 R8, R2, 0x40, RZ ;  /* 0x0000004002087824 */ /* 0x000fe200078e00ff */
[----:B------:R-:W-:Y:S01]  /*0c70*/  IADD3 R5, R190, -R5, RZ ;  /* 0x80000005be057210 */ /* 0x000fe20007ffe0ff */
[----:B------:R-:W-:Y:S01]  /*0c80*/  IMAD R12, R6, 0x10, R15 ;  /* 0x00000010060c7824 */ /* 0x000fe200078e020f */
[----:B------:R-:W-:-:S02]  /*0c90*/  IADD3 R6, R7, -R4, RZ ;  /* 0x8000000407067210 */ /* 0x000fc40007ffe0ff */
[----:B------:R-:W-:Y:S01]  /*0ca0*/  SHF.R.S32.HI R0, RZ, 0x1f, R5 ;  /* 0x0000001fff007819 */ /* 0x000fe20000011405 */
[----:B------:R-:W-:Y:S01]  /*0cb0*/  IMAD.U32 R189, R12, 0x40, R11 ;  /* 0x000000400cbd7824 */ /* 0x000fe200078e000b */
[----:B------:R-:W-:Y:S01]  /*0cc0*/  LOP3.LUT R10, R8, 0x7ffffe00, RZ, 0xc0, !PT ;  /* 0x7ffffe00080a7812 */ /* 0x000fe200078ec0ff */
[----:B------:R-:W-:Y:S01]  /*0cd0*/  IMAD.SHL.U32 R8, R6, 0x40, RZ ;  /* 0x0000004006087824 */ /* 0x000fe200078e00ff */
[CC--:B------:R-:W-:Y:S02]  /*0ce0*/  LEA.HI R2, R0.reuse, R5.reuse, RZ, 0x2 ;  /* 0x0000000500027211 */ /* 0x0c0fe400078f10ff */
[----:B------:R-:W-:Y:S01]  /*0cf0*/  LEA.HI R0, R0, R5, RZ, 0x5 ;  /* 0x0000000500007211 */ /* 0x000fe200078f28ff */
[----:B------:R-:W-:Y:S01]  /*0d00*/  IMAD R10, R13, 0x400, R10 ;  /* 0x000004000d0a7824 */ /* 0x000fe200078e020a */
[--C-:B------:R-:W-:Y:S02]  /*0d10*/  SHF.R.S32.HI R4, RZ, 0x2, R2.reuse ;  /* 0x00000002ff047819 */ /* 0x100fe40000011402 */
[----:B------:R-:W-:-:S02]  /*0d20*/  SHF.R.S32.HI R7, RZ, 0x1f, R2 ;  /* 0x0000001fff077819 */ /* 0x000fc40000011402 */
[----:B------:R-:W-:Y:S02]  /*0d30*/  LOP3.LUT R8, R8, 0x1c0, RZ, 0xc0, !PT ;  /* 0x000001c008087812 */ /* 0x000fe400078ec0ff */
[----:B------:R-:W-:Y:S02]  /*0d40*/  LEA.HI R7, R7, R4, RZ, 0x3 ;  /* 0x0000000407077211 */ /* 0x000fe400078f18ff */
[----:B------:R-:W-:Y:S02]  /*0d50*/  LOP3.LUT R11, R8, 0x8, R11, 0xf8, !PT ;  /* 0x00000008080b7812 */ /* 0x000fe400078ef80b */
[----:B------:R-:W-:Y:S02]  /*0d60*/  SHF.R.U32.HI R8, RZ, 0x3, R8 ;  /* 0x00000003ff087819 */ /* 0x000fe40000011608 */
[----:B------:R-:W-:Y:S02]  /*0d70*/  LOP3.LUT R7, R7, 0xfffffff8, RZ, 0xc0, !PT ;  /* 0xfffffff807077812 */ /* 0x000fe400078ec0ff */
[----:B------:R-:W-:-:S02]  /*0d80*/  LOP3.LUT R11, R11, R8, RZ, 0x3c, !PT ;  /* 0x000000080b0b7212 */ /* 0x000fc400078e3cff */
[----:B------:R-:W-:Y:S02]  /*0d90*/  IADD3 R7, R4, -R7, RZ ;  /* 0x8000000704077210 */ /* 0x000fe40007ffe0ff */
[----:B------:R-:W-:Y:S01]  /*0da0*/  SHF.R.S32.HI R0, RZ, 0x5, R0 ;  /* 0x00000005ff007819 */ /* 0x000fe20000011400 */
[----:B------:R-:W-:Y:S01]  /*0db0*/  IMAD.IADD R10, R10, 0x1, R11 ;  /* 0x000000010a0a7824 */ /* 0x000fe200078e020b */
[----:B------:R-:W-:Y:S02]  /*0dc0*/  R2P PR, R6, 0x6 ;  /* 0x0000000606007804 */ /* 0x000fe40000000000 */
[----:B------:R-:W-:Y:S01]  /*0dd0*/  LEA.HI R3, R3, R190, RZ, 0x3 ;  /* 0x000000be03037211 */ /* 0x000fe200078f18ff */
[----:B------:R-:W-:Y:S01]  /*0de0*/  IMAD R16, R0, 0x10, R7 ;  /* 0x0000001000107824 */ /* 0x000fe200078e0207 */
[----:B------:R-:W-:Y:S02]  /*0df0*/  MOV R7, R23 ;  /* 0x0000001700077202 */ /* 0x000fe40000000f00 */
[----:B------:R-:W-:-:S02]  /*0e00*/  LEA.HI R9, R9, R188, RZ, 0x1 ;  /* 0x000000bc09097211 */ /* 0x000fc400078f08ff */
[----:B------:R-:W-:Y:S02]  /*0e10*/  LEA R23, R10, UR42, 0x1 ;  /* 0x0000002a0a177c11 */ /* 0x000fe4000f8e08ff */
[----:B------:R-:W-:Y:S02]  /*0e20*/  LOP3.LUT R2, R2, 0x7ffffffc, RZ, 0xc0, !PT ;  /* 0x7ffffffc02027812 */ /* 0x000fe400078ec0ff */
[----:B------:R-:W-:Y:S01]  /*0e30*/  LOP3.LUT R11, R3, 0x1ffffff8, RZ, 0xc0, !PT ;  /* 0x1ffffff8030b7812 */ /* 0x000fe200078ec0ff */
[----:B------:R-:W-:Y:S01]  /*0e40*/  VIADD R186, R23, 0x26800 ;  /* 0x0002680017ba7836 */ /* 0x000fe20000000000 */
[----:B------:R-:W-:Y:S01]  /*0e50*/  LOP3.LUT R9, R9, 0xfffffe, RZ, 0xc0, !PT ;  /* 0x00fffffe09097812 */ /* 0x000fe200078ec0ff */
[----:B------:R-:W-:Y:S01]  /*0e60*/  IMAD.IADD R17, R5, 0x1, -R2 ;  /* 0x0000000105117824 */ /* 0x000fe200078e0a02 */
[----:B------:R-:W-:Y:S01]  /*0e70*/  SEL R185, R185, 0xffffffc0, !P2 ;  /* 0xffffffc0b9b97807 */ /* 0x000fe20005000000 */
[----:B------:R-:W-:Y:S01]  /*0e80*/  VIADD R184, R23, 0x26820 ;  /* 0x0002682017b87836 */ /* 0x000fe20000000000 */
[----:B------:R-:W-:Y:S01]  /*0e90*/  IADD3 R9, R188, -R9, RZ ;  /* 0x80000009bc097210 */ /* 0x000fe20007ffe0ff */
[----:B------:R-:W-:Y:S01]  /*0ea0*/  IMAD.IADD R2, R190, 0x1, -R11 ;  /* 0x00000001be027824 */ /* 0x000fe200078e0a0b */
[----:B------:R-:W-:Y:S01]  /*0eb0*/  SHF.R.S32.HI R18, RZ, 0x3, R3 ;  /* 0x00000003ff127819 */ /* 0x000fe20000011403 */
[C---:B------:R-:W-:Y:S01]  /*0ec0*/  @P1 VIADD R184, R186.reuse, 0xffffffe0 ;  /* 0xffffffe0bab81836 */ /* 0x040fe20000000000 */
[----:B------:R-:W-:Y:S01]  /*0ed0*/  IADD3 R186, R186, R185, RZ ;  /* 0x000000b9baba7210 */ /* 0x000fe20007ffe0ff */
[----:B------:R-:W-:-:S02]  /*0ee0*/  IMAD.MOV.U32 R5, RZ, RZ, R21 ;  /* 0x000000ffff057224 */ /* 0x000fc400078e0015 */
[----:B------:R-:W-:Y:S02]  /*0ef0*/  IMAD.SHL.U32 R2, R2, 0x8, RZ ;  /* 0x0000000802027824 */ /* 0x000fe400078e00ff */
[----:B------:R-:W-:Y:S02]  /*0f00*/  IMAD.SHL.U32 R22, R9, 0x100, RZ ;  /* 0x0000010009167824 */ /* 0x000fe400078e00ff */
[----:B------:R-:W-:Y:S02]  /*0f10*/  IMAD.SHL.U32 R17, R17, 0x2, RZ ;  /* 0x0000000211117824 */ /* 0x000fe400078e00ff */
[----:B------:R-:W-:-:S07]  /*0f20*/  IMAD.IADD R185, R185, 0x1, R184 ;  /* 0x00000001b9b97824 */ /* 0x000fce00078e02b8 */
.L_x_299:
[----:B0-2---:R-:W0:Y:S01]  /*0f30*/  LDC.64 R8, c[0x0][0xc60] ;  /* 0x00031800ff087b82 */ /* 0x005e220000000a00 */
[----:B------:R-:W-:Y:S01]  /*0f40*/  ULDC.64 UR6, c[0x0][0xa28] ;  /* 0x00028a0000067ab9 */ /* 0x000fe20000000a00 */
[----:B------:R-:W-:Y:S01]  /*0f50*/  ULDC.64 UR8, c[0x0][0xa20] ;  /* 0x0002880000087ab9 */ /* 0x000fe20000000a00 */
[----:B------:R-:W-:Y:S01]  /*0f60*/  IMAD.MOV.U32 R3, RZ, RZ, RZ ;  /* 0x000000ffff037224 */ /* 0x000fe200078e00ff */
[----:B------:R-:W-:Y:S01]  /*0f70*/  ULDC UR4, c[0x0][0x404] ;  /* 0x0001010000047ab9 */ /* 0x000fe20000000800 */
[----:B0-----:R-:W-:-:S06]  /*0f80*/  IMAD.WIDE R6, R7, 0x4, R8 ;  /* 0x0000000407067825 */ /* 0x001fcc00078e0208 */
[----:B------:R-:W2:Y:S01]  /*0f90*/  LDG.E R6, desc[UR38][R6.64] ;  /* 0x0000002606067981 */ /* 0x000ea2000c1e1900 */
[----:B------:R-:W-:-:S04]  /*0fa0*/  UISETP.NE.U32.AND UP0, UPT, UR6, URZ, UPT ;  /* 0x0000003f0600728c */ /* 0x000fc8000bf05070 */
[----:B------:R-:W-:-:S06]  /*0fb0*/  UISETP.NE.AND.EX UP0, UPT, UR7, URZ, UPT, UP0 ;  /* 0x0000003f0700728c */ /* 0x000fcc000bf05300 */
[----:B------:R-:W-:Y:S02]  /*0fc0*/  PLOP3.LUT P0, PT, PT, PT, UP0, 0x80, 0x0 ;  /* 0x000000000000781c */ /* 0x000fe40003f0f008 */
[----:B--2---:R-:W-:-:S13]  /*0fd0*/  R2UR UR44, R6 ;  /* 0x00000000062c72ca */ /* 0x004fda00000e0000 */
[----:B------:R-:W-:Y:S02]  /*0fe0*/  USHF.R.S32.HI UR45, URZ, 0x1f, UR44 ;  /* 0x0000001f3f2d7899 */ /* 0x000fe4000801142c */
[----:B------:R-:W-:-:S04]  /*0ff0*/  @UP0 ULEA UR6, UP1, UR44, UR6, 0x2 ;  /* 0x000000062c060291 */ /* 0x000fc8000f82103f */
[----:B------:R-:W-:Y:S02]  /*1000*/  @UP0 ULEA.HI.X UR7, UR44, UR7, UR45, 0x2, UP1 ;  /* 0x000000072c070291 */ /* 0x000fe400088f142d */
[----:B------:R-:W-:Y:S01]  /*1010*/  UISETP.NE.U32.AND UP0, UPT, UR8, URZ, UPT ;  /* 0x0000003f0800728c */ /* 0x000fe2000bf05070 */
[----:B------:R-:W-:-:S03]  /*1020*/  IMAD.U32 R8, RZ, RZ, UR6 ;  /* 0x00000006ff087e24 */ /* 0x000fc6000f8e00ff */
[----:B------:R-:W-:Y:S01]  /*1030*/  MOV R9, UR7 ;  /* 0x0000000700097c02 */ /* 0x000fe20008000f00 */
[----:B------:R-:W-:Y:S01]  /*1040*/  ULDC.64 UR6, c[0x0][0x3f8] ;  /* 0x0000fe0000067ab9 */ /* 0x000fe20000000a00 */
[----:B------:R-:W-:Y:S02]  /*1050*/  UISETP.NE.AND.EX UP0, UPT, UR9, URZ, UPT, UP0 ;  /* 0x0000003f0900728c */ /* 0x000fe4000bf05300 */
[----:B------:R-:W-:Y:S01]  /*1060*/  UISETP.NE.U32.AND UP1, UPT, UR6, URZ, UPT ;  /* 0x0000003f0600728c */ /* 0x000fe2000bf25070 */
[----:B------:R0:W5:Y:S03]  /*1070*/  @P0 LDG.E R3, desc[UR38][R8.64] ;  /* 0x0000002608030981 */ /* 0x000166000c1e1900 */
[----:B------:R-:W-:Y:S01]  /*1080*/  UISETP.NE.AND.EX UP1, UPT, UR7, URZ, UPT, UP1 ;  /* 0x0000003f0700728c */ /* 0x000fe2000bf25310 */
[----:B------:R-:W-:Y:S02]  /*1090*/  PLOP3.LUT P0, PT, PT, PT, UP0, 0x80, 0x0 ;  /* 0x000000000000781c */ /* 0x000fe40003f0f008 */
[----:B------:R-:W-:Y:S01]  /*10a0*/  ULDC UR7, c[0x0][0x2e0] ;  /* 0x0000b80000077ab9 */ /* 0x000fe20000000800 */
[----:B------:R-:W-:-:S02]  /*10b0*/  USEL UR4, UR4, 0x1, UP1 ;  /* 0x0000000104047887 */ /* 0x000fc40008800000 */
[----:B------:R-:W-:Y:S02]  /*10c0*/  @UP0 ULEA UR6, UP1, UR44, UR8, 0x2 ;  /* 0x000000082c060291 */ /* 0x000fe4000f82103f */
[----:B------:R-:W-:Y:S02]  /*10d0*/  UIMAD UR4, UR4, UR7, URZ ;  /* 0x00000007040472a4 */ /* 0x000fe4000f8e023f */
[----:B------:R-:W-:Y:S02]  /*10e0*/  @UP0 ULEA.HI.X UR7, UR44, UR9, UR45, 0x2, UP1 ;  /* 0x000000092c070291 */ /* 0x000fe400088f142d */
[----:B------:R-:W-:Y:S02]  /*10f0*/  IMAD.U32 R6, RZ, RZ, UR6 ;  /* 0x00000006ff067e24 */ /* 0x000fe4000f8e00ff */
[----:B------:R-:W-:Y:S02]  /*1100*/  IMAD.U32 R152, RZ, RZ, UR4 ;  /* 0x00000004ff987e24 */ /* 0x000fe4000f8e00ff */
[----:B------:R-:W-:-:S05]  /*1110*/  IMAD.U32 R7, RZ, RZ, UR7 ;  /* 0x00000007ff077e24 */ /* 0x000fca000f8e00ff */
[----:B------:R0:W5:Y:S01]  /*1120*/  @P0 LDG.E R152, desc[UR38][R6.64] ;  /* 0x0000002606980981 */ /* 0x000162000c1e1900 */
[----:B------:R-:W-:Y:S01]  /*1130*/  UMOV UR46, UR5 ;  /* 0x00000005002e7c82 */ /* 0x000fe20008000000 */
[----:B-1-3--:R-:W-:Y:S05]  /*1140*/  @P0 BRA `(.L_x_256) ;  /* 0x00000000002c0947 */ /* 0x00afea0003800000 */
[----:B------:R-:W-:Y:S02]  /*1150*/  ULDC.64 UR4, c[0x0][0xa08] ;  /* 0x0002820000047ab9 */ /* 0x000fe40000000a00 */
[----:B------:R-:W-:-:S04]  /*1160*/  ISETP.NE.U32.AND P0, PT, RZ, UR4, PT ;  /* 0x00000004ff007c0c */ /* 0x000fc8000bf05070 */
[----:B------:R-:W-:-:S13]  /*1170*/  ISETP.NE.AND.EX P0, PT, RZ, UR5, PT, P0 ;  /* 0x00000005ff007c0c */ /* 0x000fda000bf05300 */
[----:B------:R-:W-:Y:S05]  /*1180*/  @!P0 BRA `(.L_x_256) ;  /* 0x00000000001c8947 */ /* 0x000fea0003800000 */
[----:B------:R-:W-:Y:S02]  /*1190*/  ULDC.64 UR4, c[0x0][0xa08] ;  /* 0x0002820000047ab9 */ /* 0x000fe40000000a00 */
[----:B------:R-:W-:-:S06]  /*11a0*/  UIMAD.WIDE UR4, UR44, 0x4, UR4 ;  /* 0x000000042c0478a5 */ /* 0x000fcc000f8e0204 */
[----:B0-----:R-:W-:Y:S01]  /*11b0*/  MOV R6, UR4 ;  /* 0x0000000400067c02 */ /* 0x001fe20008000f00 */
[----:B------:R-:W-:-:S05]  /*11c0*/  IMAD.U32 R7, RZ, RZ, UR5 ;  /* 0x00000005ff077e24 */ /* 0x000fca000f8e00ff */
[----:B-----5:R-:W2:Y:S04]  /*11d0*/  LDG.E R152, desc[UR38][R6.64] ;  /* 0x0000002606987981 */ /* 0x020ea8000c1e1900 */
[----:B------:R-:W2:Y:S02]  /*11e0*/  LDG.E R9, desc[UR38][R6.64+0x4] ;  /* 0x0000042606097981 */ /* 0x000ea4000c1e1900 */
[----:B--2---:R-:W-:-:S07]  /*11f0*/  IMAD.IADD R152, R9, 0x1, -R152 ;  /* 0x0000000109987824 */ /* 0x004fce00078e0a98 */
.L_x_256:
[----:B------:R-:W-:Y:S01]  /*1200*/  UISETP.NE.AND UP0, UPT, UR47, 0x1, UPT ;  /* 0x000000012f00788c */ /* 0x000fe2000bf05270 */
[----:B-----5:R-:W-:Y:S01]  /*1210*/  IMAD.IADD R152, R152, 0x1, -R3 ;  /* 0x0000000198987824 */ /* 0x020fe200078e0a03 */
[----:B------:R-:W-:Y:S01]  /*1220*/  CS2R R150, SRZ ;  /* 0x0000000000967805 */ /* 0x000fe2000001ff00 */
[----:B------:R-:W-:Y:S01]  /*1230*/  IMAD.MOV.U32 R187, RZ, RZ, R5 ;  /* 0x000000ffffbb7224 */ /* 0x000fe200078e0005 */
[----:B------:R-:W-:Y:S02]  /*1240*/  CS2R R148, SRZ ;  /* 0x0000000000947805 */ /* 0x000fe4000001ff00 */
[----:B------:R-:W-:Y:S02]  /*1250*/  CS2R R146, SRZ ;  /* 0x0000000000927805 */ /* 0x000fe4000001ff00 */
[----:B------:R-:W-:Y:S02]  /*1260*/  PLOP3.LUT P0, PT, PT, PT, UP0, 0x80, 0x0 ;  /* 0x000000000000781c */ /* 0x000fe40003f0f008 */
[----:B------:R-:W-:-:S02]  /*1270*/  CS2R R144, SRZ ;  /* 0x0000000000907805 */ /* 0x000fc4000001ff00 */
[----:B------:R-:W-:Y:S02]  /*1280*/  IADD3 R0, R152, 0x3f, RZ ;  /* 0x0000003f98007810 */ /* 0x000fe40007ffe0ff */
[----:B------:R-:W-:Y:S02]  /*1290*/  CS2R R142, SRZ ;  /* 0x00000000008e7805 */ /* 0x000fe4000001ff00 */
[----:B------:R-:W-:Y:S02]  /*12a0*/  CS2R R140, SRZ ;  /* 0x00000000008c7805 */ /* 0x000fe4000001ff00 */
[----:B------:R-:W-:Y:S02]  /*12b0*/  CS2R R138, SRZ ;  /* 0x00000000008a7805 */ /* 0x000fe4000001ff00 */
[----:B------:R-:W-:Y:S02]  /*12c0*/  SHF.R.S32.HI R3, RZ, 0x1f, R0 ;  /* 0x0000001fff037819 */ /* 0x000fe40000011400 */
[----:B------:R-:W-:-:S02]  /*12d0*/  CS2R R136, SRZ ;  /* 0x0000000000887805 */ /* 0x000fc4000001ff00 */
[----:B------:R-:W-:Y:S02]  /*12e0*/  MOV R176, RZ ;  /* 0x000000ff00b07202 */ /* 0x000fe40000000f00 */
[----:B------:R-:W-:Y:S02]  /*12f0*/  CS2R R174, SRZ ;  /* 0x0000000000ae7805 */ /* 0x000fe4000001ff00 */
[----:B------:R-:W-:Y:S01]  /*1300*/  LEA.HI R167, R3, R0, RZ, 0x6 ;  /* 0x0000000003a77211 */ /* 0x000fe200078f30ff */
[----:B------:R-:W-:Y:S01]  /*1310*/  IMAD.MOV.U32 R0, RZ, RZ, RZ ;  /* 0x000000ffff007224 */ /* 0x000fe200078e00ff */
[----:B------:R-:W-:Y:S01]  /*1320*/  CS2R R132, SRZ ;  /* 0x0000000000847805 */ /* 0x000fe2000001ff00 */
[----:B------:R-:W-:Y:S01]  /*1330*/  IMAD.MOV.U32 R3, RZ, RZ, RZ ;  /* 0x000000ffff037224 */ /* 0x000fe200078e00ff */
[----:B------:R-:W-:Y:S02]  /*1340*/  CS2R R172, SRZ ;  /* 0x0000000000ac7805 */ /* 0x000fe4000001ff00 */
[----:B------:R-:W-:-:S02]  /*1350*/  CS2R R128, SRZ ;  /* 0x0000000000807805 */ /* 0x000fc4000001ff00 */
[----:B------:R-:W-:Y:S02]  /*1360*/  CS2R R170, SRZ ;  /* 0x0000000000aa7805 */ /* 0x000fe4000001ff00 */
[----:B------:R-:W-:Y:S02]  /*1370*/  CS2R R124, SRZ ;  /* 0x00000000007c7805 */ /* 0x000fe4000001ff00 */
[----:B------:R-:W-:Y:S02]  /*1380*/  CS2R R168, SRZ ;  /* 0x0000000000a87805 */ /* 0x000fe4000001ff00 */
[----:B------:R-:W-:Y:S01]  /*1390*/  CS2R R120, SRZ ;  /* 0x0000000000787805 */ /* 0x000fe2000001ff00 */
[----:B------:R-:W-:Y:S01]  /*13a0*/  IMAD.MOV.U32 R166, RZ, RZ, RZ ;  /* 0x000000ffffa67224 */ /* 0x000fe200078e00ff */
[----:B------:R-:W-:Y:S02]  /*13b0*/  CS2R R116, SRZ ;  /* 0x0000000000747805 */ /* 0x000fe4000001ff00 */
[----:B------:R-:W-:-:S02]  /*13c0*/  CS2R R164, SRZ ;  /* 0x0000000000a47805 */ /* 0x000fc4000001ff00 */
[----:B------:R-:W-:Y:S02]  /*13d0*/  CS2R R162, SRZ ;  /* 0x0000000000a27805 */ /* 0x000fe4000001ff00 */
[----:B------:R-:W-:Y:S02]  /*13e0*/  CS2R R112, SRZ ;  /* 0x0000000000707805 */ /* 0x000fe4000001ff00 */
[----:B------:R-:W-:Y:S02]  /*13f0*/  CS2R R160, SRZ ;  /* 0x0000000000a07805 */ /* 0x000fe4000001ff00 */
[----:B------:R-:W-:Y:S02]  /*1400*/  CS2R R108, SRZ ;  /* 0x00000000006c7805 */ /* 0x000fe4000001ff00 */
        /* <DEDUP_REMOVED lines=36> */
[----:B------:R-:W-:Y:S01]  /*1650*/  CS2R R38, SRZ ;  /* 0x0000000000267805 */ /* 0x000fe2000001ff00 */
[----:B------:R-:W-:Y:S01]  /*1660*/  IMAD.MOV.U32 R153, RZ, RZ, RZ ;  /* 0x000000ffff997224 */ /* 0x000fe200078e00ff */
[----:B------:R-:W-:-:S02]  /*1670*/  CS2R R34, SRZ ;  /* 0x0000000000227805 */ /* 0x000fc4000001ff00 */
[----:B------:R-:W-:Y:S01]  /*1680*/  CS2R R10, SRZ ;  /* 0x00000000000a7805 */ /* 0x000fe2000001ff00 */
[----:B------:R-:W-:Y:S01]  /*1690*/  IMAD.MOV.U32 R12, RZ, RZ, RZ ;  /* 0x000000ffff0c7224 */ /* 0x000fe200078e00ff */
[----:B0-----:R-:W-:Y:S02]  /*16a0*/  CS2R R8, SRZ ;  /* 0x0000000000087805 */ /* 0x001fe4000001ff00 */
[----:B------:R-:W-:Y:S01]  /*16b0*/  SHF.R.S32.HI R167, RZ, 0x6, R167 ;  /* 0x00000006ffa77819 */ /* 0x000fe200000114a7 */
[----:B------:R-:W-:Y:S06]  /*16c0*/  @!P0 BRA `(.L_x_257) ;  /* 0x0000001800508947 */ /* 0x000fec0003800000 */
[----:B------:R-:W-:Y:S02]  /*16d0*/  ISETP.GE.AND P1, PT, R152, 0x1, PT ;  /* 0x000000019800780c */ /* 0x000fe40003f26270 */
[----:B------:R-:W-:-:S11]  /*16e0*/  PLOP3.LUT P0, PT, PT, PT, PT, 0x80, 0x0 ;  /* 0x000000000000781c */ /* 0x000fd60003f0f070 */
[----:B------:R-:W-:Y:S05]  /*16f0*/  @!P1 BRA `(.L_x_258) ;  /* 0x0000005800c09947 */ /* 0x000fea0003800000 */
[----:B------:R-:W0:Y:S01]  /*1700*/  SHFL.IDX PT, R0, R188, RZ, 0x1f ;  /* 0x00001fffbc007589 */ /* 0x000e2200000e0000 */
[----:B------:R-:W-:-:S06]  /*1710*/  UISETP.NE.AND UP0, UPT, UR43, 0x3, UPT ;  /* 0x000000032b00788c */ /* 0x000fcc000bf05270 */
[----:B------:R-:W-:Y:S02]  /*1720*/  PLOP3.LUT P0, PT, PT, PT, UP0, 0x80, 0x0 ;  /* 0x000000000000781c */ /* 0x000fe40003f0f008 */
[----:B0-----:R-:W-:-:S13]  /*1730*/  R2UR UR4, R0 ;  /* 0x00000000000472ca */ /* 0x001fda00000e0000 */
        /* <DEDUP_REMOVED lines=10> */
.L_x_259:
[----:B------:R-:W-:Y:S01]  /*17e0*/  ULEA UR16, UR41, UR42, 0x3 ;  /* 0x0000002a29107291 */ /* 0x000fe2000f8e183f */
[----:B------:R-:W-:-:S04]  /*17f0*/  MOV R0, UR40 ;  /* 0x0000002800007c02 */ /* 0x000fc80008000f00 */
[----:B------:R-:W-:-:S04]  /*1800*/  SHF.L.U32 R0, R0, 0x1f, RZ ;  /* 0x0000001f00007819 */ /* 0x000fc800000006ff */
[----:B------:R-:W0:Y:S02]  /*1810*/  SYNCS.PHASECHK.TRANS64.TRYWAIT P0, [UR16+0x28c50], R0 ;  /* 0x028c5000ff0075a7 */ /* 0x000e240008000150 */
[----:B0-----:R-:W-:Y:S05]  /*1820*/  @!P0 BRA `(.L_x_260) ;  /* 0x000000cc00988947 */ /* 0x001fea0003800000 */
.L_x_383:
[----:B------:R-:W-:Y:S01]  /*1830*/  BAR.SYNC.DEFER_BLOCKING 0xe, 0x100 ;  /* 0x0384000000007b1d */ /* 0x000fe20000010000 */
[----:B------:R-:W-:Y:S01]  /*1840*/  UIADD3 UR4, UR42, 0x26800, URZ ;  /* 0x000268002a047890 */ /* 0x000fe2000fffe03f */
[----:B0-----:R-:W-:Y:S01]  /*1850*/  IMAD.U32 R0, RZ, RZ, UR16 ;  /* 0x00000010ff007e24 */ /* 0x001fe2000f8e00ff */
[----:B------:R-:W-:Y:S02]  /*1860*/  ULEA UR12, UR41, UR20, 0xc ;  /* 0x00000014290c7291 */ /* 0x000fe4000f8e603f */
[----:B------:R-:W-:Y:S01]  /*1870*/  USHF.R.U32.HI UR4, URZ, 0x4, UR4 ;  /* 0x000000043f047899 */ /* 0x000fe20008011604 */
[----:B------:R-:W-:Y:S01]  /*1880*/  UMOV UR7, 0x40000040 ;  /* 0x4000004000077882 */ /* 0x000fe20000000000 */
[----:B------:R-:W-:Y:S02]  /*1890*/  UMOV UR5, 0x40000040 ;  /* 0x4000004000057882 */ /* 0x000fe40000000000 */
[----:B------:R-:W-:Y:S01]  /*18a0*/  ULOP3.LUT UR4, UR4, 0x3fff, URZ, 0xc0, !UPT ;  /* 0x00003fff04047892 */ /* 0x000fe2000f8ec03f */
[----:B------:R-:W0:Y:S01]  /*18b0*/  S2R R3, SR_TID.X ;  /* 0x0000000000037919 */ /* 0x000e220000002100 */
        /* <DEDUP_REMOVED lines=9> */
[----:B------:R-:W-:-:S06]  /*1950*/  WARPGROUP.ARRIVE ;  /* 0x00000000000079c5 */ /* 0x000fcc0000000000 */
[----:B------:R-:W-:Y:S01]  /*1960*/  HGMMA.64x256x16.F32 R24, gdesc[UR4].tnspB, RZ, !UPT, gsb0 ;  /* 0x43e00000041879f0 */ /* 0x000fe2000c0008ff */
[----:B------:R-:W-:Y:S02]  /*1970*/  UIADD3 UR6, UR12, 0x80, URZ ;  /* 0x000000800c067890 */ /* 0x000fe4000fffe03f */
[----:B------:R-:W-:Y:S01]  /*1980*/  UIADD3 UR4, UR13, 0x2, URZ ;  /* 0x000000020d047890 */ /* 0x000fe2000fffe03f */
[----:B------:R-:W-:Y:S01]  /*1990*/  UMOV UR7, 0x40000040 ;  /* 0x4000004000077882 */ /* 0x000fe20000000000 */
[----:B------:R-:W-:Y:S01]  /*19a0*/  UMOV UR5, 0x40000040 ;  /* 0x4000004000057882 */ /* 0x000fe20000000000 */
[----:B------:R-:W-:-:S03]  /*19b0*/  UIADD3 UR12, UR13, 0x6, URZ ;  /* 0x000000060d0c7890 */ /* 0x000fc6000fffe03f */
[----:B------:R-:W-:Y:S01]  /*19c0*/  UMOV UR13, 0x40000040 ;  /* 0x40000040000d7882 */ /* 0x000fe20000000000 */
[----:B0-----:R-:W-:-:S04]  /*19d0*/  LOP3.LUT R3, R3, 0x7f, RZ, 0xc0, !PT ;  /* 0x0000007f03037812 */ /* 0x001fc800078ec0ff */
[----:B------:R-:W-:-:S13]  /*19e0*/  ISETP.NE.AND P0, PT, R3, RZ, PT ;  /* 0x000000ff0300720c */ /* 0x000fda0003f05270 */
        /* <DEDUP_REMOVED lines=16> */
[----:B------:R-:W-:-:S13]  /*1af0*/  ISETP.GE.AND P0, PT, R152, 0x41, PT ;  /* 0x000000419800780c */ /* 0x000fda0003f06270 */
[----:B0-----:R-:W-:Y:S05]  /*1b00*/  @!P0 BRA `(.L_x_261) ;  /* 0x0000000c00008947 */ /* 0x001fea0003800000 */
[----:B------:R-:W-:-:S07]  /*1b10*/  VIADD R167, R167, 0xfffffffe ;  /* 0xfffffffea7a77836 */ /* 0x000fce0000000000 */
.L_x_266:
[----:B------:R-:W-:Y:S01]  /*1b20*/  BAR.SYNC.DEFER_BLOCKING 0xe, 0x100 ;  /* 0x0384000000007b1d */ /* 0x000fe20000010000 */
[----:B------:R-:W-:Y:S01]  /*1b30*/  MOV R3, UR41 ;  /* 0x0000002900037c02 */ /* 0x000fe20008000f00 */
[----:B------:R-:W-:Y:S01]  /*1b40*/  UISETP.NE.AND UP1, UPT, UR43, 0x3, UPT ;  /* 0x000000032b00788c */ /* 0x000fe2000bf25270 */
[C---:B------:R-:W-:Y:S01]  /*1b50*/  ISETP.GT.AND P1, PT, R167.reuse, RZ, PT ;  /* 0x000000ffa700720c */ /* 0x040fe20003f24270 */
[----:B------:R-:W-:Y:S01]  /*1b60*/  UIADD3 UR41, UR41, 0x1, URZ ;  /* 0x0000000129297890 */ /* 0x000fe2000fffe03f */
[----:B------:R-:W-:Y:S02]  /*1b70*/  VIADD R167, R167, 0xffffffff ;  /* 0xffffffffa7a77836 */ /* 0x000fe40000000000 */
[----:B0-----:R-:W-:Y:S01]  /*1b80*/  IMAD R0, R3, 0x40, R16 ;  /* 0x0000004003007824 */ /* 0x001fe200078e0210 */
[----:B------:R-:W-:Y:S01]  /*1b90*/  PLOP3.LUT P2, PT, PT, PT, UP1, 0x80, 0x0 ;  /* 0x000000000000781c */ /* 0x000fe20003f4f018 */
[----:B------:R-:W-:-:S03]  /*1ba0*/  UISETP.NE.AND UP0, UPT, UR41, 0x2, UPT ;  /* 0x000000022900788c */ /* 0x000fc6000bf05270 */
[----:B------:R-:W-:Y:S01]  /*1bb0*/  LEA R0, R0, UR42, 0x2 ;  /* 0x0000002a00007c11 */ /* 0x000fe2000f8e10ff */
[----:B------:R-:W-:Y:S02]  /*1bc0*/  USEL UR6, URZ, 0x1, UP0 ;  /* 0x000000013f067887 */ /* 0x000fe40008000000 */
[----:B------:R-:W-:Y:S02]  /*1bd0*/  USEL UR41, UR41, URZ, UP0 ;  /* 0x0000003f29297287 */ /* 0x000fe40008000000 */
[----:B------:R-:W-:Y:S01]  /*1be0*/  ULOP3.LUT UR40, UR40, UR6, URZ, 0x3c, !UPT ;  /* 0x0000000628287292 */ /* 0x000fe2000f8e3c3f */
[----:B------:R-:W0:Y:S04]  /*1bf0*/  LDS R3, [R0+0x28800] ;  /* 0x0288000000037984 */ /* 0x000e280000000800 */
[----:B------:R-:W1:Y:S01]  /*1c00*/  LDS R4, [R0+0x28820] ;  /* 0x0288200000047984 */ /* 0x000e620000000800 */
[-C--:B0-----:R-:W-:Y:S01]  /*1c10*/  FMUL.FTZ R24, R24, R3.reuse ;  /* 0x0000000318187220 */ /* 0x081fe20000410000 */
        /* <DEDUP_REMOVED lines=129> */
.L_x_262:
[----:B------:R-:W-:Y:S01]  /*2430*/  ULEA UR6, UR41, UR42, 0x3 ;  /* 0x0000002a29067291 */ /* 0x000fe2000f8e183f */
[----:B------:R-:W-:-:S05]  /*2440*/  IMAD.U32 R0, RZ, RZ, UR40 ;  /* 0x00000028ff007e24 */ /* 0x000fca000f8e00ff */
[----:B------:R-:W-:-:S04]  /*2450*/  SHF.L.U32 R0, R0, 0x1f, RZ ;  /* 0x0000001f00007819 */ /* 0x000fc800000006ff */
[----:B------:R0:W1:Y:S01]  /*2460*/  SYNCS.PHASECHK.TRANS64.TRYWAIT P0, [UR6+0x28c50], R0 ;  /* 0x028c5000ff0075a7 */ /* 0x0000620008000146 */
[----:B------:R-:W-:Y:S05]  /*2470*/  @!P2 BRA `(.L_x_263) ;  /* 0x000000000004a947 */ /* 0x000fea0003800000 */
[----:B------:R-:W-:Y:S01]  /*2480*/  BPT.TRAP 0x1 ;  /* 0x000000040000795c */ /* 0x000fe20000300000 */
.L_x_263:
[----:B-1----:R-:W-:Y:S05]  /*2490*/  @P0 BRA `(.L_x_264) ;  /* 0x0000000000080947 */ /* 0x002fea0003800000 */
[----:B------:R-:W1:Y:S02]  /*24a0*/  SYNCS.PHASECHK.TRANS64.TRYWAIT P0, [UR6+0x28c50], R0 ;  /* 0x028c5000ff0075a7 */ /* 0x000e640008000146 */
[----:B-1----:R-:W-:Y:S05]  /*24b0*/  @!P0 BRA `(.L_x_265) ;  /* 0x000000c0008c8947 */ /* 0x002fea0003800000 */
.L_x_264:
[----:B------:R-:W-:Y:S01]  /*24c0*/  UIADD3 UR6, UR42, 0x26800, URZ ;  /* 0x000268002a067890 */ /* 0x000fe2000fffe03f */
[----:B------:R-:W-:Y:S01]  /*24d0*/  WARPGROUP.ARRIVE ;  /* 0x00000000000079c5 */ /* 0x000fe20000000000 */
[----:B------:R-:W-:-:S05]  /*24e0*/  ULEA UR18, UR41, UR20, 0xc ;  /* 0x0000001429127291 */ /* 0x000fca000f8e603f */
[----:B-1----:R-:W1:Y:S01]  /*24f0*/  S2R R3, SR_TID.X ;  /* 0x0000000000037919 */ /* 0x002e620000002100 */
[----:B------:R-:W-:Y:S01]  /*2500*/  USHF.R.U32.HI UR6, URZ, 0x4, UR6 ;  /* 0x000000043f067899 */ /* 0x000fe20008011606 */
[----:B0-----:R-:W-:Y:S01]  /*2510*/  MOV R0, UR41 ;  /* 0x0000002900007c02 */ /* 0x001fe20008000f00 */
        /* <DEDUP_REMOVED lines=11> */
[----:B-1----:R-:W-:-:S04]  /*25d0*/  LOP3.LUT R3, R3, 0x7f, RZ, 0xc0, !PT ;  /* 0x0000007f03037812 */ /* 0x002fc800078ec0ff */
        /* <DEDUP_REMOVED lines=19> */
.L_x_261:
[----:B------:R-:W-:Y:S01]  /*2710*/  BAR.SYNC.DEFER_BLOCKING 0xe, 0x100 ;  /* 0x0384000000007b1d */ /* 0x000fe20000010000 */
[----:B------:R-:W-:Y:S01]  /*2720*/  IMAD.U32 R3, RZ, RZ, UR41 ;  /* 0x00000029ff037e24 */ /* 0x000fe2000f8e00ff */
[----:B------:R-:W-:Y:S01]  /*2730*/  UIADD3 UR41, UR41, 0x1, URZ ;  /* 0x0000000129297890 */ /* 0x000fe2000fffe03f */
[----:B------:R-:W-:Y:S02]  /*2740*/  PLOP3.LUT P0, PT, PT, PT, PT, 0x8, 0x0 ;  /* 0x000000000000781c */ /* 0x000fe40003f0e170 */
[----:B0-----:R-:W-:Y:S01]  /*2750*/  IMAD R0, R3, 0x40, R16 ;  /* 0x0000004003007824 */ /* 0x001fe200078e0210 */
[----:B------:R-:W-:-:S04]  /*2760*/  UISETP.NE.AND UP0, UPT, UR41, 0x2, UPT ;  /* 0x000000022900788c */ /* 0x000fc8000bf05270 */
[----:B------:R-:W-:Y:S01]  /*2770*/  LEA R3, R0, UR42, 0x2 ;  /* 0x0000002a00037c11 */ /* 0x000fe2000f8e10ff */
[----:B------:R-:W-:Y:S02]  /*2780*/  USEL UR4, URZ, 0x1, UP0 ;  /* 0x000000013f047887 */ /* 0x000fe40008000000 */
[----:B------:R-:W-:Y:S02]  /*2790*/  USEL UR41, UR41, URZ, UP0 ;  /* 0x0000003f29297287 */ /* 0x000fe40008000000 */
[----:B------:R-:W-:Y:S01]  /*27a0*/  ULOP3.LUT UR40, UR40, UR4, URZ, 0x3c, !UPT ;  /* 0x0000000428287292 */ /* 0x000fe2000f8e3c3f */
[----:B------:R-:W0:Y:S04]  /*27b0*/  LDS R4, [R3+0x28800] ;  /* 0x0288000003047984 */ /* 0x000e280000000800 */
[----:B------:R1:W2:Y:S02]  /*27c0*/  LDS R0, [R3+0x28820] ;  /* 0x0288200003007984 */ /* 0x0002a40000000800 */
[----:B-1----:R-:W-:Y:S01]  /*27d0*/  MOV R3, RZ ;  /* 0x000000ff00037202 */ /* 0x002fe20000000f00 */
[-C--:B0-----:R-:W-:Y:S01]  /*27e0*/  FMUL.FTZ R161, R32, R4.reuse ;  /* 0x0000000420a17220 */ /* 0x081fe20000410000 */
        /* <DEDUP_REMOVED lines=127> */
[----:B------:R-:W-:Y:S01]  /*2fe0*/  IMAD.MOV.U32 R0, RZ, RZ, RZ ;  /* 0x000000ffff007224 */ /* 0x000fe200078e00ff */
[----:B------:R-:W-:Y:S06]  /*2ff0*/  BAR.ARV 0xf, 0x100 ;  /* 0x03c4000000007b1d */ /* 0x000fec0000002000 */
[----:B------:R-:W-:Y:S05]  /*3000*/  BRA `(.L_x_258) ;  /* 0x00000040007c7947 */ /* 0x000fea0003800000 */
.L_x_257:
[----:B------:R-:W-:Y:S02]  /*3010*/  ISETP.GE.AND P1, PT, R152, 0x1, PT ;  /* 0x000000019800780c */ /* 0x000fe40003f26270 */
[----:B------:R-:W-:-:S11]  /*3020*/  PLOP3.LUT P0, PT, PT, PT, PT, 0x80, 0x0 ;  /* 0x000000000000781c */ /* 0x000fd60003f0f070 */
[----:B------:R-:W-:Y:S05]  /*3030*/  @!P1 BRA `(.L_x_258) ;  /* 0x0000004000709947 */ /* 0x000fea0003800000 */
[----:B------:R-:W0:Y:S02]  /*3040*/  SHFL.IDX PT, R0, R188, RZ, 0x1f ;  /* 0x00001fffbc007589 */ /* 0x000e2400000e0000 */
[----:B0-----:R-:W-:-:S13]  /*3050*/  R2UR UR4, R0 ;  /* 0x00000000000472ca */ /* 0x001fda00000e0000 */
        /* <DEDUP_REMOVED lines=15> */
[----:B------:R0:W1:Y:S01]  /*3150*/  LDC.64 R14, c[0x4][R0] ;  /* 0x01000000000e7b82 */ /* 0x0000620000000a00 */
[----:B------:R-:W-:Y:S01]  /*3160*/  IMAD.U32 R5, RZ, RZ, UR5 ;  /* 0x00000005ff057e24 */ /* 0x000fe2000f8e00ff */
[----:B------:R-:W-:Y:S01]  /*3170*/  ULDC.64 UR4, c[0x4][0x90] ;  /* 0x0100240000047ab9 */ /* 0x000fe20000000a00 */
[----:B------:R-:W-:Y:S01]  /*3180*/  IMAD.U32 R10, RZ, RZ, UR6 ;  /* 0x00000006ff0a7e24 */ /* 0x000fe2000f8e00ff */
[----:B------:R-:W-:Y:S01]  /*3190*/  MOV R6, UR4 ;  /* 0x0000000400067c02 */ /* 0x000fe20008000f00 */
[----:B------:R-:W-:Y:S01]  /*31a0*/  IMAD.U32 R7, RZ, RZ, UR5 ;  /* 0x00000005ff077e24 */ /* 0x000fe2000f8e00ff */
[----:B------:R-:W-:Y:S01]  /*31b0*/  MOV R8, 0x70 ;  /* 0x0000007000087802 */ /* 0x000fe20000000f00 */
[----:B------:R-:W-:-:S02]  /*31c0*/  IMAD.U32 R11, RZ, RZ, UR7 ;  /* 0x00000007ff0b7e24 */ /* 0x000fc4000f8e00ff */
[----:B------:R-:W-:Y:S02]  /*31d0*/  IMAD.MOV.U32 R12, RZ, RZ, 0x1 ;  /* 0x00000001ff0c7424 */ /* 0x000fe400078e00ff */
[----:B0-----:R-:W-:-:S07]  /*31e0*/  IMAD.MOV.U32 R13, RZ, RZ, RZ ;  /* 0x000000ffff0d7224 */ /* 0x001fce00078e00ff */
[----:B------:R-:W-:-:S07]  /*31f0*/  LEPC R20, `(.L_x_267) ;  /* 0x000000001014794e */ /* 0x000fce0000000000 */
[----:B-1----:R-:W-:Y:S05]  /*3200*/  CALL.ABS.NOINC R14 ;  /* 0x000000000e007343 */ /* 0x002fea0003c00000 */
.L_x_267:
[----:B------:R-:W-:Y:S01]  /*3210*/  ULEA.HI UR4, UR37, UR37, URZ, 0x1 ;  /* 0x0000002525047291 */ /* 0x000fe2000f8f083f */
[----:B------:R-:W-:-:S03]  /*3220*/  MOV R3, UR43 ;  /* 0x0000002b00037c02 */ /* 0x000fc60008000f00 */
[----:B------:R-:W-:Y:S01]  /*3230*/  ULOP3.LUT UR4, UR4, 0xfffffffe, URZ, 0xc0, !UPT ;  /* 0xfffffffe04047892 */ /* 0x000fe2000f8ec03f */
[----:B------:R-:W-:-:S03]  /*3240*/  ISETP.NE.AND P0, PT, R3, 0x3, PT ;  /* 0x000000030300780c */ /* 0x000fc60003f05270 */
[----:B------:R-:W-:-:S06]  /*3250*/  UIADD3 UR4, UR37, -UR4, URZ ;  /* 0x8000000425047290 */ /* 0x000fcc000fffe03f */
[----:B------:R-:W-:-:S05]  /*3260*/  IMAD.U32 R0, RZ, RZ, UR4 ;  /* 0x00000004ff007e24 */ /* 0x000fca000f8e00ff */
[----:B------:R-:W-:-:S04]  /*3270*/  SHF.L.U32 R0, R0, 0x1f, RZ ;  /* 0x0000001f00007819 */ /* 0x000fc800000006ff */
[----:B------:R-:W0:Y:S02]  /*3280*/  SYNCS.PHASECHK.TRANS64.TRYWAIT P1, [UR42+0x28c00], R0 ;  /* 0x028c0000ff0075a7 */ /* 0x000e24000802016a */
[----:B0-----:R-:W-:Y:S05]  /*3290*/  @!P1 BRA `(.L_x_268) ;  /* 0x000000b4002c9947 */ /* 0x001fea0003800000 */
.L_x_384:
[----:B------:R-:W-:Y:S05]  /*32a0*/  @!P0 BRA `(.L_x_269) ;  /* 0x0000000000048947 */ /* 0x000fea0003800000 */
[----:B------:R-:W-:Y:S01]  /*32b0*/  BPT.TRAP 0x1 ;  /* 0x000000040000795c */ /* 0x000fe20000300000 */
.L_x_269:
[----:B------:R-:W-:Y:S02]  /*32c0*/  IMAD.U32 R7, RZ, RZ, UR41 ;  /* 0x00000029ff077e24 */ /* 0x000fe4000f8e00ff */
[----:B------:R-:W-:-:S03]  /*32d0*/  IMAD.U32 R8, RZ, RZ, UR40 ;  /* 0x00000028ff087e24 */ /* 0x000fc6000f8e00ff */
[----:B------:R-:W-:Y:S02]  /*32e0*/  LEA R7, R7, UR42, 0x3 ;  /* 0x0000002a07077c11 */ /* 0x000fe4000f8e18ff */
[----:B------:R-:W-:-:S04]  /*32f0*/  SHF.L.U32 R8, R8, 0x1f, RZ ;  /* 0x0000001f08087819 */ /* 0x000fc800000006ff */
[----:B------:R1:W2:Y:S01]  /*3300*/  SYNCS.PHASECHK.TRANS64.TRYWAIT P1, [R7+URZ+0x28c30], R8 ;  /* 0x028c3008070075a7 */ /* 0x0002a2000802017f */
[----:B------:R-:W-:Y:S05]  /*3310*/  @!P0 BRA `(.L_x_270) ;  /* 0x0000000000048947 */ /* 0x000fea0003800000 */
[----:B------:R-:W-:Y:S01]  /*3320*/  BPT.TRAP 0x1 ;  /* 0x000000040000795c */ /* 0x000fe20000300000 */
.L_x_270:
[----:B--2---:R-:W-:Y:S05]  /*3330*/  @P1 BRA `(.L_x_271) ;  /* 0x0000000000081947 */ /* 0x004fea0003800000 */
[----:B------:R-:W2:Y:S02]  /*3340*/  SYNCS.PHASECHK.TRANS64.TRYWAIT P1, [R7+URZ+0x28c30], R8 ;  /* 0x028c3008070075a7 */ /* 0x000ea4000802017f */
[----:B--2---:R-:W-:Y:S05]  /*3350*/  @!P1 BRA `(.L_x_272) ;  /* 0x000000b400149947 */ /* 0x004fea0003800000 */
.L_x_271:
[----:B0-----:R-:W0:Y:S01]  /*3360*/  S2R R0, SR_TID.X ;  /* 0x0000000000007919 */ /* 0x001e220000002100 */
[----:B------:R-:W-:-:S04]  /*3370*/  UIADD3 UR4, UR42, 0x22400, URZ ;  /* 0x000224002a047890 */ /* 0x000fc8000fffe03f */
[----:B------:R-:W-:-:S04]  /*3380*/  USHF.R.U32.HI UR4, URZ, 0x4, UR4 ;  /* 0x000000043f047899 */ /* 0x000fc80008011604 */
[----:B------:R-:W-:Y:S01]  /*3390*/  ULOP3.LUT UR4, UR4, 0x3fff, URZ, 0xc0, !UPT ;  /* 0x00003fff04047892 */ /* 0x000fe2000f8ec03f */
[----:B0-----:R-:W-:-:S05]  /*33a0*/  LOP3.LUT R3, R0, 0x7f, RZ, 0xc0, !PT ;  /* 0x0000007f00037812 */ /* 0x001fca00078ec0ff */
[----:B------:R-:W-:Y:S01]  /*33b0*/  IMAD.U32 R0, RZ, RZ, UR4 ;  /* 0x00000004ff007e24 */ /* 0x000fe2000f8e00ff */
[----:B------:R-:W-:Y:S05]  /*33c0*/  WARPSYNC.ALL ;  /* 0x0000000000007948 */ /* 0x000fea0003800000 */
[----:B------:R-:W-:Y:S02]  /*33d0*/  ISETP.NE.AND P1, PT, R3, RZ, PT ;  /* 0x000000ff0300720c */ /* 0x000fe40003f25270 */
[----:B------:R-:W-:-:S04]  /*33e0*/  LOP3.LUT R0, R0, 0x10000, RZ, 0xfc, !PT ;  /* 0x0001000000007812 */ /* 0x000fc800078efcff */
[----:B------:R-:W-:Y:S01]  /*33f0*/  R2UR UR12, R0 ;  /* 0x00000000000c72ca */ /* 0x000fe200000e0000 */
[----:B------:R-:W-:Y:S01]  /*3400*/  UIADD3 UR4, UR42, 0x20400, URZ ;  /* 0x000204002a047890 */ /* 0x000fe2000fffe03f */
[----:B------:R-:W-:Y:S01]  /*3410*/  WARPGROUP.ARRIVE ;  /* 0x00000000000079c5 */ /* 0x000fe20000000000 */
[----:B------:R-:W-:Y:S01]  /*3420*/  UMOV UR7, 0x40000040 ;  /* 0x4000004000077882 */ /* 0x000fe20000000000 */
[----:B------:R-:W-:Y:S01]  /*3430*/  UMOV UR5, 0x40000040 ;  /* 0x4000004000057882 */ /* 0x000fe20000000000 */
[----:B------:R-:W-:Y:S01]  /*3440*/  USHF.R.U32.HI UR4, URZ, 0x4, UR4 ;  /* 0x000000043f047899 */ /* 0x000fe20008011604 */
[----:B------:R-:W-:Y:S01]  /*3450*/  IMAD R4, R167, -0x40, R152 ;  /* 0xffffffc0a7047824 */ /* 0x000fe200078e0298 */
[----:B------:R-:W-:Y:S01]  /*3460*/  UMOV UR11, 0x40000040 ;  /* 0x40000040000b7882 */ /* 0x000fe20000000000 */
[----:B------:R-:W-:Y:S01]  /*3470*/  UMOV UR9, 0x40000040 ;  /* 0x4000004000097882 */ /* 0x000fe20000000000 */
[----:B------:R-:W-:Y:S01]  /*3480*/  ULOP3.LUT UR4, UR4, 0x3fff, URZ, 0xc0, !UPT ;  /* 0x00003fff04047892 */ /* 0x000fe2000f8ec03f */
[----:B------:R-:W-:Y:S01]  /*3490*/  UMOV UR15, 0x40000040 ;  /* 0x40000040000f7882 */ /* 0x000fe20000000000 */
[----:B------:R-:W-:-:S02]  /*34a0*/  IADD3 R4, -R17, 0x40, R4 ;  /* 0x0000004011047810 */ /* 0x000fc40007ffe104 */
[----:B------:R-:W-:Y:S02]  /*34b0*/  ULEA UR12, UR41, UR12, 0x9 ;  /* 0x0000000c290c7291 */ /* 0x000fe4000f8e483f */
[----:B------:R-:W-:Y:S01]  /*34c0*/  ULOP3.LUT UR13, UR4, 0x10000, URZ, 0xfc, !UPT ;  /* 0x00010000040d7892 */ /* 0x000fe2000f8efc3f */
[C---:B------:R-:W-:Y:S01]  /*34d0*/  ISETP.GT.AND P3, PT, R4.reuse, RZ, PT ;  /* 0x000000ff0400720c */ /* 0x040fe20003f64270 */
[----:B------:R-:W-:Y:S01]  /*34e0*/  UIADD3 UR10, UR12, 0x4, URZ ;  /* 0x000000040c0a7890 */ /* 0x000fe2000fffe03f */
[C---:B------:R-:W-:Y:S01]  /*34f0*/  ISETP.GT.AND P6, PT, R4.reuse, 0x1, PT ;  /* 0x000000010400780c */ /* 0x040fe20003fc4270 */
[----:B------:R-:W-:Y:S01]  /*3500*/  UIADD3 UR8, UR13, 0x4, URZ ;  /* 0x000000040d087890 */ /* 0x000fe2000fffe03f */
[C---:B------:R-:W-:Y:S01]  /*3510*/  ISETP.GT.AND P5, PT, R4.reuse, 0x8, PT ;  /* 0x000000080400780c */ /* 0x040fe20003fa4270 */
[----:B------:R-:W-:Y:S01]  /*3520*/  UMOV UR6, UR12 ;  /* 0x0000000c00067c82 */ /* 0x000fe20008000000 */
[----:B------:R-:W-:Y:S01]  /*3530*/  UMOV UR4, UR13 ;  /* 0x0000000d00047c82 */ /* 0x000fe20008000000 */
[----:B------:R-:W-:Y:S01]  /*3540*/  UIADD3 UR14, UR12, 0x6, URZ ;  /* 0x000000060c0e7890 */ /* 0x000fe2000fffe03f */
[----:B------:R-:W-:Y:S01]  /*3550*/  HGMMA.64x64x16.F32 R24, gdesc[UR4], RZ, !UPT, gsb0 ;  /* 0x00e00000041879f0 */ /* 0x000fe2000c0008ff */
[----:B------:R-:W-:Y:S01]  /*3560*/  UIADD3 UR6, UR12, 0x2, URZ ;  /* 0x000000020c067890 */ /* 0x000fe2000fffe03f */
[C---:B------:R-:W-:Y:S01]  /*3570*/  ISETP.GT.AND P4, PT, R4.reuse, 0x9, PT ;  /* 0x000000090400780c */ /* 0x040fe20003f84270 */
[----:B------:R-:W-:Y:S01]  /*3580*/  UIADD3 UR4, UR13, 0x2, URZ ;  /* 0x000000020d047890 */ /* 0x000fe2000fffe03f */
[----:B------:R-:W-:Y:S01]  /*3590*/  ISETP.GT.AND P2, PT, R4, 0x10, PT ;  /* 0x000000100400780c */ /* 0x000fe20003f44270 */
[----:B------:R-:W-:Y:S01]  /*35a0*/  UMOV UR7, 0x40000040 ;  /* 0x4000004000077882 */ /* 0x000fe20000000000 */
[----:B------:R-:W-:Y:S01]  /*35b0*/  UMOV UR5, 0x40000040 ;  /* 0x4000004000057882 */ /* 0x000fe20000000000 */
[----:B------:R-:W-:Y:S01]  /*35c0*/  UIADD3 UR12, UR13, 0x6, URZ ;  /* 0x000000060d0c7890 */ /* 0x000fe2000fffe03f */
[----:B------:R-:W-:-:S02]  /*35d0*/  ULDC UR20, c[0x0][0x988] ;  /* 0x0002620000147ab9 */ /* 0x000fc40000000800 */
[----:B------:R-:W-:Y:S01]  /*35e0*/  UMOV UR13, 0x40000040 ;  /* 0x40000040000d7882 */ /* 0x000fe20000000000 */
[----:B------:R-:W-:Y:S02]  /*35f0*/  WARPGROUP.DEPBAR.LE gsb0, 0x0 ;  /* 0x00008000000079c5 */ /* 0x000fe40000010000 */
[----:B------:R-:W-:-:S06]  /*3600*/  WARPGROUP.ARRIVE ;  /* 0x00000000000079c5 */ /* 0x000fcc0000000000 */
[----:B------:R-:W-:Y:S01]  /*3610*/  HGMMA.64x64x16.F32 R24, gdesc[UR4], R24, gsb0 ;  /* 0x00e00000041879f0 */ /* 0x000fe20008000818 */
[----:B------:R-:W-:Y:S02]  /*3620*/  ULDC UR6, c[0x0][0x9d8] ;  /* 0x0002760000067ab9 */ /* 0x000fe40000000800 */
        /* <DEDUP_REMOVED lines=13> */
[----:B------:R-:W0:Y:S01]  /*3700*/  MUFU.TANH R24, R24 ;  /* 0x0000001800187308 */ /* 0x000e220000002400 */
        /* <DEDUP_REMOVED lines=16> */
[----:B0-----:R-:W-:Y:S01]  /*3810*/  FSEL R24, R24, -INF , P3 ;  /* 0xff80000018187808 */ /* 0x001fe20001800000 */
[----:B------:R-:W-:Y:S01]  /*3820*/  FMUL.FTZ R42, R42, UR6 ;  /* 0x000000062a2a7c20 */ /* 0x000fe20008410000 */
[----:B------:R-:W-:Y:S01]  /*3830*/  FMUL.FTZ R48, R48, UR6 ;  /* 0x0000000630307c20 */ /* 0x000fe20008410000 */
[----:B------:R-:W-:Y:S01]  /*3840*/  FMUL.FTZ R43, R43, UR6 ;  /* 0x000000062b2b7c20 */ /* 0x000fe20008410000 */
[----:B------:R-:W-:Y:S01]  /*3850*/  FMUL.FTZ R49, R49, UR6 ;  /* 0x0000000631317c20 */ /* 0x000fe20008410000 */
[----:B------:R-:W-:Y:S01]  /*3860*/  FMUL.FTZ R46, R46, UR6 ;  /* 0x000000062e2e7c20 */ /* 0x000fe20008410000 */
[----:B------:R-:W-:Y:S01]  /*3870*/  FMUL.FTZ R52, R52, UR6 ;  /* 0x0000000634347c20 */ /* 0x000fe20008410000 */
[----:B------:R-:W0:Y:S01]  /*3880*/  MUFU.TANH R29, R29 ;  /* 0x0000001d001d7308 */ /* 0x000e220000002400 */
[----:B---3--:R-:W-:Y:S01]  /*3890*/  FSEL R25, R25, -INF , P6 ;  /* 0xff80000019197808 */ /* 0x008fe20003000000 */
[----:B------:R-:W-:Y:S01]  /*38a0*/  FMUL.FTZ R53, R53, UR6 ;  /* 0x0000000635357c20 */ /* 0x000fe20008410000 */
[----:B------:R-:W-:Y:S01]  /*38b0*/  FMUL.FTZ R47, R47, UR6 ;  /* 0x000000062f2f7c20 */ /* 0x000fe20008410000 */
[----:B------:R-:W-:Y:S01]  /*38c0*/  FMUL.FTZ R50, R50, UR6 ;  /* 0x0000000632327c20 */ /* 0x000fe20008410000 */
[----:B------:R-:W-:Y:S01]  /*38d0*/  FMNMX.FTZ R3, R24, R25, !PT ;  /* 0x0000001918037209 */ /* 0x000fe20007810000 */
[----:B------:R-:W-:Y:S01]  /*38e0*/  FMUL.FTZ R51, R51, UR6 ;  /* 0x0000000633337c20 */ /* 0x000fe20008410000 */
[----:B------:R-:W-:Y:S01]  /*38f0*/  FMUL.FTZ R54, R54, UR6 ;  /* 0x0000000636367c20 */ /* 0x000fe20008410000 */
[----:B------:R-:W3:Y:S01]  /*3900*/  MUFU.TANH R26, R26 ;  /* 0x0000001a001a7308 */ /* 0x000ee20000002400 */
[----:B----4-:R-:W-:Y:S01]  /*3910*/  FSEL R28, R28, -INF , P5 ;  /* 0xff8000001c1c7808 */ /* 0x010fe20002800000 */
[----:B------:R-:W-:-:S03]  /*3920*/  FMUL.FTZ R55, R55, UR6 ;  /* 0x0000000637377c20 */ /* 0x000fc60008410000 */
[----:B------:R-:W-:-:S03]  /*3930*/  FMNMX.FTZ R6, R28, R3, !PT ;  /* 0x000000031c067209 */ /* 0x000fc60007810000 */
[----:B------:R-:W4:Y:S01]  /*3940*/  MUFU.TANH R32, R32 ;  /* 0x0000002000207308 */ /* 0x000f220000002400 */
[----:B0-----:R-:W-:-:S04]  /*3950*/  FSEL R29, R29, -INF , P4 ;  /* 0xff8000001d1d7808 */ /* 0x001fc80002000000 */
[----:B------:R-:W-:-:S03]  /*3960*/  FMNMX.FTZ R3, R29, R6, !PT ;  /* 0x000000061d037209 */ /* 0x000fc60007810000 */
[----:B------:R-:W0:Y:S01]  /*3970*/  MUFU.TANH R27, R27 ;  /* 0x0000001b001b7308 */ /* 0x000e220000002400 */
[----:B---3--:R-:W-:Y:S02]  /*3980*/  FSEL R26, R26, -INF , P3 ;  /* 0xff8000001a1a7808 */ /* 0x008fe40001800000 */
[----:B------:R-:W-:-:S05]  /*3990*/  ISETP.GT.AND P3, PT, R4, 0x11, PT ;  /* 0x000000110400780c */ /* 0x000fca0003f64270 */
[----:B------:R-:W3:Y:S01]  /*39a0*/  MUFU.TANH R33, R33 ;  /* 0x0000002100217308 */ /* 0x000ee20000002400 */
[----:B----4-:R-:W-:-:S04]  /*39b0*/  FSEL R32, R32, -INF , P2 ;  /* 0xff80000020207808 */ /* 0x010fc80001000000 */
[----:B------:R-:W-:-:S03]  /*39c0*/  FMNMX.FTZ R6, R32, R3, !PT ;  /* 0x0000000320067209 */ /* 0x000fc60007810000 */
[----:B------:R-:W4:Y:S01]  /*39d0*/  MUFU.TANH R30, R30 ;  /* 0x0000001e001e7308 */ /* 0x000f220000002400 */
[----:B0-----:R-:W-:Y:S02]  /*39e0*/  FSEL R27, R27, -INF , P6 ;  /* 0xff8000001b1b7808 */ /* 0x001fe40003000000 */
[----:B------:R-:W-:-:S05]  /*39f0*/  ISETP.GT.AND P6, PT, R4, 0x18, PT ;  /* 0x000000180400780c */ /* 0x000fca0003fc4270 */
[----:B------:R-:W0:Y:S01]  /*3a00*/  MUFU.TANH R36, R36 ;  /* 0x0000002400247308 */ /* 0x000e220000002400 */
[----:B---3--:R-:W-:-:S04]  /*3a10*/  FSEL R33, R33, -INF , P3 ;  /* 0xff80000021217808 */ /* 0x008fc80001800000 */
[----:B------:R-:W-:-:S03]  /*3a20*/  FMNMX.FTZ R3, R33, R6, !PT ;  /* 0x0000000621037209 */ /* 0x000fc60007810000 */
[----:B------:R-:W3:Y:S01]  /*3a30*/  MUFU.TANH R31, R31 ;  /* 0x0000001f001f7308 */ /* 0x000ee20000002400 */
[----:B----4-:R-:W-:Y:S02]  /*3a40*/  FSEL R30, R30, -INF , P5 ;  /* 0xff8000001e1e7808 */ /* 0x010fe40002800000 */
[----:B------:R-:W-:-:S05]  /*3a50*/  ISETP.GT.AND P5, PT, R4, 0x19, PT ;  /* 0x000000190400780c */ /* 0x000fca0003fa4270 */
        /* <DEDUP_REMOVED lines=50> */
[----:B------:R-:W-:Y:S02]  /*3d80*/  FMNMX.FTZ R4, R52, R3, !PT ;  /* 0x0000000334047209 */ /* 0x000fe40007810000 */
[----:B------:R-:W-:Y:S01]  /*3d90*/  FMNMX.FTZ R3, R26, R27, !PT ;  /* 0x0000001b1a037209 */ /* 0x000fe20007810000 */
[----:B------:R-:W3:Y:S01]  /*3da0*/  MUFU.TANH R50, R50 ;  /* 0x0000003200327308 */ /* 0x000ee20000002400 */
[----:B----4-:R-:W-:-:S04]  /*3db0*/  FSEL R53, R53, -INF , P2 ;  /* 0xff80000035357808 */ /* 0x010fc80001000000 */
[----:B------:R-:W-:-:S03]  /*3dc0*/  FMNMX.FTZ R5, R53, R4, !PT ;  /* 0x0000000435057209 */ /* 0x000fc60007810000 */
[----:B------:R-:W4:Y:S01]  /*3dd0*/  MUFU.TANH R51, R51 ;  /* 0x0000003300337308 */ /* 0x000f220000002400 */
[----:B0-----:R-:W-:Y:S01]  /*3de0*/  FSEL R47, R47, -INF , P6 ;  /* 0xff8000002f2f7808 */ /* 0x001fe20003000000 */
[----:B------:R-:W0:Y:S06]  /*3df0*/  SHFL.BFLY PT, R4, R5, 0x2, 0x1f ;  /* 0x0c401f0005047f89 */ /* 0x000e2c00000e0000 */
[----:B------:R-:W5:Y:S01]  /*3e00*/  MUFU.TANH R54, R54 ;  /* 0x0000003600367308 */ /* 0x000f620000002400 */
[----:B---3--:R-:W-:-:S07]  /*3e10*/  FSEL R50, R50, -INF , P5 ;  /* 0xff80000032327808 */ /* 0x008fce0002800000 */
[----:B------:R-:W3:Y:S01]  /*3e20*/  MUFU.TANH R55, R55 ;  /* 0x0000003700377308 */ /* 0x000ee20000002400 */
[----:B----4-:R-:W-:Y:S02]  /*3e30*/  FSEL R51, R51, -INF , P4 ;  /* 0xff80000033337808 */ /* 0x010fe40002000000 */
[----:B-----5:R-:W-:Y:S02]  /*3e40*/  FSEL R54, R54, -INF , P3 ;  /* 0xff80000036367808 */ /* 0x020fe40001800000 */
[----:B0-----:R-:W-:Y:S02]  /*3e50*/  FMNMX.FTZ R9, R5, R4, !PT ;  /* 0x0000000405097209 */ /* 0x001fe40007810000 */
[----:B------:R-:W-:-:S03]  /*3e60*/  FMNMX.FTZ R4, R30, R3, !PT ;  /* 0x000000031e047209 */ /* 0x000fc60007810000 */
[----:B------:R-:W0:Y:S01]  /*3e70*/  SHFL.BFLY PT, R10, R9, 0x1, 0x1f ;  /* 0x0c201f00090a7f89 */ /* 0x000e2200000e0000 */
[----:B------:R-:W-:Y:S02]  /*3e80*/  FMNMX.FTZ R3, R31, R4, !PT ;  /* 0x000000041f037209 */ /* 0x000fe40007810000 */
[----:B---3--:R-:W-:Y:S02]  /*3e90*/  FSEL R55, R55, -INF , P2 ;  /* 0xff80000037377808 */ /* 0x008fe40001000000 */
[----:B------:R-:W-:-:S04]  /*3ea0*/  FMNMX.FTZ R4, R34, R3, !PT ;  /* 0x0000000322047209 */ /* 0x000fc80007810000 */
[----:B------:R-:W-:-:S04]  /*3eb0*/  FMNMX.FTZ R3, R35, R4, !PT ;  /* 0x0000000423037209 */ /* 0x000fc80007810000 */
[----:B------:R-:W-:-:S04]  /*3ec0*/  FMNMX.FTZ R6, R38, R3, !PT ;  /* 0x0000000326067209 */ /* 0x000fc80007810000 */
[----:B------:R-:W-:-:S04]  /*3ed0*/  FMNMX.FTZ R3, R39, R6, !PT ;  /* 0x0000000627037209 */ /* 0x000fc80007810000 */
[----:B------:R-:W-:Y:S02]  /*3ee0*/  FMNMX.FTZ R6, R42, R3, !PT ;  /* 0x000000032a067209 */ /* 0x000fe40007810000 */
[----:B0-----:R-:W-:Y:S02]  /*3ef0*/  FMNMX.FTZ R4, R9, R10, !PT ;  /* 0x0000000a09047209 */ /* 0x001fe40007810000 */
        /* <DEDUP_REMOVED lines=21> */
[----:B------:R-:W0:Y:S01]  /*4050*/  SHFL.BFLY PT, R3, R6, 0x2, 0x1f ;  /* 0x0c401f0006037f89 */ /* 0x000e2200000e0000 */
[----:B------:R-:W3:Y:S01]  /*4060*/  MUFU.EX2 R25, R25 ;  /* 0x0000001900197308 */ /* 0x000ee20000000800 */
        /* <DEDUP_REMOVED lines=8> */
[----:B---3--:R-:W-:Y:S02]  /*40f0*/  F2FP.F16.F32.PACK_AB R156, R25, R24 ;  /* 0x00000018199c723e */ /* 0x008fe400000000ff */
[----:B0-----:R-:W-:-:S05]  /*4100*/  FMNMX.FTZ R3, R6, R3, !PT ;  /* 0x0000000306037209 */ /* 0x001fca0007810000 */
[----:B------:R-:W-:Y:S01]  /*4110*/  MUFU.EX2 R32, R32 ;  /* 0x0000002000207308 */ /* 0x000fe20000000800 */
[----:B------:R-:W0:Y:S07]  /*4120*/  SHFL.BFLY PT, R6, R3, 0x1, 0x1f ;  /* 0x0c201f0003067f89 */ /* 0x000e2e00000e0000 */
[----:B------:R-:W3:Y:S01]  /*4130*/  MUFU.EX2 R33, R33 ;  /* 0x0000002100217308 */ /* 0x000ee20000000800 */
[----:B----4-:R-:W-:-:S07]  /*4140*/  F2FP.F16.F32.PACK_AB R158, R29, R28 ;  /* 0x0000001c1d9e723e */ /* 0x010fce00000000ff */
[----:B------:R-:W-:Y:S08]  /*4150*/  MUFU.EX2 R36, R36 ;  /* 0x0000002400247308 */ /* 0x000ff00000000800 */
[----:B------:R-:W4:Y:S01]  /*4160*/  MUFU.EX2 R37, R37 ;  /* 0x0000002500257308 */ /* 0x000f220000000800 */
[----:B---3--:R-:W-:Y:S02]  /*4170*/  F2FP.F16.F32.PACK_AB R160, R33, R32 ;  /* 0x0000002021a0723e */ /* 0x008fe400000000ff */
[----:B0-----:R-:W-:-:S04]  /*4180*/  FMNMX.FTZ R5, R3, R6, !PT ;  /* 0x0000000603057209 */ /* 0x001fc80007810000 */
[C---:B------:R-:W-:Y:S01]  /*4190*/  FSETP.NEU.FTZ.AND P2, PT, R5.reuse, -INF , PT ;  /* 0xff8000000500780b */ /* 0x040fe20003f5d000 */
[----:B------:R-:W-:Y:S01]  /*41a0*/  FMUL.FTZ R3, R5, UR20 ;  /* 0x0000001405037c20 */ /* 0x000fe20008410000 */
[----:B------:R-:W-:Y:S04]  /*41b0*/  MUFU.EX2 R40, R40 ;  /* 0x0000002800287308 */ /* 0x000fe80000000800 */
[----:B------:R-:W-:Y:S01]  /*41c0*/  FSEL R6, R3, RZ, P2 ;  /* 0x000000ff03067208 */ /* 0x000fe20001000000 */
[----:B------:R-:W-:Y:S01]  /*41d0*/  FADD.FTZ R3, R24, R25 ;  /* 0x0000001918037221 */ /* 0x000fe20000010000 */
[----:B----4-:R-:W-:Y:S02]  /*41e0*/  F2FP.F16.F32.PACK_AB R162, R37, R36 ;  /* 0x0000002425a2723e */ /* 0x010fe400000000ff */
[----:B------:R-:W0:Y:S01]  /*41f0*/  MUFU.EX2 R41, R41 ;  /* 0x0000002900297308 */ /* 0x000e220000000800 */
[--C-:B------:R-:W-:Y:S01]  /*4200*/  FFMA.FTZ R26, R26, UR20, -R6.reuse ;  /* 0x000000141a1a7c23 */ /* 0x100fe20008010806 */
[--C-:B------:R-:W-:Y:S01]  /*4210*/  FFMA.FTZ R27, R27, UR20, -R6.reuse ;  /* 0x000000141b1b7c23 */ /* 0x100fe20008010806 */
[--C-:B------:R-:W-:Y:S01]  /*4220*/  FFMA.FTZ R30, R30, UR20, -R6.reuse ;  /* 0x000000141e1e7c23 */ /* 0x100fe20008010806 */
[--C-:B------:R-:W-:Y:S01]  /*4230*/  FFMA.FTZ R31, R31, UR20, -R6.reuse ;  /* 0x000000141f1f7c23 */ /* 0x100fe20008010806 */
[--C-:B------:R-:W-:Y:S01]  /*4240*/  FFMA.FTZ R34, R34, UR20, -R6.reuse ;  /* 0x0000001422227c23 */ /* 0x100fe20008010806 */
[--C-:B------:R-:W-:Y:S01]  /*4250*/  FFMA.FTZ R35, R35, UR20, -R6.reuse ;  /* 0x0000001423237c23 */ /* 0x100fe20008010806 */
[--C-:B------:R-:W-:Y:S01]  /*4260*/  FFMA.FTZ R38, R38, UR20, -R6.reuse ;  /* 0x0000001426267c23 */ /* 0x100fe20008010806 */
[----:B------:R-:W-:Y:S01]  /*4270*/  MUFU.EX2 R26, R26 ;  /* 0x0000001a001a7308 */ /* 0x000fe20000000800 */
[----:B------:R-:W-:Y:S01]  /*4280*/  FADD.FTZ R10, R28, R3 ;  /* 0x000000031c0a7221 */ /* 0x000fe20000010000 */
[----:B------:R-:W-:Y:S01]  /*4290*/  @!P1 IADD3 R3, R7, 0x28c40, RZ ;  /* 0x00028c4007039810 */ /* 0x000fe20007ffe0ff */
[--C-:B------:R-:W-:Y:S01]  /*42a0*/  FFMA.FTZ R39, R39, UR20, -R6.reuse ;  /* 0x0000001427277c23 */ /* 0x100fe20008010806 */
[----:B------:R-:W-:Y:S01]  /*42b0*/  FFMA.FTZ R42, R42, UR20, -R6 ;  /* 0x000000142a2a7c23 */ /* 0x000fe20008010806 */
[----:B------:R-:W-:Y:S01]  /*42c0*/  FADD.FTZ R13, R29, R10 ;  /* 0x0000000a1d0d7221 */ /* 0x000fe20000010000 */
[----:B------:R-:W-:Y:S01]  /*42d0*/  @!P1 PRMT R3, RZ, 0x654, R3 ;  /* 0x00000654ff039816 */ /* 0x000fe20000000003 */
[--C-:B------:R-:W-:Y:S01]  /*42e0*/  FFMA.FTZ R43, R43, UR20, -R6.reuse ;  /* 0x000000142b2b7c23 */ /* 0x100fe20008010806 */
[----:B------:R-:W3:Y:S01]  /*42f0*/  MUFU.EX2 R27, R27 ;  /* 0x0000001b001b7308 */ /* 0x000ee20000000800 */
[----:B------:R-:W-:Y:S01]  /*4300*/  FADD.FTZ R12, R32, R13 ;  /* 0x0000000d200c7221 */ /* 0x000fe20000010000 */
[----:B------:R4:W-:Y:S01]  /*4310*/  @!P1 SYNCS.ARRIVE.TRANS64.RED.A1T0 RZ, [R3+URZ], RZ ;  /* 0x000000ff03ff99a7 */ /* 0x0009e2000810043f */
[--C-:B------:R-:W-:Y:S01]  /*4320*/  FFMA.FTZ R46, R46, UR20, -R6.reuse ;  /* 0x000000142e2e7c23 */ /* 0x100fe20008010806 */
[--C-:B------:R-:W-:Y:S01]  /*4330*/  FFMA.FTZ R47, R47, UR20, -R6.reuse ;  /* 0x000000142f2f7c23 */ /* 0x100fe20008010806 */
[--C-:B------:R-:W-:Y:S01]  /*4340*/  FFMA.FTZ R50, R50, UR20, -R6.reuse ;  /* 0x0000001432327c23 */ /* 0x100fe20008010806 */
[--C-:B------:R-:W-:Y:S01]  /*4350*/  FFMA.FTZ R51, R51, UR20, -R6.reuse ;  /* 0x0000001433337c23 */ /* 0x100fe20008010806 */
[--C-:B------:R-:W-:Y:S01]  /*4360*/  FFMA.FTZ R54, R54, UR20, -R6.reuse ;  /* 0x0000001436367c23 */ /* 0x100fe20008010806 */
[----:B------:R-:W5:Y:S01]  /*4370*/  MUFU.EX2 R30, R30 ;  /* 0x0000001e001e7308 */ /* 0x000f620000000800 */
[----:B------:R-:W-:Y:S01]  /*4380*/  FFMA.FTZ R6, R55, UR20, -R6 ;  /* 0x0000001437067c23 */ /* 0x000fe20008010806 */
[----:B0-----:R-:W-:-:S06]  /*4390*/  F2FP.F16.F32.PACK_AB R168, R41, R40 ;  /* 0x0000002829a8723e */ /* 0x001fcc00000000ff */
[----:B------:R-:W4:Y:S01]  /*43a0*/  MUFU.EX2 R31, R31 ;  /* 0x0000001f001f7308 */ /* 0x000f220000000800 */
[----:B---3--:R-:W-:Y:S01]  /*43b0*/  FADD.FTZ R11, R26, R27 ;  /* 0x0000001b1a0b7221 */ /* 0x008fe20000010000 */
[----:B------:R-:W-:-:S06]  /*43c0*/  F2FP.F16.F32.PACK_AB R157, R27, R26 ;  /* 0x0000001a1b9d723e */ /* 0x000fcc00000000ff */
[----:B------:R-:W0:Y:S01]  /*43d0*/  MUFU.EX2 R34, R34 ;  /* 0x0000002200227308 */ /* 0x000e220000000800 */
[----:B-----5:R-:W-:Y:S01]  /*43e0*/  FADD.FTZ R10, R30, R11 ;  /* 0x0000000b1e0a7221 */ /* 0x020fe20000010000 */
[----:B------:R-:W-:-:S04]  /*43f0*/  FADD.FTZ R11, R33, R12 ;  /* 0x0000000c210b7221 */ /* 0x000fc80000010000 */
[----:B------:R-:W-:Y:S02]  /*4400*/  FADD.FTZ R12, R36, R11 ;  /* 0x0000000b240c7221 */ /* 0x000fe40000010000 */
[----:B------:R-:W3:Y:S01]  /*4410*/  MUFU.EX2 R35, R35 ;  /* 0x0000002300237308 */ /* 0x000ee20000000800 */
[----:B----4-:R-:W-:Y:S01]  /*4420*/  FADD.FTZ R3, R31, R10 ;  /* 0x0000000a1f037221 */ /* 0x010fe20000010000 */
[----:B------:R-:W-:Y:S01]  /*4430*/  FADD.FTZ R11, R37, R12 ;  /* 0x0000000c250b7221 */ /* 0x000fe20000010000 */
[----:B------:R-:W-:Y:S01]  /*4440*/  F2FP.F16.F32.PACK_AB R159, R31, R30 ;  /* 0x0000001e1f9f723e */ /* 0x000fe200000000ff */
[----:B------:R-:W-:Y:S02]  /*4450*/  BAR.SYNC.DEFER_BLOCKING 0xf, 0x100 ;  /* 0x03c4000000007b1d */ /* 0x000fe40000010000 */
[----:B------:R-:W-:Y:S01]  /*4460*/  FADD.FTZ R12, R40, R11 ;  /* 0x0000000b280c7221 */ /* 0x000fe20000010000 */
[----:B0-----:R-:W-:-:S03]  /*4470*/  FADD.FTZ R10, R34, R3 ;  /* 0x00000003220a7221 */ /* 0x001fc60000010000 */
[----:B------:R-:W0:Y:S01]  /*4480*/  MUFU.EX2 R38, R38 ;  /* 0x0000002600267308 */ /* 0x000e220000000800 */
[----:B------:R-:W-:Y:S01]  /*4490*/  FADD.FTZ R13, R41, R12 ;  /* 0x0000000c290d7221 */ /* 0x000fe20000010000 */
[----:B---3--:R-:W-:-:S06]  /*44a0*/  FADD.FTZ R3, R35, R10 ;  /* 0x0000000a23037221 */ /* 0x008fcc0000010000 */
[----:B------:R-:W3:Y:S01]  /*44b0*/  MUFU.EX2 R39, R39 ;  /* 0x0000002700277308 */ /* 0x000ee20000000800 */
[----:B------:R-:W-:-:S07]  /*44c0*/  F2FP.F16.F32.PACK_AB R161, R35, R34 ;  /* 0x0000002223a1723e */ /* 0x000fce00000000ff */
[----:B------:R-:W4:Y:S01]  /*44d0*/  MUFU.EX2 R42, R42 ;  /* 0x0000002a002a7308 */ /* 0x000f220000000800 */
[----:B0-----:R-:W-:Y:S01]  /*44e0*/  FADD.FTZ R10, R38, R3 ;  /* 0x00000003260a7221 */ /* 0x001fe20000010000 */
[----:B------:R0:W-:Y:S06]  /*44f0*/  STSM.16.M88.4 [R23+0x26800], R156 ;  /* 0x0268009c17007844 */ /* 0x0001ec0000000200 */
[----:B------:R-:W5:Y:S01]  /*4500*/  MUFU.EX2 R43, R43 ;  /* 0x0000002b002b7308 */ /* 0x000f620000000800 */
[C---:B---3--:R-:W-:Y:S01]  /*4510*/  FADD.FTZ R11, R39.reuse, R10 ;  /* 0x0000000a270b7221 */ /* 0x048fe20000010000 */
[----:B------:R-:W-:-:S05]  /*4520*/  F2FP.F16.F32.PACK_AB R163, R39, R38 ;  /* 0x0000002627a3723e */ /* 0x000fca00000000ff */
[----:B------:R0:W-:Y:S01]  /*4530*/  STSM.16.M88.4 [R184], R160 ;  /* 0x000000a0b8007844 */ /* 0x0001e20000000200 */
[----:B------:R-:W-:Y:S01]  /*4540*/  MUFU.EX2 R44, R44 ;  /* 0x0000002c002c7308 */ /* 0x000fe20000000800 */
[----:B----4-:R-:W-:-:S07]  /*4550*/  FADD.FTZ R10, R42, R11 ;  /* 0x0000000b2a0a7221 */ /* 0x010fce0000010000 */
[----:B------:R-:W3:Y:S01]  /*4560*/  MUFU.EX2 R46, R46 ;  /* 0x0000002e002e7308 */ /* 0x000ee20000000800 */
[C---:B-----5:R-:W-:Y:S01]  /*4570*/  FADD.FTZ R11, R43.reuse, R10 ;  /* 0x0000000a2b0b7221 */ /* 0x060fe20000010000 */
[----:B------:R-:W-:-:S06]  /*4580*/  F2FP.F16.F32.PACK_AB R169, R43, R42 ;  /* 0x0000002a2ba9723e */ /* 0x000fcc00000000ff */
[----:B------:R-:W4:Y:S08]  /*4590*/  MUFU.EX2 R45, R45 ;  /* 0x0000002d002d7308 */ /* 0x000f300000000800 */
[----:B------:R-:W5:Y:S01]  /*45a0*/  MUFU.EX2 R47, R47 ;  /* 0x0000002f002f7308 */ /* 0x000f620000000800 */
[----:B---3--:R-:W-:-:S07]  /*45b0*/  FADD.FTZ R10, R46, R11 ;  /* 0x0000000b2e0a7221 */ /* 0x008fce0000010000 */
[----:B------:R-:W-:Y:S01]  /*45c0*/  MUFU.EX2 R48, R48 ;  /* 0x0000003000307308 */ /* 0x000fe20000000800 */
[----:B----4-:R-:W-:-:S07]  /*45d0*/  F2FP.F16.F32.PACK_AB R170, R45, R44 ;  /* 0x0000002c2daa723e */ /* 0x010fce00000000ff */
[----:B------:R-:W3:Y:S01]  /*45e0*/  MUFU.EX2 R49, R49 ;  /* 0x0000003100317308 */ /* 0x000ee20000000800 */
[C---:B-----5:R-:W-:Y:S01]  /*45f0*/  F2FP.F16.F32.PACK_AB R171, R47.reuse, R46 ;  /* 0x0000002e2fab723e */ /* 0x060fe200000000ff */
[----:B------:R-:W-:-:S04]  /*4600*/  FADD.FTZ R47, R47, R10 ;  /* 0x0000000a2f2f7221 */ /* 0x000fc80000010000 */
[----:B------:R0:W-:Y:S02]  /*4610*/  STSM.16.M88.4 [R186], R168 ;  /* 0x000000a8ba007844 */ /* 0x0001e40000000200 */
[----:B------:R-:W-:Y:S08]  /*4620*/  MUFU.EX2 R50, R50 ;  /* 0x0000003200327308 */ /* 0x000ff00000000800 */
[----:B------:R-:W4:Y:S01]  /*4630*/  MUFU.EX2 R51, R51 ;  /* 0x0000003300337308 */ /* 0x000f220000000800 */
[----:B---3--:R-:W-:-:S07]  /*4640*/  F2FP.F16.F32.PACK_AB R172, R49, R48 ;  /* 0x0000003031ac723e */ /* 0x008fce00000000ff */
[----:B------:R-:W-:Y:S08]  /*4650*/  MUFU.EX2 R52, R52 ;  /* 0x0000003400347308 */ /* 0x000ff00000000800 */
[----:B------:R-:W3:Y:S01]  /*4660*/  MUFU.EX2 R9, R9 ;  /* 0x0000000900097308 */ /* 0x000ee20000000800 */
[----:B----4-:R-:W-:Y:S01]  /*4670*/  F2FP.F16.F32.PACK_AB R173, R51, R50 ;  /* 0x0000003233ad723e */ /* 0x010fe200000000ff */
[----:B------:R-:W-:-:S04]  /*4680*/  FADD.FTZ R50, R50, R47 ;  /* 0x0000002f32327221 */ /* 0x000fc80000010000 */
[----:B------:R-:W-:Y:S02]  /*4690*/  FADD.FTZ R51, R51, R50 ;  /* 0x0000003233337221 */ /* 0x000fe40000010000 */
[----:B------:R-:W-:Y:S08]  /*46a0*/  MUFU.EX2 R54, R54 ;  /* 0x0000003600367308 */ /* 0x000ff00000000800 */
[----:B------:R4:W5:Y:S01]  /*46b0*/  MUFU.EX2 R3, R6 ;  /* 0x0000000600037308 */ /* 0x0009620000000800 */
[----:B---3--:R-:W-:Y:S01]  /*46c0*/  F2FP.F16.F32.PACK_AB R174, R9, R52 ;  /* 0x0000003409ae723e */ /* 0x008fe200000000ff */
[----:B----4-:R-:W-:-:S04]  /*46d0*/  FADD.FTZ R6, R44, R13 ;  /* 0x0000000d2c067221 */ /* 0x010fc80000010000 */
[----:B------:R-:W-:-:S04]  /*46e0*/  FADD.FTZ R45, R45, R6 ;  /* 0x000000062d2d7221 */ /* 0x000fc80000010000 */
[----:B------:R-:W-:Y:S01]  /*46f0*/  FADD.FTZ R48, R48, R45 ;  /* 0x0000002d30307221 */ /* 0x000fe20000010000 */
[----:B-----5:R-:W-:Y:S01]  /*4700*/  F2FP.F16.F32.PACK_AB R175, R3, R54 ;  /* 0x0000003603af723e */ /* 0x020fe200000000ff */
[----:B------:R-:W-:Y:S02]  /*4710*/  FADD.FTZ R54, R54, R51 ;  /* 0x0000003336367221 */ /* 0x000fe40000010000 */
[----:B------:R-:W-:Y:S02]  /*4720*/  FADD.FTZ R49, R49, R48 ;  /* 0x0000003031317221 */ /* 0x000fe40000010000 */
[----:B------:R0:W-:Y:S01]  /*4730*/  STSM.16.M88.4 [R185], R172 ;  /* 0x000000acb9007844 */ /* 0x0001e20000000200 */
[----:B------:R-:W-:Y:S01]  /*4740*/  FADD.FTZ R3, R3, R54 ;  /* 0x0000003603037221 */ /* 0x000fe20000010000 */
[----:B------:R-:W-:-:S04]  /*4750*/  FADD.FTZ R6, R52, R49 ;  /* 0x0000003134067221 */ /* 0x000fc80000010000 */
[----:B------:R-:W-:Y:S01]  /*4760*/  FADD.FTZ R6, R9, R6 ;  /* 0x0000000609067221 */ /* 0x000fe20000010000 */
[----:B------:R-:W-:Y:S06]  /*4770*/  @!P0 BRA `(.L_x_273) ;  /* 0x0000000000048947 */ /* 0x000fec0003800000 */
[----:B------:R-:W-:Y:S01]  /*4780*/  BPT.TRAP 0x1 ;  /* 0x000000040000795c */ /* 0x000fe20000300000 */
.L_x_273:
[----:B------:R3:W4:Y:S01]  /*4790*/  SYNCS.PHASECHK.TRANS64.TRYWAIT P2, [R7+URZ+0x28c50], R8 ;  /* 0x028c5008070075a7 */ /* 0x000722000804017f */
[----:B------:R-:W-:Y:S05]  /*47a0*/  @!P0 BRA `(.L_x_274) ;  /* 0x0000000000048947 */ /* 0x000fea0003800000 */
[----:B------:R-:W-:Y:S01]  /*47b0*/  BPT.TRAP 0x1 ;  /* 0x000000040000795c */ /* 0x000fe20000300000 */
.L_x_274:
[----:B------:R-:W-:Y:S01]  /*47c0*/  ULOP3.LUT UR48, UR48, 0x2000000, URZ, 0xfc, !UPT ;  /* 0x0200000030307892 */ /* 0x000fe2000f8efc3f */
[----:B----4-:R-:W-:Y:S11]  /*47d0*/  @P2 BRA `(.L_x_275) ;  /* 0x0000000000082947 */ /* 0x010ff60003800000 */
[----:B------:R-:W4:Y:S02]  /*47e0*/  SYNCS.PHASECHK.TRANS64.TRYWAIT P2, [R7+URZ+0x28c50], R8 ;  /* 0x028c5008070075a7 */ /* 0x000f24000804017f */
[----:B----4-:R-:W-:Y:S05]  /*47f0*/  @!P2 BRA `(.L_x_276) ;  /* 0x000000a00000a947 */ /* 0x010fea0003800000 */
.L_x_275:
[----:B------:R-:W-:Y:S01]  /*4800*/  ULEA UR6, UR41, UR48, 0xc ;  /* 0x0000003029067291 */ /* 0x000fe2000f8e603f */
[----:B------:R-:W-:Y:S01]  /*4810*/  WARPGROUP.ARRIVE ;  /* 0x00000000000079c5 */ /* 0x000fe20000000000 */
[----:B------:R-:W-:Y:S01]  /*4820*/  UMOV UR7, 0x40000040 ;  /* 0x4000004000077882 */ /* 0x000fe20000000000 */
[----:B------:R-:W-:Y:S01]  /*4830*/  UMOV UR11, 0x40000040 ;  /* 0x40000040000b7882 */ /* 0x000fe20000000000 */
[----:B------:R-:W-:Y:S01]  /*4840*/  UIADD3 UR10, UR6, 0x80, URZ ;  /* 0x00000080060a7890 */ /* 0x000fe2000fffe03f */
[----:B------:R-:W-:Y:S01]  /*4850*/  ISETP.GE.AND P2, PT, R152, 0x41, PT ;  /* 0x000000419800780c */ /* 0x000fe20003f46270 */
[----:B-1234-:R-:W-:-:S03]  /*4860*/  @!P1 VIADD R7, R7, 0x28c60 ;  /* 0x00028c6007079836 */ /* 0x01efc60000000000 */
[----:B------:R-:W-:Y:S01]  /*4870*/  HGMMA.64x256x16.F32 R24, R156, gdesc[UR4].tnspB, RZ, !UPT, gsb0 ;  /* 0x43e000049c187df0 */ /* 0x000fe2000c0008ff */
[----:B------:R-:W-:Y:S01]  /*4880*/  UMOV UR7, 0x40000040 ;  /* 0x4000004000077882 */ /* 0x000fe20000000000 */
[----:B------:R-:W-:Y:S01]  /*4890*/  @!P1 PRMT R7, RZ, 0x654, R7 ;  /* 0x00000654ff079816 */ /* 0x000fe20000000007 */
[----:B------:R-:W-:Y:S02]  /*48a0*/  WARPGROUP.DEPBAR.LE gsb0, 0x0 ;  /* 0x00008000000079c5 */ /* 0x000fe40000010000 */
[----:B------:R-:W-:-:S15]  /*48b0*/  WARPGROUP.ARRIVE ;  /* 0x00000000000079c5 */ /* 0x000fde0000000000 */
[----:B------:R-:W-:-:S08]  /*48c0*/  NOP ;  /* 0x0000000000007918 */ /* 0x000fd00000000000 */
[----:B------:R-:W-:Y:S01]  /*48d0*/  HGMMA.64x256x16.F32 R24, R160, gdesc[UR8].tnspB, R24, gsb0 ;  /* 0x43e00008a0187df0 */ /* 0x000fe20008000818 */
[----:B------:R-:W-:Y:S01]  /*48e0*/  UIADD3 UR10, UR6, 0x100, URZ ;  /* 0x00000100060a7890 */ /* 0x000fe2000fffe03f */
[----:B------:R-:W-:Y:S01]  /*48f0*/  UMOV UR11, 0x40000040 ;  /* 0x40000040000b7882 */ /* 0x000fe20000000000 */
[----:B------:R-:W-:Y:S01]  /*4900*/  UIADD3 UR6, UR6, 0x180, URZ ;  /* 0x0000018006067890 */ /* 0x000fe2000fffe03f */
[----:B------:R-:W-:Y:S02]  /*4910*/  WARPGROUP.DEPBAR.LE gsb0, 0x0 ;  /* 0x00008000000079c5 */ /* 0x000fe40000010000 */
[----:B------:R-:W-:-:S15]  /*4920*/  WARPGROUP.ARRIVE ;  /* 0x00000000000079c5 */ /* 0x000fde0000000000 */
[----:B------:R-:W-:-:S07]  /*4930*/  NOP ;  /* 0x0000000000007918 */ /* 0x000fce0000000000 */
[----:B------:R-:W-:Y:S03]  /*4940*/  HGMMA.64x256x16.F32 R24, R168, gdesc[UR8].tnspB, R24, gsb0 ;  /* 0x43e00008a8187df0 */ /* 0x000fe60008000818 */
        /* <DEDUP_REMOVED lines=14> */
[----:B------:R-:W-:Y:S05]  /*4a30*/  @!P2 BRA `(.L_x_277) ;  /* 0x0000001c0044a947 */ /* 0x000fea0003800000 */
[----:B-1----:R-:W-:Y:S01]  /*4a40*/  VIADD R7, R167, 0xfffffffe ;  /* 0xfffffffea7077836 */ /* 0x002fe20000000000 */
[----:B------:R-:W-:Y:S01]  /*4a50*/  MOV R15, R4 ;  /* 0x00000004000f7202 */ /* 0x000fe20000000f00 */
[----:B------:R-:W-:Y:S01]  /*4a60*/  IMAD.MOV.U32 R10, RZ, RZ, R5 ;  /* 0x000000ffff0a7224 */ /* 0x000fe200078e0005 */
[----:B------:R-:W-:Y:S01]  /*4a70*/  UMOV UR21, UR41 ;  /* 0x0000002900157c82 */ /* 0x000fe20008000000 */
[----:B------:R-:W-:Y:S01]  /*4a80*/  ULDC UR22, c[0x0][0x9d8] ;  /* 0x0002760000167ab9 */ /* 0x000fe20000000800 */
[----:B------:R-:W-:-:S05]  /*4a90*/  ULDC UR20, c[0x0][0x988] ;  /* 0x0002620000147ab9 */ /* 0x000fca0000000800 */
.L_x_286:
[----:B------:R-:W-:Y:S01]  /*4aa0*/  UIADD3 UR41, UR21, 0x1, URZ ;  /* 0x0000000115297890 */ /* 0x000fe2000fffe03f */
[C---:B------:R-:W-:Y:S01]  /*4ab0*/  ISETP.GT.AND P2, PT, R7.reuse, RZ, PT ;  /* 0x000000ff0700720c */ /* 0x040fe20003f44270 */
[----:B------:R-:W-:Y:S02]  /*4ac0*/  VIADD R7, R7, 0xffffffff ;  /* 0xffffffff07077836 */ /* 0x000fe40000000000 */
[----:B------:R-:W-:-:S04]  /*4ad0*/  UISETP.NE.AND UP0, UPT, UR41, 0x2, UPT ;  /* 0x000000022900788c */ /* 0x000fc8000bf05270 */
[----:B------:R-:W-:Y:S02]  /*4ae0*/  USEL UR6, URZ, 0x1, UP0 ;  /* 0x000000013f067887 */ /* 0x000fe40008000000 */
[----:B------:R-:W-:Y:S02]  /*4af0*/  USEL UR41, UR41, URZ, UP0 ;  /* 0x0000003f29297287 */ /* 0x000fe40008000000 */
[----:B------:R-:W-:Y:S01]  /*4b00*/  ULOP3.LUT UR40, UR40, UR6, URZ, 0x3c, !UPT ;  /* 0x0000000628287292 */ /* 0x000fe2000f8e3c3f */
[----:B0-23--:R-:W-:Y:S11]  /*4b10*/  @!P0 BRA `(.L_x_278) ;  /* 0x0000000000048947 */ /* 0x00dff60003800000 */
[----:B------:R-:W-:Y:S01]  /*4b20*/  BPT.TRAP 0x1 ;  /* 0x000000040000795c */ /* 0x000fe20000300000 */
.L_x_278:
[----:B------:R-:W-:Y:S01]  /*4b30*/  ULEA UR23, UR41, UR42, 0x3 ;  /* 0x0000002a29177291 */ /* 0x000fe2000f8e183f */
[----:B------:R-:W-:-:S05]  /*4b40*/  IMAD.U32 R8, RZ, RZ, UR40 ;  /* 0x00000028ff087e24 */ /* 0x000fca000f8e00ff */
[----:B------:R-:W-:-:S04]  /*4b50*/  SHF.L.U32 R8, R8, 0x1f, RZ ;  /* 0x0000001f08087819 */ /* 0x000fc800000006ff */
[----:B------:R1:W2:Y:S01]  /*4b60*/  SYNCS.PHASECHK.TRANS64.TRYWAIT P3, [UR23+0x28c30], R8 ;  /* 0x028c3008ff0075a7 */ /* 0x0002a20008060157 */
[----:B------:R-:W-:Y:S05]  /*4b70*/  @!P0 BRA `(.L_x_279) ;  /* 0x0000000000048947 */ /* 0x000fea0003800000 */
[----:B------:R-:W-:Y:S01]  /*4b80*/  BPT.TRAP 0x1 ;  /* 0x000000040000795c */ /* 0x000fe20000300000 */
.L_x_279:
[----:B--2---:R-:W-:Y:S05]  /*4b90*/  @P3 BRA `(.L_x_280) ;  /* 0x0000000000083947 */ /* 0x004fea0003800000 */
[----:B------:R-:W2:Y:S02]  /*4ba0*/  SYNCS.PHASECHK.TRANS64.TRYWAIT P3, [UR23+0x28c30], R8 ;  /* 0x028c3008ff0075a7 */ /* 0x000ea40008060157 */
[----:B--2---:R-:W-:Y:S05]  /*4bb0*/  @!P3 BRA `(.L_x_281) ;  /* 0x0000009c0024b947 */ /* 0x004fea0003800000 */
.L_x_280:
[----:B------:R-:W-:Y:S01]  /*4bc0*/  R2UR UR18, R0 ;  /* 0x00000000001272ca */ /* 0x000fe200000e0000 */
[----:B------:R-:W-:Y:S01]  /*4bd0*/  UIADD3 UR6, UR42, 0x20400, URZ ;  /* 0x000204002a067890 */ /* 0x000fe2000fffe03f */
[----:B0-----:R-:W-:Y:S01]  /*4be0*/  WARPGROUP.ARRIVE ;  /* 0x00000000000079c5 */ /* 0x001fe20000000000 */
        /* <DEDUP_REMOVED lines=24> */
[----:B--2---:R-:W-:Y:S01]  /*4d70*/  FMUL.FTZ R5, R153, UR22 ;  /* 0x0000001699057c20 */ /* 0x004fe20008410000 */
        /* <DEDUP_REMOVED lines=21> */
[----:B0-----:R-:W-:Y:S01]  /*4ed0*/  FMNMX.FTZ R4, R14, R15, !PT ;  /* 0x0000000f0e047209 */ /* 0x001fe20007810000 */
[----:B------:R-:W-:Y:S01]  /*4ee0*/  FMUL.FTZ R163, R163, UR22 ;  /* 0x00000016a3a37c20 */ /* 0x000fe20008410000 */
[----:B------:R-:W-:-:S05]  /*4ef0*/  FMUL.FTZ R172, R179, UR22 ;  /* 0x00000016b3ac7c20 */ /* 0x000fca0008410000 */
[----:B------:R-:W0:Y:S01]  /*4f00*/  MUFU.TANH R21, R21 ;  /* 0x0000001500157308 */ /* 0x000e220000002400 */
[----:B--2---:R-:W-:-:S07]  /*4f10*/  FMNMX.FTZ R161, R5, R4, !PT ;  /* 0x0000000405a17209 */ /* 0x004fce0007810000 */
[----:B------:R-:W2:Y:S01]  /*4f20*/  MUFU.TANH R152, R152 ;  /* 0x0000009800987308 */ /* 0x000ea20000002400 */
[----:B---3--:R-:W-:-:S07]  /*4f30*/  FMNMX.FTZ R4, R20, R161, !PT ;  /* 0x000000a114047209 */ /* 0x008fce0007810000 */
[----:B------:R-:W3:Y:S01]  /*4f40*/  MUFU.TANH R153, R153 ;  /* 0x0000009900997308 */ /* 0x000ee20000002400 */
[----:B0-----:R-:W-:-:S07]  /*4f50*/  FMNMX.FTZ R161, R21, R4, !PT ;  /* 0x0000000415a17209 */ /* 0x001fce0007810000 */
[----:B------:R-:W0:Y:S01]  /*4f60*/  MUFU.TANH R154, R154 ;  /* 0x0000009a009a7308 */ /* 0x000e220000002400 */
[----:B--2---:R-:W-:Y:S01]  /*4f70*/  FMNMX.FTZ R4, R152, R161, !PT ;  /* 0x000000a198047209 */ /* 0x004fe20007810000 */
[----:B------:R-:W-:-:S06]  /*4f80*/  FMUL.FTZ R161, R177, UR22 ;  /* 0x00000016b1a17c20 */ /* 0x000fcc0008410000 */
[----:B------:R-:W2:Y:S01]  /*4f90*/  MUFU.TANH R155, R155 ;  /* 0x0000009b009b7308 */ /* 0x000ea20000002400 */
[----:B---3--:R-:W-:-:S07]  /*4fa0*/  FMNMX.FTZ R165, R153, R4, !PT ;  /* 0x0000000499a57209 */ /* 0x008fce0007810000 */
[----:B------:R-:W3:Y:S01]  /*4fb0*/  MUFU.TANH R156, R156 ;  /* 0x0000009c009c7308 */ /* 0x000ee20000002400 */
[----:B0-----:R-:W-:-:S07]  /*4fc0*/  FMNMX.FTZ R4, R154, R165, !PT ;  /* 0x000000a59a047209 */ /* 0x001fce0007810000 */
[----:B------:R-:W0:Y:S01]  /*4fd0*/  MUFU.TANH R157, R157 ;  /* 0x0000009d009d7308 */ /* 0x000e220000002400 */
[----:B--2---:R-:W-:-:S07]  /*4fe0*/  FMNMX.FTZ R165, R155, R4, !PT ;  /* 0x000000049ba57209 */ /* 0x004fce0007810000 */
        /* <DEDUP_REMOVED lines=13> */
[----:B---3--:R-:W-:Y:S01]  /*50c0*/  FMNMX.FTZ R169, R164, R165, !PT ;  /* 0x000000a5a4a97209 */ /* 0x008fe20007810000 */
[----:B------:R-:W-:Y:S01]  /*50d0*/  FMUL.FTZ R165, R166, UR22 ;  /* 0x00000016a6a57c20 */ /* 0x000fe20008410000 */
[----:B------:R-:W-:Y:S01]  /*50e0*/  FMUL.FTZ R166, R167, UR22 ;  /* 0x00000016a7a67c20 */ /* 0x000fe20008410000 */
[----:B------:R-:W-:Y:S01]  /*50f0*/  FMUL.FTZ R167, R170, UR22 ;  /* 0x00000016aaa77c20 */ /* 0x000fe20008410000 */
[----:B------:R-:W-:Y:S01]  /*5100*/  FMUL.FTZ R170, R174, UR22 ;  /* 0x00000016aeaa7c20 */ /* 0x000fe20008410000 */
[----:B------:R-:W-:Y:S02]  /*5110*/  FMUL.FTZ R174, R182, UR22 ;  /* 0x00000016b6ae7c20 */ /* 0x000fe40008410000 */
[----:B------:R-:W3:Y:S01]  /*5120*/  MUFU.TANH R11, R11 ;  /* 0x0000000b000b7308 */ /* 0x000ee20000002400 */
[----:B0-----:R-:W-:Y:S01]  /*5130*/  FMNMX.FTZ R4, R168, R169, !PT ;  /* 0x000000a9a8047209 */ /* 0x001fe20007810000 */
[----:B------:R-:W-:Y:S01]  /*5140*/  FMUL.FTZ R169, R171, UR22 ;  /* 0x00000016aba97c20 */ /* 0x000fe20008410000 */
[----:B------:R-:W-:-:S03]  /*5150*/  FMUL.FTZ R171, R178, UR22 ;  /* 0x00000016b2ab7c20 */ /* 0x000fc60008410000 */
[----:B------:R-:W0:Y:S02]  /*5160*/  SHFL.BFLY PT, R173, R4, 0x2, 0x1f ;  /* 0x0c401f0004ad7f89 */ /* 0x000e2400000e0000 */
[----:B------:R-:W4:Y:S08]  /*5170*/  MUFU.TANH R12, R12 ;  /* 0x0000000c000c7308 */ /* 0x000f300000002400 */
[----:B------:R-:W5:Y:S08]  /*5180*/  MUFU.TANH R13, R13 ;  /* 0x0000000d000d7308 */ /* 0x000f700000002400 */
[----:B------:R-:W1:Y:S01]  /*5190*/  MUFU.TANH R162, R162 ;  /* 0x000000a200a27308 */ /* 0x000e620000002400 */
[----:B0-----:R-:W-:Y:S01]  /*51a0*/  FMNMX.FTZ R177, R4, R173, !PT ;  /* 0x000000ad04b17209 */ /* 0x001fe20007810000 */
[----:B------:R-:W-:Y:S01]  /*51b0*/  FMUL.FTZ R173, R175, UR22 ;  /* 0x00000016afad7c20 */ /* 0x000fe20008410000 */
[----:B--2---:R-:W-:-:S05]  /*51c0*/  FMNMX.FTZ R4, R9, R10, !PT ;  /* 0x0000000a09047209 */ /* 0x004fca0007810000 */
[----:B------:R-:W0:Y:S01]  /*51d0*/  MUFU.TANH R163, R163 ;  /* 0x000000a300a37308 */ /* 0x000e220000002400 */
[----:B------:R-:W2:Y:S01]  /*51e0*/  SHFL.BFLY PT, R180, R177, 0x1, 0x1f ;  /* 0x0c201f00b1b47f89 */ /* 0x000ea200000e0000 */
[----:B---3--:R-:W-:-:S04]  /*51f0*/  FMNMX.FTZ R175, R11, R4, !PT ;  /* 0x000000040baf7209 */ /* 0x008fc80007810000 */
[----:B----4-:R-:W-:Y:S02]  /*5200*/  FMNMX.FTZ R4, R12, R175, !PT ;  /* 0x000000af0c047209 */ /* 0x010fe40007810000 */
[----:B------:R-:W3:Y:S02]  /*5210*/  MUFU.TANH R165, R165 ;  /* 0x000000a500a57308 */ /* 0x000ee40000002400 */
[----:B-----5:R-:W-:-:S04]  /*5220*/  FMNMX.FTZ R175, R13, R4, !PT ;  /* 0x000000040daf7209 */ /* 0x020fc80007810000 */
[----:B-1----:R-:W-:Y:S02]  /*5230*/  FMNMX.FTZ R176, R162, R175, !PT ;  /* 0x000000afa2b07209 */ /* 0x002fe40007810000 */
[----:B------:R-:W1:Y:S01]  /*5240*/  MUFU.TANH R166, R166 ;  /* 0x000000a600a67308 */ /* 0x000e620000002400 */
[----:B------:R-:W-:Y:S01]  /*5250*/  FMUL.FTZ R175, R183, UR22 ;  /* 0x00000016b7af7c20 */ /* 0x000fe20008410000 */
[----:B0-----:R-:W-:-:S06]  /*5260*/  FMNMX.FTZ R176, R163, R176, !PT ;  /* 0x000000b0a3b07209 */ /* 0x001fcc0007810000 */
[----:B------:R-:W0:Y:S01]  /*5270*/  MUFU.TANH R167, R167 ;  /* 0x000000a700a77308 */ /* 0x000e220000002400 */
[----:B--2---:R-:W-:-:S05]  /*5280*/  FMNMX.FTZ R4, R177, R180, !PT ;  /* 0x000000b4b1047209 */ /* 0x004fca0007810000 */
[C---:B------:R-:W-:Y:S02]  /*5290*/  FADD.FTZ R177, -R4.reuse, R15 ;  /* 0x0000000f04b17221 */ /* 0x040fe40000010100 */
[----:B------:R-:W2:Y:S01]  /*52a0*/  MUFU.TANH R169, R169 ;  /* 0x000000a900a97308 */ /* 0x000ea20000002400 */
[----:B---3--:R-:W-:Y:S01]  /*52b0*/  FMNMX.FTZ R15, R165, R176, !PT ;  /* 0x000000b0a50f7209 */ /* 0x008fe20007810000 */
[----:B------:R-:W-:Y:S01]  /*52c0*/  FMUL.FTZ R181, R4, UR20 ;  /* 0x0000001404b57c20 */ /* 0x000fe20008410000 */
[----:B------:R-:W-:Y:S02]  /*52d0*/  FMUL.FTZ R178, R177, UR20 ;  /* 0x00000014b1b27c20 */ /* 0x000fe40008410000 */
[----:B-1----:R-:W-:Y:S01]  /*52e0*/  FMNMX.FTZ R176, R166, R15, !PT ;  /* 0x0000000fa6b07209 */ /* 0x002fe20007810000 */
[--C-:B------:R-:W-:Y:S01]  /*52f0*/  FFMA.FTZ R14, R14, UR20, -R181.reuse ;  /* 0x000000140e0e7c23 */ /* 0x100fe200080108b5 */
[--C-:B------:R-:W-:Y:S01]  /*5300*/  FFMA.FTZ R179, R156, UR20, -R181.reuse ;  /* 0x000000149cb37c23 */ /* 0x100fe200080108b5 */
[----:B------:R-:W1:Y:S01]  /*5310*/  MUFU.TANH R170, R170 ;  /* 0x000000aa00aa7308 */ /* 0x000e620000002400 */
[----:B0-----:R-:W-:Y:S01]  /*5320*/  FMNMX.FTZ R176, R167, R176, !PT ;  /* 0x000000b0a7b07209 */ /* 0x001fe20007810000 */
[--C-:B------:R-:W-:Y:S01]  /*5330*/  FFMA.FTZ R20, R20, UR20, -R181.reuse ;  /* 0x0000001414147c23 */ /* 0x100fe200080108b5 */
[--C-:B------:R-:W-:Y:S01]  /*5340*/  FFMA.FTZ R21, R21, UR20, -R181.reuse ;  /* 0x0000001415157c23 */ /* 0x100fe200080108b5 */
[--C-:B------:R-:W-:Y:S01]  /*5350*/  FFMA.FTZ R153, R153, UR20, -R181.reuse ;  /* 0x0000001499997c23 */ /* 0x100fe200080108b5 */
[--C-:B------:R-:W-:Y:S01]  /*5360*/  FFMA.FTZ R155, R155, UR20, -R181.reuse ;  /* 0x000000149b9b7c23 */ /* 0x100fe200080108b5 */
[--C-:B------:R-:W-:Y:S01]  /*5370*/  FFMA.FTZ R180, R157, UR20, -R181.reuse ;  /* 0x000000149db47c23 */ /* 0x100fe200080108b5 */
[--C-:B------:R-:W-:Y:S01]  /*5380*/  FFMA.FTZ R157, R158, UR20, -R181.reuse ;  /* 0x000000149e9d7c23 */ /* 0x100fe200080108b5 */
[----:B------:R-:W0:Y:S01]  /*5390*/  MUFU.TANH R173, R173 ;  /* 0x000000ad00ad7308 */ /* 0x000e220000002400 */
[----:B--2---:R-:W-:Y:S01]  /*53a0*/  FMNMX.FTZ R177, R169, R176, !PT ;  /* 0x000000b0a9b17209 */ /* 0x004fe20007810000 */
[--C-:B------:R-:W-:Y:S01]  /*53b0*/  FFMA.FTZ R182, R159, UR20, -R181.reuse ;  /* 0x000000149fb67c23 */ /* 0x100fe200080108b5 */
[--C-:B------:R-:W-:Y:S01]  /*53c0*/  FFMA.FTZ R159, R160, UR20, -R181.reuse ;  /* 0x00000014a09f7c23 */ /* 0x100fe200080108b5 */
[--C-:B------:R-:W-:Y:S01]  /*53d0*/  FFMA.FTZ R192, R161, UR20, -R181.reuse ;  /* 0x00000014a1c07c23 */ /* 0x100fe200080108b5 */
[--C-:B------:R-:W-:Y:S01]  /*53e0*/  FFMA.FTZ R161, R164, UR20, -R181.reuse ;  /* 0x00000014a4a17c23 */ /* 0x100fe200080108b5 */
[----:B------:R-:W-:-:S02]  /*53f0*/  FFMA.FTZ R168, R168, UR20, -R181 ;  /* 0x00000014a8a87c23 */ /* 0x000fc400080108b5 */
[----:B------:R-:W2:Y:S01]  /*5400*/  MUFU.TANH R171, R171 ;  /* 0x000000ab00ab7308 */ /* 0x000ea20000002400 */
[----:B-1----:R-:W-:Y:S01]  /*5410*/  FMNMX.FTZ R176, R170, R177, !PT ;  /* 0x000000b1aab07209 */ /* 0x002fe20007810000 */
[----:B------:R-:W-:-:S06]  /*5420*/  FFMA.FTZ R177, R5, UR20, -R181 ;  /* 0x0000001405b17c23 */ /* 0x000fcc00080108b5 */
[----:B------:R-:W1:Y:S01]  /*5430*/  MUFU.TANH R172, R172 ;  /* 0x000000ac00ac7308 */ /* 0x000e620000002400 */
[----:B0-----:R-:W-:-:S07]  /*5440*/  FMNMX.FTZ R176, R173, R176, !PT ;  /* 0x000000b0adb07209 */ /* 0x001fce0007810000 */
[----:B------:R-:W0:Y:S01]  /*5450*/  MUFU.TANH R174, R174 ;  /* 0x000000ae00ae7308 */ /* 0x000e220000002400 */
[----:B--2---:R-:W-:-:S07]  /*5460*/  FMNMX.FTZ R5, R171, R176, !PT ;  /* 0x000000b0ab057209 */ /* 0x004fce0007810000 */
[----:B------:R-:W2:Y:S01]  /*5470*/  MUFU.TANH R175, R175 ;  /* 0x000000af00af7308 */ /* 0x000ea20000002400 */
[----:B-1----:R-:W-:-:S07]  /*5480*/  FMNMX.FTZ R5, R172, R5, !PT ;  /* 0x00000005ac057209 */ /* 0x002fce0007810000 */
[----:B------:R1:W3:Y:S01]  /*5490*/  MUFU.EX2 R15, R178 ;  /* 0x000000b2000f7308 */ /* 0x0002e20000000800 */
[----:B0-----:R-:W-:-:S07]  /*54a0*/  FMNMX.FTZ R176, R174, R5, !PT ;  /* 0x00000005aeb07209 */ /* 0x001fce0007810000 */
[----:B------:R-:W0:Y:S01]  /*54b0*/  MUFU.EX2 R14, R14 ;  /* 0x0000000e000e7308 */ /* 0x000e220000000800 */
[----:B--2---:R-:W-:Y:S01]  /*54c0*/  FMNMX.FTZ R5, R175, R176, !PT ;  /* 0x000000b0af057209 */ /* 0x004fe20007810000 */
[--C-:B------:R-:W-:Y:S01]  /*54d0*/  FFMA.FTZ R176, R152, UR20, -R181.reuse ;  /* 0x0000001498b07c23 */ /* 0x100fe200080108b5 */
[----:B-1----:R-:W-:-:S03]  /*54e0*/  FFMA.FTZ R178, R154, UR20, -R181 ;  /* 0x000000149ab27c23 */ /* 0x002fc600080108b5 */
[----:B------:R-:W1:Y:S02]  /*54f0*/  SHFL.BFLY PT, R152, R5, 0x2, 0x1f ;  /* 0x0c401f0005987f89 */ /* 0x000e6400000e0000 */
[----:B------:R-:W2:Y:S01]  /*5500*/  MUFU.EX2 R177, R177 ;  /* 0x000000b100b17308 */ /* 0x000ea20000000800 */
[-C--:B---3--:R-:W-:Y:S01]  /*5510*/  FMUL.FTZ R24, R24, R15.reuse ;  /* 0x0000000f18187220 */ /* 0x088fe20000410000 */
[-C--:B------:R-:W-:Y:S01]  /*5520*/  FMUL.FTZ R25, R25, R15.reuse ;  /* 0x0000000f19197220 */ /* 0x080fe20000410000 */
[-C--:B------:R-:W-:Y:S01]  /*5530*/  FMUL.FTZ R28, R28, R15.reuse ;  /* 0x0000000f1c1c7220 */ /* 0x080fe20000410000 */
[-C--:B------:R-:W-:Y:S01]  /*5540*/  FMUL.FTZ R29, R29, R15.reuse ;  /* 0x0000000f1d1d7220 */ /* 0x080fe20000410000 */
[-C--:B------:R-:W-:Y:S01]  /*5550*/  FMUL.FTZ R32, R32, R15.reuse ;  /* 0x0000000f20207220 */ /* 0x080fe20000410000 */
[-C--:B------:R-:W-:Y:S01]  /*5560*/  FMUL.FTZ R33, R33, R15.reuse ;  /* 0x0000000f21217220 */ /* 0x080fe20000410000 */
[-C--:B------:R-:W-:Y:S01]  /*5570*/  FMUL.FTZ R36, R36, R15.reuse ;  /* 0x0000000f24247220 */ /* 0x080fe20000410000 */
[----:B------:R-:W3:Y:S01]  /*5580*/  MUFU.EX2 R20, R20 ;  /* 0x0000001400147308 */ /* 0x000ee20000000800 */
[----:B0-----:R-:W-:Y:S01]  /*5590*/  FFMA.FTZ R6, R15, R6, R14 ;  /* 0x000000060f067223 */ /* 0x001fe2000001000e */
[-C--:B------:R-:W-:Y:S01]  /*55a0*/  FMUL.FTZ R37, R37, R15.reuse ;  /* 0x0000000f25257220 */ /* 0x080fe20000410000 */
[-C--:B------:R-:W-:Y:S01]  /*55b0*/  FMUL.FTZ R40, R40, R15.reuse ;  /* 0x0000000f28287220 */ /* 0x080fe20000410000 */
[-C--:B------:R-:W-:Y:S01]  /*55c0*/  FMUL.FTZ R41, R41, R15.reuse ;  /* 0x0000000f29297220 */ /* 0x080fe20000410000 */
[-C--:B------:R-:W-:Y:S01]  /*55d0*/  FMUL.FTZ R44, R44, R15.reuse ;  /* 0x0000000f2c2c7220 */ /* 0x080fe20000410000 */
[-C--:B------:R-:W-:Y:S01]  /*55e0*/  FMUL.FTZ R45, R45, R15.reuse ;  /* 0x0000000f2d2d7220 */ /* 0x080fe20000410000 */
[-C--:B------:R-:W-:Y:S01]  /*55f0*/  FMUL.FTZ R48, R48, R15.reuse ;  /* 0x0000000f30307220 */ /* 0x080fe20000410000 */
[----:B------:R-:W0:Y:S01]  /*5600*/  MUFU.EX2 R21, R21 ;  /* 0x0000001500157308 */ /* 0x000e220000000800 */
[-C--:B------:R-:W-:Y:S01]  /*5610*/  FMUL.FTZ R49, R49, R15.reuse ;  /* 0x0000000f31317220 */ /* 0x080fe20000410000 */
[-C--:B------:R-:W-:Y:S01]  /*5620*/  FMUL.FTZ R52, R52, R15.reuse ;  /* 0x0000000f34347220 */ /* 0x080fe20000410000 */
[-C--:B------:R-:W-:Y:S01]  /*5630*/  FMUL.FTZ R53, R53, R15.reuse ;  /* 0x0000000f35357220 */ /* 0x080fe20000410000 */
[-C--:B------:R-:W-:Y:S01]  /*5640*/  FMUL.FTZ R56, R56, R15.reuse ;  /* 0x0000000f38387220 */ /* 0x080fe20000410000 */
[-C--:B------:R-:W-:Y:S01]  /*5650*/  FMUL.FTZ R57, R57, R15.reuse ;  /* 0x0000000f39397220 */ /* 0x080fe20000410000 */
        /* <DEDUP_REMOVED lines=28> */
[----:B------:R-:W-:Y:S01]  /*5820*/  FMUL.FTZ R104, R104, R15 ;  /* 0x0000000f68687220 */ /* 0x000fe20000410000 */
[----:B-1----:R-:W-:Y:S01]  /*5830*/  FMNMX.FTZ R5, R152, R5, !PT ;  /* 0x0000000598057209 */ /* 0x002fe20007810000 */
[----:B------:R-:W-:-:S02]  /*5840*/  IMAD.MOV R152, RZ, RZ, -R22 ;  /* 0x000000ffff987224 */ /* 0x000fc400078e0a16 */
[-C--:B------:R-:W-:Y:S01]  /*5850*/  FMUL.FTZ R105, R105, R15.reuse ;  /* 0x0000000f69697220 */ /* 0x080fe20000410000 */
[-C--:B------:R-:W-:Y:S01]  /*5860*/  FMUL.FTZ R108, R108, R15.reuse ;  /* 0x0000000f6c6c7220 */ /* 0x080fe20000410000 */
[----:B------:R-:W-:Y:S01]  /*5870*/  FMUL.FTZ R109, R109, R15 ;  /* 0x0000000f6d6d7220 */ /* 0x000fe20000410000 */
[C---:B------:R-:W-:Y:S01]  /*5880*/  FADD.FTZ R10, -R5.reuse, R10 ;  /* 0x0000000a050a7221 */ /* 0x040fe20000010100 */
[----:B------:R-:W-:Y:S01]  /*5890*/  FMUL.FTZ R156, R5, UR20 ;  /* 0x00000014059c7c20 */ /* 0x000fe20008410000 */
[----:B------:R-:W-:Y:S01]  /*58a0*/  ISETP.NE.AND P3, PT, R17, R152, PT ;  /* 0x000000981100720c */ /* 0x000fe20003f65270 */
[----:B------:R-:W-:Y:S01]  /*58b0*/  MUFU.EX2 R179, R179 ;  /* 0x000000b300b37308 */ /* 0x000fe20000000800 */
[----:B------:R-:W-:Y:S01]  /*58c0*/  FMUL.FTZ R10, R10, UR20 ;  /* 0x000000140a0a7c20 */ /* 0x000fe20008410000 */
[--C-:B------:R-:W-:Y:S01]  /*58d0*/  FFMA.FTZ R9, R9, UR20, -R156.reuse ;  /* 0x0000001409097c23 */ /* 0x100fe2000801089c */
        /* <DEDUP_REMOVED lines=8> */
[----:B------:R-:W-:Y:S01]  /*5960*/  FFMA.FTZ R170, R173, UR20, -R156 ;  /* 0x00000014adaa7c23 */ /* 0x000fe2000801089c */
[----:B------:R-:W-:-:S02]  /*5970*/  IMAD.U32 R173, RZ, RZ, UR21 ;  /* 0x00000015ffad7e24 */ /* 0x000fc4000f8e00ff */
[--C-:B------:R-:W-:Y:S01]  /*5980*/  FFMA.FTZ R13, R162, UR20, -R156.reuse ;  /* 0x00000014a20d7c23 */ /* 0x100fe2000801089c */
[----:B------:R-:W-:Y:S01]  /*5990*/  FFMA.FTZ R200, R169, UR20, -R156 ;  /* 0x00000014a9c87c23 */ /* 0x000fe2000801089c */
[----:B------:R-:W-:Y:S01]  /*59a0*/  MOV R169, UR23 ;  /* 0x0000001700a97c02 */ /* 0x000fe20008000f00 */
[----:B------:R-:W1:Y:S01]  /*59b0*/  MUFU.EX2 R9, R9 ;  /* 0x0000000900097308 */ /* 0x000e620000000800 */
[----:B------:R-:W-:Y:S02]  /*59c0*/  @!P3 IMAD R154, R173, 0x40, R16 ;  /* 0x00000040ad9ab824 */ /* 0x000fe400078e0210 */
[----:B--2---:R-:W-:Y:S01]  /*59d0*/  FADD.FTZ R173, R177, R6 ;  /* 0x00000006b1ad7221 */ /* 0x004fe20000010000 */
[--C-:B------:R-:W-:Y:S01]  /*59e0*/  FFMA.FTZ R198, R166, UR20, -R156.reuse ;  /* 0x00000014a6c67c23 */ /* 0x100fe2000801089c */
[----:B------:R-:W-:Y:S02]  /*59f0*/  @!P1 VIADD R152, R169, 0x28c40 ;  /* 0x00028c40a9989836 */ /* 0x000fe40000000000 */
[----:B------:R-:W-:Y:S01]  /*5a00*/  FFMA.FTZ R171, R171, UR20, -R156 ;  /* 0x00000014abab7c23 */ /* 0x000fe2000801089c */
[----:B---3--:R-:W-:Y:S01]  /*5a10*/  FADD.FTZ R6, R20, R173 ;  /* 0x000000ad14067221 */ /* 0x008fe20000010000 */
[----:B------:R-:W-:Y:S01]  /*5a20*/  @!P3 LEA R154, R154, UR42, 0x2 ;  /* 0x0000002a9a9abc11 */ /* 0x000fe2000f8e10ff */
[----:B------:R-:W2:Y:S01]  /*5a30*/  MUFU.EX2 R194, R194 ;  /* 0x000000c200c27308 */ /* 0x000ea20000000800 */
[----:B------:R-:W-:Y:S01]  /*5a40*/  @!P1 PRMT R152, RZ, 0x654, R152 ;  /* 0x00000654ff989816 */ /* 0x000fe20000000098 */
[----:B0-----:R-:W-:Y:S01]  /*5a50*/  FADD.FTZ R173, R21, R6 ;  /* 0x0000000615ad7221 */ /* 0x001fe20000010000 */
[--C-:B------:R-:W-:Y:S01]  /*5a60*/  FFMA.FTZ R172, R172, UR20, -R156.reuse ;  /* 0x00000014acac7c23 */ /* 0x100fe2000801089c */
[--C-:B------:R-:W-:Y:S01]  /*5a70*/  FFMA.FTZ R174, R174, UR20, -R156.reuse ;  /* 0x00000014aeae7c23 */ /* 0x100fe2000801089c */
[----:B------:R0:W-:Y:S01]  /*5a80*/  @!P1 SYNCS.ARRIVE.TRANS64.RED.A1T0 RZ, [R152+URZ], RZ ;  /* 0x000000ff98ff99a7 */ /* 0x0001e2000810043f */
[----:B------:R-:W-:Y:S01]  /*5a90*/  FFMA.FTZ R175, R175, UR20, -R156 ;  /* 0x00000014afaf7c23 */ /* 0x000fe2000801089c */
[----:B------:R-:W-:Y:S01]  /*5aa0*/  @!P3 STS [R154+0x28800], R15 ;  /* 0x0288000f9a00b388 */ /* 0x000fe20000000800 */
[----:B------:R-:W3:Y:S01]  /*5ab0*/  MUFU.EX2 R11, R11 ;  /* 0x0000000b000b7308 */ /* 0x000ee20000000800 */
[----:B-1----:R-:W-:Y:S01]  /*5ac0*/  FFMA.FTZ R3, R10, R3, R9 ;  /* 0x000000030a037223 */ /* 0x002fe20000010009 */
[-C--:B------:R-:W-:Y:S01]  /*5ad0*/  FMUL.FTZ R112, R112, R15.reuse ;  /* 0x0000000f70707220 */ /* 0x080fe20000410000 */
[----:B------:R1:W-:Y:S01]  /*5ae0*/  @!P3 STS [R154+0x28820], R10 ;  /* 0x0288200a9a00b388 */ /* 0x0003e20000000800 */
[-C--:B------:R-:W-:Y:S01]  /*5af0*/  FMUL.FTZ R113, R113, R15.reuse ;  /* 0x0000000f71717220 */ /* 0x080fe20000410000 */
[----:B0-----:R-:W-:Y:S01]  /*5b00*/  FADD.FTZ R152, R176, R173 ;  /* 0x000000adb0987221 */ /* 0x001fe20000010000 */
[-C--:B------:R-:W-:Y:S01]  /*5b10*/  FMUL.FTZ R116, R116, R15.reuse ;  /* 0x0000000f74747220 */ /* 0x080fe20000410000 */
[-C--:B------:R-:W-:Y:S01]  /*5b20*/  FMUL.FTZ R117, R117, R15.reuse ;  /* 0x0000000f75757220 */ /* 0x080fe20000410000 */
[----:B------:R-:W0:Y:S01]  /*5b30*/  MUFU.EX2 R12, R12 ;  /* 0x0000000c000c7308 */ /* 0x000e220000000800 */
[----:B--2---:R-:W-:Y:S01]  /*5b40*/  FADD.FTZ R6, R194, R3 ;  /* 0x00000003c2067221 */ /* 0x004fe20000010000 */
[----:B------:R-:W-:Y:S01]  /*5b50*/  FADD.FTZ R173, R153, R152 ;  /* 0x0000009899ad7221 */ /* 0x000fe20000010000 */
[-C--:B------:R-:W-:Y:S01]  /*5b60*/  FMUL.FTZ R120, R120, R15.reuse ;  /* 0x0000000f78787220 */ /* 0x080fe20000410000 */
[-C--:B------:R-:W-:Y:S01]  /*5b70*/  FMUL.FTZ R121, R121, R15.reuse ;  /* 0x0000000f79797220 */ /* 0x080fe20000410000 */
[-C--:B------:R-:W-:Y:S01]  /*5b80*/  FMUL.FTZ R124, R124, R15.reuse ;  /* 0x0000000f7c7c7220 */ /* 0x080fe20000410000 */
[----:B------:R-:W-:Y:S01]  /*5b90*/  FADD.FTZ R152, R178, R173 ;  /* 0x000000adb2987221 */ /* 0x000fe20000010000 */
[-C--:B------:R-:W-:Y:S01]  /*5ba0*/  FMUL.FTZ R125, R125, R15.reuse ;  /* 0x0000000f7d7d7220 */ /* 0x080fe20000410000 */
[----:B------:R-:W2:Y:S01]  /*5bb0*/  MUFU.EX2 R13, R13 ;  /* 0x0000000d000d7308 */ /* 0x000ea20000000800 */
[----:B---3--:R-:W-:Y:S01]  /*5bc0*/  FADD.FTZ R3, R11, R6 ;  /* 0x000000060b037221 */ /* 0x008fe20000010000 */
[----:B------:R-:W-:Y:S01]  /*5bd0*/  FADD.FTZ R152, R155, R152 ;  /* 0x000000989b987221 */ /* 0x000fe20000010000 */
[-C--:B------:R-:W-:Y:S01]  /*5be0*/  FMUL.FTZ R128, R128, R15.reuse ;  /* 0x0000000f80807220 */ /* 0x080fe20000410000 */
[-C--:B------:R-:W-:Y:S01]  /*5bf0*/  FMUL.FTZ R129, R129, R15.reuse ;  /* 0x0000000f81817220 */ /* 0x080fe20000410000 */
[-C--:B------:R-:W-:Y:S01]  /*5c00*/  FMUL.FTZ R132, R132, R15.reuse ;  /* 0x0000000f84847220 */ /* 0x080fe20000410000 */
[----:B------:R-:W-:Y:S01]  /*5c10*/  FADD.FTZ R173, R179, R152 ;  /* 0x00000098b3ad7221 */ /* 0x000fe20000010000 */
[-C--:B------:R-:W-:Y:S01]  /*5c20*/  FMUL.FTZ R133, R133, R15.reuse ;  /* 0x0000000f85857220 */ /* 0x080fe20000410000 */
[----:B------:R-:W3:Y:S01]  /*5c30*/  MUFU.EX2 R196, R196 ;  /* 0x000000c400c47308 */ /* 0x000ee20000000800 */
[----:B0-----:R-:W-:Y:S01]  /*5c40*/  FADD.FTZ R6, R12, R3 ;  /* 0x000000030c067221 */ /* 0x001fe20000010000 */
[-C--:B------:R-:W-:Y:S01]  /*5c50*/  FMUL.FTZ R136, R136, R15.reuse ;  /* 0x0000000f88887220 */ /* 0x080fe20000410000 */
[-C--:B------:R-:W-:Y:S01]  /*5c60*/  FMUL.FTZ R137, R137, R15.reuse ;  /* 0x0000000f89897220 */ /* 0x080fe20000410000 */
[-C--:B------:R-:W-:Y:S01]  /*5c70*/  FMUL.FTZ R140, R140, R15.reuse ;  /* 0x0000000f8c8c7220 */ /* 0x080fe20000410000 */
[-C--:B------:R-:W-:Y:S01]  /*5c80*/  FMUL.FTZ R141, R141, R15.reuse ;  /* 0x0000000f8d8d7220 */ /* 0x080fe20000410000 */
[-C--:B------:R-:W-:Y:S01]  /*5c90*/  FMUL.FTZ R144, R144, R15.reuse ;  /* 0x0000000f90907220 */ /* 0x080fe20000410000 */
[-C--:B------:R-:W-:Y:S01]  /*5ca0*/  FMUL.FTZ R145, R145, R15.reuse ;  /* 0x0000000f91917220 */ /* 0x080fe20000410000 */
[----:B------:R-:W0:Y:S01]  /*5cb0*/  MUFU.EX2 R163, R163 ;  /* 0x000000a300a37308 */ /* 0x000e220000000800 */
[----:B--2---:R-:W-:Y:S01]  /*5cc0*/  FADD.FTZ R3, R13, R6 ;  /* 0x000000060d037221 */ /* 0x004fe20000010000 */
[-C--:B------:R-:W-:Y:S01]  /*5cd0*/  FMUL.FTZ R148, R148, R15.reuse ;  /* 0x0000000f94947220 */ /* 0x080fe20000410000 */
[----:B------:R-:W-:Y:S01]  /*5ce0*/  FMUL.FTZ R149, R149, R15 ;  /* 0x0000000f95957220 */ /* 0x000fe20000410000 */
[----:B------:R-:W-:Y:S01]  /*5cf0*/  F2FP.F16.F32.PACK_AB R156, R153, R176 ;  /* 0x000000b0999c723e */ /* 0x000fe200000000ff */
[----:B------:R-:W-:Y:S01]  /*5d00*/  FMUL.FTZ R26, R26, R10 ;  /* 0x0000000a1a1a7220 */ /* 0x000fe20000410000 */
[----:B------:R-:W-:Y:S01]  /*5d10*/  F2FP.F16.F32.PACK_AB R158, R155, R178 ;  /* 0x000000b29b9e723e */ /* 0x000fe200000000ff */
[----:B------:R-:W-:Y:S01]  /*5d20*/  FMUL.FTZ R27, R27, R10 ;  /* 0x0000000a1b1b7220 */ /* 0x000fe20000410000 */
[----:B------:R-:W2:Y:S01]  /*5d30*/  MUFU.EX2 R198, R198 ;  /* 0x000000c600c67308 */ /* 0x000ea20000000800 */
[----:B---3--:R-:W-:Y:S01]  /*5d40*/  FADD.FTZ R6, R196, R3 ;  /* 0x00000003c4067221 */ /* 0x008fe20000010000 */
[----:B-1----:R-:W-:Y:S01]  /*5d50*/  F2FP.F16.F32.PACK_AB R154, R21, R20 ;  /* 0x00000014159a723e */ /* 0x002fe200000000ff */
[-C--:B------:R-:W-:Y:S01]  /*5d60*/  FMUL.FTZ R30, R30, R10.reuse ;  /* 0x0000000a1e1e7220 */ /* 0x080fe20000410000 */
[----:B------:R-:W-:Y:S01]  /*5d70*/  F2FP.F16.F32.PACK_AB R153, R194, R9 ;  /* 0x00000009c299723e */ /* 0x000fe200000000ff */
[-C--:B------:R-:W-:Y:S01]  /*5d80*/  FMUL.FTZ R31, R31, R10.reuse ;  /* 0x0000000a1f1f7220 */ /* 0x080fe20000410000 */
[----:B------:R-:W-:Y:S01]  /*5d90*/  F2FP.F16.F32.PACK_AB R155, R12, R11 ;  /* 0x0000000b0c9b723e */ /* 0x000fe200000000ff */
[-C--:B------:R-:W-:Y:S01]  /*5da0*/  FMUL.FTZ R34, R34, R10.reuse ;  /* 0x0000000a22227220 */ /* 0x080fe20000410000 */
[----:B------:R-:W1:Y:S01]  /*5db0*/  MUFU.EX2 R180, R180 ;  /* 0x000000b400b47308 */ /* 0x000e620000000800 */
        /* <DEDUP_REMOVED lines=16> */
[C---:B-1----:R-:W-:Y:S01]  /*5ec0*/  FADD.FTZ R152, R180.reuse, R173 ;  /* 0x000000adb4987221 */ /* 0x042fe20000010000 */
[----:B------:R-:W-:Y:S01]  /*5ed0*/  F2FP.F16.F32.PACK_AB R160, R180, R179 ;  /* 0x000000b3b4a0723e */ /* 0x000fe200000000ff */
[-C--:B------:R-:W-:Y:S01]  /*5ee0*/  FMUL.FTZ R59, R59, R10.reuse ;  /* 0x0000000a3b3b7220 */ /* 0x080fe20000410000 */
[-C--:B------:R-:W-:Y:S01]  /*5ef0*/  FMUL.FTZ R62, R62, R10.reuse ;  /* 0x0000000a3e3e7220 */ /* 0x080fe20000410000 */
[-C--:B------:R-:W-:Y:S01]  /*5f00*/  FMUL.FTZ R63, R63, R10.reuse ;  /* 0x0000000a3f3f7220 */ /* 0x080fe20000410000 */
[-C--:B------:R-:W-:Y:S01]  /*5f10*/  FMUL.FTZ R66, R66, R10.reuse ;  /* 0x0000000a42427220 */ /* 0x080fe20000410000 */
        /* <DEDUP_REMOVED lines=8> */
[----:B------:R-:W-:Y:S01]  /*5fa0*/  FMUL.FTZ R79, R79, R10 ;  /* 0x0000000a4f4f7220 */ /* 0x000fe20000410000 */
[----:B------:R-:W0:Y:S01]  /*5fb0*/  MUFU.EX2 R182, R182 ;  /* 0x000000b600b67308 */ /* 0x000e220000000800 */
[----:B--2---:R-:W-:Y:S01]  /*5fc0*/  FADD.FTZ R173, R157, R152 ;  /* 0x000000989dad7221 */ /* 0x004fe20000010000 */
[----:B------:R-:W-:Y:S01]  /*5fd0*/  F2FP.F16.F32.PACK_AB R152, R177, R14 ;  /* 0x0000000eb198723e */ /* 0x000fe200000000ff */
[----:B------:R-:W-:Y:S01]  /*5fe0*/  BAR.SYNC.DEFER_BLOCKING 0xf, 0x100 ;  /* 0x03c4000000007b1d */ /* 0x000fe20000010000 */
[-C--:B------:R-:W-:Y:S01]  /*5ff0*/  FMUL.FTZ R82, R82, R10.reuse ;  /* 0x0000000a52527220 */ /* 0x080fe20000410000 */
[-C--:B------:R-:W-:Y:S01]  /*6000*/  FMUL.FTZ R83, R83, R10.reuse ;  /* 0x0000000a53537220 */ /* 0x080fe20000410000 */
[-C--:B------:R-:W-:Y:S01]  /*6010*/  FMUL.FTZ R86, R86, R10.reuse ;  /* 0x0000000a56567220 */ /* 0x080fe20000410000 */
[-C--:B------:R-:W-:Y:S01]  /*6020*/  FMUL.FTZ R87, R87, R10.reuse ;  /* 0x0000000a57577220 */ /* 0x080fe20000410000 */
[-C--:B------:R-:W-:Y:S01]  /*6030*/  FMUL.FTZ R90, R90, R10.reuse ;  /* 0x0000000a5a5a7220 */ /* 0x080fe20000410000 */
[----:B------:R-:W2:Y:S01]  /*6040*/  MUFU.EX2 R167, R167 ;  /* 0x000000a700a77308 */ /* 0x000ea20000000800 */
        /* <DEDUP_REMOVED lines=8> */
[C---:B0-----:R-:W-:Y:S01]  /*60d0*/  FADD.FTZ R14, R182.reuse, R173 ;  /* 0x000000adb60e7221 */ /* 0x041fe20000010000 */
[----:B------:R-:W-:Y:S01]  /*60e0*/  F2FP.F16.F32.PACK_AB R162, R182, R157 ;  /* 0x0000009db6a2723e */ /* 0x000fe200000000ff */
[-C--:B------:R-:W-:Y:S01]  /*60f0*/  FMUL.FTZ R103, R103, R10.reuse ;  /* 0x0000000a67677220 */ /* 0x080fe20000410000 */
[----:B------:R-:W-:Y:S01]  /*6100*/  F2FP.F16.F32.PACK_AB R157, R196, R13 ;  /* 0x0000000dc49d723e */ /* 0x000fe200000000ff */
[-C--:B------:R-:W-:Y:S01]  /*6110*/  FMUL.FTZ R106, R106, R10.reuse ;  /* 0x0000000a6a6a7220 */ /* 0x080fe20000410000 */
[-C--:B------:R-:W-:Y:S01]  /*6120*/  FMUL.FTZ R107, R107, R10.reuse ;  /* 0x0000000a6b6b7220 */ /* 0x080fe20000410000 */
[-C--:B------:R-:W-:Y:S01]  /*6130*/  FMUL.FTZ R110, R110, R10.reuse ;  /* 0x0000000a6e6e7220 */ /* 0x080fe20000410000 */
[----:B------:R-:W0:Y:S01]  /*6140*/  MUFU.EX2 R170, R170 ;  /* 0x000000aa00aa7308 */ /* 0x000e220000000800 */
[----:B--2---:R-:W-:Y:S01]  /*6150*/  FADD.FTZ R3, R167, R6 ;  /* 0x00000006a7037221 */ /* 0x004fe20000010000 */
[----:B------:R2:W-:Y:S01]  /*6160*/  STSM.16.M88.4 [R23+0x26800], R152 ;  /* 0x0268009817007844 */ /* 0x0005e20000000200 */
        /* <DEDUP_REMOVED lines=22> */
[C---:B---3--:R-:W-:Y:S01]  /*62d0*/  FADD.FTZ R14, R192.reuse, R15 ;  /* 0x0000000fc00e7221 */ /* 0x048fe20000010000 */
[----:B------:R-:W-:Y:S01]  /*62e0*/  F2FP.F16.F32.PACK_AB R164, R192, R159 ;  /* 0x0000009fc0a4723e */ /* 0x000fe200000000ff */
[-C--:B------:R-:W-:Y:S01]  /*62f0*/  FMUL.FTZ R146, R146, R10.reuse ;  /* 0x0000000a92927220 */ /* 0x080fe20000410000 */
[----:B------:R-:W-:Y:S01]  /*6300*/  F2FP.F16.F32.PACK_AB R159, R198, R163 ;  /* 0x000000a3c69f723e */ /* 0x000fe200000000ff */
[-C--:B------:R-:W-:Y:S01]  /*6310*/  FMUL.FTZ R147, R147, R10.reuse ;  /* 0x0000000a93937220 */ /* 0x080fe20000410000 */
[----:B------:R-:W-:Y:S01]  /*6320*/  F2FP.F16.F32.PACK_AB R163, R170, R167 ;  /* 0x000000a7aaa3723e */ /* 0x000fe200000000ff */
[-C--:B------:R-:W-:Y:S01]  /*6330*/  FMUL.FTZ R150, R150, R10.reuse ;  /* 0x0000000a96967220 */ /* 0x080fe20000410000 */
[----:B------:R-:W3:Y:S01]  /*6340*/  MUFU.EX2 R168, R168 ;  /* 0x000000a800a87308 */ /* 0x000ee20000000800 */
[----:B-1----:R-:W-:Y:S01]  /*6350*/  FADD.FTZ R3, R171, R6 ;  /* 0x00000006ab037221 */ /* 0x002fe20000010000 */
[----:B------:R2:W-:Y:S01]  /*6360*/  STSM.16.M88.4 [R184], R156 ;  /* 0x0000009cb8007844 */ /* 0x0005e20000000200 */
[----:B------:R-:W-:-:S05]  /*6370*/  FMUL.FTZ R151, R151, R10 ;  /* 0x0000000a97977220 */ /* 0x000fca0000410000 */
[----:B------:R-:W1:Y:S01]  /*6380*/  MUFU.EX2 R172, R172 ;  /* 0x000000ac00ac7308 */ /* 0x000e620000000800 */
[----:B0-----:R-:W-:-:S07]  /*6390*/  FADD.FTZ R15, R161, R14 ;  /* 0x0000000ea10f7221 */ /* 0x001fce0000010000 */
[----:B------:R-:W0:Y:S01]  /*63a0*/  MUFU.EX2 R174, R174 ;  /* 0x000000ae00ae7308 */ /* 0x000e220000000800 */
[C---:B---3--:R-:W-:Y:S01]  /*63b0*/  F2FP.F16.F32.PACK_AB R166, R168.reuse, R161 ;  /* 0x000000a1a8a6723e */ /* 0x048fe200000000ff */
[----:B------:R-:W-:Y:S01]  /*63c0*/  FADD.FTZ R6, R168, R15 ;  /* 0x0000000fa8067221 */ /* 0x000fe20000010000 */
[----:B------:R-:W-:-:S05]  /*63d0*/  F2FP.F16.F32.PACK_AB R161, R200, R165 ;  /* 0x000000a5c8a1723e */ /* 0x000fca00000000ff */
[----:B------:R-:W3:Y:S01]  /*63e0*/  MUFU.EX2 R175, R175 ;  /* 0x000000af00af7308 */ /* 0x000ee20000000800 */
[C---:B-1----:R-:W-:Y:S01]  /*63f0*/  FADD.FTZ R3, R172.reuse, R3 ;  /* 0x00000003ac037221 */ /* 0x042fe20000010000 */
[----:B------:R-:W-:Y:S01]  /*6400*/  F2FP.F16.F32.PACK_AB R165, R172, R171 ;  /* 0x000000abaca5723e */ /* 0x000fe200000000ff */
[----:B------:R2:W-:Y:S02]  /*6410*/  STSM.16.M88.4 [R186], R160 ;  /* 0x000000a0ba007844 */ /* 0x0005e40000000200 */
[----:B0-----:R-:W-:Y:S01]  /*6420*/  FADD.FTZ R12, R174, R3 ;  /* 0x00000003ae0c7221 */ /* 0x001fe20000010000 */
[----:B---3--:R-:W-:-:S03]  /*6430*/  F2FP.F16.F32.PACK_AB R167, R175, R174 ;  /* 0x000000aeafa7723e */ /* 0x008fc600000000ff */
[----:B------:R-:W-:Y:S02]  /*6440*/  FADD.FTZ R3, R175, R12 ;  /* 0x0000000caf037221 */ /* 0x000fe40000010000 */
[----:B------:R2:W-:Y:S01]  /*6450*/  STSM.16.M88.4 [R185], R164 ;  /* 0x000000a4b9007844 */ /* 0x0005e20000000200 */
[----:B------:R-:W-:Y:S05]  /*6460*/  @!P0 BRA `(.L_x_282) ;  /* 0x0000000000048947 */ /* 0x000fea0003800000 */
[----:B------:R-:W-:Y:S01]  /*6470*/  BPT.TRAP 0x1 ;  /* 0x000000040000795c */ /* 0x000fe20000300000 */
.L_x_282:
[----:B------:R0:W1:Y:S01]  /*6480*/  SYNCS.PHASECHK.TRANS64.TRYWAIT P3, [UR23+0x28c50], R8 ;  /* 0x028c5008ff0075a7 */ /* 0x0000620008060157 */
[----:B------:R-:W-:Y:S05]  /*6490*/  @!P0 BRA `(.L_x_283) ;  /* 0x0000000000048947 */ /* 0x000fea0003800000 */
[----:B------:R-:W-:Y:S01]  /*64a0*/  BPT.TRAP 0x1 ;  /* 0x000000040000795c */ /* 0x000fe20000300000 */
.L_x_283:
[----:B-1----:R-:W-:Y:S05]  /*64b0*/  @P3 BRA `(.L_x_284) ;  /* 0x0000000000083947 */ /* 0x002fea0003800000 */
[----:B------:R-:W1:Y:S02]  /*64c0*/  SYNCS.PHASECHK.TRANS64.TRYWAIT P3, [UR23+0x28c50], R8 ;  /* 0x028c5008ff0075a7 */ /* 0x000e640008060157 */
[----:B-1----:R-:W-:Y:S05]  /*64d0*/  @!P3 BRA `(.L_x_285) ;  /* 0x0000008000f4b947 */ /* 0x002fea0003800000 */
.L_x_284:
[----:B------:R-:W-:Y:S01]  /*64e0*/  ULEA UR10, UR41, UR48, 0xc ;  /* 0x00000030290a7291 */ /* 0x000fe2000f8e603f */
[----:B------:R-:W-:Y:S01]  /*64f0*/  WARPGROUP.ARRIVE ;  /* 0x00000000000079c5 */ /* 0x000fe20000000000 */
[----:B------:R-:W-:Y:S01]  /*6500*/  UMOV UR7, 0x40000040 ;  /* 0x4000004000077882 */ /* 0x000fe20000000000 */
[----:B-1----:R-:W-:Y:S01]  /*6510*/  @!P1 IADD3 R169, R169, 0x28c60, RZ ;  /* 0x00028c60a9a99810 */ /* 0x002fe20007ffe0ff */
[----:B------:R-:W-:Y:S01]  /*6520*/  UMOV UR21, UR41 ;  /* 0x0000002900157c82 */ /* 0x000fe20008000000 */
[----:B------:R-:W-:Y:S02]  /*6530*/  IMAD.MOV.U32 R10, RZ, RZ, R5 ;  /* 0x000000ffff0a7224 */ /* 0x000fe400078e0005 */
[----:B------:R-:W-:Y:S01]  /*6540*/  UMOV UR6, UR10 ;  /* 0x0000000a00067c82 */ /* 0x000fe20008000000 */
[----:B------:R-:W-:Y:S01]  /*6550*/  @!P1 PRMT R169, RZ, 0x654, R169 ;  /* 0x00000654ffa99816 */ /* 0x000fe200000000a9 */
[----:B------:R-:W-:Y:S01]  /*6560*/  HGMMA.64x256x16.F32 R24, R152, gdesc[UR4].tnspB, R24, gsb0 ;  /* 0x43e0000498187df0 */ /* 0x000fe20008000818 */
[----:B------:R-:W-:Y:S01]  /*6570*/  UIADD3 UR6, UR10, 0x80, URZ ;  /* 0x000000800a067890 */ /* 0x000fe2000fffe03f */
[----:B------:R-:W-:Y:S01]  /*6580*/  IMAD.MOV.U32 R15, RZ, RZ, R4 ;  /* 0x000000ffff0f7224 */ /* 0x000fe200078e0004 */
        /* <DEDUP_REMOVED lines=28> */
.L_x_277:
[----:B-1----:R-:W1:Y:S01]  /*6750*/  SHFL.BFLY PT, R7, R6, 0x2, 0x1f ;  /* 0x0c401f0006077f89 */ /* 0x002e6200000e0000 */
[----:B------:R-:W-:Y:S01]  /*6760*/  IMAD.U32 R21, RZ, RZ, UR20 ;  /* 0x00000014ff157e24 */ /* 0x000fe2000f8e00ff */
[----:B------:R-:W-:Y:S02]  /*6770*/  UIADD3 UR37, UR37, 0x1, URZ ;  /* 0x0000000125257890 */ /* 0x000fe4000fffe03f */
[----:B0-----:R-:W0:Y:S01]  /*6780*/  SHFL.BFLY PT, R8, R3, 0x2, 0x1f ;  /* 0x0c401f0003087f89 */ /* 0x001e2200000e0000 */
[----:B------:R-:W-:Y:S08]  /*6790*/  BAR.ARV 0x8, 0xa0 ;  /* 0x0202800000007b1d */ /* 0x000ff00000002000 */
[----:B------:R-:W-:Y:S01]  /*67a0*/  BAR.SYNC.DEFER_BLOCKING 0xf, 0x100 ;  /* 0x03c4000000007b1d */ /* 0x000fe20000010000 */
[----:B-1----:R-:W-:Y:S01]  /*67b0*/  FADD.FTZ R7, R7, R6 ;  /* 0x0000000607077221 */ /* 0x002fe20000010000 */
[----:B------:R-:W-:-:S02]  /*67c0*/  IMAD.MOV.U32 R6, RZ, RZ, RZ ;  /* 0x000000ffff067224 */ /* 0x000fc400078e00ff */
[----:B0-----:R-:W-:Y:S02]  /*67d0*/  FADD.FTZ R8, R8, R3 ;  /* 0x0000000308087221 */ /* 0x001fe40000010000 */
[----:B------:R-:W0:Y:S01]  /*67e0*/  SHFL.BFLY PT, R0, R7, 0x1, 0x1f ;  /* 0x0c201f0007007f89 */ /* 0x000e2200000e0000 */
[----:B------:R-:W-:Y:S01]  /*67f0*/  IMAD.U32 R3, RZ, RZ, UR41 ;  /* 0x00000029ff037e24 */ /* 0x000fe2000f8e00ff */
[----:B------:R-:W-:Y:S02]  /*6800*/  UIADD3 UR41, UR41, 0x1, URZ ;  /* 0x0000000129297890 */ /* 0x000fe4000fffe03f */
[----:B------:R-:W1:Y:S02]  /*6810*/  SHFL.BFLY PT, R9, R8, 0x1, 0x1f ;  /* 0x0c201f0008097f89 */ /* 0x000e6400000e0000 */
[----:B------:R-:W-:-:S04]  /*6820*/  UISETP.NE.AND UP0, UPT, UR41, 0x2, UPT ;  /* 0x000000022900788c */ /* 0x000fc8000bf05270 */
[----:B------:R-:W-:Y:S02]  /*6830*/  USEL UR4, URZ, 0x1, UP0 ;  /* 0x000000013f047887 */ /* 0x000fe40008000000 */
[----:B------:R-:W-:Y:S02]  /*6840*/  USEL UR41, UR41, URZ, UP0 ;  /* 0x0000003f29297287 */ /* 0x000fe40008000000 */
[----:B------:R-:W-:Y:S01]  /*6850*/  ULOP3.LUT UR40, UR40, UR4, URZ, 0x3c, !UPT ;  /* 0x0000000428287292 */ /* 0x000fe2000f8e3c3f */
[----:B0-----:R-:W-:Y:S01]  /*6860*/  FADD.FTZ R13, R7, R0 ;  /* 0x00000000070d7221 */ /* 0x001fe20000010000 */
[----:B------:R-:W-:Y:S02]  /*6870*/  IMAD.MOV R0, RZ, RZ, -R22 ;  /* 0x000000ffff007224 */ /* 0x000fe400078e0a16 */
[----:B-1----:R-:W-:Y:S02]  /*6880*/  FADD.FTZ R15, R8, R9 ;  /* 0x00000009080f7221 */ /* 0x002fe40000010000 */
[----:B------:R-:W-:-:S02]  /*6890*/  FSETP.NE.FTZ.AND P1, PT, R13, RZ, PT ;  /* 0x000000ff0d00720b */ /* 0x000fc40003f35000 */
[----:B------:R-:W-:Y:S02]  /*68a0*/  ISETP.NE.AND P0, PT, R17, R0, PT ;  /* 0x000000001100720c */ /* 0x000fe40003f05270 */
[----:B------:R-:W-:Y:S02]  /*68b0*/  FSETP.NE.FTZ.AND P2, PT, R15, RZ, PT ;  /* 0x000000ff0f00720b */ /* 0x000fe40003f55000 */
[----:B------:R-:W-:Y:S02]  /*68c0*/  MOV R0, RZ ;  /* 0x000000ff00007202 */ /* 0x000fe40000000f00 */
[----:B------:R-:W-:-:S05]  /*68d0*/  MOV R9, UR20 ;  /* 0x0000001400097c02 */ /* 0x000fca0008000f00 */
[----:B------:R-:W0:Y:S02]  /*68e0*/  @P1 MUFU.RCP R0, R13 ;  /* 0x0000000d00001308 */ /* 0x000e240000001000 */
[----:B------:R-:W-:Y:S02]  /*68f0*/  @!P0 IMAD R3, R3, 0x40, R16 ;  /* 0x0000004003038824 */ /* 0x000fe400078e0210 */
[----:B------:R-:W-:-:S03]  /*6900*/  @P2 FMUL.FTZ R21, R21, 0.69314718246459960938 ;  /* 0x3f31721815152820 */ /* 0x000fc60000410000 */
[----:B------:R-:W-:Y:S01]  /*6910*/  @!P0 LEA R7, R3, UR42, 0x2 ;  /* 0x0000002a03078c11 */ /* 0x000fe2000f8e10ff */
[----:B------:R-:W1:Y:S01]  /*6920*/  @P2 MUFU.RCP R6, R15 ;  /* 0x0000000f00062308 */ /* 0x000e620000001000 */
[----:B------:R-:W-:-:S07]  /*6930*/  IMAD.MOV.U32 R3, RZ, RZ, -0x800000 ;  /* 0xff800000ff037424 */ /* 0x000fce00078e00ff */
[----:B------:R-:W4:Y:S01]  /*6940*/  @P1 MUFU.LG2 R13, R13 ;  /* 0x0000000d000d1308 */ /* 0x000f220000000c00 */
[----:B0-----:R-:W-:Y:S01]  /*6950*/  @!P0 STS [R7+0x28800], R0 ;  /* 0x0288000007008388 */ /* 0x001fe20000000800 */
[-C--:B--2---:R-:W-:Y:S01]  /*6960*/  FMUL.FTZ R165, R24, R0.reuse ;  /* 0x0000000018a57220 */ /* 0x084fe20000410000 */
[-C--:B------:R-:W-:Y:S01]  /*6970*/  FMUL.FTZ R8, R25, R0.reuse ;  /* 0x0000000019087220 */ /* 0x080fe20000410000 */
[-C--:B------:R-:W-:Y:S01]  /*6980*/  FMUL.FTZ R12, R28, R0.reuse ;  /* 0x000000001c0c7220 */ /* 0x080fe20000410000 */
[-C--:B------:R-:W-:Y:S01]  /*6990*/  FMUL.FTZ R10, R29, R0.reuse ;  /* 0x000000001d0a7220 */ /* 0x080fe20000410000 */
[-C--:B------:R-:W-:Y:S01]  /*69a0*/  FMUL.FTZ R161, R32, R0.reuse ;  /* 0x0000000020a17220 */ /* 0x080fe20000410000 */
[-C--:B------:R-:W-:Y:S01]  /*69b0*/  FMUL.FTZ R33, R33, R0.reuse ;  /* 0x0000000021217220 */ /* 0x080fe20000410000 */
[----:B------:R-:W0:Y:S01]  /*69c0*/  @P2 MUFU.LG2 R15, R15 ;  /* 0x0000000f000f2308 */ /* 0x000e220000000c00 */
[----:B-1----:R1:W-:Y:S01]  /*69d0*/  @!P0 STS [R7+0x28820], R6 ;  /* 0x0288200607008388 */ /* 0x0023e20000000800 */
        /* <DEDUP_REMOVED lines=9> */
[----:B-1----:R-:W-:Y:S01]  /*6a70*/  @P1 FMUL.FTZ R7, R9, 0.69314718246459960938 ;  /* 0x3f31721809071820 */ /* 0x002fe20000410000 */
[-C--:B------:R-:W-:Y:S01]  /*6a80*/  FMUL.FTZ R52, R52, R0.reuse ;  /* 0x0000000034347220 */ /* 0x080fe20000410000 */
[-C--:B------:R-:W-:Y:S01]  /*6a90*/  FMUL.FTZ R53, R53, R0.reuse ;  /* 0x0000000035357220 */ /* 0x080fe20000410000 */
[-C--:B------:R-:W-:Y:S01]  /*6aa0*/  FMUL.FTZ R56, R56, R0.reuse ;  /* 0x0000000038387220 */ /* 0x080fe20000410000 */
[-C--:B------:R-:W-:Y:S01]  /*6ab0*/  FMUL.FTZ R57, R57, R0.reuse ;  /* 0x0000000039397220 */ /* 0x080fe20000410000 */
[-C--:B------:R-:W-:Y:S01]  /*6ac0*/  FMUL.FTZ R60, R60, R0.reuse ;  /* 0x000000003c3c7220 */ /* 0x080fe20000410000 */
[----:B0-----:R-:W-:Y:S01]  /*6ad0*/  @P2 FMUL.FTZ R20, R15, 0.69314718246459960938 ;  /* 0x3f3172180f142820 */ /* 0x001fe20000410000 */
        /* <DEDUP_REMOVED lines=45> */
[----:B------:R-:W-:-:S02]  /*6db0*/  IMAD.MOV.U32 R0, RZ, RZ, -0x800000 ;  /* 0xff800000ff007424 */ /* 0x000fc400078e00ff */
[-C--:B------:R-:W-:Y:S01]  /*6dc0*/  FMUL.FTZ R9, R26, R6.reuse ;  /* 0x000000061a097220 */ /* 0x080fe20000410000 */
[-C--:B------:R-:W-:Y:S01]  /*6dd0*/  FMUL.FTZ R11, R30, R6.reuse ;  /* 0x000000061e0b7220 */ /* 0x080fe20000410000 */
[----:B------:R-:W-:Y:S01]  /*6de0*/  PLOP3.LUT P0, PT, PT, PT, PT, 0x8, 0x0 ;  /* 0x000000000000781c */ /* 0x000fe20003f0e170 */
        /* <DEDUP_REMOVED lines=65> */
.L_x_258:
[----:B------:R-:W0:Y:S08]  /*7200*/  S2UR UR4, SR_CgaCtaId ;  /* 0x00000000000479c3 */ /* 0x000e300000008800 */
[----:B------:R-:W-:Y:S06]  /*7210*/  BAR.SYNC.DEFER_BLOCKING 0x5, 0x120 ;  /* 0x0144800000007b1d */ /* 0x000fec0000010000 */
[----:B------:R-:W-:Y:S01]  /*7220*/  UMOV UR42, 0x400 ;  /* 0x00000400002a7882 */ /* 0x000fe20000000000 */
[----:B------:R-:W-:Y:S01]  /*7230*/  BSSY B0, `(.L_x_287) ;  /* 0x0000284000007945 */ /* 0x000fe20003800000 */
[----:B0-----:R-:W-:-:S09]  /*7240*/  ULEA UR42, UR4, UR42, 0x18 ;  /* 0x0000002a042a7291 */ /* 0x001fd2000f8ec03f */
[----:B------:R-:W0:Y:S02]  /*7250*/  LDS.128 R4, [UR42+0x28cd0] ;  /* 0x028cd02aff047984 */ /* 0x000e240008000c00 */
[----:B0-----:R-:W-:Y:S01]  /*7260*/  R2UR UR5, R6 ;  /* 0x00000000060572ca */ /* 0x001fe200000e0000 */
[----:B------:R-:W-:Y:S06]  /*7270*/  BAR.ARV 0x4, 0x120 ;  /* 0x0104800000007b1d */ /* 0x000fec0000002000 */
[----:B------:R-:W-:Y:S08]  /*7280*/  @P0 BRA `(.L_x_288) ;  /* 0x0000001c00440947 */ /* 0x000ff00003800000 */
[----:B------:R-:W0:Y:S08]  /*7290*/  S2UR UR4, SR_SWINHI ;  /* 0x00000000000479c3 */ /* 0x000e300000002f00 */
[----:B------:R-:W-:Y:S01]  /*72a0*/  BAR.SYNC.DEFER_BLOCKING 0x1, 0x100 ;  /* 0x0044000000007b1d */ /* 0x000fe20000010000 */
[----:B------:R-:W-:Y:S01]  /*72b0*/  F2FP.F16.F32.PACK_AB R8, R8, R165 ;  /* 0x000000a50808723e */ /* 0x000fe200000000ff */
[----:B------:R-:W-:Y:S01]  /*72c0*/  USHF.L.U32 UR8, UR44, 0x2, URZ ;  /* 0x000000022c087899 */ /* 0x000fe2000800063f */
[----:B------:R-:W-:Y:S01]  /*72d0*/  F2FP.F16.F32.PACK_AB R9, R27, R9 ;  /* 0x000000091b09723e */ /* 0x000fe200000000ff */
[----:B------:R-:W-:Y:S01]  /*72e0*/  USHF.L.U64.HI UR9, UR44, 0x2, UR45 ;  /* 0x000000022c097899 */ /* 0x000fe2000801022d */
[----:B------:R-:W-:-:S02]  /*72f0*/  F2FP.F16.F32.PACK_AB R10, R10, R12 ;  /* 0x0000000c0a0a723e */ /* 0x000fc400000000ff */
[----:B------:R-:W-:Y:S02]  /*7300*/  F2FP.F16.F32.PACK_AB R11, R31, R11 ;  /* 0x0000000b1f0b723e */ /* 0x000fe400000000ff */
[----:B------:R-:W-:Y:S02]  /*7310*/  F2FP.F16.F32.PACK_AB R40, R41, R40 ;  /* 0x000000282928723e */ /* 0x000fe400000000ff */
[----:B------:R-:W-:Y:S02]  /*7320*/  F2FP.F16.F32.PACK_AB R41, R43, R42 ;  /* 0x0000002a2b29723e */ /* 0x000fe400000000ff */
[----:B------:R-:W-:Y:S02]  /*7330*/  F2FP.F16.F32.PACK_AB R48, R49, R48 ;  /* 0x000000303130723e */ /* 0x000fe400000000ff */
[----:B------:R-:W-:Y:S02]  /*7340*/  F2FP.F16.F32.PACK_AB R42, R45, R44 ;  /* 0x0000002c2d2a723e */ /* 0x000fe400000000ff */
[----:B------:R-:W-:-:S02]  /*7350*/  F2FP.F16.F32.PACK_AB R43, R47, R46 ;  /* 0x0000002e2f2b723e */ /* 0x000fc400000000ff */
[----:B------:R-:W-:Y:S02]  /*7360*/  F2FP.F16.F32.PACK_AB R49, R51, R50 ;  /* 0x000000323331723e */ /* 0x000fe400000000ff */
[----:B------:R-:W-:Y:S01]  /*7370*/  F2FP.F16.F32.PACK_AB R56, R57, R56 ;  /* 0x000000383938723e */ /* 0x000fe200000000ff */
[----:B------:R-:W-:Y:S01]  /*7380*/  UMOV UR6, UR42 ;  /* 0x0000002a00067c82 */ /* 0x000fe20008000000 */
[----:B0-----:R-:W-:Y:S01]  /*7390*/  UMOV UR7, UR4 ;  /* 0x0000000400077c82 */ /* 0x001fe20008000000 */
[----:B------:R-:W-:Y:S01]  /*73a0*/  F2FP.F16.F32.PACK_AB R50, R53, R52 ;  /* 0x000000343532723e */ /* 0x000fe200000000ff */
[----:B------:R-:W-:Y:S01]  /*73b0*/  IMAD.U32 R135, RZ, RZ, UR7 ;  /* 0x00000007ff877e24 */ /* 0x000fe2000f8e00ff */
[----:B------:R-:W-:Y:S01]  /*73c0*/  MOV R134, UR6 ;  /* 0x0000000600867c02 */ /* 0x000fe20008000f00 */
[----:B------:R-:W-:Y:S01]  /*73d0*/  ULDC.64 UR6, c[0x0][0xbd8] ;  /* 0x0002f60000067ab9 */ /* 0x000fe20000000a00 */
[----:B------:R-:W-:Y:S01]  /*73e0*/  F2FP.F16.F32.PACK_AB R51, R55, R54 ;  /* 0x000000363733723e */ /* 0x000fe200000000ff */
[----:B------:R-:W-:Y:S01]  /*73f0*/  UIADD3 UR4, UP1, UR8, UR6, URZ ;  /* 0x0000000608047290 */ /* 0x000fe2000ff3e03f */
[----:B------:R-:W-:Y:S01]  /*7400*/  F2FP.F16.F32.PACK_AB R57, R59, R58 ;  /* 0x0000003a3b39723e */ /* 0x000fe200000000ff */
[----:B------:R-:W-:Y:S01]  /*7410*/  IMAD.WIDE R130, R189, 0x2, R134 ;  /* 0x00000002bd827825 */ /* 0x000fe200078e0286 */
[----:B------:R-:W-:Y:S01]  /*7420*/  F2FP.F16.F32.PACK_AB R64, R65, R64 ;  /* 0x000000404140723e */ /* 0x000fe200000000ff */
[----:B------:R-:W-:Y:S01]  /*7430*/  UISETP.NE.U32.AND UP0, UPT, UR6, URZ, UPT ;  /* 0x0000003f0600728c */ /* 0x000fe2000bf05070 */
[----:B------:R-:W-:Y:S01]  /*7440*/  F2FP.F16.F32.PACK_AB R58, R61, R60 ;  /* 0x0000003c3d3a723e */ /* 0x000fe200000000ff */
[----:B------:R-:W-:Y:S01]  /*7450*/  UIADD3.X UR6, UR9, UR7, URZ, UP1, !UPT ;  /* 0x0000000709067290 */ /* 0x000fe20008ffe43f */
[C---:B------:R-:W-:Y:S01]  /*7460*/  IADD3 R177, P0, R130.reuse, 0x40, RZ ;  /* 0x0000004082b17810 */ /* 0x040fe20007f1e0ff */
[----:B------:R-:W-:Y:S01]  /*7470*/  UISETP.NE.AND.EX UP0, UPT, UR7, URZ, UPT, UP0 ;  /* 0x0000003f0700728c */ /* 0x000fe2000bf05300 */
[----:B------:R-:W-:-:S02]  /*7480*/  IADD3 R167, P1, R130, 0x20, RZ ;  /* 0x0000002082a77810 */ /* 0x000fc40007f3e0ff */
[----:B------:R-:W-:Y:S01]  /*7490*/  LOP3.LUT R6, R177, 0x380, RZ, 0xc0, !PT ;  /* 0x00000380b1067812 */ /* 0x000fe200078ec0ff */
[--C-:B------:R-:W-:Y:S01]  /*74a0*/  IMAD.X R21, RZ, RZ, R131.reuse, P0 ;  /* 0x000000ffff157224 */ /* 0x100fe200000e0683 */
[----:B------:R-:W-:Y:S01]  /*74b0*/  LOP3.LUT R4, R167, 0x380, RZ, 0xc0, !PT ;  /* 0x00000380a7047812 */ /* 0x000fe200078ec0ff */
[--C-:B------:R-:W-:Y:S01]  /*74c0*/  IMAD.X R15, RZ, RZ, R131.reuse, P1 ;  /* 0x000000ffff0f7224 */ /* 0x100fe200008e0683 */
[----:B------:R-:W-:Y:S02]  /*74d0*/  SHF.R.U64 R6, R6, 0x3, RZ ;  /* 0x0000000306067819 */ /* 0x000fe400000012ff */
[----:B------:R-:W-:Y:S02]  /*74e0*/  IADD3 R191, P5, R130, 0x2040, RZ ;  /* 0x0000204082bf7810 */ /* 0x000fe40007fbe0ff */
[----:B------:R-:W-:Y:S02]  /*74f0*/  SHF.R.U64 R4, R4, 0x3, RZ ;  /* 0x0000000304047819 */ /* 0x000fe400000012ff */
[----:B------:R-:W-:Y:S01]  /*7500*/  IADD3 R183, P6, R130, 0x2020, RZ ;  /* 0x0000202082b77810 */ /* 0x000fe20007fde0ff */
[----:B------:R-:W-:Y:S01]  /*7510*/  IMAD.X R95, RZ, RZ, R131, P5 ;  /* 0x000000ffff5f7224 */ /* 0x000fe200028e0683 */
[----:B------:R-:W-:-:S02]  /*7520*/  LOP3.LUT R20, R6, R177, RZ, 0x3c, !PT ;  /* 0x000000b106147212 */ /* 0x000fc400078e3cff */
[----:B------:R-:W-:Y:S01]  /*7530*/  IADD3 R179, P4, R130, 0x60, RZ ;  /* 0x0000006082b37810 */ /* 0x000fe20007f9e0ff */
[----:B------:R-:W-:Y:S01]  /*7540*/  IMAD.X R91, RZ, RZ, R131, P6 ;  /* 0x000000ffff5b7224 */ /* 0x000fe200030e0683 */
[----:B------:R-:W-:Y:S02]  /*7550*/  LOP3.LUT R14, R4, R167, RZ, 0x3c, !PT ;  /* 0x000000a7040e7212 */ /* 0x000fe400078e3cff */
[----:B------:R-:W-:Y:S02]  /*7560*/  LOP3.LUT R6, R191, 0x380, RZ, 0xc0, !PT ;  /* 0x00000380bf067812 */ /* 0x000fe400078ec0ff */
[C---:B------:R-:W-:Y:S02]  /*7570*/  LOP3.LUT R13, R130.reuse, 0x380, RZ, 0xc0, !PT ;  /* 0x00000380820d7812 */ /* 0x040fe400078ec0ff */
[----:B------:R-:W-:Y:S02]  /*7580*/  LOP3.LUT R4, R183, 0x380, RZ, 0xc0, !PT ;  /* 0x00000380b7047812 */ /* 0x000fe400078ec0ff */
[----:B------:R-:W-:-:S02]  /*7590*/  IADD3 R181, P3, R130, 0x2000, RZ ;  /* 0x0000200082b57810 */ /* 0x000fc40007f7e0ff */
[C---:B------:R-:W-:Y:S02]  /*75a0*/  IADD3 R195, P1, R130.reuse, 0x4000, RZ ;  /* 0x0000400082c37810 */ /* 0x040fe40007f3e0ff */
[----:B------:R-:W-:Y:S01]  /*75b0*/  IADD3 R193, P2, R130, 0x2060, RZ ;  /* 0x0000206082c17810 */ /* 0x000fe20007f5e0ff */
[--C-:B------:R-:W-:Y:S01]  /*75c0*/  IMAD.X R29, RZ, RZ, R131.reuse, P3 ;  /* 0x000000ffff1d7224 */ /* 0x100fe200018e0683 */
[----:B------:R-:W-:Y:S01]  /*75d0*/  IADD3.X R25, RZ, R131, RZ, P4, !PT ;  /* 0x00000083ff197210 */ /* 0x000fe200027fe4ff */
[----:B------:R-:W-:Y:S01]  /*75e0*/  IMAD.X R103, RZ, RZ, R131, P1 ;  /* 0x000000ffff677224 */ /* 0x000fe200008e0683 */
[----:B------:R-:W-:Y:S02]  /*75f0*/  SHF.R.U64 R6, R6, 0x3, RZ ;  /* 0x0000000306067819 */ /* 0x000fe400000012ff */
[----:B------:R-:W-:Y:S02]  /*7600*/  IADD3 R199, P4, R130, 0x4040, RZ ;  /* 0x0000404082c77810 */ /* 0x000fe40007f9e0ff */
[----:B------:R-:W-:-:S02]  /*7610*/  SHF.R.U64 R13, R13, 0x3, RZ ;  /* 0x000000030d0d7819 */ /* 0x000fc400000012ff */
[----:B------:R-:W-:Y:S01]  /*7620*/  SHF.R.U64 R4, R4, 0x3, RZ ;  /* 0x0000000304047819 */ /* 0x000fe200000012ff */
[--C-:B------:R-:W-:Y:S01]  /*7630*/  IMAD.X R111, RZ, RZ, R131.reuse, P4 ;  /* 0x000000ffff6f7224 */ /* 0x100fe200020e0683 */
[C---:B------:R-:W-:Y:S02]  /*7640*/  IADD3 R197, P0, R130.reuse, 0x4020, RZ ;  /* 0x0000402082c57810 */ /* 0x040fe40007f1e0ff */
[----:B------:R-:W-:Y:S02]  /*7650*/  IADD3.X R99, RZ, R131, RZ, P2, !PT ;  /* 0x00000083ff637210 */ /* 0x000fe400017fe4ff */
[C---:B------:R-:W-:Y:S01]  /*7660*/  IADD3 R201, P3, R130.reuse, 0x4060, RZ ;  /* 0x0000406082c97810 */ /* 0x040fe20007f7e0ff */
[----:B------:R-:W-:Y:S01]  /*7670*/  IMAD.X R107, RZ, RZ, R131, P0 ;  /* 0x000000ffff6b7224 */ /* 0x000fe200000e0683 */
[C---:B------:R-:W-:Y:S02]  /*7680*/  IADD3 R203, P6, R130.reuse, 0x6000, RZ ;  /* 0x0000600082cb7810 */ /* 0x040fe40007fde0ff */
[----:B------:R-:W-:-:S02]  /*7690*/  IADD3 R205, P5, R130, 0x6020, RZ ;  /* 0x0000602082cd7810 */ /* 0x000fc40007fbe0ff */
[C---:B------:R-:W-:Y:S01]  /*76a0*/  IADD3 R207, P2, R130.reuse, 0x6040, RZ ;  /* 0x0000604082cf7810 */ /* 0x040fe20007f5e0ff */
[--C-:B------:R-:W-:Y:S01]  /*76b0*/  IMAD.X R119, RZ, RZ, R131.reuse, P6 ;  /* 0x000000ffff777224 */ /* 0x100fe200030e0683 */
[----:B------:R-:W-:Y:S01]  /*76c0*/  IADD3 R209, P1, R130, 0x6060, RZ ;  /* 0x0000606082d17810 */ /* 0x000fe20007f3e0ff */
[--C-:B------:R-:W-:Y:S01]  /*76d0*/  IMAD.X R123, RZ, RZ, R131.reuse, P5 ;  /* 0x000000ffff7b7224 */ /* 0x100fe200028e0683 */
[----:B------:R-:W-:Y:S01]  /*76e0*/  LOP3.LUT R94, R6, R191, RZ, 0x3c, !PT ;  /* 0x000000bf065e7212 */ /* 0x000fe200078e3cff */
[----:B------:R-:W-:Y:S01]  /*76f0*/  IMAD.X R127, RZ, RZ, R131, P2 ;  /* 0x000000ffff7f7224 */ /* 0x000fe200010e0683 */
[----:B------:R-:W-:Y:S02]  /*7700*/  LOP3.LUT R130, R13, R130, RZ, 0x3c, !PT ;  /* 0x000000820d827212 */ /* 0x000fe400078e3cff */
[----:B------:R-:W-:Y:S02]  /*7710*/  LOP3.LUT R24, R179, 0x380, RZ, 0xc0, !PT ;  /* 0x00000380b3187812 */ /* 0x000fe400078ec0ff */
[----:B------:R-:W-:-:S02]  /*7720*/  LOP3.LUT R90, R4, R183, RZ, 0x3c, !PT ;  /* 0x000000b7045a7212 */ /* 0x000fc400078e3cff */
[----:B------:R-:W-:Y:S02]  /*7730*/  LOP3.LUT R6, R199, 0x380, RZ, 0xc0, !PT ;  /* 0x00000380c7067812 */ /* 0x000fe400078ec0ff */
[----:B------:R-:W-:Y:S02]  /*7740*/  LOP3.LUT R28, R181, 0x380, RZ, 0xc0, !PT ;  /* 0x00000380b51c7812 */ /* 0x000fe400078ec0ff */
[----:B------:R-:W-:Y:S02]  /*7750*/  LOP3.LUT R4, R197, 0x380, RZ, 0xc0, !PT ;  /* 0x00000380c5047812 */ /* 0x000fe400078ec0ff */
[----:B------:R-:W-:Y:S02]  /*7760*/  SHF.R.U64 R24, R24, 0x3, RZ ;  /* 0x0000000318187819 */ /* 0x000fe400000012ff */
[----:B------:R-:W-:Y:S02]  /*7770*/  LOP3.LUT R98, R193, 0x380, RZ, 0xc0, !PT ;  /* 0x00000380c1627812 */ /* 0x000fe400078ec0ff */
[----:B------:R-:W-:-:S02]  /*7780*/  SHF.R.U64 R6, R6, 0x3, RZ ;  /* 0x0000000306067819 */ /* 0x000fc400000012ff */
[----:B------:R-:W-:Y:S02]  /*7790*/  MOV R130, R130 ;  /* 0x0000008200827202 */ /* 0x000fe40000000f00 */
[----:B------:R-:W-:Y:S02]  /*77a0*/  SHF.R.U64 R28, R28, 0x3, RZ ;  /* 0x000000031c1c7819 */ /* 0x000fe400000012ff */
[----:B------:R-:W-:Y:S01]  /*77b0*/  LOP3.LUT R102, R195, 0x380, RZ, 0xc0, !PT ;  /* 0x00000380c3667812 */ /* 0x000fe200078ec0ff */
[----:B------:R0:W-:Y:S01]  /*77c0*/  STSM.16.M88.4 [R130], R8 ;  /* 0x0000000882007844 */ /* 0x0001e20000000200 */
[----:B------:R-:W-:Y:S02]  /*77d0*/  SHF.R.U64 R4, R4, 0x3, RZ ;  /* 0x0000000304047819 */ /* 0x000fe400000012ff */
[----:B------:R-:W-:Y:S02]  /*77e0*/  LOP3.LUT R27, R209, 0x380, RZ, 0xc0, !PT ;  /* 0x00000380d11b7812 */ /* 0x000fe400078ec0ff */
[----:B------:R-:W-:-:S02]  /*77f0*/  LOP3.LUT R114, R201, 0x380, RZ, 0xc0, !PT ;  /* 0x00000380c9727812 */ /* 0x000fc400078ec0ff */
[----:B------:R-:W-:Y:S02]  /*7800*/  LOP3.LUT R24, R24, R179, RZ, 0x3c, !PT ;  /* 0x000000b318187212 */ /* 0x000fe400078e3cff */
[----:B------:R-:W-:Y:S02]  /*7810*/  SHF.R.U64 R98, R98, 0x3, RZ ;  /* 0x0000000362627819 */ /* 0x000fe400000012ff */
[----:B------:R-:W-:Y:S02]  /*7820*/  LOP3.LUT R110, R6, R199, RZ, 0x3c, !PT ;  /* 0x000000c7066e7212 */ /* 0x000fe400078e3cff */
[----:B------:R-:W-:Y:S02]  /*7830*/  LOP3.LUT R28, R28, R181, RZ, 0x3c, !PT ;  /* 0x000000b51c1c7212 */ /* 0x000fe400078e3cff */
[----:B------:R-:W-:Y:S02]  /*7840*/  SHF.R.U64 R102, R102, 0x3, RZ ;  /* 0x0000000366667819 */ /* 0x000fe400000012ff */
[----:B------:R-:W-:-:S02]  /*7850*/  LOP3.LUT R118, R203, 0x380, RZ, 0xc0, !PT ;  /* 0x00000380cb767812 */ /* 0x000fc400078ec0ff */
[----:B------:R-:W-:Y:S02]  /*7860*/  LOP3.LUT R106, R4, R197, RZ, 0x3c, !PT ;  /* 0x000000c5046a7212 */ /* 0x000fe400078e3cff */
[----:B------:R-:W-:Y:S02]  /*7870*/  LOP3.LUT R6, R207, 0x380, RZ, 0xc0, !PT ;  /* 0x00000380cf067812 */ /* 0x000fe400078ec0ff */
[----:B------:R-:W-:Y:S02]  /*7880*/  SHF.R.U64 R12, R27, 0x3, RZ ;  /* 0x000000031b0c7819 */ /* 0x000fe400000012ff */
[----:B------:R-:W-:Y:S02]  /*7890*/  LOP3.LUT R4, R205, 0x380, RZ, 0xc0, !PT ;  /* 0x00000380cd047812 */ /* 0x000fe400078ec0ff */
[----:B------:R-:W-:Y:S02]  /*78a0*/  MOV R27, R14 ;  /* 0x0000000e001b7202 */ /* 0x000fe40000000f00 */
[----:B0-----:R-:W-:-:S02]  /*78b0*/  F2FP.F16.F32.PACK_AB R8, R33, R161 ;  /* 0x000000a12108723e */ /* 0x001fc400000000ff */
[----:B------:R-:W-:Y:S02]  /*78c0*/  F2FP.F16.F32.PACK_AB R9, R35, R34 ;  /* 0x000000222309723e */ /* 0x000fe400000000ff */
[----:B------:R-:W-:Y:S02]  /*78d0*/  F2FP.F16.F32.PACK_AB R10, R37, R153 ;  /* 0x00000099250a723e */ /* 0x000fe400000000ff */
[----:B------:R-:W-:Y:S02]  /*78e0*/  F2FP.F16.F32.PACK_AB R11, R39, R38 ;  /* 0x00000026270b723e */ /* 0x000fe400000000ff */
[----:B------:R-:W-:Y:S02]  /*78f0*/  SHF.R.U64 R114, R114, 0x3, RZ ;  /* 0x0000000372727819 */ /* 0x000fe400000012ff */
[----:B------:R-:W-:Y:S01]  /*7900*/  MOV R20, R20 ;  /* 0x0000001400147202 */ /* 0x000fe20000000f00 */
[----:B------:R0:W-:Y:S01]  /*7910*/  STSM.16.M88.4 [R27], R8 ;  /* 0x000000081b007844 */ /* 0x0001e20000000200 */
[----:B------:R-:W-:-:S02]  /*7920*/  LOP3.LUT R98, R98, R193, RZ, 0x3c, !PT ;  /* 0x000000c162627212 */ /* 0x000fc400078e3cff */
[----:B------:R-:W-:Y:S01]  /*7930*/  MOV R24, R24 ;  /* 0x0000001800187202 */ /* 0x000fe20000000f00 */
[----:B------:R-:W-:Y:S01]  /*7940*/  STSM.16.M88.4 [R20], R40 ;  /* 0x0000002814007844 */ /* 0x000fe20000000200 */
[----:B------:R-:W-:Y:S02]  /*7950*/  LOP3.LUT R102, R102, R195, RZ, 0x3c, !PT ;  /* 0x000000c366667212 */ /* 0x000fe400078e3cff */
[----:B------:R-:W-:Y:S01]  /*7960*/  SHF.R.U64 R118, R118, 0x3, RZ ;  /* 0x0000000376767819 */ /* 0x000fe200000012ff */
[----:B------:R-:W-:Y:S01]  /*7970*/  STSM.16.M88.4 [R24], R48 ;  /* 0x0000003018007844 */ /* 0x000fe20000000200 */
[----:B------:R-:W-:Y:S02]  /*7980*/  SHF.R.U64 R6, R6, 0x3, RZ ;  /* 0x0000000306067819 */ /* 0x000fe400000012ff */
[----:B------:R-:W-:Y:S02]  /*7990*/  MOV R28, R28 ;  /* 0x0000001c001c7202 */ /* 0x000fe40000000f00 */
[----:B------:R-:W-:-:S02]  /*79a0*/  F2FP.F16.F32.PACK_AB R59, R63, R62 ;  /* 0x0000003e3f3b723e */ /* 0x000fc400000000ff */
[----:B------:R-:W-:Y:S01]  /*79b0*/  F2FP.F16.F32.PACK_AB R65, R67, R66 ;  /* 0x000000424341723e */ /* 0x000fe200000000ff */
[----:B0-----:R-:W-:Y:S01]  /*79c0*/  IMAD.U32 R11, RZ, RZ, UR6 ;  /* 0x00000006ff0b7e24 */ /* 0x001fe2000f8e00ff */
[----:B------:R-:W-:Y:S01]  /*79d0*/  F2FP.F16.F32.PACK_AB R72, R73, R72 ;  /* 0x000000484948723e */ /* 0x000fe200000000ff */
[----:B------:R-:W-:Y:S01]  /*79e0*/  STSM.16.M88.4 [R28], R56 ;  /* 0x000000381c007844 */ /* 0x000fe20000000200 */
[----:B------:R-:W-:Y:S01]  /*79f0*/  SHF.R.U64 R4, R4, 0x3, RZ ;  /* 0x0000000304047819 */ /* 0x000fe200000012ff */
[----:B------:R-:W-:Y:S01]  /*7a00*/  ULDC.64 UR6, c[0x0][0xbe0] ;  /* 0x0002f80000067ab9 */ /* 0x000fe20000000a00 */
[----:B------:R-:W-:Y:S01]  /*7a10*/  MOV R15, R90 ;  /* 0x0000005a000f7202 */ /* 0x000fe20000000f00 */
[----:B------:R-:W-:Y:S01]  /*7a20*/  IMAD.U32 R10, RZ, RZ, UR4 ;  /* 0x00000004ff0a7e24 */ /* 0x000fe2000f8e00ff */
[----:B------:R-:W-:Y:S02]  /*7a30*/  F2FP.F16.F32.PACK_AB R66, R69, R68 ;  /* 0x000000444542723e */ /* 0x000fe400000000ff */
[----:B------:R-:W-:-:S02]  /*7a40*/  F2FP.F16.F32.PACK_AB R67, R71, R70 ;  /* 0x000000464743723e */ /* 0x000fc400000000ff */
[----:B------:R-:W-:Y:S02]  /*7a50*/  F2FP.F16.F32.PACK_AB R73, R75, R74 ;  /* 0x0000004a4b49723e */ /* 0x000fe400000000ff */
[----:B------:R-:W-:Y:S01]  /*7a60*/  F2FP.F16.F32.PACK_AB R80, R81, R80 ;  /* 0x000000505150723e */ /* 0x000fe200000000ff */
[----:B------:R-:W-:Y:S01]  /*7a70*/  STSM.16.M88.4 [R15], R64 ;  /* 0x000000400f007844 */ /* 0x000fe20000000200 */
[----:B------:R-:W-:Y:S02]  /*7a80*/  IADD3.X R115, RZ, R131, RZ, P3, !PT ;  /* 0x00000083ff737210 */ /* 0x000fe40001ffe4ff */
[----:B------:R-:W-:Y:S02]  /*7a90*/  LOP3.LUT R114, R114, R201, RZ, 0x3c, !PT ;  /* 0x000000c972727212 */ /* 0x000fe400078e3cff */
[----:B------:R-:W-:Y:S02]  /*7aa0*/  MOV R94, R94 ;  /* 0x0000005e005e7202 */ /* 0x000fe40000000f00 */
[----:B------:R-:W-:-:S02]  /*7ab0*/  F2FP.F16.F32.PACK_AB R74, R77, R76 ;  /* 0x0000004c4d4a723e */ /* 0x000fc400000000ff */
[----:B------:R-:W-:Y:S02]  /*7ac0*/  F2FP.F16.F32.PACK_AB R75, R79, R78 ;  /* 0x0000004e4f4b723e */ /* 0x000fe400000000ff */
[----:B------:R-:W-:Y:S02]  /*7ad0*/  F2FP.F16.F32.PACK_AB R81, R83, R82 ;  /* 0x000000525351723e */ /* 0x000fe400000000ff */
[----:B------:R-:W-:Y:S01]  /*7ae0*/  MOV R14, R98 ;  /* 0x00000062000e7202 */ /* 0x000fe20000000f00 */
[----:B------:R-:W-:Y:S01]  /*7af0*/  STSM.16.M88.4 [R94], R72 ;  /* 0x000000485e007844 */ /* 0x000fe20000000200 */
[----:B------:R-:W-:Y:S02]  /*7b00*/  F2FP.F16.F32.PACK_AB R82, R85, R84 ;  /* 0x000000545552723e */ /* 0x000fe400000000ff */
[----:B------:R-:W-:Y:S02]  /*7b10*/  F2FP.F16.F32.PACK_AB R83, R87, R86 ;  /* 0x000000565753723e */ /* 0x000fe400000000ff */
[----:B------:R-:W-:-:S02]  /*7b20*/  F2FP.F16.F32.PACK_AB R88, R89, R88 ;  /* 0x000000585958723e */ /* 0x000fc400000000ff */
[----:B------:R-:W-:Y:S01]  /*7b30*/  LOP3.LUT R118, R118, R203, RZ, 0x3c, !PT ;  /* 0x000000cb76767212 */ /* 0x000fe200078e3cff */
[----:B------:R-:W-:Y:S01]  /*7b40*/  STSM.16.M88.4 [R14], R80 ;  /* 0x000000500e007844 */ /* 0x000fe20000000200 */
[----:B------:R-:W-:Y:S02]  /*7b50*/  LOP3.LUT R126, R6, R207, RZ, 0x3c, !PT ;  /* 0x000000cf067e7212 */ /* 0x000fe400078e3cff */
[----:B------:R-:W-:Y:S02]  /*7b60*/  MOV R102, R102 ;  /* 0x0000006600667202 */ /* 0x000fe40000000f00 */
[----:B------:R-:W-:Y:S02]  /*7b70*/  F2FP.F16.F32.PACK_AB R89, R30, R26 ;  /* 0x0000001a1e59723e */ /* 0x000fe400000000ff */
[----:B------:R-:W-:Y:S02]  /*7b80*/  F2FP.F16.F32.PACK_AB R90, R93, R92 ;  /* 0x0000005c5d5a723e */ /* 0x000fe400000000ff */
[----:B------:R-:W-:-:S02]  /*7b90*/  F2FP.F16.F32.PACK_AB R91, R36, R32 ;  /* 0x00000020245b723e */ /* 0x000fc400000000ff */
[----:B------:R-:W-:Y:S02]  /*7ba0*/  F2FP.F16.F32.PACK_AB R96, R97, R96 ;  /* 0x000000606160723e */ /* 0x000fe400000000ff */
[----:B------:R-:W-:Y:S01]  /*7bb0*/  LOP3.LUT R122, R4, R205, RZ, 0x3c, !PT ;  /* 0x000000cd047a7212 */ /* 0x000fe200078e3cff */
[----:B------:R-:W-:Y:S01]  /*7bc0*/  STSM.16.M88.4 [R102], R88 ;  /* 0x0000005866007844 */ /* 0x000fe20000000200 */
[----:B------:R-:W-:Y:S02]  /*7bd0*/  MOV R6, R106 ;  /* 0x0000006a00067202 */ /* 0x000fe40000000f00 */
[----:B------:R-:W-:Y:S02]  /*7be0*/  F2FP.F16.F32.PACK_AB R97, R155, R154 ;  /* 0x0000009a9b61723e */ /* 0x000fe400000000ff */
[----:B------:R-:W-:Y:S02]  /*7bf0*/  F2FP.F16.F32.PACK_AB R98, R101, R100 ;  /* 0x000000646562723e */ /* 0x000fe400000000ff */
[----:B------:R-:W-:-:S02]  /*7c00*/  F2FP.F16.F32.PACK_AB R99, R157, R156 ;  /* 0x0000009c9d63723e */ /* 0x000fc400000000ff */
[----:B------:R-:W-:Y:S02]  /*7c10*/  F2FP.F16.F32.PACK_AB R104, R105, R104 ;  /* 0x000000686968723e */ /* 0x000fe400000000ff */
[----:B------:R-:W-:Y:S01]  /*7c20*/  MOV R110, R110 ;  /* 0x0000006e006e7202 */ /* 0x000fe20000000f00 */
[----:B------:R-:W-:Y:S01]  /*7c30*/  STSM.16.M88.4 [R6], R96 ;  /* 0x0000006006007844 */ /* 0x000fe20000000200 */
[----:B------:R-:W-:Y:S02]  /*7c40*/  MOV R4, R114 ;  /* 0x0000007200047202 */ /* 0x000fe40000000f00 */
[----:B------:R-:W-:Y:S02]  /*7c50*/  F2FP.F16.F32.PACK_AB R105, R159, R158 ;  /* 0x0000009e9f69723e */ /* 0x000fe400000000ff */
[----:B------:R-:W-:Y:S02]  /*7c60*/  F2FP.F16.F32.PACK_AB R106, R109, R108 ;  /* 0x0000006c6d6a723e */ /* 0x000fe400000000ff */
[----:B------:R-:W-:-:S02]  /*7c70*/  F2FP.F16.F32.PACK_AB R107, R162, R160 ;  /* 0x000000a0a26b723e */ /* 0x000fc400000000ff */
[----:B------:R-:W-:Y:S02]  /*7c80*/  F2FP.F16.F32.PACK_AB R112, R113, R112 ;  /* 0x000000707170723e */ /* 0x000fe400000000ff */
[----:B------:R-:W-:Y:S01]  /*7c90*/  IADD3.X R13, RZ, R131, RZ, P1, !PT ;  /* 0x00000083ff0d7210 */ /* 0x000fe20000ffe4ff */
[----:B------:R-:W-:Y:S01]  /*7ca0*/  STSM.16.M88.4 [R110], R104 ;  /* 0x000000686e007844 */ /* 0x000fe20000000200 */
[----:B------:R-:W-:Y:S02]  /*7cb0*/  LOP3.LUT R12, R12, R209, RZ, 0x3c, !PT ;  /* 0x000000d10c0c7212 */ /* 0x000fe400078e3cff */
[----:B------:R-:W-:Y:S02]  /*7cc0*/  F2FP.F16.F32.PACK_AB R113, R164, R163 ;  /* 0x000000a3a471723e */ /* 0x000fe400000000ff */
[----:B------:R-:W-:Y:S02]  /*7cd0*/  F2FP.F16.F32.PACK_AB R114, R117, R116 ;  /* 0x000000747572723e */ /* 0x000fe400000000ff */
[----:B------:R-:W-:-:S02]  /*7ce0*/  F2FP.F16.F32.PACK_AB R115, R168, R166 ;  /* 0x000000a6a873723e */ /* 0x000fc400000000ff */
[----:B------:R-:W-:Y:S02]  /*7cf0*/  F2FP.F16.F32.PACK_AB R169, R170, R169 ;  /* 0x000000a9aaa9723e */ /* 0x000fe400000000ff */
[----:B------:R-:W-:Y:S01]  /*7d00*/  MOV R118, R118 ;  /* 0x0000007600767202 */ /* 0x000fe20000000f00 */
[----:B------:R0:W-:Y:S01]  /*7d10*/  STSM.16.M88.4 [R4], R112 ;  /* 0x0000007004007844 */ /* 0x0001e20000000200 */
[----:B------:R-:W-:Y:S02]  /*7d20*/  F2FP.F16.F32.PACK_AB R168, R121, R120 ;  /* 0x0000007879a8723e */ /* 0x000fe400000000ff */
[----:B------:R-:W-:Y:S02]  /*7d30*/  F2FP.F16.F32.PACK_AB R170, R125, R124 ;  /* 0x0000007c7daa723e */ /* 0x000fe400000000ff */
[----:B------:R-:W-:Y:S02]  /*7d40*/  F2FP.F16.F32.PACK_AB R171, R172, R171 ;  /* 0x000000abacab723e */ /* 0x000fe400000000ff */
[----:B------:R-:W-:-:S02]  /*7d50*/  F2FP.F16.F32.PACK_AB R173, R174, R173 ;  /* 0x000000adaead723e */ /* 0x000fc400000000ff */
[----:B------:R-:W-:Y:S01]  /*7d60*/  F2FP.F16.F32.PACK_AB R136, R137, R136 ;  /* 0x000000888988723e */ /* 0x000fe200000000ff */
[----:B------:R-:W-:Y:S01]  /*7d70*/  STSM.16.M88.4 [R118], R168 ;  /* 0x000000a876007844 */ /* 0x000fe20000000200 */
[----:B------:R-:W-:Y:S02]  /*7d80*/  MOV R122, R122 ;  /* 0x0000007a007a7202 */ /* 0x000fe40000000f00 */
        /* <DEDUP_REMOVED lines=10> */
[----:B------:R-:W-:Y:S01]  /*7e30*/  MOV R12, R12 ;  /* 0x0000000c000c7202 */ /* 0x000fe20000000f00 */
[----:B------:R-:W-:Y:S01]  /*7e40*/  STSM.16.M88.4 [R126], R136 ;  /* 0x000000887e007844 */ /* 0x000fe20000000200 */
[----:B------:R-:W-:-:S02]  /*7e50*/  F2FP.F16.F32.PACK_AB R146, R149, R148 ;  /* 0x000000949592723e */ /* 0x000fc400000000ff */
[----:B------:R-:W-:Y:S01]  /*7e60*/  F2FP.F16.F32.PACK_AB R147, R151, R150 ;  /* 0x000000969793723e */ /* 0x000fe200000000ff */
[----:B------:R-:W-:Y:S01]  /*7e70*/  UISETP.NE.U32.AND UP1, UPT, UR6, URZ, UPT ;  /* 0x0000003f0600728c */ /* 0x000fe2000bf25070 */
[----:B------:R-:W-:-:S03]  /*7e80*/  PLOP3.LUT P0, PT, PT, PT, UP0, 0x80, 0x0 ;  /* 0x000000000000781c */ /* 0x000fc60003f0f008 */
[----:B------:R1:W-:Y:S01]  /*7e90*/  STSM.16.M88.4 [R12], R144 ;  /* 0x000000900c007844 */ /* 0x0003e20000000200 */
[----:B------:R-:W-:Y:S01]  /*7ea0*/  BAR.SYNC.DEFER_BLOCKING 0x1, 0x100 ;  /* 0x0044000000007b1d */ /* 0x000fe20000010000 */
[----:B------:R-:W-:-:S07]  /*7eb0*/  UISETP.NE.AND.EX UP1, UPT, UR7, URZ, UPT, UP1 ;  /* 0x0000003f0700728c */ /* 0x000fce000bf25310 */
[----:B0-----:R-:W0:Y:S01]  /*7ec0*/  LDC R4, c[0x0][0xa88] ;  /* 0x0002a200ff047b82 */ /* 0x001e220000000800 */
[----:B------:R-:W-:-:S03]  /*7ed0*/  PLOP3.LUT P6, PT, PT, PT, UP1, 0x80, 0x0 ;  /* 0x000000000000781c */ /* 0x000fc60003fcf018 */
[----:B------:R-:W-:-:S04]  /*7ee0*/  @UP1 UIADD3 UR6, UP2, UR8, UR6, URZ ;  /* 0x0000000608061290 */ /* 0x000fc8000ff5e03f */
[----:B------:R-:W-:Y:S02]  /*7ef0*/  @UP1 UIADD3.X UR7, UR9, UR7, URZ, UP2, !UPT ;  /* 0x0000000709071290 */ /* 0x000fe400097fe43f */
[----:B------:R-:W-:-:S04]  /*7f00*/  MOV R14, UR6 ;  /* 0x00000006000e7c02 */ /* 0x000fc80008000f00 */
[----:B------:R-:W-:Y:S01]  /*7f10*/  IMAD.U32 R15, RZ, RZ, UR7 ;  /* 0x00000007ff0f7e24 */ /* 0x000fe2000f8e00ff */
[----:B------:R-:W2:Y:S01]  /*7f20*/  @P0 LDG.E R6, desc[UR38][R10.64] ;  /* 0x000000260a060981 */ /* 0x000ea2000c1e1900 */
[----:B------:R-:W-:-:S04]  /*7f30*/  IMAD R9, R18, 0x40, R2 ;  /* 0x0000004012097824 */ /* 0x000fc800078e0202 */
[----:B------:R-:W-:Y:S01]  /*7f40*/  IMAD.WIDE R134, R9, 0x2, R134 ;  /* 0x0000000209867825 */ /* 0x000fe200078e0286 */
[----:B0-----:R0:W5:Y:S02]  /*7f50*/  @P6 LDG.E R4, desc[UR38][R14.64] ;  /* 0x000000260e046981 */ /* 0x001164000c1e1900 */
[C---:B------:R-:W-:Y:S02]  /*7f60*/  IADD3 R9, P2, R134.reuse, 0x1000, RZ ;  /* 0x0000100086097810 */ /* 0x040fe40007f5e0ff */
[C---:B------:R-:W-:Y:S02]  /*7f70*/  IADD3 R29, P1, R134.reuse, 0x2000, RZ ;  /* 0x00002000861d7810 */ /* 0x040fe40007f3e0ff */
[----:B-1----:R-:W-:Y:S02]  /*7f80*/  P2R R12, PR, RZ, 0x4 ;  /* 0x00000004ff0c7803 */ /* 0x002fe40000000000 */
[C---:B------:R-:W-:Y:S02]  /*7f90*/  IADD3 R25, P2, R134.reuse, 0x3000, RZ ;  /* 0x0000300086197810 */ /* 0x040fe40007f5e0ff */
[----:B------:R-:W-:-:S02]  /*7fa0*/  IADD3 R41, P3, R134, 0x4000, RZ ;  /* 0x0000400086297810 */ /* 0x000fc40007f7e0ff */
[C---:B------:R-:W-:Y:S02]  /*7fb0*/  IADD3 R33, P4, R134.reuse, 0x5000, RZ ;  /* 0x0000500086217810 */ /* 0x040fe40007f9e0ff */
[----:B------:R-:W-:Y:S02]  /*7fc0*/  IADD3 R49, P5, R134, 0x6000, RZ ;  /* 0x0000600086317810 */ /* 0x000fe40007fbe0ff */
[----:B------:R-:W-:Y:S02]  /*7fd0*/  LOP3.LUT R8, R9, 0x380, RZ, 0xc0, !PT ;  /* 0x0000038009087812 */ /* 0x000fe400078ec0ff */
[----:B------:R-:W-:Y:S02]  /*7fe0*/  LOP3.LUT R28, R29, 0x380, RZ, 0xc0, !PT ;  /* 0x000003801d1c7812 */ /* 0x000fe400078ec0ff */
[----:B------:R-:W-:Y:S02]  /*7ff0*/  LOP3.LUT R24, R25, 0x380, RZ, 0xc0, !PT ;  /* 0x0000038019187812 */ /* 0x000fe400078ec0ff */
[----:B------:R-:W-:-:S02]  /*8000*/  LOP3.LUT R40, R41, 0x380, RZ, 0xc0, !PT ;  /* 0x0000038029287812 */ /* 0x000fc400078ec0ff */
[----:B------:R-:W-:Y:S02]  /*8010*/  LOP3.LUT R32, R33, 0x380, RZ, 0xc0, !PT ;  /* 0x0000038021207812 */ /* 0x000fe400078ec0ff */
[----:B------:R-:W-:Y:S01]  /*8020*/  LOP3.LUT R48, R49, 0x380, RZ, 0xc0, !PT ;  /* 0x0000038031307812 */ /* 0x000fe200078ec0ff */
[----:B------:R-:W-:Y:S01]  /*8030*/  UMOV UR4, URZ ;  /* 0x0000003f00047c82 */ /* 0x000fe20008000000 */
[----:B------:R-:W-:Y:S02]  /*8040*/  SHF.R.U64 R8, R8, 0x3, RZ ;  /* 0x0000000308087819 */ /* 0x000fe400000012ff */
[----:B------:R-:W-:Y:S02]  /*8050*/  SHF.R.U64 R28, R28, 0x3, RZ ;  /* 0x000000031c1c7819 */ /* 0x000fe400000012ff */
[----:B------:R-:W-:Y:S02]  /*8060*/  SHF.R.U64 R24, R24, 0x3, RZ ;  /* 0x0000000318187819 */ /* 0x000fe400000012ff */
[----:B------:R-:W-:-:S02]  /*8070*/  SHF.R.U64 R40, R40, 0x3, RZ ;  /* 0x0000000328287819 */ /* 0x000fc400000012ff */
[----:B------:R-:W-:Y:S02]  /*8080*/  SHF.R.U64 R32, R32, 0x3, RZ ;  /* 0x0000000320207819 */ /* 0x000fe400000012ff */
[----:B------:R-:W-:Y:S02]  /*8090*/  SHF.R.U64 R48, R48, 0x3, RZ ;  /* 0x0000000330307819 */ /* 0x000fe400000012ff */
[----:B------:R-:W-:Y:S02]  /*80a0*/  LOP3.LUT R8, R8, R9, RZ, 0x3c, !PT ;  /* 0x0000000908087212 */ /* 0x000fe400078e3cff */
[----:B------:R-:W-:Y:S02]  /*80b0*/  LOP3.LUT R28, R28, R29, RZ, 0x3c, !PT ;  /* 0x0000001d1c1c7212 */ /* 0x000fe400078e3cff */
[----:B------:R-:W-:Y:S02]  /*80c0*/  LOP3.LUT R24, R24, R25, RZ, 0x3c, !PT ;  /* 0x0000001918187212 */ /* 0x000fe400078e3cff */
[----:B------:R-:W-:-:S02]  /*80d0*/  LOP3.LUT R40, R40, R41, RZ, 0x3c, !PT ;  /* 0x0000002928287212 */ /* 0x000fc400078e3cff */
[----:B------:R-:W-:Y:S02]  /*80e0*/  LOP3.LUT R32, R32, R33, RZ, 0x3c, !PT ;  /* 0x0000002120207212 */ /* 0x000fe400078e3cff */
[----:B------:R-:W-:Y:S02]  /*80f0*/  LOP3.LUT R48, R48, R49, RZ, 0x3c, !PT ;  /* 0x0000003130307212 */ /* 0x000fe400078e3cff */
[----:B--2---:R-:W-:Y:S01]  /*8100*/  @P0 R2UR UR4, R6 ;  /* 0x00000000060402ca */ /* 0x004fe200000e0000 */
[----:B0-----:R-:W-:-:S14]  /*8110*/  @P6 BRA `(.L_x_289) ;  /* 0x0000000000106947 */ /* 0x001fdc0003800000 */
[----:B------:R-:W-:Y:S05]  /*8120*/  @!P0 BRA `(.L_x_289) ;  /* 0x00000000000c8947 */ /* 0x000fea0003800000 */
[----:B------:R-:W2:Y:S04]  /*8130*/  LDG.E R13, desc[UR38][R10.64] ;  /* 0x000000260a0d7981 */ /* 0x000ea8000c1e1900 */
[----:B-----5:R-:W2:Y:S02]  /*8140*/  LDG.E R4, desc[UR38][R10.64+0x4] ;  /* 0x000004260a047981 */ /* 0x020ea4000c1e1900 */
[----:B--2---:R-:W-:-:S07]  /*8150*/  IMAD.IADD R4, R4, 0x1, -R13 ;  /* 0x0000000104047824 */ /* 0x004fce00078e0a0d */
.L_x_289:
[----:B------:R-:W0:Y:S01]  /*8160*/  SHFL.IDX PT, R6, R188, RZ, 0x1f ;  /* 0x00001fffbc067589 */ /* 0x000e2200000e0000 */
[----:B------:R-:W-:Y:S01]  /*8170*/  ISETP.NE.AND P6, PT, R12, RZ, PT ;  /* 0x000000ff0c00720c */ /* 0x000fe20003fc5270 */
[--C-:B------:R-:W-:Y:S01]  /*8180*/  IMAD.X R25, RZ, RZ, R135.reuse, P2 ;  /* 0x000000ffff197224 */ /* 0x100fe200010e0687 */
[C---:B------:R-:W-:Y:S01]  /*8190*/  IADD3 R37, P0, R134.reuse, 0x7000, RZ ;  /* 0x0000700086257810 */ /* 0x040fe20007f1e0ff */
[--C-:B------:R-:W-:Y:S01]  /*81a0*/  IMAD.X R41, RZ, RZ, R135.reuse, P3 ;  /* 0x000000ffff297224 */ /* 0x100fe200018e0687 */
[----:B------:R-:W-:Y:S01]  /*81b0*/  IADD3.X R29, RZ, R135, RZ, P1, !PT ;  /* 0x00000087ff1d7210 */ /* 0x000fe20000ffe4ff */
[--C-:B------:R-:W-:Y:S01]  /*81c0*/  IMAD.X R9, RZ, RZ, R135.reuse, P6 ;  /* 0x000000ffff097224 */ /* 0x100fe200030e0687 */
[C---:B------:R-:W-:Y:S01]  /*81d0*/  IADD3 R53, P6, R134.reuse, 0x8000, RZ ;  /* 0x0000800086357810 */ /* 0x040fe20007fde0ff */
[----:B------:R-:W-:Y:S01]  /*81e0*/  IMAD.X R33, RZ, RZ, R135, P4 ;  /* 0x000000ffff217224 */ /* 0x000fe200020e0687 */
[----:B------:R-:W-:Y:S01]  /*81f0*/  IADD3 R45, P1, R134, 0x9000, RZ ;  /* 0x00009000862d7810 */ /* 0x000fe20007f3e0ff */
[----:B------:R-:W-:Y:S01]  /*8200*/  USHF.R.S32.HI UR9, URZ, 0x1f, UR4 ;  /* 0x0000001f3f097899 */ /* 0x000fe20008011404 */
[----:B------:R-:W-:Y:S01]  /*8210*/  LOP3.LUT R52, R53, 0x380, RZ, 0xc0, !PT ;  /* 0x0000038035347812 */ /* 0x000fe200078ec0ff */
[----:B------:R-:W-:Y:S01]  /*8220*/  USHF.R.S32.HI UR12, URZ, 0x1f, UR46 ;  /* 0x0000001f3f0c7899 */ /* 0x000fe2000801142e */
[----:B------:R-:W-:Y:S01]  /*8230*/  LOP3.LUT R36, R37, 0x380, RZ, 0xc0, !PT ;  /* 0x0000038025247812 */ /* 0x000fe200078ec0ff */
[----:B------:R-:W-:Y:S01]  /*8240*/  USEL UR44, UR44, URZ, !UP0 ;  /* 0x0000003f2c2c7287 */ /* 0x000fe2000c000000 */
[----:B------:R-:W-:Y:S01]  /*8250*/  LOP3.LUT R44, R45, 0x380, RZ, 0xc0, !PT ;  /* 0x000003802d2c7812 */ /* 0x000fe200078ec0ff */
[----:B------:R-:W-:Y:S01]  /*8260*/  USEL UR45, UR45, URZ, !UP0 ;  /* 0x0000003f2d2d7287 */ /* 0x000fe2000c000000 */
[----:B------:R-:W-:-:S02]  /*8270*/  SHF.R.U64 R52, R52, 0x3, RZ ;  /* 0x0000000334347819 */ /* 0x000fc400000012ff */
[----:B------:R-:W-:Y:S02]  /*8280*/  SHF.R.U64 R36, R36, 0x3, RZ ;  /* 0x0000000324247819 */ /* 0x000fe400000012ff */
[----:B------:R-:W-:Y:S02]  /*8290*/  SHF.R.U64 R44, R44, 0x3, RZ ;  /* 0x000000032c2c7819 */ /* 0x000fe400000012ff */
[----:B------:R-:W-:Y:S01]  /*82a0*/  LOP3.LUT R52, R52, R53, RZ, 0x3c, !PT ;  /* 0x0000003534347212 */ /* 0x000fe200078e3cff */
[--C-:B------:R-:W-:Y:S01]  /*82b0*/  IMAD.X R53, RZ, RZ, R135.reuse, P6 ;  /* 0x000000ffff357224 */ /* 0x100fe200030e0687 */
[----:B------:R-:W-:Y:S01]  /*82c0*/  LOP3.LUT R36, R36, R37, RZ, 0x3c, !PT ;  /* 0x0000002524247212 */ /* 0x000fe200078e3cff */
[--C-:B------:R-:W-:Y:S01]  /*82d0*/  IMAD.X R37, RZ, RZ, R135.reuse, P0 ;  /* 0x000000ffff257224 */ /* 0x100fe200000e0687 */
[----:B0-----:R-:W-:Y:S02]  /*82e0*/  ISETP.NE.AND P6, PT, R6, RZ, PT ;  /* 0x000000ff0600720c */ /* 0x001fe40003fc5270 */
[----:B------:R-:W-:Y:S01]  /*82f0*/  LOP3.LUT R44, R44, R45, RZ, 0x3c, !PT ;  /* 0x0000002d2c2c7212 */ /* 0x000fe200078e3cff */
[----:B------:R-:W-:Y:S01]  /*8300*/  IMAD.X R45, RZ, RZ, R135, P1 ;  /* 0x000000ffff2d7224 */ /* 0x000fe200008e0687 */
[----:B------:R-:W-:-:S02]  /*8310*/  IADD3.X R49, RZ, R135, RZ, P5, !PT ;  /* 0x00000087ff317210 */ /* 0x000fc40002ffe4ff */
[C---:B------:R-:W-:Y:S02]  /*8320*/  IADD3 R61, P2, R134.reuse, 0xa000, RZ ;  /* 0x0000a000863d7810 */ /* 0x040fe40007f5e0ff */
[C---:B------:R-:W-:Y:S02]  /*8330*/  IADD3 R57, P3, R134.reuse, 0xb000, RZ ;  /* 0x0000b00086397810 */ /* 0x040fe40007f7e0ff */
[C---:B------:R-:W-:Y:S02]  /*8340*/  IADD3 R69, P4, R134.reuse, 0xc000, RZ ;  /* 0x0000c00086457810 */ /* 0x040fe40007f9e0ff */
[C---:B------:R-:W-:Y:S02]  /*8350*/  IADD3 R65, P5, R134.reuse, 0xd000, RZ ;  /* 0x0000d00086417810 */ /* 0x040fe40007fbe0ff */
[C---:B------:R-:W-:Y:S02]  /*8360*/  IADD3 R77, P0, R134.reuse, 0xe000, RZ ;  /* 0x0000e000864d7810 */ /* 0x040fe40007f1e0ff */
[----:B------:R-:W-:-:S02]  /*8370*/  IADD3 R11, P1, R134, 0xf000, RZ ;  /* 0x0000f000860b7810 */ /* 0x000fc40007f3e0ff */
[----:B------:R-:W-:Y:S02]  /*8380*/  LOP3.LUT R60, R61, 0x380, RZ, 0xc0, !PT ;  /* 0x000003803d3c7812 */ /* 0x000fe400078ec0ff */
[----:B------:R-:W-:Y:S01]  /*8390*/  LOP3.LUT R56, R57, 0x380, RZ, 0xc0, !PT ;  /* 0x0000038039387812 */ /* 0x000fe200078ec0ff */
[----:B------:R-:W-:Y:S01]  /*83a0*/  IMAD.X R73, RZ, RZ, R135, P1 ;  /* 0x000000ffff497224 */ /* 0x000fe200008e0687 */
[----:B------:R-:W-:Y:S02]  /*83b0*/  LOP3.LUT R68, R69, 0x380, RZ, 0xc0, !PT ;  /* 0x0000038045447812 */ /* 0x000fe400078ec0ff */
[----:B------:R-:W-:Y:S02]  /*83c0*/  LOP3.LUT R64, R65, 0x380, RZ, 0xc0, !PT ;  /* 0x0000038041407812 */ /* 0x000fe400078ec0ff */
[----:B------:R-:W-:Y:S02]  /*83d0*/  LOP3.LUT R76, R77, 0x380, RZ, 0xc0, !PT ;  /* 0x000003804d4c7812 */ /* 0x000fe400078ec0ff */
[----:B------:R-:W-:-:S02]  /*83e0*/  LOP3.LUT R13, R134, 0x380, RZ, 0xc0, !PT ;  /* 0x00000380860d7812 */ /* 0x000fc400078ec0ff */
[----:B------:R-:W-:Y:S02]  /*83f0*/  LOP3.LUT R6, R11, 0x380, RZ, 0xc0, !PT ;  /* 0x000003800b067812 */ /* 0x000fe400078ec0ff */
[----:B------:R-:W-:Y:S02]  /*8400*/  SHF.R.U64 R60, R60, 0x3, RZ ;  /* 0x000000033c3c7819 */ /* 0x000fe400000012ff */
[----:B------:R-:W-:Y:S02]  /*8410*/  SHF.R.U64 R56, R56, 0x3, RZ ;  /* 0x0000000338387819 */ /* 0x000fe400000012ff */
[----:B------:R-:W-:Y:S02]  /*8420*/  SHF.R.U64 R68, R68, 0x3, RZ ;  /* 0x0000000344447819 */ /* 0x000fe400000012ff */
[----:B------:R-:W-:Y:S02]  /*8430*/  SHF.R.U64 R64, R64, 0x3, RZ ;  /* 0x0000000340407819 */ /* 0x000fe400000012ff */
[----:B------:R-:W-:-:S02]  /*8440*/  SHF.R.U64 R76, R76, 0x3, RZ ;  /* 0x000000034c4c7819 */ /* 0x000fc400000012ff */
[----:B------:R-:W-:Y:S02]  /*8450*/  SHF.R.U64 R13, R13, 0x3, RZ ;  /* 0x000000030d0d7819 */ /* 0x000fe400000012ff */
[----:B------:R-:W-:Y:S02]  /*8460*/  SHF.R.U64 R6, R6, 0x3, RZ ;  /* 0x0000000306067819 */ /* 0x000fe400000012ff */
[----:B------:R-:W-:Y:S02]  /*8470*/  LOP3.LUT R60, R60, R61, RZ, 0x3c, !PT ;  /* 0x0000003d3c3c7212 */ /* 0x000fe400078e3cff */
[----:B------:R-:W-:Y:S01]  /*8480*/  LOP3.LUT R56, R56, R57, RZ, 0x3c, !PT ;  /* 0x0000003938387212 */ /* 0x000fe200078e3cff */
[--C-:B------:R-:W-:Y:S01]  /*8490*/  IMAD.X R57, RZ, RZ, R135.reuse, P3 ;  /* 0x000000ffff397224 */ /* 0x100fe200018e0687 */
[----:B------:R-:W-:Y:S01]  /*84a0*/  LOP3.LUT R68, R68, R69, RZ, 0x3c, !PT ;  /* 0x0000004544447212 */ /* 0x000fe200078e3cff */
[--C-:B------:R-:W-:Y:S01]  /*84b0*/  IMAD.X R69, RZ, RZ, R135.reuse, P4 ;  /* 0x000000ffff457224 */ /* 0x100fe200020e0687 */
[----:B------:R-:W-:Y:S01]  /*84c0*/  LOP3.LUT R64, R64, R65, RZ, 0x3c, !PT ;  /* 0x0000004140407212 */ /* 0x000fe200078e3cff */
[----:B------:R-:W-:Y:S01]  /*84d0*/  IMAD.X R65, RZ, RZ, R135, P5 ;  /* 0x000000ffff417224 */ /* 0x000fe200028e0687 */
[----:B------:R-:W-:-:S02]  /*84e0*/  LOP3.LUT R76, R76, R77, RZ, 0x3c, !PT ;  /* 0x0000004d4c4c7212 */ /* 0x000fc400078e3cff */
[-C--:B------:R-:W-:Y:S02]  /*84f0*/  IADD3.X R61, RZ, R135.reuse, RZ, P2, !PT ;  /* 0x00000087ff3d7210 */ /* 0x080fe400017fe4ff */
[----:B------:R-:W-:Y:S02]  /*8500*/  IADD3.X R77, RZ, R135, RZ, P0, !PT ;  /* 0x00000087ff4d7210 */ /* 0x000fe400007fe4ff */
[----:B------:R-:W-:Y:S02]  /*8510*/  LOP3.LUT R134, R13, R134, RZ, 0x3c, !PT ;  /* 0x000000860d867212 */ /* 0x000fe400078e3cff */
[----:B------:R-:W-:Y:S01]  /*8520*/  LOP3.LUT R72, R6, R11, RZ, 0x3c, !PT ;  /* 0x0000000b06487212 */ /* 0x000fe200078e3cff */
[----:B------:R-:W-:Y:S06]  /*8530*/  @P6 BRA `(.L_x_290) ;  /* 0x0000000000686947 */ /* 0x000fec0003800000 */
[----:B------:R-:W-:Y:S01]  /*8540*/  ULDC.64 UR10, c[0x0][0xb70] ;  /* 0x0002dc00000a7ab9 */ /* 0x000fe20000000a00 */
[----:B------:R-:W-:Y:S01]  /*8550*/  UMOV UR6, UR4 ;  /* 0x0000000400067c82 */ /* 0x000fe20008000000 */
[----:B------:R-:W-:Y:S01]  /*8560*/  UIMAD UR8, UR12, UR10, URZ ;  /* 0x0000000a0c0872a4 */ /* 0x000fe2000f8e023f */
[----:B------:R-:W-:Y:S01]  /*8570*/  IMAD.MOV R6, RZ, RZ, -R22 ;  /* 0x000000ffff067224 */ /* 0x000fe200078e0a16 */
[----:B------:R-:W-:Y:S01]  /*8580*/  UMOV UR7, UR9 ;  /* 0x0000000900077c82 */ /* 0x000fe20008000000 */
[----:B------:R-:W-:Y:S01]  /*8590*/  IMAD R13, R187, 0x40, R16 ;  /* 0x00000040bb0d7824 */ /* 0x000fe200078e0210 */
[----:B------:R-:W-:Y:S02]  /*85a0*/  UIMAD.WIDE.U32 UR6, UR46, UR10, UR6 ;  /* 0x0000000a2e0672a5 */ /* 0x000fe4000f8e0006 */
[----:B------:R-:W-:Y:S01]  /*85b0*/  UIMAD UR8, UR46, UR11, UR8 ;  /* 0x0000000b2e0872a4 */ /* 0x000fe2000f8e0208 */
[----:B------:R-:W-:Y:S02]  /*85c0*/  ISETP.NE.AND P0, PT, R17, R6, PT ;  /* 0x000000061100720c */ /* 0x000fe40003f05270 */
[----:B------:R-:W-:Y:S01]  /*85d0*/  ULDC.64 UR10, c[0x0][0xb78] ;  /* 0x0002de00000a7ab9 */ /* 0x000fe20000000a00 */
[----:B------:R-:W-:Y:S01]  /*85e0*/  UIADD3 UR7, UR7, UR8, URZ ;  /* 0x0000000807077290 */ /* 0x000fe2000fffe03f */
[C---:B------:R-:W-:Y:S01]  /*85f0*/  IADD3 R11, R13.reuse, 0x8, RZ ;  /* 0x000000080d0b7810 */ /* 0x040fe20007ffe0ff */
[----:B------:R-:W-:Y:S01]  /*8600*/  UIMAD UR8, UR45, UR10, URZ ;  /* 0x0000000a2d0872a4 */ /* 0x000fe2000f8e023f */
[----:B------:R-:W-:Y:S01]  /*8610*/  SHF.R.S32.HI R6, RZ, 0x1f, R13 ;  /* 0x0000001fff067819 */ /* 0x000fe2000001140d */
[----:B------:R-:W-:Y:S01]  /*8620*/  UIMAD.WIDE.U32 UR6, UR44, UR10, UR6 ;  /* 0x0000000a2c0672a5 */ /* 0x000fe2000f8e0006 */
[-C--:B-----5:R-:W-:Y:S01]  /*8630*/  ISETP.GE.OR P1, PT, R13, R4.reuse, P0 ;  /* 0x000000040d00720c */ /* 0x0a0fe20000726670 */
[----:B------:R-:W-:Y:S01]  /*8640*/  UIMAD UR8, UR44, UR11, UR8 ;  /* 0x0000000b2c0872a4 */ /* 0x000fe2000f8e0208 */
[----:B------:R-:W-:-:S02]  /*8650*/  ISETP.GE.OR P0, PT, R11, R4, P0 ;  /* 0x000000040b00720c */ /* 0x000fc40000706670 */
[----:B------:R-:W-:Y:S01]  /*8660*/  ULDC.64 UR10, c[0x0][0xb40] ;  /* 0x0002d000000a7ab9 */ /* 0x000fe20000000a00 */
[----:B------:R-:W-:Y:S02]  /*8670*/  IADD3 R12, P2, R13, UR6, RZ ;  /* 0x000000060d0c7c10 */ /* 0x000fe4000ff5e0ff */
[----:B------:R-:W-:-:S05]  /*8680*/  IMAD.U32 R15, RZ, RZ, UR8 ;  /* 0x00000008ff0f7e24 */ /* 0x000fca000f8e00ff */
[----:B------:R-:W-:Y:S02]  /*8690*/  IADD3.X R11, R6, UR7, R15, P2, !PT ;  /* 0x00000007060b7c10 */ /* 0x000fe400097fe40f */
[----:B------:R-:W-:-:S04]  /*86a0*/  LEA R10, P2, R12, UR10, 0x2 ;  /* 0x0000000a0c0a7c11 */ /* 0x000fc8000f8410ff */
[----:B------:R-:W-:-:S05]  /*86b0*/  LEA.HI.X R11, R12, UR11, R11, 0x2, P2 ;  /* 0x0000000b0c0b7c11 */ /* 0x000fca00090f140b */
[----:B------:R0:W-:Y:S04]  /*86c0*/  @!P1 STG.E desc[UR38][R10.64], R3 ;  /* 0x000000030a009986 */ /* 0x0001e8000c101926 */
[----:B------:R0:W-:Y:S02]  /*86d0*/  @!P0 STG.E desc[UR38][R10.64+0x20], R0 ;  /* 0x000020000a008986 */ /* 0x0001e4000c101926 */
.L_x_290:
[C---:B------:R-:W-:Y:S01]  /*86e0*/  VIADD R6, R2.reuse, 0x40 ;  /* 0x0000004002067836 */ /* 0x040fe20000000000 */
[----:B------:R-:W-:Y:S01]  /*86f0*/  ULDC UR8, c[0x0][0xa8c] ;  /* 0x0002a30000087ab9 */ /* 0x000fe20000000800 */
[C---:B------:R-:W-:Y:S01]  /*8700*/  VIADD R86, R2.reuse, 0x80 ;  /* 0x0000008002567836 */ /* 0x040fe20000000000 */
[----:B------:R-:W-:Y:S01]  /*8710*/  IADD3 R87, R2, 0xc0, RZ ;  /* 0x000000c002577810 */ /* 0x000fe20007ffe0ff */
[----:B------:R-:W-:Y:S01]  /*8720*/  ULDC.64 UR10, c[0x0][0xaa0] ;  /* 0x0002a800000a7ab9 */ /* 0x000fe20000000a00 */
[----:B------:R-:W-:Y:S01]  /*8730*/  ISETP.GE.AND P1, PT, R6, UR8, PT ;  /* 0x0000000806007c0c */ /* 0x000fe2000bf26270 */
[----:B------:R1:W5:Y:S01]  /*8740*/  LD.E.128 R12, desc[UR38][R134.64] ;  /* 0x00000026860c7980 */ /* 0x000362000c101d00 */
[----:B------:R-:W-:Y:S02]  /*8750*/  ISETP.GE.AND P0, PT, R2, UR8, PT ;  /* 0x0000000802007c0c */ /* 0x000fe4000bf06270 */
[----:B0-----:R-:W-:Y:S01]  /*8760*/  SEL R3, RZ, 0xffffffff, P1 ;  /* 0xffffffffff037807 */ /* 0x001fe20000800000 */
[----:B------:R-:W5:Y:S01]  /*8770*/  LD.E.128 R8, desc[UR38][R8.64] ;  /* 0x0000002608087980 */ /* 0x000f62000c101d00 */
[----:B------:R-:W-:-:S03]  /*8780*/  SEL R0, RZ, 0x1, P0 ;  /* 0x00000001ff007807 */ /* 0x000fc60000000000 */
[----:B------:R-:W-:Y:S01]  /*8790*/  IMAD.SHL.U32 R3, R3, 0x2, RZ ;  /* 0x0000000203037824 */ /* 0x000fe200078e00ff */
[----:B------:R-:W-:Y:S01]  /*87a0*/  ISETP.GE.AND P0, PT, R86, UR8, PT ;  /* 0x0000000856007c0c */ /* 0x000fe2000bf06270 */
[----:B------:R-:W5:Y:S01]  /*87b0*/  LD.E.128 R28, desc[UR38][R28.64] ;  /* 0x000000261c1c7980 */ /* 0x000f62000c101d00 */
[----:B------:R-:W-:Y:S02]  /*87c0*/  ISETP.GE.AND P1, PT, R87, UR8, PT ;  /* 0x0000000857007c0c */ /* 0x000fe4000bf26270 */
[----:B------:R-:W-:Y:S01]  /*87d0*/  LOP3.LUT R0, R3, 0x2, R0, 0xe2, !PT ;  /* 0x0000000203007812 */ /* 0x000fe200078ee200 */
[----:B------:R-:W5:Y:S01]  /*87e0*/  LD.E.128 R24, desc[UR38][R24.64] ;  /* 0x0000002618187980 */ /* 0x000f62000c101d00 */
[----:B------:R-:W-:Y:S02]  /*87f0*/  SEL R3, RZ, 0x4, P0 ;  /* 0x00000004ff037807 */ /* 0x000fe40000000000 */
[----:B------:R-:W-:Y:S01]  /*8800*/  SEL R19, RZ, 0x8, P1 ;  /* 0x00000008ff137807 */ /* 0x000fe20000800000 */
[C---:B------:R-:W-:Y:S01]  /*8810*/  VIADD R20, R2.reuse, 0x180 ;  /* 0x0000018002147836 */ /* 0x040fe20000000000 */
[----:B------:R-:W-:Y:S01]  /*8820*/  UIMAD UR6, UR9, UR10, URZ ;  /* 0x0000000a090672a4 */ /* 0x000fe2000f8e023f */
[C---:B------:R-:W-:Y:S01]  /*8830*/  VIADD R88, R2.reuse, 0x100 ;  /* 0x0000010002587836 */ /* 0x040fe20000000000 */
[----:B------:R-:W-:Y:S01]  /*8840*/  LOP3.LUT R0, R19, R0, R3, 0xfe, !PT ;  /* 0x0000000013007212 */ /* 0x000fe200078efe03 */
[----:B------:R-:W-:Y:S01]  /*8850*/  IMAD.U32 R21, RZ, RZ, UR10 ;  /* 0x0000000aff157e24 */ /* 0x000fe2000f8e00ff */
[--C-:B------:R-:W-:Y:S01]  /*8860*/  SHF.R.S32.HI R3, RZ, 0x1f, R2.reuse ;  /* 0x0000001fff037819 */ /* 0x100fe20000011402 */
[----:B------:R-:W5:Y:S01]  /*8870*/  LD.E.128 R40, desc[UR38][R40.64] ;  /* 0x0000002628287980 */ /* 0x000f62000c101d00 */
[----:B------:R-:W-:Y:S01]  /*8880*/  IADD3 R90, R2, 0x140, RZ ;  /* 0x00000140025a7810 */ /* 0x000fe20007ffe0ff */
[----:B------:R-:W-:Y:S01]  /*8890*/  UIMAD UR6, UR4, UR11, UR6 ;  /* 0x0000000b040672a4 */ /* 0x000fe2000f8e0206 */
[----:B------:R-:W-:Y:S01]  /*88a0*/  ISETP.GE.AND P2, PT, R20, UR8, PT ;  /* 0x0000000814007c0c */ /* 0x000fe2000bf46270 */
[----:B------:R-:W-:Y:S01]  /*88b0*/  IMAD.WIDE.U32 R20, R21, UR4, R2 ;  /* 0x0000000415147c25 */ /* 0x000fe2000f8e0002 */
[----:B------:R-:W-:Y:S01]  /*88c0*/  ISETP.GE.AND P0, PT, R88, UR8, PT ;  /* 0x0000000858007c0c */ /* 0x000fe2000bf06270 */
[----:B------:R-:W-:Y:S01]  /*88d0*/  ULDC.64 UR10, c[0x0][0xae0] ;  /* 0x0002b800000a7ab9 */ /* 0x000fe20000000a00 */
[----:B------:R-:W-:Y:S01]  /*88e0*/  ISETP.GE.AND P1, PT, R90, UR8, PT ;  /* 0x000000085a007c0c */ /* 0x000fe2000bf26270 */
[----:B------:R-:W5:Y:S01]  /*88f0*/  LD.E.128 R32, desc[UR38][R32.64] ;  /* 0x0000002620207980 */ /* 0x000f62000c101d00 */
[----:B------:R-:W-:-:S02]  /*8900*/  UIMAD UR4, UR12, UR10, URZ ;  /* 0x0000000a0c0472a4 */ /* 0x000fc4000f8e023f */
[----:B------:R-:W-:Y:S01]  /*8910*/  MOV R81, UR10 ;  /* 0x0000000a00517c02 */ /* 0x000fe20008000f00 */
[----:B------:R-:W5:Y:S01]  /*8920*/  LD.E.128 R48, desc[UR38][R48.64] ;  /* 0x0000002630307980 */ /* 0x000f62000c101d00 */
[----:B------:R-:W-:-:S03]  /*8930*/  SEL R3, RZ, 0x10, P0 ;  /* 0x00000010ff037807 */ /* 0x000fc60000000000 */
[----:B------:R-:W5:Y:S01]  /*8940*/  LD.E.128 R36, desc[UR38][R36.64] ;  /* 0x0000002624247980 */ /* 0x000f62000c101d00 */
[----:B------:R-:W-:-:S03]  /*8950*/  SEL R19, RZ, 0x20, P1 ;  /* 0x00000020ff137807 */ /* 0x000fc60000800000 */
[----:B------:R-:W5:Y:S01]  /*8960*/  LD.E.128 R52, desc[UR38][R52.64] ;  /* 0x0000002634347980 */ /* 0x000f62000c101d00 */
[----:B------:R-:W-:-:S03]  /*8970*/  VIADD R21, R21, UR6 ;  /* 0x0000000615157c36 */ /* 0x000fc60008000000 */
[----:B------:R-:W5:Y:S04]  /*8980*/  LD.E.128 R44, desc[UR38][R44.64] ;  /* 0x000000262c2c7980 */ /* 0x000f68000c101d00 */
[----:B------:R-:W5:Y:S04]  /*8990*/  LD.E.128 R60, desc[UR38][R60.64] ;  /* 0x000000263c3c7980 */ /* 0x000f68000c101d00 */
[----:B------:R-:W5:Y:S04]  /*89a0*/  LD.E.128 R56, desc[UR38][R56.64] ;  /* 0x0000002638387980 */ /* 0x000f68000c101d00 */
[----:B------:R-:W5:Y:S04]  /*89b0*/  LD.E.128 R68, desc[UR38][R68.64] ;  /* 0x0000002644447980 */ /* 0x000f68000c101d00 */
[----:B------:R-:W5:Y:S04]  /*89c0*/  LD.E.128 R64, desc[UR38][R64.64] ;  /* 0x0000002640407980 */ /* 0x000f68000c101d00 */
[----:B------:R-:W5:Y:S04]  /*89d0*/  LD.E.128 R76, desc[UR38][R76.64] ;  /* 0x000000264c4c7980 */ /* 0x000f68000c101d00 */
[----:B------:R-:W5:Y:S01]  /*89e0*/  LD.E.128 R72, desc[UR38][R72.64] ;  /* 0x0000002648487980 */ /* 0x000f62000c101d00 */
[----:B------:R-:W-:Y:S01]  /*89f0*/  UIMAD UR6, UR46, UR11, UR4 ;  /* 0x0000000b2e0672a4 */ /* 0x000fe2000f8e0204 */
[----:B------:R-:W-:Y:S01]  /*8a00*/  LOP3.LUT R3, R19, R0, R3, 0xfe, !PT ;  /* 0x0000000013037212 */ /* 0x000fe200078efe03 */
[----:B------:R-:W-:Y:S01]  /*8a10*/  IMAD.WIDE.U32 R20, R81, UR46, R20 ;  /* 0x0000002e51147c25 */ /* 0x000fe2000f8e0014 */
[----:B------:R-:W-:Y:S01]  /*8a20*/  @!PT LDS RZ, [RZ] ;  /* 0x00000000fffff984 */ /* 0x000fe20000000800 */
[----:B------:R-:W-:Y:S01]  /*8a30*/  @!PT LDS RZ, [RZ] ;  /* 0x00000000fffff984 */ /* 0x000fe20000000800 */
[----:B------:R-:W-:Y:S01]  /*8a40*/  @!PT LDS RZ, [RZ] ;  /* 0x00000000fffff984 */ /* 0x000fe20000000800 */
[----:B------:R-:W-:Y:S01]  /*8a50*/  @!PT LDS RZ, [RZ] ;  /* 0x00000000fffff984 */ /* 0x000fe20000000800 */
[----:B------:R0:W-:Y:S06]  /*8a60*/  MEMBAR.ALL.CTA ;  /* 0x0000000000007992 */ /* 0x0001ec0000008000 */
[----:B0-----:R-:W0:Y:S01]  /*8a70*/  FENCE.VIEW.ASYNC.S ;  /* 0x00000000000073c6 */ /* 0x001e220000000000 */
[----:B------:R-:W-:Y:S01]  /*8a80*/  UIADD3 UR4, UR42, 0x28c20, URZ ;  /* 0x00028c202a047890 */ /* 0x000fe2000fffe03f */
[----:B------:R-:W-:Y:S01]  /*8a90*/  SEL R0, RZ, 0x40, P2 ;  /* 0x00000040ff007807 */ /* 0x000fe20001000000 */
[----:B-----5:R-:W-:Y:S01]  /*8aa0*/  IMAD R19, R187, -0x40, R4 ;  /* 0xffffffc0bb137824 */ /* 0x020fe200078e0204 */
[----:B------:R-:W-:Y:S01]  /*8ab0*/  BSSY B1, `(.L_x_291) ;  /* 0x000002f000017945 */ /* 0x000fe20003800000 */
[----:B------:R-:W-:Y:S01]  /*8ac0*/  VIADD R21, R21, UR6 ;  /* 0x0000000615157c36 */ /* 0x000fe20008000000 */
[----:B------:R-:W-:Y:S01]  /*8ad0*/  ULDC.64 UR6, c[0x0][0xae8] ;  /* 0x0002ba0000067ab9 */ /* 0x000fe20000000a00 */
[----:B------:R-:W-:Y:S01]  /*8ae0*/  VIADD R80, R2, 0x1c0 ;  /* 0x000001c002507836 */ /* 0x000fe20000000000 */
[C---:B------:R-:W-:Y:S01]  /*8af0*/  ISETP.GE.AND P2, PT, R18.reuse, R19, PT ;  /* 0x000000131200720c */ /* 0x040fe20003f46270 */
[----:B------:R-:W-:Y:S01]  /*8b00*/  IMAD.U32 R83, RZ, RZ, UR6 ;  /* 0x00000006ff537e24 */ /* 0x000fe2000f8e00ff */
[----:B------:R-:W-:Y:S01]  /*8b10*/  UIMAD UR6, UR45, UR6, URZ ;  /* 0x000000062d0672a4 */ /* 0x000fe2000f8e023f */
[----:B------:R-:W-:Y:S01]  /*8b20*/  VIADD R4, R18, 0x20 ;  /* 0x0000002012047836 */ /* 0x000fe20000000000 */
[----:B------:R-:W-:Y:S01]  /*8b30*/  UPRMT UR4, URZ, 0x654, UR4 ;  /* 0x000006543f047896 */ /* 0x000fe20008000004 */
[----:B------:R-:W-:Y:S01]  /*8b40*/  ISETP.GE.AND P1, PT, R80, UR8, PT ;  /* 0x0000000850007c0c */ /* 0x000fe2000bf26270 */
[----:B------:R-:W-:-:S02]  /*8b50*/  UIMAD UR6, UR44, UR7, UR6 ;  /* 0x000000072c0672a4 */ /* 0x000fc4000f8e0206 */
[----:B------:R-:W-:Y:S01]  /*8b60*/  IMAD.WIDE.U32 R82, R83, UR44, R20 ;  /* 0x0000002c53527c25 */ /* 0x000fe2000f8e0014 */
[----:B------:R-:W-:Y:S02]  /*8b70*/  ISETP.GE.AND P0, PT, R4, R19, PT ;  /* 0x000000130400720c */ /* 0x000fe40003f06270 */
[----:B------:R-:W-:Y:S02]  /*8b80*/  LOP3.LUT R0, R3, R0, RZ, 0xfc, !PT ;  /* 0x0000000003007212 */ /* 0x000fe400078efcff */
[--C-:B------:R-:W-:Y:S02]  /*8b90*/  SHF.R.S32.HI R19, RZ, 0x1f, R18.reuse ;  /* 0x0000001fff137819 */ /* 0x100fe40000011412 */
[----:B------:R-:W-:Y:S01]  /*8ba0*/  SEL R3, RZ, 0x80, P1 ;  /* 0x00000080ff037807 */ /* 0x000fe20000800000 */
[----:B0-----:R-:W-:Y:S01]  /*8bb0*/  SYNCS.ARRIVE.TRANS64.RED.A1T0 RZ, [UR4], RZ ;  /* 0x000000ffffff79a7 */ /* 0x001fe20008100404 */
[----:B------:R-:W-:Y:S01]  /*8bc0*/  IADD3 R89, R83, UR6, RZ ;  /* 0x0000000653597c10 */ /* 0x000fe2000fffe0ff */
[----:B------:R-:W-:Y:S01]  /*8bd0*/  IMAD.WIDE R80, R187, 0x40, R18 ;  /* 0x00000040bb507825 */ /* 0x000fe200078e0212 */
[----:B------:R-:W-:Y:S01]  /*8be0*/  LOP3.LUT R3, R0, R3, RZ, 0xfc, !PT ;  /* 0x0000000300037212 */ /* 0x000fe200078efcff */
[----:B-1----:R-:W-:Y:S06]  /*8bf0*/  @P2 BRA `(.L_x_292) ;  /* 0x0000000000682947 */ /* 0x002fec0003800000 */
[----:B------:R-:W-:Y:S01]  /*8c00*/  ULDC.64 UR6, c[0x0][0xad8] ;  /* 0x0002b60000067ab9 */ /* 0x000fe20000000a00 */
[----:B------:R-:W-:Y:S01]  /*8c10*/  IMAD.MOV.U32 R20, RZ, RZ, R82 ;  /* 0x000000ffff147224 */ /* 0x000fe200078e0052 */
[----:B------:R-:W-:Y:S01]  /*8c20*/  ISETP.GE.AND P2, PT, R2, UR8, PT ;  /* 0x0000000802007c0c */ /* 0x000fe2000bf46270 */
[----:B------:R-:W-:Y:S01]  /*8c30*/  IMAD R85, R81, UR6, RZ ;  /* 0x0000000651557c24 */ /* 0x000fe2000f8e02ff */
[----:B------:R-:W-:Y:S01]  /*8c40*/  ISETP.GE.AND P3, PT, R6, UR8, PT ;  /* 0x0000000806007c0c */ /* 0x000fe2000bf66270 */
[----:B------:R-:W-:Y:S01]  /*8c50*/  IMAD.MOV.U32 R21, RZ, RZ, R89 ;  /* 0x000000ffff157224 */ /* 0x000fe200078e0059 */
[----:B------:R-:W-:Y:S01]  /*8c60*/  ISETP.GE.AND P4, PT, R90, UR8, PT ;  /* 0x000000085a007c0c */ /* 0x000fe2000bf86270 */
[----:B------:R-:W-:Y:S01]  /*8c70*/  IMAD R85, R80, UR7, R85 ;  /* 0x0000000750557c24 */ /* 0x000fe2000f8e0255 */
[----:B------:R-:W-:Y:S01]  /*8c80*/  LOP3.LUT P5, RZ, R0, 0x40, RZ, 0xc0, !PT ;  /* 0x0000004000ff7812 */ /* 0x000fe200078ac0ff */
[----:B------:R-:W-:Y:S01]  /*8c90*/  IMAD.WIDE.U32 R20, R80, UR6, R20 ;  /* 0x0000000650147c25 */ /* 0x000fe2000f8e0014 */
[----:B------:R-:W-:Y:S01]  /*8ca0*/  ULDC.64 UR6, c[0x0][0xa80] ;  /* 0x0002a00000067ab9 */ /* 0x000fe20000000a00 */
[----:B------:R-:W-:-:S02]  /*8cb0*/  LOP3.LUT P6, RZ, R3, 0x80, RZ, 0xc0, !PT ;  /* 0x0000008003ff7812 */ /* 0x000fc400078cc0ff */
[----:B------:R-:W-:Y:S01]  /*8cc0*/  IMAD.IADD R21, R21, 0x1, R85 ;  /* 0x0000000115157824 */ /* 0x000fe200078e0255 */
[----:B------:R-:W-:-:S04]  /*8cd0*/  LEA R84, P1, R20, UR6, 0x1 ;  /* 0x0000000614547c11 */ /* 0x000fc8000f8208ff */
[----:B------:R-:W-:Y:S02]  /*8ce0*/  LEA.HI.X R85, R20, UR7, R21, 0x1, P1 ;  /* 0x0000000714557c11 */ /* 0x000fe400088f0c15 */
[----:B------:R-:W-:-:S03]  /*8cf0*/  ISETP.GE.AND P1, PT, R86, UR8, PT ;  /* 0x0000000856007c0c */ /* 0x000fc6000bf26270 */
[----:B------:R0:W-:Y:S01]  /*8d00*/  @!P2 STG.E.128 desc[UR38][R84.64], R12 ;  /* 0x0000000c5400a986 */ /* 0x0001e2000c101d26 */
[----:B------:R-:W-:-:S03]  /*8d10*/  ISETP.GE.AND P2, PT, R87, UR8, PT ;  /* 0x0000000857007c0c */ /* 0x000fc6000bf46270 */
[----:B------:R0:W-:Y:S01]  /*8d20*/  @!P3 STG.E.128 desc[UR38][R84.64+0x80], R28 ;  /* 0x0000801c5400b986 */ /* 0x0001e2000c101d26 */
[----:B------:R-:W-:-:S03]  /*8d30*/  ISETP.GE.AND P3, PT, R88, UR8, PT ;  /* 0x0000000858007c0c */ /* 0x000fc6000bf66270 */
[----:B------:R0:W-:Y:S04]  /*8d40*/  @!P4 STG.E.128 desc[UR38][R84.64+0x280], R60 ;  /* 0x0002803c5400c986 */ /* 0x0001e8000c101d26 */
[----:B------:R0:W-:Y:S04]  /*8d50*/  @!P1 STG.E.128 desc[UR38][R84.64+0x100], R40 ;  /* 0x0001002854009986 */ /* 0x0001e8000c101d26 */
[----:B------:R0:W-:Y:S04]  /*8d60*/  @!P2 STG.E.128 desc[UR38][R84.64+0x180], R48 ;  /* 0x000180305400a986 */ /* 0x0001e8000c101d26 */
[----:B------:R0:W-:Y:S04]  /*8d70*/  @!P3 STG.E.128 desc[UR38][R84.64+0x200], R52 ;  /* 0x000200345400b986 */ /* 0x0001e8000c101d26 */
[----:B------:R0:W-:Y:S04]  /*8d80*/  @P5 STG.E.128 desc[UR38][R84.64+0x300], R68 ;  /* 0x0003004454005986 */ /* 0x0001e8000c101d26 */
[----:B------:R0:W-:Y:S02]  /*8d90*/  @P6 STG.E.128 desc[UR38][R84.64+0x380], R76 ;  /* 0x0003804c54006986 */ /* 0x0001e4000c101d26 */
.L_x_292:
[----:B------:R-:W-:Y:S05]  /*8da0*/  BSYNC B1 ;  /* 0x0000000000017941 */ /* 0x000fea0003800000 */
.L_x_291:
[----:B------:R-:W-:Y:S05]  /*8db0*/  @P0 BRA `(.L_x_293) ;  /* 0x0000000c002c0947 */ /* 0x000fea0003800000 */
[----:B0-----:R-:W-:Y:S01]  /*8dc0*/  IADD3 R15, P0, R80, 0x20, RZ ;  /* 0x00000020500f7810 */ /* 0x001fe20007f1e0ff */
[----:B------:R-:W-:Y:S01]  /*8dd0*/  ULDC.64 UR6, c[0x0][0xad8] ;  /* 0x0002b60000067ab9 */ /* 0x000fe20000000a00 */
[----:B------:R-:W-:Y:S01]  /*8de0*/  IMAD.MOV.U32 R12, RZ, RZ, R82 ;  /* 0x000000ffff0c7224 */ /* 0x000fe200078e0052 */
[----:B------:R-:W-:Y:S01]  /*8df0*/  ISETP.GE.AND P4, PT, R6, UR8, PT ;  /* 0x0000000806007c0c */ /* 0x000fe2000bf86270 */
[----:B------:R-:W-:Y:S01]  /*8e00*/  IMAD.MOV.U32 R13, RZ, RZ, R89 ;  /* 0x000000ffff0d7224 */ /* 0x000fe200078e0059 */
[----:B------:R-:W-:Y:S02]  /*8e10*/  IADD3.X R80, RZ, R81, RZ, P0, !PT ;  /* 0x00000051ff507210 */ /* 0x000fe400007fe4ff */
[----:B------:R-:W-:Y:S01]  /*8e20*/  ISETP.GE.AND P3, PT, R86, UR8, PT ;  /* 0x0000000856007c0c */ /* 0x000fe2000bf66270 */
[----:B------:R-:W-:Y:S01]  /*8e30*/  IMAD.WIDE.U32 R12, R15, UR6, R12 ;  /* 0x000000060f0c7c25 */ /* 0x000fe2000f8e000c */
[----:B------:R-:W-:Y:S02]  /*8e40*/  ISETP.GE.AND P5, PT, R2, UR8, PT ;  /* 0x0000000802007c0c */ /* 0x000fe4000bfa6270 */
[----:B------:R-:W-:Y:S01]  /*8e50*/  ISETP.GE.AND P2, PT, R87, UR8, PT ;  /* 0x0000000857007c0c */ /* 0x000fe2000bf46270 */
[----:B------:R-:W-:Y:S01]  /*8e60*/  IMAD R80, R80, UR6, RZ ;  /* 0x0000000650507c24 */ /* 0x000fe2000f8e02ff */
[----:B------:R-:W-:-:S02]  /*8e70*/  ISETP.GE.AND P1, PT, R88, UR8, PT ;  /* 0x0000000858007c0c */ /* 0x000fc4000bf26270 */
[----:B------:R-:W-:Y:S01]  /*8e80*/  ISETP.GE.AND P0, PT, R90, UR8, PT ;  /* 0x000000085a007c0c */ /* 0x000fe2000bf06270 */
[----:B------:R-:W-:Y:S01]  /*8e90*/  IMAD R15, R15, UR7, R80 ;  /* 0x000000070f0f7c24 */ /* 0x000fe2000f8e0250 */
[----:B------:R-:W-:Y:S02]  /*8ea0*/  ULDC.64 UR6, c[0x0][0xa80] ;  /* 0x0002a00000067ab9 */ /* 0x000fe40000000a00 */
[----:B------:R-:W-:Y:S01]  /*8eb0*/  LEA R14, P6, R12, UR6, 0x1 ;  /* 0x000000060c0e7c11 */ /* 0x000fe2000f8c08ff */
[----:B------:R-:W-:-:S05]  /*8ec0*/  IMAD.IADD R13, R13, 0x1, R15 ;  /* 0x000000010d0d7824 */ /* 0x000fca00078e020f */
[----:B------:R-:W-:Y:S02]  /*8ed0*/  LEA.HI.X R15, R12, UR7, R13, 0x1, P6 ;  /* 0x000000070c0f7c11 */ /* 0x000fe4000b0f0c0d */
[----:B------:R-:W-:-:S03]  /*8ee0*/  LOP3.LUT P6, RZ, R0, 0x40, RZ, 0xc0, !PT ;  /* 0x0000004000ff7812 */ /* 0x000fc600078cc0ff */
[----:B------:R2:W-:Y:S04]  /*8ef0*/  @!P5 STG.E.128 desc[UR38][R14.64], R8 ;  /* 0x000000080e00d986 */ /* 0x0005e8000c101d26 */
[----:B------:R2:W-:Y:S04]  /*8f00*/  @!P4 STG.E.128 desc[UR38][R14.64+0x80], R24 ;  /* 0x000080180e00c986 */ /* 0x0005e8000c101d26 */
[----:B------:R2:W-:Y:S04]  /*8f10*/  @!P3 STG.E.128 desc[UR38][R14.64+0x100], R32 ;  /* 0x000100200e00b986 */ /* 0x0005e8000c101d26 */
[----:B------:R2:W-:Y:S04]  /*8f20*/  @!P2 STG.E.128 desc[UR38][R14.64+0x180], R36 ;  /* 0x000180240e00a986 */ /* 0x0005e8000c101d26 */
[----:B------:R2:W-:Y:S04]  /*8f30*/  @!P1 STG.E.128 desc[UR38][R14.64+0x200], R44 ;  /* 0x0002002c0e009986 */ /* 0x0005e8000c101d26 */
[----:B------:R2:W-:Y:S04]  /*8f40*/  @P6 STG.E.128 desc[UR38][R14.64+0x300], R64 ;  /* 0x000300400e006986 */ /* 0x0005e8000c101d26 */
[----:B------:R2:W-:Y:S01]  /*8f50*/  @!P0 STG.E.128 desc[UR38][R14.64+0x280], R56 ;  /* 0x000280380e008986 */ /* 0x0005e2000c101d26 */
[----:B------:R-:W-:-:S13]  /*8f60*/  LOP3.LUT P0, RZ, R3, 0x80, RZ, 0xc0, !PT ;  /* 0x0000008003ff7812 */ /* 0x000fda000780c0ff */
[----:B------:R-:W-:Y:S05]  /*8f70*/  @!P0 BRA `(.L_x_293) ;  /* 0x0000000800bc8947 */ /* 0x000fea0003800000 */
[----:B------:R3:W-:Y:S01]  /*8f80*/  STG.E.128 desc[UR38][R14.64+0x380], R72 ;  /* 0x000380480e007986 */ /* 0x0007e2000c101d26 */
[----:B------:R-:W-:Y:S05]  /*8f90*/  BRA `(.L_x_293) ;  /* 0x0000000800b47947 */ /* 0x000fea0003800000 */
.L_x_288:
[----:B------:R-:W-:Y:S01]  /*8fa0*/  ULDC.64 UR6, c[0x0][0xbd8] ;  /* 0x0002f60000067ab9 */ /* 0x000fe20000000a00 */
[----:B------:R-:W-:Y:S01]  /*8fb0*/  USHF.L.U32 UR8, UR44, 0x2, URZ ;  /* 0x000000022c087899 */ /* 0x000fe2000800063f */
[----:B------:R-:W-:Y:S01]  /*8fc0*/  IMAD.MOV.U32 R13, RZ, RZ, RZ ;  /* 0x000000ffff0d7224 */ /* 0x000fe200078e00ff */
[----:B------:R-:W-:Y:S02]  /*8fd0*/  UISETP.NE.U32.AND UP0, UPT, UR6, URZ, UPT ;  /* 0x0000003f0600728c */ /* 0x000fe4000bf05070 */
[----:B------:R-:W-:Y:S02]  /*8fe0*/  USHF.L.U64.HI UR9, UR44, 0x2, UR45 ;  /* 0x000000022c097899 */ /* 0x000fe4000801022d */
[----:B------:R-:W-:Y:S02]  /*8ff0*/  UISETP.NE.AND.EX UP0, UPT, UR7, URZ, UPT, UP0 ;  /* 0x0000003f0700728c */ /* 0x000fe4000bf05300 */
[----:B------:R-:W-:Y:S01]  /*9000*/  UIADD3 UR4, UP1, UR8, UR6, URZ ;  /* 0x0000000608047290 */ /* 0x000fe2000ff3e03f */
[----:B------:R-:W0:Y:S01]  /*9010*/  LDC R0, c[0x0][0xa88] ;  /* 0x0002a200ff007b82 */ /* 0x000e220000000800 */
[----:B------:R-:W-:Y:S01]  /*9020*/  VIADD R6, R2, 0x40 ;  /* 0x0000004002067836 */ /* 0x000fe20000000000 */
[----:B------:R-:W-:Y:S01]  /*9030*/  ULDC UR10, c[0x0][0xa8c] ;  /* 0x0002a300000a7ab9 */ /* 0x000fe20000000800 */
[----:B------:R-:W-:Y:S01]  /*9040*/  PLOP3.LUT P1, PT, PT, PT, UP0, 0x80, 0x0 ;  /* 0x000000000000781c */ /* 0x000fe20003f2f008 */
[----:B------:R-:W-:Y:S01]  /*9050*/  UIADD3.X UR6, UR9, UR7, URZ, UP1, !UPT ;  /* 0x0000000709067290 */ /* 0x000fe20008ffe43f */
[----:B------:R-:W-:-:S05]  /*9060*/  MOV R8, UR4 ;  /* 0x0000000400087c02 */ /* 0x000fca0008000f00 */
[----:B------:R-:W-:Y:S01]  /*9070*/  IMAD.U32 R9, RZ, RZ, UR6 ;  /* 0x00000006ff097e24 */ /* 0x000fe2000f8e00ff */
[----:B------:R-:W-:-:S05]  /*9080*/  ULDC.64 UR6, c[0x0][0xbe0] ;  /* 0x0002f80000067ab9 */ /* 0x000fca0000000a00 */
[----:B------:R-:W5:Y:S01]  /*9090*/  @P1 LDG.E R13, desc[UR38][R8.64] ;  /* 0x00000026080d1981 */ /* 0x000f62000c1e1900 */
[----:B------:R-:W-:-:S04]  /*90a0*/  UISETP.NE.U32.AND UP1, UPT, UR6, URZ, UPT ;  /* 0x0000003f0600728c */ /* 0x000fc8000bf25070 */
[----:B------:R-:W-:Y:S01]  /*90b0*/  UISETP.NE.AND.EX UP1, UPT, UR7, URZ, UPT, UP1 ;  /* 0x0000003f0700728c */ /* 0x000fe2000bf25310 */
[----:B------:R-:W-:-:S05]  /*90c0*/  ISETP.GE.AND P3, PT, R6, UR10, PT ;  /* 0x0000000a06007c0c */ /* 0x000fca000bf66270 */
[----:B------:R-:W-:-:S05]  /*90d0*/  PLOP3.LUT P2, PT, PT, PT, UP1, 0x80, 0x0 ;  /* 0x000000000000781c */ /* 0x000fca0003f4f018 */
[----:B------:R-:W-:Y:S01]  /*90e0*/  @UP1 UIADD3 UR6, UP2, UR8, UR6, URZ ;  /* 0x0000000608061290 */ /* 0x000fe2000ff5e03f */
[----:B------:R-:W-:-:S03]  /*90f0*/  SEL R4, RZ, 0xffffffff, P3 ;  /* 0xffffffffff047807 */ /* 0x000fc60001800000 */
[----:B------:R-:W-:Y:S01]  /*9100*/  @UP1 UIADD3.X UR7, UR9, UR7, URZ, UP2, !UPT ;  /* 0x0000000709071290 */ /* 0x000fe200097fe43f */
[C---:B------:R-:W-:Y:S01]  /*9110*/  VIADD R14, R2.reuse, 0x80 ;  /* 0x00000080020e7836 */ /* 0x040fe20000000000 */
[C---:B------:R-:W-:Y:S01]  /*9120*/  ISETP.GE.AND P0, PT, R2.reuse, UR10, PT ;  /* 0x0000000a02007c0c */ /* 0x040fe2000bf06270 */
[----:B------:R-:W-:Y:S01]  /*9130*/  IMAD.U32 R10, RZ, RZ, UR6 ;  /* 0x00000006ff0a7e24 */ /* 0x000fe2000f8e00ff */
[----:B------:R-:W-:Y:S01]  /*9140*/  IADD3 R20, R2, 0xc0, RZ ;  /* 0x000000c002147810 */ /* 0x000fe20007ffe0ff */
[----:B------:R-:W-:Y:S01]  /*9150*/  IMAD.SHL.U32 R4, R4, 0x2, RZ ;  /* 0x0000000204047824 */ /* 0x000fe200078e00ff */
[----:B------:R-:W-:Y:S02]  /*9160*/  MOV R11, UR7 ;  /* 0x00000007000b7c02 */ /* 0x000fe40008000f00 */
[----:B------:R-:W-:Y:S02]  /*9170*/  SEL R3, RZ, 0x1, P0 ;  /* 0x00000001ff037807 */ /* 0x000fe40000000000 */
[----:B------:R-:W-:Y:S01]  /*9180*/  ISETP.GE.AND P4, PT, R14, UR10, PT ;  /* 0x0000000a0e007c0c */ /* 0x000fe2000bf86270 */
[----:B------:R-:W-:Y:S01]  /*9190*/  VIADD R12, R2, 0x180 ;  /* 0x00000180020c7836 */ /* 0x000fe20000000000 */
[----:B------:R-:W-:Y:S01]  /*91a0*/  ISETP.GE.AND P5, PT, R20, UR10, PT ;  /* 0x0000000a14007c0c */ /* 0x000fe2000bfa6270 */
[----:B0-----:R0:W5:Y:S01]  /*91b0*/  @P2 LDG.E R0, desc[UR38][R10.64] ;  /* 0x000000260a002981 */ /* 0x001162000c1e1900 */
[----:B------:R-:W-:-:S02]  /*91c0*/  LOP3.LUT R3, R4, 0x2, R3, 0xe2, !PT ;  /* 0x0000000204037812 */ /* 0x000fc400078ee203 */
[----:B------:R-:W-:Y:S02]  /*91d0*/  SEL R4, RZ, 0x4, P4 ;  /* 0x00000004ff047807 */ /* 0x000fe40002000000 */
[----:B------:R-:W-:Y:S02]  /*91e0*/  ISETP.GE.AND P0, PT, R12, UR10, PT ;  /* 0x0000000a0c007c0c */ /* 0x000fe4000bf06270 */
[----:B------:R-:W-:Y:S02]  /*91f0*/  ISETP.GE.AND P3, PT, R190, 0x40, PT ;  /* 0x00000040be00780c */ /* 0x000fe40003f66270 */
[----:B0-----:R-:W-:-:S04]  /*9200*/  SEL R10, RZ, 0x8, P5 ;  /* 0x00000008ff0a7807 */ /* 0x001fc80002800000 */
[----:B------:R-:W-:Y:S01]  /*9210*/  LOP3.LUT R12, R10, R3, R4, 0xfe, !PT ;  /* 0x000000030a0c7212 */ /* 0x000fe200078efe04 */
[----:B------:R-:W-:Y:S06]  /*9220*/  @P2 BRA `(.L_x_294) ;  /* 0x0000000000102947 */ /* 0x000fec0003800000 */
[----:B------:R-:W-:Y:S05]  /*9230*/  @!P1 BRA `(.L_x_294) ;  /* 0x00000000000c9947 */ /* 0x000fea0003800000 */
[----:B------:R-:W2:Y:S04]  /*9240*/  LDG.E R3, desc[UR38][R8.64] ;  /* 0x0000002608037981 */ /* 0x000ea8000c1e1900 */
[----:B-----5:R-:W2:Y:S02]  /*9250*/  LDG.E R0, desc[UR38][R8.64+0x4] ;  /* 0x0000042608007981 */ /* 0x020ea4000c1e1900 */
[----:B--2---:R-:W-:-:S07]  /*9260*/  IMAD.IADD R0, R0, 0x1, -R3 ;  /* 0x0000000100007824 */ /* 0x004fce00078e0a03 */
.L_x_294:
[----:B------:R-:W-:Y:S01]  /*9270*/  USHF.R.S32.HI UR7, URZ, 0x1f, UR46 ;  /* 0x0000001f3f077899 */ /* 0x000fe2000801142e */
[----:B------:R-:W-:Y:S01]  /*9280*/  BSSY B1, `(.L_x_295) ;  /* 0x0000020000017945 */ /* 0x000fe20003800000 */
[----:B------:R-:W-:Y:S01]  /*9290*/  USEL UR44, UR44, URZ, !UP0 ;  /* 0x0000003f2c2c7287 */ /* 0x000fe2000c000000 */
[C---:B------:R-:W-:Y:S01]  /*92a0*/  VIADD R26, R2.reuse, 0x100 ;  /* 0x00000100021a7836 */ /* 0x040fe20000000000 */
[----:B------:R-:W-:Y:S01]  /*92b0*/  USEL UR45, UR45, URZ, !UP0 ;  /* 0x0000003f2d2d7287 */ /* 0x000fe2000c000000 */
[----:B------:R-:W-:Y:S02]  /*92c0*/  IADD3 R27, R2, 0x140, RZ ;  /* 0x00000140021b7810 */ /* 0x000fe40007ffe0ff */
[----:B------:R-:W-:Y:S02]  /*92d0*/  SHF.R.S32.HI R15, RZ, 0x1f, R2 ;  /* 0x0000001fff0f7819 */ /* 0x000fe40000011402 */
[----:B-----5:R-:W-:Y:S01]  /*92e0*/  SHF.R.S32.HI R4, RZ, 0x1f, R13 ;  /* 0x0000001fff047819 */ /* 0x020fe2000001140d */
[----:B------:R-:W-:Y:S06]  /*92f0*/  @P3 BRA `(.L_x_296) ;  /* 0x0000000000603947 */ /* 0x000fec0003800000 */
[----:B------:R-:W0:Y:S02]  /*9300*/  S2R R3, SR_TID.X ;  /* 0x0000000000037919 */ /* 0x000e240000002100 */
[----:B0-----:R-:W-:-:S04]  /*9310*/  IMAD R3, R187, 0x40, R3 ;  /* 0x00000040bb037824 */ /* 0x001fc800078e0203 */
[----:B------:R-:W-:-:S05]  /*9320*/  VIADD R3, R3, 0xffffff80 ;  /* 0xffffff8003037836 */ /* 0x000fca0000000000 */
[----:B------:R-:W-:-:S13]  /*9330*/  ISETP.GE.AND P1, PT, R3, R0, PT ;  /* 0x000000000300720c */ /* 0x000fda0003f26270 */
[----:B------:R-:W-:Y:S05]  /*9340*/  @P1 BRA `(.L_x_296) ;  /* 0x00000000004c1947 */ /* 0x000fea0003800000 */
[C---:B------:R-:W-:Y:S01]  /*9350*/  IADD3 R8, P1, R3.reuse, R13, RZ ;  /* 0x0000000d03087210 */ /* 0x040fe20007f3e0ff */
[----:B------:R-:W-:Y:S02]  /*9360*/  ULDC.64 UR8, c[0x0][0xb70] ;  /* 0x0002dc0000087ab9 */ /* 0x000fe40000000a00 */
[----:B------:R-:W-:Y:S01]  /*9370*/  UIMAD UR4, UR7, UR8, URZ ;  /* 0x00000008070472a4 */ /* 0x000fe2000f8e023f */
[----:B------:R-:W-:Y:S01]  /*9380*/  LEA.HI.X.SX32 R9, R3, R4, 0x1, P1 ;  /* 0x0000000403097211 */ /* 0x000fe200008f0eff */
[----:B------:R-:W-:Y:S02]  /*9390*/  IMAD.U32 R3, RZ, RZ, UR8 ;  /* 0x00000008ff037e24 */ /* 0x000fe4000f8e00ff */
[----:B------:R-:W-:Y:S02]  /*93a0*/  UIMAD UR4, UR46, UR9, UR4 ;  /* 0x000000092e0472a4 */ /* 0x000fe4000f8e0204 */
[----:B------:R-:W-:Y:S01]  /*93b0*/  IMAD.WIDE.U32 R8, R3, UR46, R8 ;  /* 0x0000002e03087c25 */ /* 0x000fe2000f8e0008 */
[----:B------:R-:W-:-:S02]  /*93c0*/  ULDC.64 UR8, c[0x0][0xb78] ;  /* 0x0002de0000087ab9 */ /* 0x000fc40000000a00 */
[----:B------:R-:W-:Y:S02]  /*93d0*/  UIMAD UR6, UR45, UR8, URZ ;  /* 0x000000082d0672a4 */ /* 0x000fe4000f8e023f */
[----:B------:R-:W-:Y:S01]  /*93e0*/  IMAD.U32 R3, RZ, RZ, UR8 ;  /* 0x00000008ff037e24 */ /* 0x000fe2000f8e00ff */
[----:B------:R-:W-:Y:S01]  /*93f0*/  IADD3 R9, R9, UR4, RZ ;  /* 0x0000000409097c10 */ /* 0x000fe2000fffe0ff */
[----:B------:R-:W-:Y:S02]  /*9400*/  UIMAD UR6, UR44, UR9, UR6 ;  /* 0x000000092c0672a4 */ /* 0x000fe4000f8e0206 */
[----:B------:R-:W-:Y:S01]  /*9410*/  IMAD.WIDE.U32 R8, R3, UR44, R8 ;  /* 0x0000002c03087c25 */ /* 0x000fe2000f8e0008 */
[----:B------:R-:W-:-:S03]  /*9420*/  ULDC.64 UR8, c[0x0][0xb40] ;  /* 0x0002d00000087ab9 */ /* 0x000fc60000000a00 */
[----:B------:R-:W-:Y:S01]  /*9430*/  VIADD R3, R9, UR6 ;  /* 0x0000000609037c36 */ /* 0x000fe20008000000 */
[----:B------:R-:W-:-:S04]  /*9440*/  LEA R10, P1, R8, UR8, 0x2 ;  /* 0x00000008080a7c11 */ /* 0x000fc8000f8210ff */
[----:B------:R-:W-:Y:S01]  /*9450*/  LEA.HI.X R11, R8, UR9, R3, 0x2, P1 ;  /* 0x00000009080b7c11 */ /* 0x000fe200088f1403 */
[----:B------:R-:W-:-:S05]  /*9460*/  IMAD.MOV.U32 R3, RZ, RZ, -0x800000 ;  /* 0xff800000ff037424 */ /* 0x000fca00078e00ff */
[----:B------:R0:W-:Y:S03]  /*9470*/  STG.E desc[UR38][R10.64], R3 ;  /* 0x000000030a007986 */ /* 0x0001e6000c101926 */
.L_x_296:
[----:B------:R-:W-:Y:S05]  /*9480*/  BSYNC B1 ;  /* 0x0000000000017941 */ /* 0x000fea0003800000 */
.L_x_295:
[----:B------:R-:W-:Y:S01]  /*9490*/  ULDC.64 UR8, c[0x0][0xaa0] ;  /* 0x0002a80000087ab9 */ /* 0x000fe20000000a00 */
[----:B0-----:R-:W-:Y:S01]  /*94a0*/  MOV R3, R15 ;  /* 0x0000000f00037202 */ /* 0x001fe20000000f00 */
[----:B------:R-:W-:Y:S01]  /*94b0*/  IMAD R4, R4, UR8, RZ ;  /* 0x0000000804047c24 */ /* 0x000fe2000f8e02ff */
[----:B------:R-:W-:Y:S01]  /*94c0*/  ISETP.GE.AND P1, PT, R26, UR10, PT ;  /* 0x0000000a1a007c0c */ /* 0x000fe2000bf26270 */
[----:B------:R-:W-:Y:S01]  /*94d0*/  VIADD R10, R2, 0x1c0 ;  /* 0x000001c0020a7836 */ /* 0x000fe20000000000 */
[----:B------:R-:W-:Y:S01]  /*94e0*/  ISETP.GE.AND P2, PT, R27, UR10, PT ;  /* 0x0000000a1b007c0c */ /* 0x000fe2000bf46270 */
[C---:B------:R-:W-:Y:S01]  /*94f0*/  IMAD.WIDE.U32 R8, R13.reuse, UR8, R2 ;  /* 0x000000080d087c25 */ /* 0x040fe2000f8e0002 */
[----:B------:R-:W-:Y:S01]  /*9500*/  SEL R3, RZ, 0x10, P1 ;  /* 0x00000010ff037807 */ /* 0x000fe20000800000 */
[----:B------:R-:W-:Y:S02]  /*9510*/  BSSY B1, `(.L_x_297) ;  /* 0x0000038000017945 */ /* 0x000fe40003800000 */
[----:B------:R-:W-:Y:S01]  /*9520*/  IMAD R13, R13, UR9, R4 ;  /* 0x000000090d0d7c24 */ /* 0x000fe2000f8e0204 */
[----:B------:R-:W-:Y:S01]  /*9530*/  ULDC.64 UR8, c[0x0][0xae0] ;  /* 0x0002b80000087ab9 */ /* 0x000fe20000000a00 */
[----:B------:R-:W-:Y:S01]  /*9540*/  SEL R4, RZ, 0x20, P2 ;  /* 0x00000020ff047807 */ /* 0x000fe20001000000 */
[----:B------:R-:W-:Y:S01]  /*9550*/  UIMAD UR4, UR7, UR8, URZ ;  /* 0x00000008070472a4 */ /* 0x000fe2000f8e023f */
[----:B------:R-:W-:Y:S01]  /*9560*/  IMAD.IADD R9, R9, 0x1, R13 ;  /* 0x0000000109097824 */ /* 0x000fe200078e020d */
[----:B------:R-:W-:Y:S01]  /*9570*/  ISETP.GE.AND P2, PT, R10, UR10, PT ;  /* 0x0000000a0a007c0c */ /* 0x000fe2000bf46270 */
[----:B------:R-:W-:Y:S01]  /*9580*/  IMAD.U32 R13, RZ, RZ, UR8 ;  /* 0x00000008ff0d7e24 */ /* 0x000fe2000f8e00ff */
[----:B------:R-:W-:Y:S01]  /*9590*/  LOP3.LUT R11, R4, R12, R3, 0xfe, !PT ;  /* 0x0000000c040b7212 */ /* 0x000fe200078efe03 */
[----:B------:R-:W-:Y:S01]  /*95a0*/  UIMAD UR4, UR46, UR9, UR4 ;  /* 0x000000092e0472a4 */ /* 0x000fe2000f8e0204 */
[----:B------:R-:W-:Y:S01]  /*95b0*/  IMAD R3, R187, -0x40, R0 ;  /* 0xffffffc0bb037824 */ /* 0x000fe200078e0200 */
[----:B------:R-:W-:Y:S01]  /*95c0*/  SEL R4, RZ, 0x40, P0 ;  /* 0x00000040ff047807 */ /* 0x000fe20000000000 */
[----:B------:R-:W-:Y:S01]  /*95d0*/  IMAD.WIDE.U32 R8, R13, UR46, R8 ;  /* 0x0000002e0d087c25 */ /* 0x000fe2000f8e0008 */
[----:B------:R-:W-:Y:S01]  /*95e0*/  ULDC.64 UR6, c[0x0][0xae8] ;  /* 0x0002ba0000067ab9 */ /* 0x000fe20000000a00 */
[----:B------:R-:W-:-:S02]  /*95f0*/  IADD3 R0, R18, 0x20, RZ ;  /* 0x0000002012007810 */ /* 0x000fc40007ffe0ff */
[-C--:B------:R-:W-:Y:S01]  /*9600*/  ISETP.GE.AND P1, PT, R18, R3.reuse, PT ;  /* 0x000000031200720c */ /* 0x080fe20003f26270 */
[----:B------:R-:W-:Y:S01]  /*9610*/  VIADD R9, R9, UR4 ;  /* 0x0000000409097c36 */ /* 0x000fe20008000000 */
[----:B------:R-:W-:Y:S01]  /*9620*/  LOP3.LUT R21, R11, R4, RZ, 0xfc, !PT ;  /* 0x000000040b157212 */ /* 0x000fe200078efcff */
[----:B------:R-:W-:Y:S02]  /*9630*/  UIMAD UR4, UR45, UR6, URZ ;  /* 0x000000062d0472a4 */ /* 0x000fe4000f8e023f */
[----:B------:R-:W-:Y:S01]  /*9640*/  IMAD.U32 R11, RZ, RZ, UR6 ;  /* 0x00000006ff0b7e24 */ /* 0x000fe2000f8e00ff */
[----:B------:R-:W-:Y:S01]  /*9650*/  ISETP.GE.AND P0, PT, R0, R3, PT ;  /* 0x000000030000720c */ /* 0x000fe20003f06270 */
[----:B------:R-:W-:Y:S01]  /*9660*/  IMAD.MOV.U32 R12, RZ, RZ, R18 ;  /* 0x000000ffff0c7224 */ /* 0x000fe200078e0012 */
[----:B------:R-:W-:Y:S02]  /*9670*/  UIMAD UR4, UR44, UR7, UR4 ;  /* 0x000000072c0472a4 */ /* 0x000fe4000f8e0204 */
[----:B------:R-:W-:Y:S01]  /*9680*/  IMAD.WIDE.U32 R10, R11, UR44, R8 ;  /* 0x0000002c0b0a7c25 */ /* 0x000fe2000f8e0008 */
[----:B------:R-:W-:-:S02]  /*9690*/  SHF.R.S32.HI R13, RZ, 0x1f, R18 ;  /* 0x0000001fff0d7819 */ /* 0x000fc40000011412 */
[----:B------:R-:W-:Y:S02]  /*96a0*/  SEL R0, RZ, 0x80, P2 ;  /* 0x00000080ff007807 */ /* 0x000fe40001000000 */
[----:B------:R-:W-:Y:S01]  /*96b0*/  IADD3 R15, R11, UR4, RZ ;  /* 0x000000040b0f7c10 */ /* 0x000fe2000fffe0ff */
[----:B------:R-:W-:Y:S01]  /*96c0*/  IMAD.WIDE R12, R187, 0x40, R12 ;  /* 0x00000040bb0c7825 */ /* 0x000fe200078e020c */
[----:B------:R-:W-:Y:S01]  /*96d0*/  LOP3.LUT R0, R21, R0, RZ, 0xfc, !PT ;  /* 0x0000000015007212 */ /* 0x000fe200078efcff */
[----:B------:R-:W-:Y:S06]  /*96e0*/  @P1 BRA `(.L_x_298) ;  /* 0x0000000000681947 */ /* 0x000fec0003800000 */
        /* <DEDUP_REMOVED lines=8> */
[----:B------:R-:W-:Y:S01]  /*9770*/  ISETP.GE.AND P3, PT, R26, UR10, PT ;  /* 0x0000000a1a007c0c */ /* 0x000fe2000bf66270 */
[----:B------:R-:W-:Y:S01]  /*9780*/  IMAD.WIDE.U32 R8, R12, UR6, R8 ;  /* 0x000000060c087c25 */ /* 0x000fe2000f8e0008 */
[----:B------:R-:W-:Y:S01]  /*9790*/  ULDC.64 UR6, c[0x0][0xa80] ;  /* 0x0002a00000067ab9 */ /* 0x000fe20000000a00 */
[----:B------:R-:W-:-:S02]  /*97a0*/  ISETP.GE.AND P2, PT, R27, UR10, PT ;  /* 0x0000000a1b007c0c */ /* 0x000fc4000bf46270 */
[----:B------:R-:W-:Y:S01]  /*97b0*/  IMAD.IADD R3, R9, 0x1, R3 ;  /* 0x0000000109037824 */ /* 0x000fe200078e0203 */
[----:B------:R-:W-:-:S04]  /*97c0*/  LEA R24, P1, R8, UR6, 0x1 ;  /* 0x0000000608187c11 */ /* 0x000fc8000f8208ff */
[----:B------:R-:W-:Y:S02]  /*97d0*/  LEA.HI.X R25, R8, UR7, R3, 0x1, P1 ;  /* 0x0000000708197c11 */ /* 0x000fe400088f0c03 */
[----:B------:R-:W-:-:S03]  /*97e0*/  ISETP.GE.AND P1, PT, R14, UR10, PT ;  /* 0x0000000a0e007c0c */ /* 0x000fc6000bf26270 */
[----:B------:R0:W-:Y:S01]  /*97f0*/  @!P6 STG.E.128 desc[UR38][R24.64], RZ ;  /* 0x000000ff1800e986 */ /* 0x0001e2000c101d26 */
[----:B------:R-:W-:-:S03]  /*9800*/  LOP3.LUT P6, RZ, R21, 0x40, RZ, 0xc0, !PT ;  /* 0x0000004015ff7812 */ /* 0x000fc600078cc0ff */
[----:B------:R0:W-:Y:S01]  /*9810*/  @!P5 STG.E.128 desc[UR38][R24.64+0x80], RZ ;  /* 0x000080ff1800d986 */ /* 0x0001e2000c101d26 */
[----:B------:R-:W-:-:S03]  /*9820*/  LOP3.LUT P5, RZ, R0, 0x80, RZ, 0xc0, !PT ;  /* 0x0000008000ff7812 */ /* 0x000fc600078ac0ff */
[----:B------:R0:W-:Y:S04]  /*9830*/  @!P4 STG.E.128 desc[UR38][R24.64+0x180], RZ ;  /* 0x000180ff1800c986 */ /* 0x0001e8000c101d26 */
[----:B------:R0:W-:Y:S04]  /*9840*/  @!P1 STG.E.128 desc[UR38][R24.64+0x100], RZ ;  /* 0x000100ff18009986 */ /* 0x0001e8000c101d26 */
[----:B------:R0:W-:Y:S04]  /*9850*/  @!P3 STG.E.128 desc[UR38][R24.64+0x200], RZ ;  /* 0x000200ff1800b986 */ /* 0x0001e8000c101d26 */
[----:B------:R0:W-:Y:S04]  /*9860*/  @!P2 STG.E.128 desc[UR38][R24.64+0x280], RZ ;  /* 0x000280ff1800a986 */ /* 0x0001e8000c101d26 */
[----:B------:R0:W-:Y:S04]  /*9870*/  @P6 STG.E.128 desc[UR38][R24.64+0x300], RZ ;  /* 0x000300ff18006986 */ /* 0x0001e8000c101d26 */
[----:B------:R0:W-:Y:S02]  /*9880*/  @P5 STG.E.128 desc[UR38][R24.64+0x380], RZ ;  /* 0x000380ff18005986 */ /* 0x0001e4000c101d26 */
.L_x_298:
[----:B------:R-:W-:Y:S05]  /*9890*/  BSYNC B1 ;  /* 0x0000000000017941 */ /* 0x000fea0003800000 */
.L_x_297:
[----:B------:R-:W-:Y:S05]  /*98a0*/  @P0 BRA `(.L_x_293) ;  /* 0x0000000000700947 */ /* 0x000fea0003800000 */
[----:B------:R-:W-:Y:S01]  /*98b0*/  IADD3 R3, P0, R12, 0x20, RZ ;  /* 0x000000200c037810 */ /* 0x000fe20007f1e0ff */
        /* <DEDUP_REMOVED lines=11> */
[----:B------:R-:W-:Y:S01]  /*9970*/  LOP3.LUT P4, RZ, R21, 0x40, RZ, 0xc0, !PT ;  /* 0x0000004015ff7812 */ /* 0x000fe2000788c0ff */
[----:B------:R-:W-:Y:S01]  /*9980*/  IMAD R3, R3, UR7, R12 ;  /* 0x0000000703037c24 */ /* 0x000fe2000f8e020c */
[----:B------:R-:W-:Y:S02]  /*9990*/  ULDC.64 UR6, c[0x0][0xa80] ;  /* 0x0002a00000067ab9 */ /* 0x000fe40000000a00 */
[----:B------:R-:W-:Y:S01]  /*99a0*/  LEA R10, P3, R8, UR6, 0x1 ;  /* 0x00000006080a7c11 */ /* 0x000fe2000f8608ff */
[----:B------:R-:W-:-:S05]  /*99b0*/  IMAD.IADD R3, R9, 0x1, R3 ;  /* 0x0000000109037824 */ /* 0x000fca00078e0203 */
[----:B------:R-:W-:Y:S02]  /*99c0*/  LEA.HI.X R11, R8, UR7, R3, 0x1, P3 ;  /* 0x00000007080b7c11 */ /* 0x000fe400098f0c03 */
[----:B------:R-:W-:-:S03]  /*99d0*/  ISETP.GE.AND P3, PT, R2, UR10, PT ;  /* 0x0000000a02007c0c */ /* 0x000fc6000bf66270 */
[----:B------:R1:W-:Y:S01]  /*99e0*/  @!P0 STG.E.128 desc[UR38][R10.64+0x80], RZ ;  /* 0x000080ff0a008986 */ /* 0x0003e2000c101d26 */
[----:B------:R-:W-:-:S03]  /*99f0*/  LOP3.LUT P0, RZ, R0, 0x80, RZ, 0xc0, !PT ;  /* 0x0000008000ff7812 */ /* 0x000fc6000780c0ff */
[----:B------:R1:W-:Y:S04]  /*9a00*/  @!P1 STG.E.128 desc[UR38][R10.64+0x100], RZ ;  /* 0x000100ff0a009986 */ /* 0x0003e8000c101d26 */
[----:B------:R1:W-:Y:S04]  /*9a10*/  @!P2 STG.E.128 desc[UR38][R10.64+0x180], RZ ;  /* 0x000180ff0a00a986 */ /* 0x0003e8000c101d26 */
[----:B------:R1:W-:Y:S04]  /*9a20*/  @!P6 STG.E.128 desc[UR38][R10.64+0x200], RZ ;  /* 0x000200ff0a00e986 */ /* 0x0003e8000c101d26 */
[----:B------:R1:W-:Y:S04]  /*9a30*/  @!P5 STG.E.128 desc[UR38][R10.64+0x280], RZ ;  /* 0x000280ff0a00d986 */ /* 0x0003e8000c101d26 */
[----:B------:R1:W-:Y:S04]  /*9a40*/  @P4 STG.E.128 desc[UR38][R10.64+0x300], RZ ;  /* 0x000300ff0a004986 */ /* 0x0003e8000c101d26 */
[----:B------:R1:W-:Y:S04]  /*9a50*/  @!P3 STG.E.128 desc[UR38][R10.64], RZ ;  /* 0x000000ff0a00b986 */ /* 0x0003e8000c101d26 */
[----:B------:R1:W-:Y:S02]  /*9a60*/  @P0 STG.E.128 desc[UR38][R10.64+0x380], RZ ;  /* 0x000380ff0a000986 */ /* 0x0003e4000c101d26 */
.L_x_293:
[----:B------:R-:W-:Y:S05]  /*9a70*/  BSYNC B0 ;  /* 0x0000000000007941 */ /* 0x000fea0003800000 */
.L_x_287:
[----:B------:R-:W-:Y:S02]  /*9a80*/  ULDC UR4, c[0x0][0xc14] ;  /* 0x0003050000047ab9 */ /* 0x000fe40000000800 */
[----:B------:R-:W-:-:S13]  /*9a90*/  ISETP.GE.AND P0, PT, R7, UR4, PT ;  /* 0x0000000407007c0c */ /* 0x000fda000bf06270 */
[----:B------:R-:W-:Y:S05]  /*9aa0*/  @!P0 BRA `(.L_x_299) ;  /* 0xffffff7400208947 */ /* 0x000fea000383ffff */
[----:B------:R-:W-:Y:S05]  /*9ab0*/  EXIT ;  /* 0x000000000000794d */ /* 0x000fea0003800000 */
.L_x_254:
[----:B------:R-:W-:-:S08]  /*9ac0*/  NOP ;  /* 0x0000000000007918 */ /* 0x000fd00000000000 */
[----:B------:R-:W0:-:S00]  /*9ad0*/  USETMAXREG.DEALLOC.CTAPOOL 0x18 ;  /* 0x00000018000079c8 */ /* 0x000e0000080e0500 */
[----:B0-----:R-:W-:-:S06]  /*9ae0*/  LOP3.LUT R0, R0, 0x3, RZ, 0xc0, !PT ;  /* 0x0000000300007812 */ /* 0x001fcc00078ec0ff */
[----:B------:R-:W0:Y:S02]  /*9af0*/  SHFL.IDX PT, R0, R0, RZ, 0x1f ;  /* 0x00001fff00007589 */ /* 0x000e2400000e0000 */
[----:B0-----:R-:W-:-:S13]  /*9b00*/  ISETP.NE.AND P0, PT, R0, RZ, PT ;  /* 0x000000ff0000720c */ /* 0x001fda0003f05270 */
[----:B------:R-:W-:Y:S05]  /*9b10*/  @P0 EXIT ;  /* 0x000000000000094d */ /* 0x000fea0003800000 */
[----:B------:R-:W0:Y:S01]  /*9b20*/  S2R R2, SR_TID.X ;  /* 0x0000000000027919 */ /* 0x000e220000002100 */
[----:B------:R-:W-:Y:S01]  /*9b30*/  LOP3.LUT R4, R4, 0xffffffdf, RZ, 0xc0, !PT ;  /* 0xffffffdf04047812 */ /* 0x000fe200078ec0ff */
[----:B------:R-:W-:Y:S01]  /*9b40*/  ULDC UR5, c[0x0][0xc14] ;  /* 0x0003050000057ab9 */ /* 0x000fe20000000800 */
[----:B------:R-:W-:Y:S01]  /*9b50*/  MOV R0, RZ ;  /* 0x000000ff00007202 */ /* 0x000fe20000000f00 */
[----:B------:R-:W1:Y:S01]  /*9b60*/  S2UR UR6, SR_CTAID.X ;  /* 0x00000000000679c3 */ /* 0x000e620000002500 */
[----:B------:R-:W-:Y:S01]  /*9b70*/  ULDC UR4, c[0x0][0xc10] ;  /* 0x0003040000047ab9 */ /* 0x000fe20000000800 */
[----:B0-----:R-:W-:-:S04]  /*9b80*/  LOP3.LUT R8, R2, 0x1f, RZ, 0xc0, !PT ;  /* 0x0000001f02087812 */ /* 0x001fc800078ec0ff */
[----:B------:R-:W-:-:S13]  /*9b90*/  ISETP.NE.AND P0, PT, R8, 0x1f, PT ;  /* 0x0000001f0800780c */ /* 0x000fda0003f05270 */
[----:B------:R-:W-:Y:S02]  /*9ba0*/  @P0 LOP3.LUT R4, R4, 0x20, RZ, 0xfc, !PT ;  /* 0x0000002004040812 */ /* 0x000fe400078efcff */
[----:B------:R-:W-:-:S13]  /*9bb0*/  ISETP.GE.OR P0, PT, R8, UR5, !P0 ;  /* 0x0000000508007c0c */ /* 0x000fda000c706670 */
[----:B------:R-:W0:Y:S02]  /*9bc0*/  @!P0 LDC.64 R2, c[0x0][0xc58] ;  /* 0x00031600ff028b82 */ /* 0x000e240000000a00 */
[----:B0-----:R-:W-:-:S05]  /*9bd0*/  @!P0 IMAD.WIDE.U32 R2, R8, 0x4, R2 ;  /* 0x0000000408028825 */ /* 0x001fca00078e0002 */
[----:B------:R-:W2:Y:S01]  /*9be0*/  @!P0 LDG.E R0, desc[UR38][R2.64] ;  /* 0x0000002602008981 */ /* 0x000ea2000c1e1900 */
[C---:B------:R-:W-:Y:S01]  /*9bf0*/  ISETP.NE.AND P1, PT, R8.reuse, RZ, PT ;  /* 0x000000ff0800720c */ /* 0x040fe20003f25270 */
[----:B------:R-:W-:Y:S01]  /*9c00*/  IMAD.MOV.U32 R16, RZ, RZ, RZ ;  /* 0x000000ffff107224 */ /* 0x000fe200078e00ff */
[----:B------:R-:W-:Y:S01]  /*9c10*/  ISETP.GE.U32.AND P0, PT, R8, 0x2, PT ;  /* 0x000000020800780c */ /* 0x000fe20003f06070 */
[----:B------:R-:W-:Y:S01]  /*9c20*/  IMAD.MOV.U32 R19, RZ, RZ, RZ ;  /* 0x000000ffff137224 */ /* 0x000fe200078e00ff */
[----:B------:R-:W-:-:S09]  /*9c30*/  LOP3.LUT R4, R4, 0xfffffffe, RZ, 0xc0, !PT ;  /* 0xfffffffe04047812 */ /* 0x000fd200078ec0ff */
[----:B------:R-:W-:-:S04]  /*9c40*/  @P1 LOP3.LUT R4, R4, 0x1, RZ, 0xfc, !PT ;  /* 0x0000000104041812 */ /* 0x000fc800078efcff */
[----:B------:R-:W-:-:S04]  /*9c50*/  LOP3.LUT R4, R4, 0xffffffef, RZ, 0xc0, !PT ;  /* 0xffffffef04047812 */ /* 0x000fc800078ec0ff */
[----:B------:R-:W-:-:S04]  /*9c60*/  @P0 LOP3.LUT R4, R4, 0x10, RZ, 0xfc, !PT ;  /* 0x0000001004040812 */ /* 0x000fc800078efcff */
[----:B------:R-:W-:Y:S01]  /*9c70*/  LOP3.LUT R4, R4, 0xfffffff7, RZ, 0xc0, !PT ;  /* 0xfffffff704047812 */ /* 0x000fe200078ec0ff */
[----:B--2---:R-:W0:Y:S02]  /*9c80*/  SHFL.UP PT, R5, R0, 0x1, RZ ;  /* 0x0420000000057989 */ /* 0x004e2400000e00ff */
[----:B0-----:R-:W-:-:S05]  /*9c90*/  SEL R5, R5, RZ, P1 ;  /* 0x000000ff05057207 */ /* 0x001fca0000800000 */
[----:B------:R-:W-:-:S05]  /*9ca0*/  IMAD.IADD R5, R0, 0x1, R5 ;  /* 0x0000000100057824 */ /* 0x000fca00078e0205 */
[----:B------:R-:W0:Y:S02]  /*9cb0*/  SHFL.UP PT, R6, R5, 0x2, RZ ;  /* 0x0440000005067989 */ /* 0x000e2400000e00ff */
[----:B0-----:R-:W-:Y:S02]  /*9cc0*/  SEL R6, R6, RZ, P0 ;  /* 0x000000ff06067207 */ /* 0x001fe40000000000 */
[----:B------:R-:W-:-:S03]  /*9cd0*/  ISETP.GE.U32.AND P0, PT, R8, 0x4, PT ;  /* 0x000000040800780c */ /* 0x000fc60003f06070 */
[----:B------:R-:W-:-:S05]  /*9ce0*/  IMAD.IADD R6, R5, 0x1, R6 ;  /* 0x0000000105067824 */ /* 0x000fca00078e0206 */
[----:B------:R-:W0:Y:S05]  /*9cf0*/  SHFL.UP PT, R7, R6, 0x4, RZ ;  /* 0x0480000006077989 */ /* 0x000e2a00000e00ff */
[----:B------:R-:W-:-:S04]  /*9d00*/  @P0 LOP3.LUT R4, R4, 0x8, RZ, 0xfc, !PT ;  /* 0x0000000804040812 */ /* 0x000fc800078efcff */
[----:B------:R-:W-:Y:S02]  /*9d10*/  LOP3.LUT R4, R4, 0xfffffffb, RZ, 0xc0, !PT ;  /* 0xfffffffb04047812 */ /* 0x000fe400078ec0ff */
[----:B0-----:R-:W-:Y:S02]  /*9d20*/  SEL R7, R7, RZ, P0 ;  /* 0x000000ff07077207 */ /* 0x001fe40000000000 */
[----:B------:R-:W-:-:S03]  /*9d30*/  ISETP.GE.U32.AND P0, PT, R8, 0x8, PT ;  /* 0x000000080800780c */ /* 0x000fc60003f06070 */
[----:B------:R-:W-:-:S05]  /*9d40*/  IMAD.IADD R7, R6, 0x1, R7 ;  /* 0x0000000106077824 */ /* 0x000fca00078e0207 */
[----:B------:R-:W0:Y:S05]  /*9d50*/  SHFL.UP PT, R2, R7, 0x8, RZ ;  /* 0x0500000007027989 */ /* 0x000e2a00000e00ff */
[----:B------:R-:W-:-:S04]  /*9d60*/  @P0 LOP3.LUT R4, R4, 0x4, RZ, 0xfc, !PT ;  /* 0x0000000404040812 */ /* 0x000fc800078efcff */
[----:B------:R-:W-:Y:S02]  /*9d70*/  LOP3.LUT R4, R4, 0xfffffffd, RZ, 0xc0, !PT ;  /* 0xfffffffd04047812 */ /* 0x000fe400078ec0ff */
[----:B0-----:R-:W-:Y:S02]  /*9d80*/  SEL R2, R2, RZ, P0 ;  /* 0x000000ff02027207 */ /* 0x001fe40000000000 */
[----:B------:R-:W-:Y:S02]  /*9d90*/  ISETP.GE.U32.AND P0, PT, R8, 0x10, PT ;  /* 0x000000100800780c */ /* 0x000fe40003f06070 */
[----:B------:R-:W-:-:S05]  /*9da0*/  IADD3 R3, R7, R2, RZ ;  /* 0x0000000207037210 */ /* 0x000fca0007ffe0ff */
[----:B------:R-:W0:Y:S06]  /*9db0*/  SHFL.UP PT, R2, R3, 0x10, RZ ;  /* 0x0600000003027989 */ /* 0x000e2c00000e00ff */
[----:B------:R-:W-:Y:S02]  /*9dc0*/  @P0 LOP3.LUT R4, R4, 0x2, RZ, 0xfc, !PT ;  /* 0x0000000204040812 */ /* 0x000fe400078efcff */
[----:B0-----:R-:W-:-:S05]  /*9dd0*/  SEL R2, R2, RZ, P0 ;  /* 0x000000ff02027207 */ /* 0x001fca0000000000 */
[----:B------:R-:W-:-:S05]  /*9de0*/  IMAD.IADD R2, R3, 0x1, R2 ;  /* 0x0000000103027824 */ /* 0x000fca00078e0202 */
[----:B------:R-:W0:Y:S02]  /*9df0*/  SHFL.IDX PT, R5, R2, 0x1f, 0x1f ;  /* 0x03e01f0002057f89 */ /* 0x000e2400000e0000 */
[----:B0-----:R-:W-:-:S05]  /*9e00*/  IMAD R5, R5, UR4, RZ ;  /* 0x0000000405057c24 */ /* 0x001fca000f8e02ff */
[----:B-1----:R-:W-:Y:S02]  /*9e10*/  ISETP.GT.AND P0, PT, R5, UR6, PT ;  /* 0x0000000605007c0c */ /* 0x002fe4000bf04270 */
[----:B------:R-:W-:-:S11]  /*9e20*/  MOV R6, R5 ;  /* 0x0000000500067202 */ /* 0x000fd60000000f00 */
[----:B------:R-:W-:Y:S05]  /*9e30*/  @P0 BRA `(.L_x_300) ;  /* 0x0000000000c00947 */ /* 0x000fea0003800000 */
[----:B------:R-:W-:Y:S01]  /*9e40*/  IMAD.MOV.U32 R5, RZ, RZ, R6 ;  /* 0x000000ffff057224 */ /* 0x000fe200078e0006 */
[----:B------:R-:W-:Y:S01]  /*9e50*/  ULDC UR5, c[0x0][0xc14] ;  /* 0x0003050000057ab9 */ /* 0x000fe20000000800 */
[----:B------:R-:W-:Y:S01]  /*9e60*/  IMAD.MOV.U32 R19, RZ, RZ, RZ ;  /* 0x000000ffff137224 */ /* 0x000fe200078e00ff */
[----:B------:R-:W-:Y:S01]  /*9e70*/  ULDC UR7, c[0x0][0xc14] ;  /* 0x0003050000077ab9 */ /* 0x000fe20000000800 */
[----:B------:R-:W-:-:S05]  /*9e80*/  ULDC UR4, c[0x0][0xc10] ;  /* 0x0003040000047ab9 */ /* 0x000fca0000000800 */
.L_x_304:
[----:B------:R-:W-:Y:S01]  /*9e90*/  VIADD R0, R19, 0x1f ;  /* 0x0000001f13007836 */ /* 0x000fe20000000000 */
[----:B------:R-:W-:-:S04]  /*9ea0*/  MOV R19, UR7 ;  /* 0x0000000700137c02 */ /* 0x000fc80008000f00 */
[----:B------:R-:W-:-:S13]  /*9eb0*/  ISETP.GE.AND P0, PT, R0, UR5, PT ;  /* 0x0000000500007c0c */ /* 0x000fda000bf06270 */
[----:B------:R-:W-:Y:S05]  /*9ec0*/  @P0 BRA `(.L_x_301) ;  /* 0x0000000400400947 */ /* 0x000fea0003800000 */
[----:B------:R-:W0:Y:S01]  /*9ed0*/  S2R R2, SR_TID.X ;  /* 0x0000000000027919 */ /* 0x000e220000002100 */
[----:B------:R-:W-:Y:S01]  /*9ee0*/  IMAD.MOV.U32 R19, RZ, RZ, R0 ;  /* 0x000000ffff137224 */ /* 0x000fe200078e0000 */
[----:B------:R-:W-:Y:S01]  /*9ef0*/  BSSY B0, `(.L_x_302) ;  /* 0x000000a000007945 */ /* 0x000fe20003800000 */
[----:B------:R-:W-:Y:S01]  /*9f00*/  IMAD.MOV.U32 R0, RZ, RZ, RZ ;  /* 0x000000ffff007224 */ /* 0x000fe200078e00ff */
[----:B0-----:R-:W-:-:S04]  /*9f10*/  LOP3.LUT R8, R2, 0x1f, RZ, 0xc0, !PT ;  /* 0x0000001f02087812 */ /* 0x001fc800078ec0ff */
[C---:B------:R-:W-:Y:S01]  /*9f20*/  ISETP.NE.AND P1, PT, R8.reuse, 0x1f, PT ;  /* 0x0000001f0800780c */ /* 0x040fe20003f25270 */
[----:B------:R-:W-:-:S05]  /*9f30*/  IMAD.IADD R7, R8, 0x1, R19 ;  /* 0x0000000108077824 */ /* 0x000fca00078e0213 */
[----:B------:R-:W-:-:S13]  /*9f40*/  ISETP.GE.OR P0, PT, R7, UR5, !P1 ;  /* 0x0000000507007c0c */ /* 0x000fda000cf06670 */
[----:B------:R-:W-:Y:S05]  /*9f50*/  @P0 BRA `(.L_x_303) ;  /* 0x00000000000c0947 */ /* 0x000fea0003800000 */
[----:B------:R-:W0:Y:S02]  /*9f60*/  LDC.64 R2, c[0x0][0xc58] ;  /* 0x00031600ff027b82 */ /* 0x000e240000000a00 */
[----:B0-----:R-:W-:-:S05]  /*9f70*/  IMAD.WIDE R2, R7, 0x4, R2 ;  /* 0x0000000407027825 */ /* 0x001fca00078e0202 */
[----:B------:R0:W5:Y:S02]  /*9f80*/  LDG.E R0, desc[UR38][R2.64] ;  /* 0x0000002602007981 */ /* 0x000164000c1e1900 */
.L_x_303:
[----:B------:R-:W-:Y:S05]  /*9f90*/  BSYNC B0 ;  /* 0x0000000000007941 */ /* 0x000fea0003800000 */
.L_x_302:
[----:B0----5:R-:W0:Y:S01]  /*9fa0*/  SHFL.UP PT, R2, R0, 0x1, RZ ;  /* 0x0420000000027989 */ /* 0x021e2200000e00ff */
[C---:B------:R-:W-:Y:S02]  /*9fb0*/  ISETP.NE.AND P0, PT, R8.reuse, RZ, PT ;  /* 0x000000ff0800720c */ /* 0x040fe40003f05270 */
[----:B------:R-:W-:Y:S02]  /*9fc0*/  ISETP.GE.U32.AND P1, PT, R8, 0x2, PT ;  /* 0x000000020800780c */ /* 0x000fe40003f26070 */
[----:B0-----:R-:W-:Y:S02]  /*9fd0*/  SEL R3, R2, RZ, P0 ;  /* 0x000000ff02037207 */ /* 0x001fe40000000000 */
[----:B------:R-:W-:Y:S02]  /*9fe0*/  ISETP.GE.U32.AND P0, PT, R8, 0x4, PT ;  /* 0x000000040800780c */ /* 0x000fe40003f06070 */
[----:B------:R-:W-:-:S05]  /*9ff0*/  IADD3 R3, R0, R3, RZ ;  /* 0x0000000300037210 */ /* 0x000fca0007ffe0ff */
[----:B------:R-:W0:Y:S02]  /*a000*/  SHFL.UP PT, R2, R3, 0x2, RZ ;  /* 0x0440000003027989 */ /* 0x000e2400000e00ff */
[----:B0-----:R-:W-:Y:S02]  /*a010*/  SEL R2, R2, RZ, P1 ;  /* 0x000000ff02027207 */ /* 0x001fe40000800000 */
[----:B------:R-:W-:-:S03]  /*a020*/  ISETP.GE.U32.AND P1, PT, R8, 0x8, PT ;  /* 0x000000080800780c */ /* 0x000fc60003f26070 */
[----:B------:R-:W-:-:S05]  /*a030*/  IMAD.IADD R2, R3, 0x1, R2 ;  /* 0x0000000103027824 */ /* 0x000fca00078e0202 */
[----:B------:R-:W0:Y:S02]  /*a040*/  SHFL.UP PT, R6, R2, 0x4, RZ ;  /* 0x0480000002067989 */ /* 0x000e2400000e00ff */
[----:B0-----:R-:W-:Y:S02]  /*a050*/  SEL R7, R6, RZ, P0 ;  /* 0x000000ff06077207 */ /* 0x001fe40000000000 */
[----:B------:R-:W-:-:S03]  /*a060*/  ISETP.GE.U32.AND P0, PT, R8, 0x10, PT ;  /* 0x000000100800780c */ /* 0x000fc60003f06070 */
[----:B------:R-:W-:-:S05]  /*a070*/  IMAD.IADD R7, R2, 0x1, R7 ;  /* 0x0000000102077824 */ /* 0x000fca00078e0207 */
[----:B------:R-:W0:Y:S02]  /*a080*/  SHFL.UP PT, R6, R7, 0x8, RZ ;  /* 0x0500000007067989 */ /* 0x000e2400000e00ff */
[----:B0-----:R-:W-:-:S05]  /*a090*/  SEL R6, R6, RZ, P1 ;  /* 0x000000ff06067207 */ /* 0x001fca0000800000 */
[----:B------:R-:W-:-:S05]  /*a0a0*/  IMAD.IADD R6, R7, 0x1, R6 ;  /* 0x0000000107067824 */ /* 0x000fca00078e0206 */
[----:B------:R-:W0:Y:S02]  /*a0b0*/  SHFL.UP PT, R8, R6, 0x10, RZ ;  /* 0x0600000006087989 */ /* 0x000e2400000e00ff */
[----:B0-----:R-:W-:-:S04]  /*a0c0*/  SEL R9, R8, RZ, P0 ;  /* 0x000000ff08097207 */ /* 0x001fc80000000000 */
[----:B------:R-:W-:-:S05]  /*a0d0*/  IADD3 R9, R6, R9, RZ ;  /* 0x0000000906097210 */ /* 0x000fca0007ffe0ff */
[----:B------:R-:W0:Y:S02]  /*a0e0*/  SHFL.IDX PT, R3, R9, 0x1f, 0x1f ;  /* 0x03e01f0009037f89 */ /* 0x000e2400000e0000 */
[----:B0-----:R-:W-:-:S04]  /*a0f0*/  IMAD R6, R3, UR4, RZ ;  /* 0x0000000403067c24 */ /* 0x001fc8000f8e02ff */
[----:B------:R-:W-:-:S05]  /*a100*/  IMAD.IADD R5, R6, 0x1, R5 ;  /* 0x0000000106057824 */ /* 0x000fca00078e0205 */
[----:B------:R-:W-:-:S13]  /*a110*/  ISETP.GT.AND P0, PT, R5, UR6, PT ;  /* 0x0000000605007c0c */ /* 0x000fda000bf04270 */
[----:B------:R-:W-:Y:S05]  /*a120*/  @!P0 BRA `(.L_x_304) ;  /* 0xfffffffc00588947 */ /* 0x000fea000383ffff */
[----:B------:R-:W-:-:S07]  /*a130*/  IMAD.MOV.U32 R2, RZ, RZ, R9 ;  /* 0x000000ffff027224 */ /* 0x000fce00078e0009 */
.L_x_300:
[----:B------:R-:W-:-:S04]  /*a140*/  IMAD.IADD R7, R5, 0x1, -R6 ;  /* 0x0000000105077824 */ /* 0x000fc800078e0a06 */
[----:B------:R-:W-:-:S05]  /*a150*/  IMAD R3, R2, UR4, R7 ;  /* 0x0000000402037c24 */ /* 0x000fca000f8e0207 */
[----:B------:R-:W-:-:S13]  /*a160*/  ISETP.GT.AND P0, PT, R3, UR6, PT ;  /* 0x0000000603007c0c */ /* 0x000fda000bf04270 */
[----:B------:R-:W-:-:S04]  /*a170*/  VOTE.ANY R8, PT, !P0 ;  /* 0x0000000000087806 */ /* 0x000fc800040e0100 */
[----:B------:R-:W0:Y:S01]  /*a180*/  POPC R5, R8 ;  /* 0x0000000800057309 */ /* 0x000e220000000000 */
[----:B------:R-:W-:Y:S01]  /*a190*/  ISETP.NE.AND P0, PT, R8, RZ, PT ;  /* 0x000000ff0800720c */ /* 0x000fe20003f05270 */
[----:B0-----:R-:W0:Y:S02]  /*a1a0*/  SHFL.IDX PT, R0, R0, R5, 0x1f ;  /* 0x00001f0500007589 */ /* 0x001e2400000e0000 */
[----:B0-----:R-:W-:-:S04]  /*a1b0*/  IABS R6, R0 ;  /* 0x0000000000067213 */ /* 0x001fc80000000000 */
[----:B------:R-:W0:Y:S08]  /*a1c0*/  I2F.RP R9, R6 ;  /* 0x0000000600097306 */ /* 0x000e300000209400 */
[----:B0-----:R-:W0:Y:S02]  /*a1d0*/  MUFU.RCP R9, R9 ;  /* 0x0000000900097308 */ /* 0x001e240000001000 */
[----:B0-----:R-:W-:-:S06]  /*a1e0*/  IADD3 R3, R9, 0xffffffe, RZ ;  /* 0x0ffffffe09037810 */ /* 0x001fcc0007ffe0ff */
[----:B------:R-:W0:Y:S02]  /*a1f0*/  F2I.FTZ.U32.TRUNC.NTZ R3, R3 ;  /* 0x0000000300037305 */ /* 0x000e24000021f000 */
[----:B0-----:R-:W-:Y:S01]  /*a200*/  IMAD.MOV R11, RZ, RZ, -R3 ;  /* 0x000000ffff0b7224 */ /* 0x001fe200078e0a03 */
[----:B------:R-:W-:Y:S06]  /*a210*/  @!P0 BRA `(.L_x_305) ;  /* 0x0000000000088947 */ /* 0x000fec0003800000 */
[----:B------:R-:W-:-:S05]  /*a220*/  VIADD R9, R5, 0xffffffff ;  /* 0xffffffff05097836 */ /* 0x000fca0000000000 */
[----:B------:R0:W1:Y:S02]  /*a230*/  SHFL.IDX PT, R16, R2, R9, 0x1f ;  /* 0x00001f0902107589 */ /* 0x00006400000e0000 */
.L_x_305:
[----:B-1----:R-:W-:Y:S02]  /*a240*/  IMAD R16, R16, UR4, R7 ;  /* 0x0000000410107c24 */ /* 0x002fe4000f8e0207 */
[----:B------:R-:W-:Y:S02]  /*a250*/  IMAD R7, R11, R6, RZ ;  /* 0x000000060b077224 */ /* 0x000fe400078e02ff */
[----:B0-----:R-:W-:Y:S01]  /*a260*/  IMAD.MOV.U32 R2, RZ, RZ, RZ ;  /* 0x000000ffff027224 */ /* 0x001fe200078e00ff */
[----:B------:R-:W-:Y:S01]  /*a270*/  IADD3 R9, -R16, UR6, RZ ;  /* 0x0000000610097c10 */ /* 0x000fe2000fffe1ff */
[----:B------:R-:W-:Y:S02]  /*a280*/  IMAD.IADD R19, R5, 0x1, R19 ;  /* 0x0000000105137824 */ /* 0x000fe400078e0213 */
[----:B------:R-:W-:Y:S01]  /*a290*/  IMAD.HI.U32 R2, R3, R7, R2 ;  /* 0x0000000703027227 */ /* 0x000fe200078e0002 */
[----:B------:R-:W-:Y:S02]  /*a2a0*/  IABS R7, R0 ;  /* 0x0000000000077213 */ /* 0x000fe40000000000 */
[----:B------:R-:W-:-:S02]  /*a2b0*/  IABS R3, R9 ;  /* 0x0000000900037213 */ /* 0x000fc40000000000 */
[----:B------:R-:W-:-:S03]  /*a2c0*/  IADD3 R7, RZ, -R7, RZ ;  /* 0x80000007ff077210 */ /* 0x000fc60007ffe0ff */
[----:B------:R-:W-:-:S04]  /*a2d0*/  IMAD.HI.U32 R2, R2, R3, RZ ;  /* 0x0000000302027227 */ /* 0x000fc800078e00ff */
[----:B------:R-:W-:-:S05]  /*a2e0*/  IMAD R3, R2, R7, R3 ;  /* 0x0000000702037224 */ /* 0x000fca00078e0203 */
[----:B------:R-:W-:-:S13]  /*a2f0*/  ISETP.GT.U32.AND P0, PT, R6, R3, PT ;  /* 0x000000030600720c */ /* 0x000fda0003f04070 */
[----:B------:R-:W-:Y:S02]  /*a300*/  @!P0 IMAD.IADD R3, R3, 0x1, -R6 ;  /* 0x0000000103038824 */ /* 0x000fe400078e0a06 */
[----:B------:R-:W-:-:S03]  /*a310*/  @!P0 VIADD R2, R2, 0x1 ;  /* 0x0000000102028836 */ /* 0x000fc60000000000 */
[----:B------:R-:W-:Y:S02]  /*a320*/  ISETP.GE.U32.AND P0, PT, R3, R6, PT ;  /* 0x000000060300720c */ /* 0x000fe40003f06070 */
[----:B------:R-:W-:-:S11]  /*a330*/  LOP3.LUT R3, R9, R0, RZ, 0x3c, !PT ;  /* 0x0000000009037212 */ /* 0x000fd600078e3cff */
[----:B------:R-:W-:Y:S01]  /*a340*/  @P0 VIADD R2, R2, 0x1 ;  /* 0x0000000102020836 */ /* 0x000fe20000000000 */
[----:B------:R-:W-:-:S13]  /*a350*/  ISETP.GE.AND P0, PT, R3, RZ, PT ;  /* 0x000000ff0300720c */ /* 0x000fda0003f06270 */
[----:B------:R-:W-:Y:S02]  /*a360*/  @!P0 IADD3 R2, -R2, RZ, RZ ;  /* 0x000000ff02028210 */ /* 0x000fe40007ffe1ff */
[----:B------:R-:W-:-:S13]  /*a370*/  ISETP.NE.AND P0, PT, R0, RZ, PT ;  /* 0x000000ff0000720c */ /* 0x000fda0003f05270 */
[----:B------:R-:W-:-:S05]  /*a380*/  @!P0 LOP3.LUT R2, RZ, R0, RZ, 0x33, !PT ;  /* 0x00000000ff028212 */ /* 0x000fca00078e33ff */
[--C-:B------:R-:W-:Y:S02]  /*a390*/  IMAD.MOV R17, RZ, RZ, -R2.reuse ;  /* 0x000000ffff117224 */ /* 0x100fe400078e0a02 */
[----:B------:R-:W-:Y:S02]  /*a3a0*/  IMAD.MOV.U32 R18, RZ, RZ, R2 ;  /* 0x000000ffff127224 */ /* 0x000fe400078e0002 */
[----:B------:R-:W-:Y:S01]  /*a3b0*/  IMAD R17, R0, R17, R9 ;  /* 0x0000001100117224 */ /* 0x000fe200078e0209 */
[----:B------:R-:W-:Y:S06]  /*a3c0*/  BRA `(.L_x_306) ;  /* 0x00000000000c7947 */ /* 0x000fec0003800000 */
.L_x_301:
[----:B------:R-:W-:Y:S01]  /*a3d0*/  MOV R17, RZ ;  /* 0x000000ff00117202 */ /* 0x000fe20000000f00 */
[----:B------:R-:W-:Y:S02]  /*a3e0*/  IMAD.U32 R16, RZ, RZ, UR6 ;  /* 0x00000006ff107e24 */ /* 0x000fe4000f8e00ff */
[----:B------:R-:W-:-:S07]  /*a3f0*/  IMAD.MOV.U32 R18, RZ, RZ, RZ ;  /* 0x000000ffff127224 */ /* 0x000fce00078e00ff */
.L_x_306:
[----:B------:R-:W0:Y:S01]  /*a400*/  S2R R0, SR_TID.X ;  /* 0x0000000000007919 */ /* 0x000e220000002100 */
[----:B------:R-:W-:Y:S01]  /*a410*/  STL [R1+0x24], RZ ;  /* 0x000024ff01007387 */ /* 0x000fe20000100800 */
[----:B0-----:R-:W-:-:S04]  /*a420*/  LOP3.LUT R0, R0, 0x1f, RZ, 0xc0, !PT ;  /* 0x0000001f00007812 */ /* 0x001fc800078ec0ff */
[----:B------:R-:W-:-:S13]  /*a430*/  ISETP.NE.AND P0, PT, R0, RZ, PT ;  /* 0x000000ff0000720c */ /* 0x000fda0003f05270 */
[----:B------:R-:W0:Y:S01]  /*a440*/  @!P0 S2R R3, SR_CgaCtaId ;  /* 0x0000000000038919 */ /* 0x000e220000008800 */
[----:B------:R-:W-:-:S04]  /*a450*/  @!P0 MOV R0, 0x400 ;  /* 0x0000040000008802 */ /* 0x000fc80000000f00 */
[----:B0-----:R-:W-:-:S05]  /*a460*/  @!P0 LEA R0, R3, R0, 0x18 ;  /* 0x0000000003008211 */ /* 0x001fca00078ec0ff */
[----:B------:R0:W-:Y:S01]  /*a470*/  @!P0 STS.128 [R0+0x28cd0], R16 ;  /* 0x028cd01000008388 */ /* 0x0001e20000000c00 */
[----:B------:R-:W-:Y:S06]  /*a480*/  BAR.ARV 0x5, 0x120 ;  /* 0x0144800000007b1d */ /* 0x000fec0000002000 */
[----:B------:R-:W-:Y:S01]  /*a490*/  ISETP.GE.AND P0, PT, R19, UR5, PT ;  /* 0x0000000513007c0c */ /* 0x000fe2000bf06270 */
[----:B0-----:R-:W-:-:S05]  /*a4a0*/  IMAD.MOV.U32 R0, RZ, RZ, 0x1 ;  /* 0x00000001ff007424 */ /* 0x001fca00078e00ff */
[----:B------:R0:W-:Y:S04]  /*a4b0*/  STL [R1+0x4], R0 ;  /* 0x0000040001007387 */ /* 0x0001e80000100800 */
[----:B------:R0:W-:Y:S03]  /*a4c0*/  STL [R1], RZ ;  /* 0x000000ff01007387 */ /* 0x0001e60000100800 */
[----:B------:R-:W-:Y:S05]  /*a4d0*/  @P0 BRA `(.L_x_307) ;  /* 0x0000003c00780947 */ /* 0x000fea0003800000 */
[----:B0-----:R-:W-:Y:S01]  /*a4e0*/  MOV R0, 0x1 ;  /* 0x0000000100007802 */ /* 0x001fe20000000f00 */
[----:B------:R0:W-:Y:S01]  /*a4f0*/  STL [R1], RZ ;  /* 0x000000ff01007387 */ /* 0x0001e20000100800 */
[----:B------:R-:W-:Y:S01]  /*a500*/  ULDC UR37, c[0x0][0xc] ;  /* 0x0000030000257ab9 */ /* 0x000fe20000000800 */
[----:B------:R-:W-:Y:S02]  /*a510*/  ULDC.64 UR40, c[0x0][0x198] ;  /* 0x0000660000287ab9 */ /* 0x000fe40000000a00 */
[----:B------:R0:W-:Y:S04]  /*a520*/  STL [R1+0x4], R0 ;  /* 0x0000040001007387 */ /* 0x0001e80000100800 */
[----:B------:R0:W-:Y:S02]  /*a530*/  STL [R1+0x24], RZ ;  /* 0x000024ff01007387 */ /* 0x0001e40000100800 */
.L_x_370:
[----:B-12---:R-:W1:Y:S02]  /*a540*/  LDC.64 R2, c[0x0][0xc60] ;  /* 0x00031800ff027b82 */ /* 0x006e640000000a00 */
[----:B-1----:R-:W-:-:S05]  /*a550*/  IMAD.WIDE R2, R19, 0x4, R2 ;  /* 0x0000000413027825 */ /* 0x002fca00078e0202 */
[----:B------:R-:W2:Y:S01]  /*a560*/  LDG.E R5, desc[UR38][R2.64] ;  /* 0x0000002602057981 */ /* 0x000ea2000c1e1900 */
[----:B------:R-:W-:Y:S05]  /*a570*/  YIELD ;  /* 0x0000000000007946 */ /* 0x000fea0003800000 */
[----:B------:R-:W-:Y:S01]  /*a580*/  ULDC.64 UR4, c[0x0][0xa28] ;  /* 0x00028a0000047ab9 */ /* 0x000fe20000000a00 */
[----:B0-----:R-:W-:Y:S01]  /*a590*/  IMAD.MOV.U32 R0, RZ, RZ, RZ ;  /* 0x000000ffff007224 */ /* 0x001fe200078e00ff */
[----:B------:R-:W-:-:S04]  /*a5a0*/  ISETP.NE.U32.AND P0, PT, RZ, UR4, PT ;  /* 0x00000004ff007c0c */ /* 0x000fc8000bf05070 */
[----:B------:R-:W-:Y:S01]  /*a5b0*/  ISETP.NE.AND.EX P0, PT, RZ, UR5, PT, P0 ;  /* 0x00000005ff007c0c */ /* 0x000fe2000bf05300 */
[----:B------:R-:W-:Y:S01]  /*a5c0*/  IMAD.MOV.U32 R6, RZ, RZ, RZ ;  /* 0x000000ffff067224 */ /* 0x000fe200078e00ff */
[----:B--2---:R-:W-:Y:S01]  /*a5d0*/  SHF.R.S32.HI R4, RZ, 0x1f, R5 ;  /* 0x0000001fff047819 */ /* 0x004fe20000011405 */
[----:B------:R-:W-:-:S10]  /*a5e0*/  IMAD.SHL.U32 R7, R5, 0x4, RZ ;  /* 0x0000000405077824 */ /* 0x000fd400078e00ff */
[C---:B------:R-:W-:Y:S01]  /*a5f0*/  @P0 LEA R2, P1, R5.reuse, UR4, 0x2 ;  /* 0x0000000405020c11 */ /* 0x040fe2000f8210ff */
[----:B------:R-:W-:Y:S03]  /*a600*/  STL [R1+0x10], R5 ;  /* 0x0000100501007387 */ /* 0x000fe60000100800 */
[----:B------:R-:W-:Y:S01]  /*a610*/  @P0 LEA.HI.X R3, R5, UR5, R4, 0x2, P1 ;  /* 0x0000000505030c11 */ /* 0x000fe200088f1404 */
[----:B------:R-:W-:-:S04]  /*a620*/  ULDC.64 UR4, c[0x0][0xa00] ;  /* 0x0002800000047ab9 */ /* 0x000fc80000000a00 */
[----:B------:R0:W5:Y:S01]  /*a630*/  @P0 LDG.E R0, desc[UR38][R2.64] ;  /* 0x0000002602000981 */ /* 0x000162000c1e1900 */
[----:B------:R-:W-:-:S04]  /*a640*/  ISETP.NE.U32.AND P0, PT, RZ, UR4, PT ;  /* 0x00000004ff007c0c */ /* 0x000fc8000bf05070 */
[----:B------:R-:W-:-:S13]  /*a650*/  ISETP.NE.AND.EX P0, PT, RZ, UR5, PT, P0 ;  /* 0x00000005ff007c0c */ /* 0x000fda000bf05300 */
[----:B0-----:R-:W-:-:S04]  /*a660*/  @P0 LEA R2, P1, R5, UR4, 0x2 ;  /* 0x0000000405020c11 */ /* 0x001fc8000f8210ff */
[----:B------:R-:W-:Y:S01]  /*a670*/  @P0 LEA.HI.X R3, R5, UR5, R4, 0x2, P1 ;  /* 0x0000000505030c11 */ /* 0x000fe200088f1404 */
[----:B------:R-:W-:-:S04]  /*a680*/  ULDC.64 UR4, c[0x0][0xa20] ;  /* 0x0002880000047ab9 */ /* 0x000fc80000000a00 */
[----:B------:R-:W2:Y:S01]  /*a690*/  @P0 LDG.E R6, desc[UR38][R2.64] ;  /* 0x0000002602060981 */ /* 0x000ea2000c1e1900 */
[----:B------:R-:W-:-:S04]  /*a6a0*/  ISETP.NE.U32.AND P0, PT, RZ, UR4, PT ;  /* 0x00000004ff007c0c */ /* 0x000fc8000bf05070 */
[----:B------:R-:W-:Y:S01]  /*a6b0*/  ISETP.NE.AND.EX P0, PT, RZ, UR5, PT, P0 ;  /* 0x00000005ff007c0c */ /* 0x000fe2000bf05300 */
[----:B--2---:R0:W-:Y:S04]  /*a6c0*/  STL [R1+0x2c], R6 ;  /* 0x00002c0601007387 */ /* 0x0041e80000100800 */
[----:B------:R1:W-:Y:S01]  /*a6d0*/  STL [R1+0x18], R7 ;  /* 0x0000180701007387 */ /* 0x0003e20000100800 */
[----:B0-----:R-:W-:-:S07]  /*a6e0*/  SHF.L.U64.HI R6, R5, 0x2, R4 ;  /* 0x0000000205067819 */ /* 0x001fce0000010204 */
[C---:B------:R-:W-:Y:S01]  /*a6f0*/  @P0 IADD3 R4, P1, R7.reuse, UR4, RZ ;  /* 0x0000000407040c10 */ /* 0x040fe2000ff3e0ff */
[----:B------:R0:W-:Y:S03]  /*a700*/  STL [R1+0x1c], R6 ;  /* 0x00001c0601007387 */ /* 0x0001e60000100800 */
[C---:B------:R-:W-:Y:S01]  /*a710*/  @P0 IADD3.X R5, R6.reuse, UR5, RZ, P1, !PT ;  /* 0x0000000506050c10 */ /* 0x040fe20008ffe4ff */
[----:B------:R-:W-:Y:S02]  /*a720*/  ULDC.64 UR4, c[0x0][0xa08] ;  /* 0x0002820000047ab9 */ /* 0x000fe40000000a00 */
[----:B------:R-:W-:Y:S02]  /*a730*/  IADD3 R2, P1, R7, UR4, RZ ;  /* 0x0000000407027c10 */ /* 0x000fe4000ff3e0ff */
[----:B-1----:R-:W-:Y:S02]  /*a740*/  MOV R7, RZ ;  /* 0x000000ff00077202 */ /* 0x002fe40000000f00 */
[----:B------:R-:W-:-:S02]  /*a750*/  IADD3.X R3, R6, UR5, RZ, P1, !PT ;  /* 0x0000000506037c10 */ /* 0x000fc40008ffe4ff */
[----:B------:R-:W-:-:S04]  /*a760*/  ISETP.NE.U32.AND P1, PT, RZ, UR4, PT ;  /* 0x00000004ff007c0c */ /* 0x000fc8000bf25070 */
[----:B------:R-:W-:Y:S01]  /*a770*/  ISETP.NE.AND.EX P1, PT, RZ, UR5, PT, P1 ;  /* 0x00000005ff007c0c */ /* 0x000fe2000bf25310 */
[----:B------:R-:W-:Y:S02]  /*a780*/  ULDC.64 UR4, c[0x0][0x3f8] ;  /* 0x0000fe0000047ab9 */ /* 0x000fe40000000a00 */
[----:B------:R-:W-:-:S03]  /*a790*/  UISETP.NE.U32.AND UP0, UPT, UR4, URZ, UPT ;  /* 0x0000003f0400728c */ /* 0x000fc6000bf05070 */
[----:B------:R-:W-:Y:S01]  /*a7a0*/  ULDC UR4, c[0x0][0x404] ;  /* 0x0001010000047ab9 */ /* 0x000fe20000000800 */
[----:B------:R-:W-:-:S03]  /*a7b0*/  UISETP.NE.AND.EX UP0, UPT, UR5, URZ, UPT, UP0 ;  /* 0x0000003f0500728c */ /* 0x000fc6000bf05300 */
[----:B------:R-:W-:Y:S01]  /*a7c0*/  ULDC UR5, c[0x0][0x2e0] ;  /* 0x0000b80000057ab9 */ /* 0x000fe20000000800 */
[----:B------:R-:W-:Y:S02]  /*a7d0*/  USEL UR4, UR4, 0x1, UP0 ;  /* 0x0000000104047887 */ /* 0x000fe40008000000 */
[----:B------:R1:W5:Y:S02]  /*a7e0*/  @P1 LDG.E R7, desc[UR38][R2.64] ;  /* 0x0000002602071981 */ /* 0x000364000c1e1900 */
[----:B------:R-:W-:-:S06]  /*a7f0*/  UIMAD UR4, UR4, UR5, URZ ;  /* 0x00000005040472a4 */ /* 0x000fcc000f8e023f */
[----:B0-----:R-:W-:-:S06]  /*a800*/  IMAD.U32 R6, RZ, RZ, UR4 ;  /* 0x00000004ff067e24 */ /* 0x001fcc000f8e00ff */
[----:B------:R1:W5:Y:S01]  /*a810*/  @P0 LDG.E R6, desc[UR38][R4.64] ;  /* 0x0000002604060981 */ /* 0x000362000c1e1900 */
[----:B------:R-:W-:Y:S05]  /*a820*/  @P0 BRA `(.L_x_308) ;  /* 0x0000000000100947 */ /* 0x000fea0003800000 */
[----:B------:R-:W-:Y:S05]  /*a830*/  @!P1 BRA `(.L_x_308) ;  /* 0x00000000000c9947 */ /* 0x000fea0003800000 */
[----:B-1----:R-:W2:Y:S04]  /*a840*/  LDG.E R5, desc[UR38][R2.64] ;  /* 0x0000002602057981 */ /* 0x002ea8000c1e1900 */
[----:B-----5:R-:W2:Y:S02]  /*a850*/  LDG.E R6, desc[UR38][R2.64+0x4] ;  /* 0x0000042602067981 */ /* 0x020ea4000c1e1900 */
[----:B--2---:R-:W-:-:S07]  /*a860*/  IMAD.IADD R6, R6, 0x1, -R5 ;  /* 0x0000000106067824 */ /* 0x004fce00078e0a05 */
.L_x_308:
[----:B-1---5:R-:W-:Y:S01]  /*a870*/  IADD3 R2, -R0, R6, RZ ;  /* 0x0000000600027210 */ /* 0x022fe20007ffe1ff */
[----:B------:R-:W-:Y:S01]  /*a880*/  IMAD.IADD R3, R7, 0x1, R0 ;  /* 0x0000000107037824 */ /* 0x000fe200078e0200 */
[----:B------:R-:W-:Y:S02]  /*a890*/  BSSY B6, `(.L_x_309) ;  /* 0x0000305000067945 */ /* 0x000fe40003800000 */
[C---:B------:R-:W-:Y:S01]  /*a8a0*/  ISETP.GT.AND P0, PT, R2.reuse, RZ, PT ;  /* 0x000000ff0200720c */ /* 0x040fe20003f04270 */
[----:B------:R-:W-:Y:S01]  /*a8b0*/  VIADD R0, R2, 0x3f ;  /* 0x0000003f02007836 */ /* 0x000fe20000000000 */
[----:B------:R-:W-:Y:S04]  /*a8c0*/  STL [R1+0x20], R2 ;  /* 0x0000200201007387 */ /* 0x000fe80000100800 */
[----:B------:R0:W-:Y:S02]  /*a8d0*/  STL [R1+0x8], R3 ;  /* 0x0000080301007387 */ /* 0x0001e40000100800 */
[----:B0-----:R-:W-:-:S04]  /*a8e0*/  SHF.R.S32.HI R3, RZ, 0x1f, R0 ;  /* 0x0000001fff037819 */ /* 0x001fc80000011400 */
[----:B------:R-:W-:-:S04]  /*a8f0*/  LEA.HI R3, R3, R0, RZ, 0x6 ;  /* 0x0000000003037211 */ /* 0x000fc800078f30ff */
[----:B------:R-:W-:-:S05]  /*a900*/  SHF.R.S32.HI R0, RZ, 0x6, R3 ;  /* 0x00000006ff007819 */ /* 0x000fca0000011403 */
[----:B------:R0:W-:Y:S01]  /*a910*/  STL [R1+0x14], R0 ;  /* 0x0000140001007387 */ /* 0x0001e20000100800 */
[----:B------:R-:W-:Y:S05]  /*a920*/  @P0 BRA `(.L_x_310) ;  /* 0x0000000000440947 */ /* 0x000fea0003800000 */
[----:B------:R-:W1:Y:S02]  /*a930*/  S2R R2, SR_TID.X ;  /* 0x0000000000027919 */ /* 0x000e640000002100 */
[----:B-1----:R-:W-:-:S04]  /*a940*/  LOP3.LUT R2, R2, 0x1f, RZ, 0xc0, !PT ;  /* 0x0000001f02027812 */ /* 0x002fc800078ec0ff */
[----:B------:R-:W-:-:S13]  /*a950*/  ISETP.NE.AND P1, PT, R2, RZ, PT ;  /* 0x000000ff0200720c */ /* 0x000fda0003f25270 */
[----:B------:R-:W-:Y:S05]  /*a960*/  @P1 BRA `(.L_x_311) ;  /* 0x0000002c00dc1947 */ /* 0x000fea0003800000 */
[----:B------:R-:W1:Y:S01]  /*a970*/  S2R R7, SR_LANEID ;  /* 0x0000000000077919 */ /* 0x000e620000000000 */
[----:B------:R-:W-:Y:S01]  /*a980*/  VOTEU.ANY UR4, UPT, PT ;  /* 0x0000000000047886 */ /* 0x000fe200038e0100 */
[----:B------:R-:W2:Y:S01]  /*a990*/  LDC.64 R2, c[0x0][0xc38] ;  /* 0x00030e00ff027b82 */ /* 0x000ea20000000a00 */
[----:B0-----:R-:W1:Y:S08]  /*a9a0*/  FLO.U32 R0, UR4 ;  /* 0x0000000400007d00 */ /* 0x001e7000080e0000 */
[----:B------:R-:W2:Y:S01]  /*a9b0*/  POPC R5, UR4 ;  /* 0x0000000400057d09 */ /* 0x000ea20008000000 */
[----:B-1----:R-:W-:-:S13]  /*a9c0*/  ISETP.EQ.U32.AND P0, PT, R0, R7, PT ;  /* 0x000000070000720c */ /* 0x002fda0003f02070 */
[----:B--2---:R-:W2:Y:S01]  /*a9d0*/  @P0 ATOMG.E.ADD.STRONG.GPU PT, R3, desc[UR38][R2.64], R5 ;  /* 0x00000005020309a8 */ /* 0x004ea200081ee1e6 */
[----:B------:R-:W0:Y:S02]  /*a9e0*/  S2R R4, SR_LTMASK ;  /* 0x0000000000047919 */ /* 0x000e240000003900 */
[----:B0-----:R-:W-:-:S04]  /*a9f0*/  LOP3.LUT R4, R4, UR4, RZ, 0xc0, !PT ;  /* 0x0000000404047c12 */ /* 0x001fc8000f8ec0ff */
[----:B------:R-:W0:Y:S01]  /*aa00*/  POPC R7, R4 ;  /* 0x0000000400077309 */ /* 0x000e220000000000 */
[----:B--2---:R-:W0:Y:S02]  /*aa10*/  SHFL.IDX PT, R0, R3, R0, 0x1f ;  /* 0x00001f0003007589 */ /* 0x004e2400000e0000 */
[----:B0-----:R-:W-:Y:S01]  /*aa20*/  IADD3 R16, R0, UR37, R7 ;  /* 0x0000002500107c10 */ /* 0x001fe2000fffe007 */
[----:B------:R-:W-:Y:S06]  /*aa30*/  BRA `(.L_x_311) ;  /* 0x0000002c00a87947 */ /* 0x000fec0003800000 */
.L_x_310:
[----:B------:R-:W1:Y:S01]  /*aa40*/  S2R R3, SR_CgaCtaId ;  /* 0x0000000000037919 */ /* 0x000e620000008800 */
[----:B0-----:R-:W-:-:S04]  /*aa50*/  MOV R0, 0x400 ;  /* 0x0000040000007802 */ /* 0x001fc80000000f00 */
[----:B-1----:R-:W-:-:S05]  /*aa60*/  LEA R2, R3, R0, 0x18 ;  /* 0x0000000003027211 */ /* 0x002fca00078ec0ff */
[----:B------:R0:W-:Y:S01]  /*aa70*/  STL [R1+0xc], R2 ;  /* 0x00000c0201007387 */ /* 0x0001e20000100800 */
[----:B------:R-:W-:-:S05]  /*aa80*/  VIADD R0, R2, 0x22400 ;  /* 0x0002240002007836 */ /* 0x000fca0000000000 */
[----:B------:R-:W-:-:S13]  /*aa90*/  LOP3.LUT P0, RZ, R0, 0x3ff, RZ, 0xc0, !PT ;  /* 0x000003ff00ff7812 */ /* 0x000fda000780c0ff */
[----:B0-----:R-:W-:Y:S05]  /*aaa0*/  @!P0 BRA `(.L_x_312) ;  /* 0x0000000000408947 */ /* 0x001fea0003800000 */
[----:B------:R-:W-:Y:S01]  /*aab0*/  MOV R2, 0x0 ;  /* 0x0000000000027802 */ /* 0x000fe20000000f00 */
[----:B------:R-:W-:Y:S01]  /*aac0*/  ULDC.64 UR6, c[0x4][0x88] ;  /* 0x0100220000067ab9 */ /* 0x000fe20000000a00 */
[----:B------:R-:W-:Y:S01]  /*aad0*/  ULDC.64 UR8, c[0x4][0x90] ;  /* 0x0100240000087ab9 */ /* 0x000fe20000000a00 */
[----:B------:R-:W-:Y:S01]  /*aae0*/  ULDC.64 UR4, c[0x4][0x8] ;  /* 0x0100020000047ab9 */ /* 0x000fe20000000a00 */
[----:B------:R-:W-:Y:S01]  /*aaf0*/  IMAD.U32 R4, RZ, RZ, UR6 ;  /* 0x00000006ff047e24 */ /* 0x000fe2000f8e00ff */
[----:B------:R-:W-:Y:S01]  /*ab00*/  MOV R5, UR7 ;  /* 0x0000000700057c02 */ /* 0x000fe20008000f00 */
[----:B------:R-:W0:Y:S01]  /*ab10*/  LDC.64 R2, c[0x4][R2] ;  /* 0x0100000002027b82 */ /* 0x000e220000000a00 */
[----:B------:R-:W-:Y:S01]  /*ab20*/  IMAD.U32 R6, RZ, RZ, UR8 ;  /* 0x00000008ff067e24 */ /* 0x000fe2000f8e00ff */
[----:B------:R-:W-:Y:S01]  /*ab30*/  MOV R11, UR5 ;  /* 0x00000005000b7c02 */ /* 0x000fe20008000f00 */
[----:B------:R-:W-:Y:S02]  /*ab40*/  IMAD.U32 R7, RZ, RZ, UR9 ;  /* 0x00000009ff077e24 */ /* 0x000fe4000f8e00ff */
[----:B------:R-:W-:-:S02]  /*ab50*/  IMAD.U32 R10, RZ, RZ, UR4 ;  /* 0x00000004ff0a7e24 */ /* 0x000fc4000f8e00ff */
[----:B------:R-:W-:Y:S02]  /*ab60*/  IMAD.MOV.U32 R8, RZ, RZ, 0x70 ;  /* 0x00000070ff087424 */ /* 0x000fe400078e00ff */
[----:B------:R-:W-:Y:S02]  /*ab70*/  IMAD.MOV.U32 R12, RZ, RZ, 0x1 ;  /* 0x00000001ff0c7424 */ /* 0x000fe400078e00ff */
[----:B------:R-:W-:-:S07]  /*ab80*/  IMAD.MOV.U32 R13, RZ, RZ, RZ ;  /* 0x000000ffff0d7224 */ /* 0x000fce00078e00ff */
[----:B------:R-:W-:-:S07]  /*ab90*/  LEPC R20, `(.L_x_312) ;  /* 0x000000001014794e */ /* 0x000fce0000000000 */
[----:B0-----:R-:W-:Y:S05]  /*aba0*/  CALL.ABS.NOINC R2 ;  /* 0x0000000002007343 */ /* 0x001fea0003c00000 */
.L_x_312:
[----:B------:R-:W2:Y:S02]  /*abb0*/  LDL R2, [R1+0xc] ;  /* 0x00000c0001027983 */ /* 0x000ea40000100800 */
[----:B--2---:R-:W-:-:S04]  /*abc0*/  IADD3 R0, R2, 0x400, RZ ;  /* 0x0000040002007810 */ /* 0x004fc80007ffe0ff */
[----:B------:R-:W-:-:S13]  /*abd0*/  LOP3.LUT P0, RZ, R0, 0x3ff, RZ, 0xc0, !PT ;  /* 0x000003ff00ff7812 */ /* 0x000fda000780c0ff */
[----:B------:R-:W-:Y:S05]  /*abe0*/  @!P0 BRA `(.L_x_313) ;  /* 0x0000000000808947 */ /* 0x000fea0003800000 */
[----:B------:R-:W-:Y:S01]  /*abf0*/  MOV R0, 0x0 ;  /* 0x0000000000007802 */ /* 0x000fe20000000f00 */
[----:B------:R-:W-:Y:S01]  /*ac00*/  ULDC.64 UR6, c[0x4][0x88] ;  /* 0x0100220000067ab9 */ /* 0x000fe20000000a00 */
[----:B------:R-:W-:Y:S01]  /*ac10*/  ULDC.64 UR8, c[0x4][0x90] ;  /* 0x0100240000087ab9 */ /* 0x000fe20000000a00 */
[----:B------:R-:W-:Y:S01]  /*ac20*/  ULDC.64 UR4, c[0x4][0x10] ;  /* 0x0100040000047ab9 */ /* 0x000fe20000000a00 */
[----:B------:R0:W1:Y:S01]  /*ac30*/  LDC.64 R2, c[0x4][R0] ;  /* 0x0100000000027b82 */ /* 0x0000620000000a00 */
[----:B------:R-:W-:Y:S01]  /*ac40*/  IMAD.U32 R4, RZ, RZ, UR6 ;  /* 0x00000006ff047e24 */ /* 0x000fe2000f8e00ff */
[----:B------:R-:W-:Y:S01]  /*ac50*/  MOV R7, UR9 ;  /* 0x0000000900077c02 */ /* 0x000fe20008000f00 */
[----:B------:R-:W-:Y:S01]  /*ac60*/  IMAD.U32 R5, RZ, RZ, UR7 ;  /* 0x00000007ff057e24 */ /* 0x000fe2000f8e00ff */
[----:B------:R-:W-:Y:S01]  /*ac70*/  MOV R12, 0x1 ;  /* 0x00000001000c7802 */ /* 0x000fe20000000f00 */
[----:B------:R-:W-:Y:S02]  /*ac80*/  IMAD.U32 R6, RZ, RZ, UR8 ;  /* 0x00000008ff067e24 */ /* 0x000fe4000f8e00ff */
[----:B------:R-:W-:-:S02]  /*ac90*/  IMAD.U32 R10, RZ, RZ, UR4 ;  /* 0x00000004ff0a7e24 */ /* 0x000fc4000f8e00ff */
[----:B------:R-:W-:Y:S02]  /*aca0*/  IMAD.U32 R11, RZ, RZ, UR5 ;  /* 0x00000005ff0b7e24 */ /* 0x000fe4000f8e00ff */
[----:B------:R-:W-:Y:S02]  /*acb0*/  IMAD.MOV.U32 R8, RZ, RZ, 0x70 ;  /* 0x00000070ff087424 */ /* 0x000fe400078e00ff */
[----:B0-----:R-:W-:-:S07]  /*acc0*/  IMAD.MOV.U32 R13, RZ, RZ, RZ ;  /* 0x000000ffff0d7224 */ /* 0x001fce00078e00ff */
[----:B------:R-:W-:-:S07]  /*acd0*/  LEPC R20, `(.L_x_314) ;  /* 0x000000001014794e */ /* 0x000fce0000000000 */
[----:B-1----:R-:W-:Y:S05]  /*ace0*/  CALL.ABS.NOINC R2 ;  /* 0x0000000002007343 */ /* 0x002fea0003c00000 */
.L_x_314:
        /* <DEDUP_REMOVED lines=8> */
[----:B------:R-:W-:Y:S01]  /*ad70*/  MOV R8, 0x70 ;  /* 0x0000007000087802 */ /* 0x000fe20000000f00 */
[----:B------:R-:W-:Y:S02]  /*ad80*/  IMAD.U32 R7, RZ, RZ, UR9 ;  /* 0x00000009ff077e24 */ /* 0x000fe4000f8e00ff */
[----:B------:R-:W-:-:S02]  /*ad90*/  IMAD.U32 R10, RZ, RZ, UR4 ;  /* 0x00000004ff0a7e24 */ /* 0x000fc4000f8e00ff */
[----:B------:R-:W-:Y:S02]  /*ada0*/  IMAD.U32 R11, RZ, RZ, UR5 ;  /* 0x00000005ff0b7e24 */ /* 0x000fe4000f8e00ff */
[----:B------:R-:W-:Y:S02]  /*adb0*/  IMAD.MOV.U32 R12, RZ, RZ, 0x1 ;  /* 0x00000001ff0c7424 */ /* 0x000fe400078e00ff */
[----:B------:R-:W-:-:S07]  /*adc0*/  IMAD.MOV.U32 R13, RZ, RZ, RZ ;  /* 0x000000ffff0d7224 */ /* 0x000fce00078e00ff */
[----:B------:R-:W-:-:S07]  /*add0*/  LEPC R20, `(.L_x_313) ;  /* 0x000000001014794e */ /* 0x000fce0000000000 */
[----:B0-----:R-:W-:Y:S05]  /*ade0*/  CALL.ABS.NOINC R2 ;  /* 0x0000000002007343 */ /* 0x001fea0003c00000 */
.L_x_313:
[----:B------:R-:W2:Y:S01]  /*adf0*/  LDL.LU R2, [R1+0x18] ;  /* 0x0000180001027983 */ /* 0x000ea20000300800 */
[----:B------:R-:W-:-:S03]  /*ae00*/  ULDC.64 UR4, c[0x0][0x9f8] ;  /* 0x00027e0000047ab9 */ /* 0x000fc60000000a00 */
[----:B------:R-:W3:Y:S04]  /*ae10*/  LDL.LU R0, [R1+0x1c] ;  /* 0x00001c0001007983 */ /* 0x000ee80000300800 */
[----:B------:R-:W4:Y:S04]  /*ae20*/  LDL.LU R4, [R1+0x2c] ;  /* 0x00002c0001047983 */ /* 0x000f280000300800 */
[----:B------:R-:W4:Y:S01]  /*ae30*/  LDL.LU R7, [R1+0x10] ;  /* 0x0000100001077983 */ /* 0x000f220000300800 */
[----:B------:R-:W-:-:S04]  /*ae40*/  ISETP.NE.U32.AND P0, PT, RZ, UR4, PT ;  /* 0x00000004ff007c0c */ /* 0x000fc8000bf05070 */
[----:B------:R-:W-:Y:S01]  /*ae50*/  ISETP.NE.AND.EX P0, PT, RZ, UR5, PT, P0 ;  /* 0x00000005ff007c0c */ /* 0x000fe2000bf05300 */
[----:B------:R-:W0:Y:S02]  /*ae60*/  S2R R8, SR_TID.X ;  /* 0x0000000000087919 */ /* 0x000e240000002100 */
[----:B0-----:R-:W-:-:S04]  /*ae70*/  LOP3.LUT R8, R8, 0x1f, RZ, 0xc0, !PT ;  /* 0x0000001f08087812 */ /* 0x001fc800078ec0ff */
[----:B------:R-:W-:-:S13]  /*ae80*/  ISETP.NE.AND P6, PT, R8, RZ, PT ;  /* 0x000000ff0800720c */ /* 0x000fda0003fc5270 */
[----:B------:R-:W-:-:S05]  /*ae90*/  VOTEU.ALL UP1, P6 ;  /* 0x00000000003f7886 */ /* 0x000fca0003020000 */
[----:B------:R-:W-:-:S04]  /*aea0*/  @!UP1 UIADD3 UR8, UP0, UR40, 0x270, URZ ;  /* 0x0000027028089890 */ /* 0x000fc8000ff1e03f */
[----:B------:R-:W-:-:S03]  /*aeb0*/  @!UP1 UIADD3.X UR9, URZ, UR41, URZ, UP0, !UPT ;  /* 0x000000293f099290 */ /* 0x000fc600087fe43f */
[----:B------:R-:W-:Y:S01]  /*aec0*/  VOTEU.ALL UP0, P6 ;  /* 0x00000000003f7886 */ /* 0x000fe20003000000 */
[----:B--2---:R-:W-:-:S04]  /*aed0*/  @P0 IADD3 R2, P1, R2, UR4, RZ ;  /* 0x0000000402020c10 */ /* 0x004fc8000ff3e0ff */
[----:B---3--:R-:W-:Y:S01]  /*aee0*/  @P0 IADD3.X R3, R0, UR5, RZ, P1, !PT ;  /* 0x0000000500030c10 */ /* 0x008fe20008ffe4ff */
[----:B------:R-:W-:Y:S01]  /*aef0*/  ULDC.64 UR4, c[0x0][0xa00] ;  /* 0x0002800000047ab9 */ /* 0x000fe20000000a00 */
[----:B----4-:R-:W-:Y:S02]  /*af00*/  LEA R17, R17, R4, 0x6 ;  /* 0x0000000411117211 */ /* 0x010fe400078e30ff */
[----:B------:R-:W0:Y:S01]  /*af10*/  LDC R4, c[0x0][0x428] ;  /* 0x00010a00ff047b82 */ /* 0x000e220000000800 */
[----:B------:R-:W-:-:S06]  /*af20*/  IMAD.MOV.U32 R0, RZ, RZ, R7 ;  /* 0x000000ffff007224 */ /* 0x000fcc00078e0007 */
[----:B------:R1:W5:Y:S01]  /*af30*/  @P0 LDG.E R0, desc[UR38][R2.64] ;  /* 0x0000002602000981 */ /* 0x000362000c1e1900 */
[----:B------:R-:W-:Y:S02]  /*af40*/  PLOP3.LUT P1, PT, P6, PT, PT, 0x8, 0x0 ;  /* 0x000000000000781c */ /* 0x000fe4000372e170 */
[----:B0-----:R-:W-:Y:S01]  /*af50*/  ISETP.NE.AND P0, PT, R4, 0x1, PT ;  /* 0x000000010400780c */ /* 0x001fe20003f05270 */
[----:B------:R-:W-:-:S12]  /*af60*/  IMAD.MOV.U32 R4, RZ, RZ, R18 ;  /* 0x000000ffff047224 */ /* 0x000fd800078e0012 */
[----:B------:R-:W0:Y:S08]  /*af70*/  @P0 LDC R5, c[0x0][0x42c] ;  /* 0x00010b00ff050b82 */ /* 0x000e300000000800 */
[----:B------:R-:W2:Y:S01]  /*af80*/  @P0 LDC R6, c[0x0][0x430] ;  /* 0x00010c00ff060b82 */ /* 0x000ea20000000800 */
[----:B0-----:R-:W-:-:S05]  /*af90*/  @P0 IMAD.HI.U32 R5, R18, R5, RZ ;  /* 0x0000000512050227 */ /* 0x001fca00078e00ff */
[----:B--2---:R-:W-:Y:S02]  /*afa0*/  @P0 SHF.R.U32.HI R4, RZ, R6, R5 ;  /* 0x00000006ff040219 */ /* 0x004fe40000011605 */
[----:B------:R-:W-:-:S04]  /*afb0*/  ISETP.NE.U32.AND P0, PT, RZ, UR4, PT ;  /* 0x00000004ff007c0c */ /* 0x000fc8000bf05070 */
[----:B------:R-:W-:-:S04]  /*afc0*/  ISETP.NE.AND.EX P0, PT, RZ, UR5, PT, P0 ;  /* 0x00000005ff007c0c */ /* 0x000fc8000bf05300 */
[----:B-1----:R-:W-:-:S09]  /*afd0*/  SEL R6, R7, RZ, !P0 ;  /* 0x000000ff07067207 */ /* 0x002fd20004000000 */
.L_x_315:
[----:B------:R-:W-:Y:S02]  /*afe0*/  PLOP3.LUT P0, PT, P0, P1, PT, 0xa2, 0x0 ;  /* 0x000000000000781c */ /* 0x000fe40000703472 */
[----:B------:R-:W-:Y:S01]  /*aff0*/  @P1 R2UR P0, UR7, R6 ;  /* 0x00000000060712ca */ /* 0x000fe20000000000 */
[----:B------:R-:W-:-:S07]  /*b000*/  UMOV UR4, URZ ;  /* 0x0000003f00047c82 */ /* 0x000fce0008000000 */
[----:B------:R-:W-:Y:S02]  /*b010*/  PLOP3.LUT P0, PT, P0, P1, PT, 0xa2, 0x0 ;  /* 0x000000000000781c */ /* 0x000fe40000703472 */
[----:B------:R-:W-:-:S08]  /*b020*/  @P1 R2UR.OR P0, UR6, R18 ;  /* 0x00000000120612ca */ /* 0x000fd00000100000 */
[----:B------:R-:W-:Y:S02]  /*b030*/  PLOP3.LUT P0, PT, P0, P1, PT, 0xa2, 0x0 ;  /* 0x000000000000781c */ /* 0x000fe40000703472 */
[----:B------:R-:W-:-:S08]  /*b040*/  @P1 R2UR.OR P0, UR5, R17 ;  /* 0x00000000110512ca */ /* 0x000fd00000100000 */
[----:B------:R-:W-:-:S05]  /*b050*/  @P1 PLOP3.LUT P1, PT, P0, PT, PT, 0x80, 0x0 ;  /* 0x000000000000181c */ /* 0x000fca000072f070 */
[----:B------:R0:W-:Y:S08]  /*b060*/  @!UP0 UTMAPF.L2.4D [UR4], [UR8] ;  /* 0x00000004080085b8 */ /* 0x0001f00008018000 */
[----:B0-----:R-:W-:Y:S05]  /*b070*/  @P1 BRA.U.ANY `(.L_x_315) ;  /* 0xfffffffd00d81947 */ /* 0x001fea000393ffff */
[----:B------:R-:W0:Y:S01]  /*b080*/  LDC.64 R2, c[0x0][0x3f8] ;  /* 0x0000fe00ff027b82 */ /* 0x000e220000000a00 */
[----:B------:R-:W-:Y:S02]  /*b090*/  ULDC.64 UR4, c[0x0][0xa08] ;  /* 0x0002820000047ab9 */ /* 0x000fe40000000a00 */
[----:B0-----:R-:W-:Y:S01]  /*b0a0*/  LOP3.LUT P0, RZ, R2, UR4, RZ, 0xfc, !PT ;  /* 0x0000000402ff7c12 */ /* 0x001fe2000f80fcff */
[----:B------:R-:W-:-:S03]  /*b0b0*/  UMOV UR4, 0xffffffff ;  /* 0xffffffff00047882 */ /* 0x000fc60000000000 */
[----:B------:R-:W-:-:S04]  /*b0c0*/  LOP3.LUT P0, RZ, R3, UR5, RZ, 0xfc, P0 ;  /* 0x0000000503ff7c12 */ /* 0x000fc8000800fcff */
[----:B-----5:R-:W-:Y:S01]  /*b0d0*/  SEL R7, R0, RZ, !P0 ;  /* 0x000000ff00077207 */ /* 0x020fe20004000000 */
[----:B------:R-:W-:Y:S08]  /*b0e0*/  BRA.DIV UR4, `(.L_x_316) ;  /* 0x0000003a04047947 */ /* 0x000ff0000b800000 */
.L_x_387:
[----:B------:R-:W2:Y:S01]  /*b0f0*/  LDL R8, [R1+0x14] ;  /* 0x0000140001087983 */ /* 0x000ea20000100800 */
[----:B------:R-:W-:Y:S01]  /*b100*/  UMOV UR4, 0xffffffff ;  /* 0xffffffff00047882 */ /* 0x000fe20000000000 */
[----:B------:R-:W-:Y:S01]  /*b110*/  SHF.R.S32.HI R5, RZ, 0x1f, R0 ;  /* 0x0000001fff057819 */ /* 0x000fe20000011400 */
[----:B--2---:R-:W-:Y:S01]  /*b120*/  VIADD R9, R8, 0xffffffff ;  /* 0xffffffff08097836 */ /* 0x004fe20000000000 */
[----:B------:R-:W-:Y:S06]  /*b130*/  BRA.DIV UR4, `(.L_x_317) ;  /* 0x0000003a04247947 */ /* 0x000fec000b800000 */
[----:B------:R-:W-:-:S13]  /*b140*/  ELECT P6, URZ, PT ;  /* 0x00000000003f782f */ /* 0x000fda00038c0000 */
.L_x_390:
[----:B------:R-:W-:Y:S05]  /*b150*/  @!P6 BRA `(.L_x_318) ;  /* 0x000000040008e947 */ /* 0x000fea0003800000 */
[----:B------:R0:W-:Y:S01]  /*b160*/  STL [R1+0x28], R9 ;  /* 0x0000280901007387 */ /* 0x0001e20000100800 */
[----:B------:R-:W-:-:S04]  /*b170*/  ISETP.NE.U32.AND P0, PT, R2, RZ, PT ;  /* 0x000000ff0200720c */ /* 0x000fc80003f05070 */
[----:B------:R-:W-:-:S13]  /*b180*/  ISETP.NE.AND.EX P0, PT, R3, RZ, PT, P0 ;  /* 0x000000ff0300720c */ /* 0x000fda0003f05300 */
[----:B0-----:R-:W-:Y:S05]  /*b190*/  @!P0 BRA `(.L_x_319) ;  /* 0x00000000004c8947 */ /* 0x001fea0003800000 */
[----:B------:R-:W0:Y:S01]  /*b1a0*/  LDC R12, c[0x0][0x41c] ;  /* 0x00010700ff0c7b82 */ /* 0x000e220000000800 */
[----:B------:R-:W-:Y:S01]  /*b1b0*/  IMAD.MOV.U32 R7, RZ, RZ, R9 ;  /* 0x000000ffff077224 */ /* 0x000fe200078e0009 */
[----:B------:R-:W-:Y:S01]  /*b1c0*/  ULDC.64 UR4, c[0x0][0x408] ;  /* 0x0001020000047ab9 */ /* 0x000fe20000000a00 */
[----:B0-----:R-:W-:-:S13]  /*b1d0*/  ISETP.NE.AND P0, PT, R12, 0x1, PT ;  /* 0x000000010c00780c */ /* 0x001fda0003f05270 */
[----:B------:R-:W0:Y:S02]  /*b1e0*/  @P0 LDC.64 R10, c[0x0][0x420] ;  /* 0x00010800ff0a0b82 */ /* 0x000e240000000a00 */
[----:B0-----:R-:W-:-:S05]  /*b1f0*/  @P0 IMAD.HI.U32 R10, R9, R10, RZ ;  /* 0x0000000a090a0227 */ /* 0x001fca00078e00ff */
[----:B------:R-:W-:-:S04]  /*b200*/  @P0 SHF.R.U32.HI R7, RZ, R11, R10 ;  /* 0x0000000bff070219 */ /* 0x000fc8000001160a */
[----:B------:R-:W-:Y:S01]  /*b210*/  IADD3 R8, -R7, RZ, RZ ;  /* 0x000000ff07087210 */ /* 0x000fe20007ffe1ff */
[----:B------:R-:W-:-:S04]  /*b220*/  IMAD.MOV.U32 R10, RZ, RZ, R7 ;  /* 0x000000ffff0a7224 */ /* 0x000fc800078e0007 */
[----:B------:R-:W-:Y:S02]  /*b230*/  IMAD R11, R12, R8, R9 ;  /* 0x000000080c0b7224 */ /* 0x000fe400078e0209 */
[----:B------:R-:W-:-:S03]  /*b240*/  IMAD R8, R5, UR4, RZ ;  /* 0x0000000405087c24 */ /* 0x000fc6000f8e02ff */
[----:B------:R0:W-:Y:S01]  /*b250*/  STL [R1+0x28], R11 ;  /* 0x0000280b01007387 */ /* 0x0001e20000100800 */
[----:B------:R-:W-:Y:S01]  /*b260*/  IMAD R8, R0, UR5, R8 ;  /* 0x0000000500087c24 */ /* 0x000fe2000f8e0208 */
[----:B0-----:R-:W-:-:S03]  /*b270*/  SHF.R.S32.HI R11, RZ, 0x1f, R7 ;  /* 0x0000001fff0b7819 */ /* 0x001fc60000011407 */
[----:B------:R-:W-:-:S04]  /*b280*/  IMAD.WIDE.U32 R10, R0, UR4, R10 ;  /* 0x00000004000a7c25 */ /* 0x000fc8000f8e000a */
[----:B------:R-:W-:Y:S01]  /*b290*/  IMAD.IADD R7, R11, 0x1, R8 ;  /* 0x000000010b077824 */ /* 0x000fe200078e0208 */
[----:B------:R-:W-:-:S04]  /*b2a0*/  LEA R12, P0, R10, R2, 0x2 ;  /* 0x000000020a0c7211 */ /* 0x000fc800078010ff */
[----:B------:R-:W-:-:S05]  /*b2b0*/  LEA.HI.X R13, R10, R3, R7, 0x2, P0 ;  /* 0x000000030a0d7211 */ /* 0x000fca00000f1407 */
[----:B------:R0:W5:Y:S04]  /*b2c0*/  LDG.E R7, desc[UR38][R12.64] ;  /* 0x000000260c077981 */ /* 0x000168000c1e1900 */
.L_x_319:
[----:B------:R-:W2:Y:S01]  /*b2d0*/  LDL R8, [R1] ;  /* 0x0000000001087983 */ /* 0x000ea20000100800 */
[----:B------:R-:W-:-:S03]  /*b2e0*/  MOV R11, 0x400 ;  /* 0x00000400000b7802 */ /* 0x000fc60000000f00 */
[----:B------:R-:W3:Y:S01]  /*b2f0*/  LDL R10, [R1+0x4] ;  /* 0x00000400010a7983 */ /* 0x000ee20000100800 */
[----:B0-----:R-:W0:Y:S02]  /*b300*/  S2R R12, SR_CgaCtaId ;  /* 0x00000000000c7919 */ /* 0x001e240000008800 */
[----:B0-----:R-:W-:-:S05]  /*b310*/  LEA R11, R12, R11, 0x18 ;  /* 0x0000000b0c0b7211 */ /* 0x001fca00078ec0ff */
[----:B--2---:R-:W-:Y:S01]  /*b320*/  IMAD R8, R8, 0x8, R11 ;  /* 0x0000000808087824 */ /* 0x004fe200078e020b */
[----:B---3--:R-:W-:-:S04]  /*b330*/  SHF.L.U32 R10, R10, 0x1f, RZ ;  /* 0x0000001f0a0a7819 */ /* 0x008fc800000006ff */
[----:B------:R-:W0:Y:S02]  /*b340*/  SYNCS.PHASECHK.TRANS64.TRYWAIT P0, [R8+URZ+0x28c40], R10 ;  /* 0x028c400a080075a7 */ /* 0x000e24000800017f */
[----:B0-----:R-:W-:Y:S05]  /*b350*/  @!P0 BRA `(.L_x_320) ;  /* 0x0000003400bc8947 */ /* 0x001fea0003800000 */
.L_x_391:
[----:B------:R-:W1:Y:S02]  /*b360*/  S2R R11, SR_TID.X ;  /* 0x00000000000b7919 */ /* 0x000e640000002100 */
[----:B-1----:R-:W-:-:S04]  /*b370*/  LOP3.LUT R11, R11, 0x7f, RZ, 0xc0, !PT ;  /* 0x0000007f0b0b7812 */ /* 0x002fc800078ec0ff */
[----:B------:R-:W-:-:S13]  /*b380*/  ISETP.NE.AND P0, PT, R11, RZ, PT ;  /* 0x000000ff0b00720c */ /* 0x000fda0003f05270 */
[----:B------:R-:W-:Y:S05]  /*b390*/  @P0 BRA `(.L_x_321) ;  /* 0x00000000001c0947 */ /* 0x000fea0003800000 */
[----:B------:R-:W1:Y:S01]  /*b3a0*/  S2R R11, SR_TID.X ;  /* 0x00000000000b7919 */ /* 0x000e620000002100 */
[----:B0-----:R-:W-:-:S04]  /*b3b0*/  MOV R10, 0x2000 ;  /* 0x00002000000a7802 */ /* 0x001fc80000000f00 */
[----:B------:R2:W-:Y:S01]  /*b3c0*/  SYNCS.ARRIVE.TRANS64 RZ, [R8+URZ+0x28c30], R10 ;  /* 0x028c300a08ff79a7 */ /* 0x0005e2000800003f */
[----:B-1----:R-:W-:-:S04]  /*b3d0*/  LOP3.LUT R11, R11, 0x1f, RZ, 0xc0, !PT ;  /* 0x0000001f0b0b7812 */ /* 0x002fc800078ec0ff */
[----:B------:R-:W-:-:S13]  /*b3e0*/  ISETP.NE.AND P1, PT, R11, RZ, PT ;  /* 0x000000ff0b00720c */ /* 0x000fda0003f25270 */
[----:B--2---:R-:W-:Y:S05]  /*b3f0*/  @!P1 BRA `(.L_x_321) ;  /* 0x0000000000049947 */ /* 0x004fea0003800000 */
[----:B------:R-:W-:Y:S01]  /*b400*/  BPT.TRAP 0x1 ;  /* 0x000000040000795c */ /* 0x000fe20000300000 */
.L_x_321:
[----:B------:R-:W2:Y:S04]  /*b410*/  LDL R11, [R1] ;  /* 0x00000000010b7983 */ /* 0x000ea80000100800 */
[----:B------:R-:W3:Y:S04]  /*b420*/  LDL R14, [R1+0x28] ;  /* 0x00002800010e7983 */ /* 0x000ee80000100800 */
[----:B0-----:R-:W4:Y:S01]  /*b430*/  LDL R10, [R1+0x8] ;  /* 0x00000800010a7983 */ /* 0x001f220000100800 */
[----:B------:R-:W0:Y:S01]  /*b440*/  S2R R13, SR_CgaCtaId ;  /* 0x00000000000d7919 */ /* 0x000e220000008800 */
[----:B------:R-:W-:-:S02]  /*b450*/  MOV R12, 0x400 ;  /* 0x00000400000c7802 */ /* 0x000fc40000000f00 */
[----:B------:R-:W-:Y:S01]  /*b460*/  R2UR UR9, R8 ;  /* 0x00000000080972ca */ /* 0x000fe200000e0000 */
[----:B------:R-:W-:Y:S01]  /*b470*/  UIADD3 UR6, UP0, UR40, 0x370, URZ ;  /* 0x0000037028067890 */ /* 0x000fe2000ff1e03f */
[----:B------:R-:W-:Y:S02]  /*b480*/  R2UR UR12, R4 ;  /* 0x00000000040c72ca */ /* 0x000fe400000e0000 */
[----:B-----5:R-:W-:Y:S01]  /*b490*/  R2UR UR13, R7 ;  /* 0x00000000070d72ca */ /* 0x020fe200000e0000 */
[----:B------:R-:W-:Y:S01]  /*b4a0*/  UIADD3.X UR7, URZ, UR41, URZ, UP0, !UPT ;  /* 0x000000293f077290 */ /* 0x000fe200087fe43f */
[----:B0-----:R-:W-:-:S07]  /*b4b0*/  LEA R12, R13, R12, 0x18 ;  /* 0x0000000c0d0c7211 */ /* 0x001fce00078ec0ff */
[----:B------:R-:W-:Y:S01]  /*b4c0*/  UIADD3 UR9, UR9, 0x28c30, URZ ;  /* 0x00028c3009097890 */ /* 0x000fe2000fffe03f */
[----:B------:R-:W-:Y:S01]  /*b4d0*/  UMOV UR5, 0x14f00000 ;  /* 0x14f0000000057882 */ /* 0x000fe20000000000 */
[----:B------:R-:W-:Y:S01]  /*b4e0*/  UMOV UR10, URZ ;  /* 0x0000003f000a7c82 */ /* 0x000fe20008000000 */
[----:B--2---:R-:W-:Y:S01]  /*b4f0*/  IMAD R8, R11, 0x2000, R12 ;  /* 0x000020000b087824 */ /* 0x004fe200078e020c */
[----:B---3--:R-:W-:-:S04]  /*b500*/  R2UR UR11, R14 ;  /* 0x000000000e0b72ca */ /* 0x008fc800000e0000 */
[----:B------:R-:W-:Y:S02]  /*b510*/  R2UR UR8, R8 ;  /* 0x00000000080872ca */ /* 0x000fe400000e0000 */
[----:B----4-:R-:W-:-:S11]  /*b520*/  R2UR UR4, R10 ;  /* 0x000000000a0472ca */ /* 0x010fd600000e0000 */
[----:B------:R-:W-:Y:S02]  /*b530*/  UIADD3 UR8, UR8, 0x22400, URZ ;  /* 0x0002240008087890 */ /* 0x000fe4000fffe03f */
[----:B------:R-:W-:-:S03]  /*b540*/  ULEA UR11, UR11, UR4, 0x6 ;  /* 0x000000040b0b7291 */ /* 0x000fc6000f8e303f */
[----:B------:R-:W-:-:S06]  /*b550*/  UMOV UR4, 0x0 ;  /* 0x0000000000047882 */ /* 0x000fcc0000000000 */
[----:B------:R0:W-:Y:S02]  /*b560*/  UTMALDG.4D [UR8], [UR6], desc[UR4] ;  /* 0x00000408060075b4 */ /* 0x0001e40008019000 */
[----:B0-----:R-:W-:Y:S01]  /*b570*/  NOP ;  /* 0x0000000000007918 */ /* 0x001fe20000000000 */
.L_x_318:
[----:B------:R-:W2:Y:S01]  /*b580*/  LDL.LU R12, [R1+0x24] ;  /* 0x00002400010c7983 */ /* 0x000ea20000300800 */
[----:B------:R-:W-:Y:S01]  /*b590*/  MOV R10, 0x400 ;  /* 0x00000400000a7802 */ /* 0x000fe20000000f00 */
[----:B------:R-:W-:Y:S05]  /*b5a0*/  WARPSYNC.ALL ;  /* 0x0000000000007948 */ /* 0x000fea0003800000 */
[----:B------:R-:W0:Y:S01]  /*b5b0*/  S2R R11, SR_CgaCtaId ;  /* 0x00000000000b7919 */ /* 0x000e220000008800 */
[----:B------:R-:W-:-:S13]  /*b5c0*/  ELECT P0, URZ, PT ;  /* 0x00000000003f782f */ /* 0x000fda0003800000 */
[----:B------:R-:W-:Y:S01]  /*b5d0*/  @P0 R2UR UR13, R6 ;  /* 0x00000000060d02ca */ /* 0x000fe200000e0000 */
[----:B------:R-:W-:Y:S01]  /*b5e0*/  UIADD3 UR4, UP0, UR40, 0x270, URZ ;  /* 0x0000027028047890 */ /* 0x000fe2000ff1e03f */
[----:B------:R-:W-:Y:S01]  /*b5f0*/  @P0 R2UR UR12, R18 ;  /* 0x00000000120c02ca */ /* 0x000fe200000e0000 */
[----:B------:R-:W-:Y:S01]  /*b600*/  UMOV UR6, 0x0 ;  /* 0x0000000000067882 */ /* 0x000fe20000000000 */
[----:B------:R-:W-:Y:S01]  /*b610*/  @P0 R2UR UR11, R17 ;  /* 0x00000000110b02ca */ /* 0x000fe200000e0000 */
[----:B------:R-:W-:Y:S01]  /*b620*/  UIADD3.X UR5, URZ, UR41, URZ, UP0, !UPT ;  /* 0x000000293f057290 */ /* 0x000fe200087fe43f */
[----:B------:R-:W-:Y:S01]  /*b630*/  BSSY B0, `(.L_x_322) ;  /* 0x0000013000007945 */ /* 0x000fe20003800000 */
[----:B------:R-:W-:Y:S01]  /*b640*/  UMOV UR7, 0x12f00000 ;  /* 0x12f0000000077882 */ /* 0x000fe20000000000 */
[----:B------:R-:W-:Y:S01]  /*b650*/  UMOV UR10, URZ ;  /* 0x0000003f000a7c82 */ /* 0x000fe20008000000 */
[----:B------:R-:W-:Y:S01]  /*b660*/  @P0 IMAD.MOV.U32 R8, RZ, RZ, 0x2000 ;  /* 0x00002000ff080424 */ /* 0x000fe200078e00ff */
[----:B0-----:R-:W-:Y:S01]  /*b670*/  LEA R10, R11, R10, 0x18 ;  /* 0x0000000a0b0a7211 */ /* 0x001fe200078ec0ff */
[----:B------:R-:W-:Y:S03]  /*b680*/  BAR.SYNC.DEFER_BLOCKING 0x8, 0xa0 ;  /* 0x0202800000007b1d */ /* 0x000fe60000010000 */
[----:B------:R-:W-:-:S13]  /*b690*/  R2UR UR9, R10 ;  /* 0x000000000a0972ca */ /* 0x000fda00000e0000 */
[----:B------:R-:W-:Y:S02]  /*b6a0*/  UIADD3 UR8, UR9, 0x20400, URZ ;  /* 0x0002040009087890 */ /* 0x000fe4000fffe03f */
[----:B------:R-:W-:Y:S01]  /*b6b0*/  UIADD3 UR9, UR9, 0x28c00, URZ ;  /* 0x00028c0009097890 */ /* 0x000fe2000fffe03f */
[----:B------:R0:W-:Y:S08]  /*b6c0*/  @P0 SYNCS.ARRIVE.TRANS64 RZ, [R10+URZ+0x28c00], R8 ;  /* 0x028c00080aff09a7 */ /* 0x0001f0000800003f */
[----:B------:R0:W-:Y:S01]  /*b6d0*/  UTMALDG.4D [UR8], [UR4], desc[UR6] ;  /* 0x00000608040075b4 */ /* 0x0001e20008019000 */
[----:B--2---:R-:W-:-:S05]  /*b6e0*/  VIADD R12, R12, 0x1 ;  /* 0x000000010c0c7836 */ /* 0x004fca0000000000 */
[----:B------:R-:W-:Y:S01]  /*b6f0*/  LEA.HI R6, R12, R12, RZ, 0x1 ;  /* 0x0000000c0c067211 */ /* 0x000fe200078f08ff */
[----:B------:R0:W-:Y:S03]  /*b700*/  STL [R1+0x24], R12 ;  /* 0x0000240c01007387 */ /* 0x0001e60000100800 */
[----:B------:R-:W-:-:S04]  /*b710*/  LOP3.LUT R6, R6, 0xfffffffe, RZ, 0xc0, !PT ;  /* 0xfffffffe06067812 */ /* 0x000fc800078ec0ff */
[----:B------:R-:W-:-:S04]  /*b720*/  IADD3 R6, R12, -R6, RZ ;  /* 0x800000060c067210 */ /* 0x000fc80007ffe0ff */
[----:B------:R-:W-:-:S04]  /*b730*/  SHF.L.U32 R6, R6, 0x1f, RZ ;  /* 0x0000001f06067819 */ /* 0x000fc800000006ff */
[----:B------:R-:W1:Y:S02]  /*b740*/  SYNCS.PHASECHK.TRANS64.TRYWAIT P0, [R10+URZ+0x28c20], R6 ;  /* 0x028c20060a0075a7 */ /* 0x000e64000800017f */
[----:B01----:R-:W-:Y:S05]  /*b750*/  @!P0 BRA `(.L_x_323) ;  /* 0x0000003000d08947 */ /* 0x003fea0003800000 */
.L_x_392:
[----:B------:R-:W-:Y:S05]  /*b760*/  BSYNC B0 ;  /* 0x0000000000007941 */ /* 0x000fea0003800000 */
.L_x_322:
[----:B------:R-:W-:Y:S04]  /*b770*/  BSSY B0, `(.L_x_324) ;  /* 0x0000050000007945 */ /* 0x000fe80003800000 */
[----:B------:R-:W-:Y:S05]  /*b780*/  @!P6 BRA `(.L_x_325) ;  /* 0x000000040038e947 */ /* 0x000fea0003800000 */
[----:B0-----:R-:W2:Y:S01]  /*b790*/  LDL R8, [R1] ;  /* 0x0000000001087983 */ /* 0x001ea20000100800 */
[----:B------:R-:W-:-:S03]  /*b7a0*/  MOV R11, 0x400 ;  /* 0x00000400000b7802 */ /* 0x000fc60000000f00 */
[----:B------:R-:W3:Y:S01]  /*b7b0*/  LDL R10, [R1+0x4] ;  /* 0x00000400010a7983 */ /* 0x000ee20000100800 */
[----:B------:R-:W0:Y:S02]  /*b7c0*/  S2R R12, SR_CgaCtaId ;  /* 0x00000000000c7919 */ /* 0x000e240000008800 */
[----:B0-----:R-:W-:-:S05]  /*b7d0*/  LEA R11, R12, R11, 0x18 ;  /* 0x0000000b0c0b7211 */ /* 0x001fca00078ec0ff */
[----:B--2---:R-:W-:Y:S01]  /*b7e0*/  IMAD R8, R8, 0x8, R11 ;  /* 0x0000000808087824 */ /* 0x004fe200078e020b */
[----:B---3--:R-:W-:-:S04]  /*b7f0*/  SHF.L.U32 R6, R10, 0x1f, RZ ;  /* 0x0000001f0a067819 */ /* 0x008fc800000006ff */
[----:B------:R-:W0:Y:S02]  /*b800*/  SYNCS.PHASECHK.TRANS64.TRYWAIT P0, [R8+URZ+0x28c60], R6 ;  /* 0x028c6006080075a7 */ /* 0x000e24000800017f */
[----:B0-----:R-:W-:Y:S05]  /*b810*/  @!P0 BRA `(.L_x_326) ;  /* 0x0000003000c08947 */ /* 0x001fea0003800000 */
.L_x_393:
[----:B------:R-:W1:Y:S02]  /*b820*/  S2R R10, SR_TID.X ;  /* 0x00000000000a7919 */ /* 0x000e640000002100 */
[----:B-1----:R-:W-:-:S04]  /*b830*/  LOP3.LUT R10, R10, 0x7f, RZ, 0xc0, !PT ;  /* 0x0000007f0a0a7812 */ /* 0x002fc800078ec0ff */
[----:B------:R-:W-:-:S13]  /*b840*/  ISETP.NE.AND P0, PT, R10, RZ, PT ;  /* 0x000000ff0a00720c */ /* 0x000fda0003f05270 */
[----:B------:R-:W-:Y:S05]  /*b850*/  @P0 BRA `(.L_x_327) ;  /* 0x00000000001c0947 */ /* 0x000fea0003800000 */
[----:B------:R-:W1:Y:S01]  /*b860*/  S2R R10, SR_TID.X ;  /* 0x00000000000a7919 */ /* 0x000e620000002100 */
[----:B0-----:R-:W-:-:S04]  /*b870*/  IMAD.MOV.U32 R6, RZ, RZ, 0x10000 ;  /* 0x00010000ff067424 */ /* 0x001fc800078e00ff */
[----:B------:R2:W-:Y:S01]  /*b880*/  SYNCS.ARRIVE.TRANS64 RZ, [R8+URZ+0x28c50], R6 ;  /* 0x028c500608ff79a7 */ /* 0x0005e2000800003f */
[----:B-1----:R-:W-:-:S04]  /*b890*/  LOP3.LUT R10, R10, 0x1f, RZ, 0xc0, !PT ;  /* 0x0000001f0a0a7812 */ /* 0x002fc800078ec0ff */
[----:B------:R-:W-:-:S13]  /*b8a0*/  ISETP.NE.AND P1, PT, R10, RZ, PT ;  /* 0x000000ff0a00720c */ /* 0x000fda0003f25270 */
[----:B--2---:R-:W-:Y:S05]  /*b8b0*/  @!P1 BRA `(.L_x_327) ;  /* 0x0000000000049947 */ /* 0x004fea0003800000 */
[----:B------:R-:W-:Y:S01]  /*b8c0*/  BPT.TRAP 0x1 ;  /* 0x000000040000795c */ /* 0x000fe20000300000 */
.L_x_327:
[----:B0-----:R-:W2:Y:S04]  /*b8d0*/  LDL R6, [R1] ;  /* 0x0000000001067983 */ /* 0x001ea80000100800 */
[----:B------:R-:W3:Y:S04]  /*b8e0*/  LDL R13, [R1+0x28] ;  /* 0x00002800010d7983 */ /* 0x000ee80000100800 */
[----:B------:R-:W4:Y:S01]  /*b8f0*/  LDL R10, [R1+0x8] ;  /* 0x00000800010a7983 */ /* 0x000f220000100800 */
[----:B------:R-:W0:Y:S01]  /*b900*/  S2R R12, SR_CgaCtaId ;  /* 0x00000000000c7919 */ /* 0x000e220000008800 */
[----:B------:R-:W-:-:S02]  /*b910*/  MOV R11, 0x400 ;  /* 0x00000400000b7802 */ /* 0x000fc40000000f00 */
[----:B------:R-:W-:Y:S01]  /*b920*/  R2UR UR9, R8 ;  /* 0x00000000080972ca */ /* 0x000fe200000e0000 */
[----:B------:R-:W-:Y:S01]  /*b930*/  UIADD3 UR4, UP0, UR40, 0x470, URZ ;  /* 0x0000047028047890 */ /* 0x000fe2000ff1e03f */
[----:B------:R-:W-:Y:S02]  /*b940*/  R2UR UR12, R4 ;  /* 0x00000000040c72ca */ /* 0x000fe400000e0000 */
[----:B------:R-:W-:Y:S02]  /*b950*/  R2UR UR13, R7 ;  /* 0x00000000070d72ca */ /* 0x000fe400000e0000 */
[----:B0-----:R-:W-:-:S07]  /*b960*/  LEA R11, R12, R11, 0x18 ;  /* 0x0000000b0c0b7211 */ /* 0x001fce00078ec0ff */
[----:B------:R-:W-:Y:S01]  /*b970*/  UIADD3 UR9, UR9, 0x28c50, URZ ;  /* 0x00028c5009097890 */ /* 0x000fe2000fffe03f */
[----:B------:R-:W-:Y:S01]  /*b980*/  UMOV UR10, URZ ;  /* 0x0000003f000a7c82 */ /* 0x000fe20008000000 */
[----:B------:R-:W-:Y:S01]  /*b990*/  UMOV UR6, 0x0 ;  /* 0x0000000000067882 */ /* 0x000fe20000000000 */
[----:B------:R-:W-:Y:S01]  /*b9a0*/  UMOV UR7, 0x14f00000 ;  /* 0x14f0000000077882 */ /* 0x000fe20000000000 */
[----:B------:R-:W-:Y:S01]  /*b9b0*/  UMOV UR16, 0x40 ;  /* 0x0000004000107882 */ /* 0x000fe20000000000 */
[----:B------:R-:W-:Y:S01]  /*b9c0*/  UMOV UR18, 0x80 ;  /* 0x0000008000127882 */ /* 0x000fe20000000000 */
[----:B------:R-:W-:Y:S01]  /*b9d0*/  UMOV UR20, 0xc0 ;  /* 0x000000c000147882 */ /* 0x000fe20000000000 */
[----:B------:R-:W-:Y:S01]  /*b9e0*/  UMOV UR21, 0x100 ;  /* 0x0000010000157882 */ /* 0x000fe20000000000 */
[----:B------:R-:W-:Y:S01]  /*b9f0*/  UMOV UR22, 0x140 ;  /* 0x0000014000167882 */ /* 0x000fe20000000000 */
[----:B--2---:R-:W-:Y:S01]  /*ba00*/  IMAD R6, R6, 0x10000, R11 ;  /* 0x0001000006067824 */ /* 0x004fe200078e020b */
[----:B---3--:R-:W-:-:S04]  /*ba10*/  R2UR UR11, R13 ;  /* 0x000000000d0b72ca */ /* 0x008fc800000e0000 */
[----:B------:R-:W-:Y:S02]  /*ba20*/  R2UR UR14, R6 ;  /* 0x00000000060e72ca */ /* 0x000fe400000e0000 */
[----:B----4-:R-:W-:-:S11]  /*ba30*/  R2UR UR5, R10 ;  /* 0x000000000a0572ca */ /* 0x010fd600000e0000 */
[----:B------:R-:W-:Y:S02]  /*ba40*/  UIADD3 UR8, UR14, 0x400, URZ ;  /* 0x000004000e087890 */ /* 0x000fe4000fffe03f */
[----:B------:R-:W-:Y:S02]  /*ba50*/  ULEA UR11, UR11, UR5, 0x6 ;  /* 0x000000050b0b7291 */ /* 0x000fe4000f8e303f */
[----:B------:R-:W-:Y:S02]  /*ba60*/  UIADD3.X UR5, URZ, UR41, URZ, UP0, !UPT ;  /* 0x000000293f057290 */ /* 0x000fe400087fe43f */
[----:B------:R-:W-:Y:S02]  /*ba70*/  UIADD3 UR15, UR14, 0x2400, URZ ;  /* 0x000024000e0f7890 */ /* 0x000fe4000fffe03f */
[----:B------:R-:W-:Y:S02]  /*ba80*/  UIADD3 UR17, UR14, 0x4400, URZ ;  /* 0x000044000e117890 */ /* 0x000fe4000fffe03f */
[----:B------:R-:W-:-:S03]  /*ba90*/  UIADD3 UR19, UR14, 0x6400, URZ ;  /* 0x000064000e137890 */ /* 0x000fc6000fffe03f */
[----:B------:R0:W-:Y:S02]  /*baa0*/  UTMALDG.4D [UR8], [UR4], desc[UR6] ;  /* 0x00000608040075b4 */ /* 0x0001e40008019000 */
[----:B0-----:R-:W-:Y:S01]  /*bab0*/  UMOV UR8, UR15 ;  /* 0x0000000f00087c82 */ /* 0x001fe20008000000 */
[----:B------:R-:W-:Y:S01]  /*bac0*/  UMOV UR10, UR16 ;  /* 0x00000010000a7c82 */ /* 0x000fe20008000000 */
[----:B------:R-:W-:Y:S01]  /*bad0*/  UIADD3 UR15, UR14, 0x8400, URZ ;  /* 0x000084000e0f7890 */ /* 0x000fe2000fffe03f */
[----:B------:R0:W-:Y:S01]  /*bae0*/  UTMALDG.4D [UR8], [UR4], desc[UR6] ;  /* 0x00000608040075b4 */ /* 0x0001e20008019000 */
[----:B------:R-:W-:Y:S01]  /*baf0*/  UIADD3 UR16, UR14, 0xa400, URZ ;  /* 0x0000a4000e107890 */ /* 0x000fe2000fffe03f */
[----:B0-----:R-:W-:Y:S01]  /*bb00*/  UMOV UR8, UR17 ;  /* 0x0000001100087c82 */ /* 0x001fe20008000000 */
[----:B------:R-:W-:Y:S02]  /*bb10*/  UMOV UR10, UR18 ;  /* 0x00000012000a7c82 */ /* 0x000fe40008000000 */
[----:B------:R0:W-:Y:S01]  /*bb20*/  UTMALDG.4D [UR8], [UR4], desc[UR6] ;  /* 0x00000608040075b4 */ /* 0x0001e20008019000 */
[----:B------:R-:W-:Y:S01]  /*bb30*/  UIADD3 UR17, UR14, 0xc400, URZ ;  /* 0x0000c4000e117890 */ /* 0x000fe2000fffe03f */
[----:B0-----:R-:W-:Y:S01]  /*bb40*/  UMOV UR8, UR19 ;  /* 0x0000001300087c82 */ /* 0x001fe20008000000 */
[----:B------:R-:W-:-:S02]  /*bb50*/  UMOV UR10, UR20 ;  /* 0x00000014000a7c82 */ /* 0x000fc40008000000 */
[----:B------:R0:W-:Y:S02]  /*bb60*/  UTMALDG.4D [UR8], [UR4], desc[UR6] ;  /* 0x00000608040075b4 */ /* 0x0001e40008019000 */
[----:B0-----:R-:W-:Y:S01]  /*bb70*/  UMOV UR8, UR15 ;  /* 0x0000000f00087c82 */ /* 0x001fe20008000000 */
[----:B------:R-:W-:Y:S01]  /*bb80*/  UMOV UR10, UR21 ;  /* 0x00000015000a7c82 */ /* 0x000fe20008000000 */
[----:B------:R-:W-:Y:S01]  /*bb90*/  UIADD3 UR15, UR14, 0xe400, URZ ;  /* 0x0000e4000e0f7890 */ /* 0x000fe2000fffe03f */
[----:B------:R0:W-:Y:S02]  /*bba0*/  UTMALDG.4D [UR8], [UR4], desc[UR6] ;  /* 0x00000608040075b4 */ /* 0x0001e40008019000 */
[----:B------:R-:W-:Y:S01]  /*bbb0*/  UMOV UR14, 0x180 ;  /* 0x00000180000e7882 */ /* 0x000fe20000000000 */
[----:B0-----:R-:W-:Y:S01]  /*bbc0*/  UMOV UR8, UR16 ;  /* 0x0000001000087c82 */ /* 0x001fe20008000000 */
[----:B------:R-:W-:Y:S02]  /*bbd0*/  UMOV UR10, UR22 ;  /* 0x00000016000a7c82 */ /* 0x000fe40008000000 */
[----:B------:R0:W-:Y:S02]  /*bbe0*/  UTMALDG.4D [UR8], [UR4], desc[UR6] ;  /* 0x00000608040075b4 */ /* 0x0001e40008019000 */
[----:B0-----:R-:W-:Y:S01]  /*bbf0*/  UMOV UR8, UR17 ;  /* 0x0000001100087c82 */ /* 0x001fe20008000000 */
[----:B------:R-:W-:Y:S01]  /*bc00*/  UMOV UR10, UR14 ;  /* 0x0000000e000a7c82 */ /* 0x000fe20008000000 */
[----:B------:R-:W-:Y:S01]  /*bc10*/  UMOV UR14, 0x1c0 ;  /* 0x000001c0000e7882 */ /* 0x000fe20000000000 */
[----:B------:R0:W-:Y:S02]  /*bc20*/  UTMALDG.4D [UR8], [UR4], desc[UR6] ;  /* 0x00000608040075b4 */ /* 0x0001e40008019000 */
[----:B0-----:R-:W-:Y:S01]  /*bc30*/  UMOV UR8, UR15 ;  /* 0x0000000f00087c82 */ /* 0x001fe20008000000 */
[----:B------:R-:W-:-:S02]  /*bc40*/  UMOV UR10, UR14 ;  /* 0x0000000e000a7c82 */ /* 0x000fc40008000000 */
[----:B------:R1:W-:Y:S02]  /*bc50*/  UTMALDG.4D [UR8], [UR4], desc[UR6] ;  /* 0x00000608040075b4 */ /* 0x0003e40008019000 */
[----:B-1----:R-:W-:Y:S01]  /*bc60*/  NOP ;  /* 0x0000000000007918 */ /* 0x002fe20000000000 */
.L_x_325:
[----:B------:R-:W-:Y:S05]  /*bc70*/  BSYNC B0 ;  /* 0x0000000000007941 */ /* 0x000fea0003800000 */
.L_x_324:
[----:B0-----:R-:W2:Y:S01]  /*bc80*/  LDL.LU R6, [R1+0x20] ;  /* 0x0000200001067983 */ /* 0x001ea20000300800 */
[----:B------:R-:W-:Y:S01]  /*bc90*/  BSSY B0, `(.L_x_328) ;  /* 0x00001a9000007945 */ /* 0x000fe20003800000 */
[----:B--2---:R-:W-:-:S13]  /*bca0*/  ISETP.GE.AND P0, PT, R6, 0x41, PT ;  /* 0x000000410600780c */ /* 0x004fda0003f06270 */
[----:B------:R-:W-:Y:S05]  /*bcb0*/  @!P0 BRA `(.L_x_329) ;  /* 0x0000001800988947 */ /* 0x000fea0003800000 */
[----:B------:R-:W2:Y:S01]  /*bcc0*/  LDL R8, [R1+0x14] ;  /* 0x0000140001087983 */ /* 0x000ea20000100800 */
[----:B------:R-:W-:Y:S01]  /*bcd0*/  IMAD.MOV.U32 R6, RZ, RZ, 0x1 ;  /* 0x00000001ff067424 */ /* 0x000fe200078e00ff */
[----:B------:R-:W-:Y:S01]  /*bce0*/  BSSY B1, `(.L_x_330) ;  /* 0x0000091000017945 */ /* 0x000fe20003800000 */
[----:B--2---:R-:W-:-:S04]  /*bcf0*/  IADD3 R11, -R8, RZ, RZ ;  /* 0x000000ff080b7210 */ /* 0x004fc80007ffe1ff */
[----:B------:R-:W-:-:S05]  /*bd00*/  VIADDMNMX R11, R11, R6, 0xffffffff, !PT ;  /* 0xffffffff0b0b7446 */ /* 0x000fca0007800106 */
[C---:B------:R-:W-:Y:S02]  /*bd10*/  IMAD.IADD R6, R8.reuse, 0x1, R11 ;  /* 0x0000000108067824 */ /* 0x040fe400078e020b */
[----:B------:R-:W-:-:S03]  /*bd20*/  VIADD R8, R8, 0xfffffffe ;  /* 0xfffffffe08087836 */ /* 0x000fc60000000000 */
[----:B------:R-:W-:-:S04]  /*bd30*/  LOP3.LUT R6, R6, 0x1, RZ, 0xc0, !PT ;  /* 0x0000000106067812 */ /* 0x000fc800078ec0ff */
[----:B------:R-:W-:-:S13]  /*bd40*/  ISETP.NE.U32.AND P0, PT, R6, 0x1, PT ;  /* 0x000000010600780c */ /* 0x000fda0003f05070 */
[----:B------:R-:W-:Y:S05]  /*bd50*/  @P0 BRA `(.L_x_331) ;  /* 0x0000000800240947 */ /* 0x000fea0003800000 */
[----:B------:R-:W2:Y:S04]  /*bd60*/  LDL.LU R10, [R1] ;  /* 0x00000000010a7983 */ /* 0x000ea80000300800 */
[----:B------:R-:W3:Y:S01]  /*bd70*/  LDL.LU R14, [R1+0x4] ;  /* 0x00000400010e7983 */ /* 0x000ee20000300800 */
[----:B------:R-:W-:Y:S01]  /*bd80*/  BSSY B2, `(.L_x_332) ;  /* 0x0000084000027945 */ /* 0x000fe20003800000 */
[----:B--2---:R-:W-:-:S04]  /*bd90*/  IADD3 R10, R10, 0x1, RZ ;  /* 0x000000010a0a7810 */ /* 0x004fc80007ffe0ff */
[----:B------:R-:W-:-:S04]  /*bda0*/  ISETP.NE.AND P0, PT, R10, 0x2, PT ;  /* 0x000000020a00780c */ /* 0x000fc80003f05270 */
[----:B------:R-:W-:Y:S02]  /*bdb0*/  SEL R6, RZ, 0x1, P0 ;  /* 0x00000001ff067807 */ /* 0x000fe40000000000 */
[----:B------:R-:W-:Y:S02]  /*bdc0*/  SEL R15, R10, RZ, P0 ;  /* 0x000000ff0a0f7207 */ /* 0x000fe40000000000 */
[----:B---3--:R-:W-:-:S05]  /*bdd0*/  LOP3.LUT R14, R14, R6, RZ, 0x3c, !PT ;  /* 0x000000060e0e7212 */ /* 0x008fca00078e3cff */
[----:B------:R0:W-:Y:S04]  /*bde0*/  STL [R1+0x4], R14 ;  /* 0x0000040e01007387 */ /* 0x0001e80000100800 */
[----:B------:R0:W-:Y:S01]  /*bdf0*/  STL [R1], R15 ;  /* 0x0000000f01007387 */ /* 0x0001e20000100800 */
[----:B------:R-:W-:Y:S05]  /*be00*/  @!P6 BRA `(.L_x_333) ;  /* 0x0000000400ece947 */ /* 0x000fea0003800000 */
[----:B------:R-:W-:-:S04]  /*be10*/  ISETP.NE.U32.AND P0, PT, R2, RZ, PT ;  /* 0x000000ff0200720c */ /* 0x000fc80003f05070 */
[----:B------:R-:W-:-:S13]  /*be20*/  ISETP.NE.AND.EX P0, PT, R3, RZ, PT, P0 ;  /* 0x000000ff0300720c */ /* 0x000fda0003f05300 */
[----:B------:R-:W-:Y:S05]  /*be30*/  @!P0 BRA `(.L_x_334) ;  /* 0x0000000000488947 */ /* 0x000fea0003800000 */
[----:B------:R-:W1:Y:S01]  /*be40*/  LDC R13, c[0x0][0x41c] ;  /* 0x00010700ff0d7b82 */ /* 0x000e620000000800 */
[----:B------:R-:W-:Y:S01]  /*be50*/  IMAD.MOV.U32 R10, RZ, RZ, R8 ;  /* 0x000000ffff0a7224 */ /* 0x000fe200078e0008 */
[----:B------:R-:W-:Y:S01]  /*be60*/  ULDC.64 UR4, c[0x0][0x408] ;  /* 0x0001020000047ab9 */ /* 0x000fe20000000a00 */
[----:B-1----:R-:W-:-:S13]  /*be70*/  ISETP.NE.AND P0, PT, R13, 0x1, PT ;  /* 0x000000010d00780c */ /* 0x002fda0003f05270 */
[----:B------:R-:W1:Y:S02]  /*be80*/  @P0 LDC.64 R6, c[0x0][0x420] ;  /* 0x00010800ff060b82 */ /* 0x000e640000000a00 */
[----:B-1----:R-:W-:-:S05]  /*be90*/  @P0 IMAD.HI.U32 R6, R8, R6, RZ ;  /* 0x0000000608060227 */ /* 0x002fca00078e00ff */
[----:B------:R-:W-:Y:S01]  /*bea0*/  @P0 SHF.R.U32.HI R10, RZ, R7, R6 ;  /* 0x00000007ff0a0219 */ /* 0x000fe20000011606 */
[----:B------:R-:W-:-:S03]  /*beb0*/  IMAD R6, R5, UR4, RZ ;  /* 0x0000000405067c24 */ /* 0x000fc6000f8e02ff */
[----:B------:R-:W-:Y:S01]  /*bec0*/  SHF.R.S32.HI R7, RZ, 0x1f, R10 ;  /* 0x0000001fff077819 */ /* 0x000fe2000001140a */
[----:B------:R-:W-:Y:S02]  /*bed0*/  IMAD R12, R0, UR5, R6 ;  /* 0x00000005000c7c24 */ /* 0x000fe4000f8e0206 */
[----:B------:R-:W-:-:S04]  /*bee0*/  IMAD.MOV.U32 R6, RZ, RZ, R10 ;  /* 0x000000ffff067224 */ /* 0x000fc800078e000a */
[----:B------:R-:W-:-:S04]  /*bef0*/  IMAD.WIDE.U32 R6, R0, UR4, R6 ;  /* 0x0000000400067c25 */ /* 0x000fc8000f8e0006 */
[----:B------:R-:W-:Y:S01]  /*bf00*/  IMAD.IADD R12, R12, 0x1, R7 ;  /* 0x000000010c0c7824 */ /* 0x000fe200078e0207 */
[----:B------:R-:W-:-:S04]  /*bf10*/  LEA R2, P0, R6, R2, 0x2 ;  /* 0x0000000206027211 */ /* 0x000fc800078010ff */
[----:B------:R-:W-:Y:S02]  /*bf20*/  LEA.HI.X R3, R6, R3, R12, 0x2, P0 ;  /* 0x0000000306037211 */ /* 0x000fe400000f140c */
[----:B------:R-:W-:-:S03]  /*bf30*/  IADD3 R6, -R10, RZ, RZ ;  /* 0x000000ff0a067210 */ /* 0x000fc60007ffe1ff */
[----:B------:R1:W5:Y:S02]  /*bf40*/  LDG.E R7, desc[UR38][R2.64] ;  /* 0x0000002602077981 */ /* 0x000364000c1e1900 */
[----:B------:R-:W-:-:S07]  /*bf50*/  IMAD R8, R13, R6, R8 ;  /* 0x000000060d087224 */ /* 0x000fce00078e0208 */
.L_x_334:
[----:B-1----:R-:W1:Y:S01]  /*bf60*/  S2R R3, SR_CgaCtaId ;  /* 0x0000000000037919 */ /* 0x002e620000008800 */
[----:B------:R-:W-:Y:S02]  /*bf70*/  MOV R2, 0x400 ;  /* 0x0000040000027802 */ /* 0x000fe40000000f00 */
[----:B------:R-:W-:Y:S02]  /*bf80*/  SHF.L.U32 R6, R14, 0x1f, RZ ;  /* 0x0000001f0e067819 */ /* 0x000fe400000006ff */
[----:B-1----:R-:W-:-:S05]  /*bf90*/  LEA R2, R3, R2, 0x18 ;  /* 0x0000000203027211 */ /* 0x002fca00078ec0ff */
[----:B------:R-:W-:-:S04]  /*bfa0*/  IMAD R3, R15, 0x8, R2 ;  /* 0x000000080f037824 */ /* 0x000fc800078e0202 */
[----:B------:R-:W1:Y:S02]  /*bfb0*/  SYNCS.PHASECHK.TRANS64.TRYWAIT P0, [R3+URZ+0x28c40], R6 ;  /* 0x028c4006030075a7 */ /* 0x000e64000800017f */
[----:B-1----:R-:W-:Y:S05]  /*bfc0*/  @!P0 BRA `(.L_x_335) ;  /* 0x0000002800e88947 */ /* 0x002fea0003800000 */
.L_x_394:
[----:B------:R-:W2:Y:S02]  /*bfd0*/  S2R R2, SR_TID.X ;  /* 0x0000000000027919 */ /* 0x000ea40000002100 */
[----:B--2---:R-:W-:-:S04]  /*bfe0*/  LOP3.LUT R2, R2, 0x7f, RZ, 0xc0, !PT ;  /* 0x0000007f02027812 */ /* 0x004fc800078ec0ff */
[----:B------:R-:W-:-:S13]  /*bff0*/  ISETP.NE.AND P1, PT, R2, RZ, PT ;  /* 0x000000ff0200720c */ /* 0x000fda0003f25270 */
[----:B------:R-:W-:Y:S05]  /*c000*/  @P1 BRA `(.L_x_336) ;  /* 0x00000000001c1947 */ /* 0x000fea0003800000 */
[----:B------:R-:W2:Y:S02]  /*c010*/  S2R R2, SR_TID.X ;  /* 0x0000000000027919 */ /* 0x000ea40000002100 */
[----:B--2---:R-:W-:-:S04]  /*c020*/  LOP3.LUT R2, R2, 0x1f, RZ, 0xc0, !PT ;  /* 0x0000001f02027812 */ /* 0x004fc800078ec0ff */
[----:B------:R-:W-:Y:S01]  /*c030*/  ISETP.NE.AND P0, PT, R2, RZ, PT ;  /* 0x000000ff0200720c */ /* 0x000fe20003f05270 */
[----:B------:R-:W-:-:S04]  /*c040*/  IMAD.MOV.U32 R2, RZ, RZ, 0x2000 ;  /* 0x00002000ff027424 */ /* 0x000fc800078e00ff */
[----:B------:R2:W-:Y:S08]  /*c050*/  SYNCS.ARRIVE.TRANS64 RZ, [R3+URZ+0x28c30], R2 ;  /* 0x028c300203ff79a7 */ /* 0x0005f0000800003f */
[----:B------:R-:W-:Y:S05]  /*c060*/  @!P0 BRA `(.L_x_336) ;  /* 0x0000000000048947 */ /* 0x000fea0003800000 */
[----:B------:R-:W-:Y:S01]  /*c070*/  BPT.TRAP 0x1 ;  /* 0x000000040000795c */ /* 0x000fe20000300000 */
.L_x_336:
[----:B--2---:R-:W2:Y:S01]  /*c080*/  LDL R2, [R1] ;  /* 0x0000000001027983 */ /* 0x004ea20000100800 */
[----:B------:R-:W-:-:S03]  /*c090*/  MOV R12, 0x400 ;  /* 0x00000400000c7802 */ /* 0x000fc60000000f00 */
[----:B------:R-:W3:Y:S01]  /*c0a0*/  LDL R10, [R1+0x8] ;  /* 0x00000800010a7983 */ /* 0x000ee20000100800 */
[----:B------:R-:W4:Y:S01]  /*c0b0*/  S2R R13, SR_CgaCtaId ;  /* 0x00000000000d7919 */ /* 0x000f220000008800 */
[----:B------:R-:W-:Y:S01]  /*c0c0*/  R2UR UR9, R3 ;  /* 0x00000000030972ca */ /* 0x000fe200000e0000 */
[----:B------:R-:W-:Y:S01]  /*c0d0*/  UIADD3 UR4, UP0, UR40, 0x370, URZ ;  /* 0x0000037028047890 */ /* 0x000fe2000ff1e03f */
[----:B------:R-:W-:Y:S02]  /*c0e0*/  R2UR UR12, R4 ;  /* 0x00000000040c72ca */ /* 0x000fe400000e0000 */
[----:B-----5:R-:W-:Y:S01]  /*c0f0*/  R2UR UR13, R7 ;  /* 0x00000000070d72ca */ /* 0x020fe200000e0000 */
[----:B------:R-:W-:Y:S01]  /*c100*/  UIADD3.X UR5, URZ, UR41, URZ, UP0, !UPT ;  /* 0x000000293f057290 */ /* 0x000fe200087fe43f */
[----:B----4-:R-:W-:-:S07]  /*c110*/  LEA R12, R13, R12, 0x18 ;  /* 0x0000000c0d0c7211 */ /* 0x010fce00078ec0ff */
[----:B------:R-:W-:Y:S01]  /*c120*/  UIADD3 UR9, UR9, 0x28c30, URZ ;  /* 0x00028c3009097890 */ /* 0x000fe2000fffe03f */
[----:B------:R-:W-:Y:S01]  /*c130*/  UMOV UR6, 0x0 ;  /* 0x0000000000067882 */ /* 0x000fe20000000000 */
[----:B------:R-:W-:Y:S01]  /*c140*/  UMOV UR7, 0x14f00000 ;  /* 0x14f0000000077882 */ /* 0x000fe20000000000 */
[----:B------:R-:W-:Y:S01]  /*c150*/  UMOV UR10, URZ ;  /* 0x0000003f000a7c82 */ /* 0x000fe20008000000 */
[----:B--2---:R-:W-:-:S05]  /*c160*/  IMAD R2, R2, 0x2000, R12 ;  /* 0x0000200002027824 */ /* 0x004fca00078e020c */
[----:B------:R-:W-:Y:S02]  /*c170*/  R2UR UR8, R2 ;  /* 0x00000000020872ca */ /* 0x000fe400000e0000 */
[----:B---3--:R-:W-:-:S04]  /*c180*/  LEA R8, R8, R10, 0x6 ;  /* 0x0000000a08087211 */ /* 0x008fc800078e30ff */
[----:B------:R-:W-:-:S07]  /*c190*/  R2UR UR11, R8 ;  /* 0x00000000080b72ca */ /* 0x000fce00000e0000 */
[----:B------:R-:W-:-:S09]  /*c1a0*/  UIADD3 UR8, UR8, 0x22400, URZ ;  /* 0x0002240008087890 */ /* 0x000fd2000fffe03f */
[----:B------:R2:W-:Y:S01]  /*c1b0*/  UTMALDG.4D [UR8], [UR4], desc[UR6] ;  /* 0x00000608040075b4 */ /* 0x0005e20008019000 */
[----:B------:R-:W3:Y:S02]  /*c1c0*/  SYNCS.PHASECHK.TRANS64.TRYWAIT P0, [R3+URZ+0x28c60], R6 ;  /* 0x028c6006030075a7 */ /* 0x000ee4000800017f */
[----:B--23--:R-:W-:Y:S05]  /*c1d0*/  @!P0 BRA `(.L_x_337) ;  /* 0x0000002800788947 */ /* 0x00cfea0003800000 */
.L_x_395:
[----:B------:R-:W-:Y:S05]  /*c1e0*/  @P1 BRA `(.L_x_338) ;  /* 0x00000000001c1947 */ /* 0x000fea0003800000 */
[----:B------:R-:W3:Y:S02]  /*c1f0*/  S2R R2, SR_TID.X ;  /* 0x0000000000027919 */ /* 0x000ee40000002100 */
[----:B---3--:R-:W-:-:S04]  /*c200*/  LOP3.LUT R2, R2, 0x1f, RZ, 0xc0, !PT ;  /* 0x0000001f02027812 */ /* 0x008fc800078ec0ff */
[----:B------:R-:W-:Y:S01]  /*c210*/  ISETP.NE.AND P0, PT, R2, RZ, PT ;  /* 0x000000ff0200720c */ /* 0x000fe20003f05270 */
[----:B------:R-:W-:-:S04]  /*c220*/  IMAD.MOV.U32 R2, RZ, RZ, 0x10000 ;  /* 0x00010000ff027424 */ /* 0x000fc800078e00ff */
[----:B------:R3:W-:Y:S08]  /*c230*/  SYNCS.ARRIVE.TRANS64 RZ, [R3+URZ+0x28c50], R2 ;  /* 0x028c500203ff79a7 */ /* 0x0007f0000800003f */
[----:B------:R-:W-:Y:S05]  /*c240*/  @!P0 BRA `(.L_x_338) ;  /* 0x0000000000048947 */ /* 0x000fea0003800000 */
[----:B------:R-:W-:Y:S01]  /*c250*/  BPT.TRAP 0x1 ;  /* 0x000000040000795c */ /* 0x000fe20000300000 */
.L_x_338:
[----:B---3--:R-:W3:Y:S01]  /*c260*/  LDL R2, [R1] ;  /* 0x0000000001027983 */ /* 0x008ee20000100800 */
[----:B-12---:R-:W-:Y:S01]  /*c270*/  MOV R6, 0x400 ;  /* 0x0000040000067802 */ /* 0x006fe20000000f00 */
[----:B------:R-:W1:Y:S01]  /*c280*/  S2R R10, SR_CgaCtaId ;  /* 0x00000000000a7919 */ /* 0x000e620000008800 */
[----:B------:R-:W-:Y:S01]  /*c290*/  R2UR UR9, R3 ;  /* 0x00000000030972ca */ /* 0x000fe200000e0000 */
[----:B------:R-:W-:Y:S01]  /*c2a0*/  UIADD3 UR4, UP0, UR40, 0x470, URZ ;  /* 0x0000047028047890 */ /* 0x000fe2000ff1e03f */
[----:B------:R-:W-:Y:S02]  /*c2b0*/  R2UR UR11, R8 ;  /* 0x00000000080b72ca */ /* 0x000fe400000e0000 */
[----:B------:R-:W-:Y:S02]  /*c2c0*/  R2UR UR12, R4 ;  /* 0x00000000040c72ca */ /* 0x000fe400000e0000 */
[----:B------:R-:W-:Y:S01]  /*c2d0*/  R2UR UR13, R7 ;  /* 0x00000000070d72ca */ /* 0x000fe200000e0000 */
[----:B------:R-:W-:Y:S01]  /*c2e0*/  UIADD3.X UR5, URZ, UR41, URZ, UP0, !UPT ;  /* 0x000000293f057290 */ /* 0x000fe200087fe43f */
[----:B-1----:R-:W-:-:S05]  /*c2f0*/  LEA R6, R10, R6, 0x18 ;  /* 0x000000060a067211 */ /* 0x002fca00078ec0ff */
        /* <DEDUP_REMOVED lines=9> */
[----:B---3--:R-:W-:-:S05]  /*c390*/  IMAD R2, R2, 0x10000, R6 ;  /* 0x0001000002027824 */ /* 0x008fca00078e0206 */
        /* <DEDUP_REMOVED lines=9> */
[----:B------:R1:W-:Y:S01]  /*c430*/  UTMALDG.4D [UR8], [UR4], desc[UR6] ;  /* 0x00000608040075b4 */ /* 0x0003e20008019000 */
[----:B------:R-:W-:Y:S01]  /*c440*/  UIADD3 UR16, UR14, 0xa400, URZ ;  /* 0x0000a4000e107890 */ /* 0x000fe2000fffe03f */
[----:B-1----:R-:W-:Y:S01]  /*c450*/  UMOV UR8, UR17 ;  /* 0x0000001100087c82 */ /* 0x002fe20008000000 */
[----:B------:R-:W-:Y:S02]  /*c460*/  UMOV UR10, UR18 ;  /* 0x00000012000a7c82 */ /* 0x000fe40008000000 */
[----:B------:R1:W-:Y:S01]  /*c470*/  UTMALDG.4D [UR8], [UR4], desc[UR6] ;  /* 0x00000608040075b4 */ /* 0x0003e20008019000 */
[----:B------:R-:W-:Y:S01]  /*c480*/  UIADD3 UR17, UR14, 0xc400, URZ ;  /* 0x0000c4000e117890 */ /* 0x000fe2000fffe03f */
[----:B-1----:R-:W-:Y:S01]  /*c490*/  UMOV UR8, UR19 ;  /* 0x0000001300087c82 */ /* 0x002fe20008000000 */
[----:B------:R-:W-:-:S02]  /*c4a0*/  UMOV UR10, UR20 ;  /* 0x00000014000a7c82 */ /* 0x000fc40008000000 */
[----:B------:R1:W-:Y:S02]  /*c4b0*/  UTMALDG.4D [UR8], [UR4], desc[UR6] ;  /* 0x00000608040075b4 */ /* 0x0003e40008019000 */
[----:B-1----:R-:W-:Y:S01]  /*c4c0*/  UMOV UR8, UR15 ;  /* 0x0000000f00087c82 */ /* 0x002fe20008000000 */
[----:B------:R-:W-:Y:S01]  /*c4d0*/  UMOV UR10, UR21 ;  /* 0x00000015000a7c82 */ /* 0x000fe20008000000 */
[----:B------:R-:W-:Y:S01]  /*c4e0*/  UIADD3 UR15, UR14, 0xe400, URZ ;  /* 0x0000e4000e0f7890 */ /* 0x000fe2000fffe03f */
[----:B------:R1:W-:Y:S02]  /*c4f0*/  UTMALDG.4D [UR8], [UR4], desc[UR6] ;  /* 0x00000608040075b4 */ /* 0x0003e40008019000 */
[----:B------:R-:W-:Y:S01]  /*c500*/  UMOV UR14, 0x180 ;  /* 0x00000180000e7882 */ /* 0x000fe20000000000 */
[----:B-1----:R-:W-:Y:S01]  /*c510*/  UMOV UR8, UR16 ;  /* 0x0000001000087c82 */ /* 0x002fe20008000000 */
[----:B------:R-:W-:Y:S02]  /*c520*/  UMOV UR10, UR22 ;  /* 0x00000016000a7c82 */ /* 0x000fe40008000000 */
[----:B------:R1:W-:Y:S02]  /*c530*/  UTMALDG.4D [UR8], [UR4], desc[UR6] ;  /* 0x00000608040075b4 */ /* 0x0003e40008019000 */
[----:B-1----:R-:W-:Y:S01]  /*c540*/  UMOV UR8, UR17 ;  /* 0x0000001100087c82 */ /* 0x002fe20008000000 */
[----:B------:R-:W-:Y:S01]  /*c550*/  UMOV UR10, UR14 ;  /* 0x0000000e000a7c82 */ /* 0x000fe20008000000 */
[----:B------:R-:W-:Y:S01]  /*c560*/  UMOV UR14, 0x1c0 ;  /* 0x000001c0000e7882 */ /* 0x000fe20000000000 */
[----:B------:R1:W-:Y:S02]  /*c570*/  UTMALDG.4D [UR8], [UR4], desc[UR6] ;  /* 0x00000608040075b4 */ /* 0x0003e40008019000 */
[----:B-1----:R-:W-:Y:S01]  /*c580*/  UMOV UR8, UR15 ;  /* 0x0000000f00087c82 */ /* 0x002fe20008000000 */
[----:B------:R-:W-:-:S02]  /*c590*/  UMOV UR10, UR14 ;  /* 0x0000000e000a7c82 */ /* 0x000fc40008000000 */
[----:B------:R1:W-:Y:S02]  /*c5a0*/  UTMALDG.4D [UR8], [UR4], desc[UR6] ;  /* 0x00000608040075b4 */ /* 0x0003e40008019000 */
[----:B-1----:R-:W-:Y:S01]  /*c5b0*/  NOP ;  /* 0x0000000000007918 */ /* 0x002fe20000000000 */
.L_x_333:
[----:B------:R-:W-:Y:S05]  /*c5c0*/  BSYNC B2 ;  /* 0x0000000000027941 */ /* 0x000fea0003800000 */
.L_x_332:
[----:B------:R-:W2:Y:S02]  /*c5d0*/  LDL.LU R2, [R1+0x14] ;  /* 0x0000140001027983 */ /* 0x000ea40000300800 */
[----:B--2---:R-:W-:-:S07]  /*c5e0*/  VIADD R8, R2, 0xfffffffd ;  /* 0xfffffffd02087836 */ /* 0x004fce0000000000 */
.L_x_331:
[----:B------:R-:W-:Y:S05]  /*c5f0*/  BSYNC B1 ;  /* 0x0000000000017941 */ /* 0x000fea0003800000 */
.L_x_330:
[----:B------:R-:W-:-:S04]  /*c600*/  IADD3 R2, -R11, RZ, RZ ;  /* 0x000000ff0b027210 */ /* 0x000fc80007ffe1ff */
[----:B------:R-:W-:-:S13]  /*c610*/  ISETP.NE.AND P0, PT, R9, R2, PT ;  /* 0x000000020900720c */ /* 0x000fda0003f05270 */
[----:B------:R-:W-:Y:S05]  /*c620*/  @!P0 BRA `(.L_x_329) ;  /* 0x00000010003c8947 */ /* 0x000fea0003800000 */
.L_x_353:
[----:B------:R-:W2:Y:S04]  /*c630*/  LDL.LU R3, [R1] ;  /* 0x0000000001037983 */ /* 0x000ea80000300800 */
[----:B------:R-:W3:Y:S01]  /*c640*/  LDL.LU R2, [R1+0x4] ;  /* 0x0000040001027983 */ /* 0x000ee20000300800 */
[----:B------:R-:W-:Y:S05]  /*c650*/  YIELD ;  /* 0x0000000000007946 */ /* 0x000fea0003800000 */
[----:B------:R-:W-:Y:S01]  /*c660*/  BSSY B1, `(.L_x_339) ;  /* 0x0000081000017945 */ /* 0x000fe20003800000 */
[----:B--2---:R-:W-:-:S05]  /*c670*/  VIADD R9, R3, 0x1 ;  /* 0x0000000103097836 */ /* 0x004fca0000000000 */
[----:B------:R-:W-:-:S04]  /*c680*/  ISETP.NE.AND P0, PT, R9, 0x2, PT ;  /* 0x000000020900780c */ /* 0x000fc80003f05270 */
[----:B------:R-:W-:Y:S02]  /*c690*/  SEL R10, RZ, 0x1, P0 ;  /* 0x00000001ff0a7807 */ /* 0x000fe40000000000 */
[----:B------:R-:W-:Y:S02]  /*c6a0*/  SEL R9, R9, RZ, P0 ;  /* 0x000000ff09097207 */ /* 0x000fe40000000000 */
[----:B---3--:R-:W-:Y:S01]  /*c6b0*/  LOP3.LUT R10, R2, R10, RZ, 0x3c, !PT ;  /* 0x0000000a020a7212 */ /* 0x008fe200078e3cff */
[----:B-1----:R-:W-:Y:S06]  /*c6c0*/  @!P6 BRA `(.L_x_340) ;  /* 0x0000000400e8e947 */ /* 0x002fec0003800000 */
[----:B------:R-:W-:Y:S01]  /*c6d0*/  ULDC.64 UR4, c[0x0][0x3f8] ;  /* 0x0000fe0000047ab9 */ /* 0x000fe20000000a00 */
[----:B------:R-:W-:Y:S01]  /*c6e0*/  IMAD.MOV.U32 R11, RZ, RZ, R8 ;  /* 0x000000ffff0b7224 */ /* 0x000fe200078e0008 */
[----:B------:R-:W-:-:S04]  /*c6f0*/  ISETP.NE.U32.AND P0, PT, RZ, UR4, PT ;  /* 0x00000004ff007c0c */ /* 0x000fc8000bf05070 */
[----:B------:R-:W-:-:S13]  /*c700*/  ISETP.NE.AND.EX P0, PT, RZ, UR5, PT, P0 ;  /* 0x00000005ff007c0c */ /* 0x000fda000bf05300 */
[----:B------:R-:W-:Y:S05]  /*c710*/  @!P0 BRA `(.L_x_341) ;  /* 0x0000000000448947 */ /* 0x000fea0003800000 */
[----:B------:R-:W1:Y:S01]  /*c720*/  LDC R7, c[0x0][0x41c] ;  /* 0x00010700ff077b82 */ /* 0x000e620000000800 */
[----:B------:R-:W-:Y:S01]  /*c730*/  ULDC.64 UR6, c[0x0][0x408] ;  /* 0x0001020000067ab9 */ /* 0x000fe20000000a00 */
[----:B-1----:R-:W-:-:S13]  /*c740*/  ISETP.NE.AND P0, PT, R7, 0x1, PT ;  /* 0x000000010700780c */ /* 0x002fda0003f05270 */
[----:B------:R-:W1:Y:S02]  /*c750*/  @P0 LDC.64 R2, c[0x0][0x420] ;  /* 0x00010800ff020b82 */ /* 0x000e640000000a00 */
[----:B-1----:R-:W-:-:S04]  /*c760*/  @P0 IMAD.HI.U32 R6, R8, R2, RZ ;  /* 0x0000000208060227 */ /* 0x002fc800078e00ff */
[----:B------:R-:W-:Y:S01]  /*c770*/  IMAD.MOV.U32 R2, RZ, RZ, R8 ;  /* 0x000000ffff027224 */ /* 0x000fe200078e0008 */
[----:B------:R-:W-:-:S04]  /*c780*/  @P0 SHF.R.U32.HI R2, RZ, R3, R6 ;  /* 0x00000003ff020219 */ /* 0x000fc80000011606 */
[----:B------:R-:W-:Y:S02]  /*c790*/  IADD3 R11, -R2, RZ, RZ ;  /* 0x000000ff020b7210 */ /* 0x000fe40007ffe1ff */
[----:B------:R-:W-:-:S03]  /*c7a0*/  SHF.R.S32.HI R3, RZ, 0x1f, R2 ;  /* 0x0000001fff037819 */ /* 0x000fc60000011402 */
[----:B------:R-:W-:Y:S02]  /*c7b0*/  IMAD R11, R7, R11, R8 ;  /* 0x0000000b070b7224 */ /* 0x000fe400078e0208 */
[----:B------:R-:W-:Y:S02]  /*c7c0*/  IMAD R7, R5, UR6, RZ ;  /* 0x0000000605077c24 */ /* 0x000fe4000f8e02ff */
[----:B------:R-:W-:-:S04]  /*c7d0*/  IMAD.WIDE.U32 R2, R0, UR6, R2 ;  /* 0x0000000600027c25 */ /* 0x000fc8000f8e0002 */
[----:B------:R-:W-:Y:S01]  /*c7e0*/  IMAD R7, R0, UR7, R7 ;  /* 0x0000000700077c24 */ /* 0x000fe2000f8e0207 */
[----:B------:R-:W-:-:S03]  /*c7f0*/  LEA R6, P0, R2, UR4, 0x2 ;  /* 0x0000000402067c11 */ /* 0x000fc6000f8010ff */
[----:B------:R-:W-:-:S05]  /*c800*/  IMAD.IADD R7, R7, 0x1, R3 ;  /* 0x0000000107077824 */ /* 0x000fca00078e0203 */
[----:B------:R-:W-:-:S06]  /*c810*/  LEA.HI.X R7, R2, UR5, R7, 0x2, P0 ;  /* 0x0000000502077c11 */ /* 0x000fcc00080f1407 */
[----:B------:R1:W5:Y:S02]  /*c820*/  LDG.E R7, desc[UR38][R6.64] ;  /* 0x0000002606077981 */ /* 0x000364000c1e1900 */
.L_x_341:
[----:B------:R-:W2:Y:S01]  /*c830*/  S2R R3, SR_CgaCtaId ;  /* 0x0000000000037919 */ /* 0x000ea20000008800 */
[----:B------:R-:W-:-:S04]  /*c840*/  MOV R2, 0x400 ;  /* 0x0000040000027802 */ /* 0x000fc80000000f00 */
[----:B--2---:R-:W-:Y:S02]  /*c850*/  LEA R2, R3, R2, 0x18 ;  /* 0x0000000203027211 */ /* 0x004fe400078ec0ff */
[----:B------:R-:W-:-:S03]  /*c860*/  SHF.L.U32 R3, R10, 0x1f, RZ ;  /* 0x0000001f0a037819 */ /* 0x000fc600000006ff */
[----:B------:R-:W-:-:S04]  /*c870*/  IMAD R2, R9, 0x8, R2 ;  /* 0x0000000809027824 */ /* 0x000fc800078e0202 */
[----:B------:R-:W2:Y:S02]  /*c880*/  SYNCS.PHASECHK.TRANS64.TRYWAIT P0, [R2+URZ+0x28c40], R3 ;  /* 0x028c4003020075a7 */ /* 0x000ea4000800017f */
[----:B--2---:R-:W-:Y:S05]  /*c890*/  @!P0 BRA `(.L_x_342) ;  /* 0x0000002000dc8947 */ /* 0x004fea0003800000 */
.L_x_396:
[----:B-1----:R-:W1:Y:S02]  /*c8a0*/  S2R R6, SR_TID.X ;  /* 0x0000000000067919 */ /* 0x002e640000002100 */
[----:B-1----:R-:W-:-:S04]  /*c8b0*/  LOP3.LUT R6, R6, 0x7f, RZ, 0xc0, !PT ;  /* 0x0000007f06067812 */ /* 0x002fc800078ec0ff */
[----:B------:R-:W-:-:S13]  /*c8c0*/  ISETP.NE.AND P0, PT, R6, RZ, PT ;  /* 0x000000ff0600720c */ /* 0x000fda0003f05270 */
[----:B------:R-:W-:Y:S05]  /*c8d0*/  @P0 BRA `(.L_x_343) ;  /* 0x00000000001c0947 */ /* 0x000fea0003800000 */
[----:B------:R-:W1:Y:S01]  /*c8e0*/  S2R R6, SR_TID.X ;  /* 0x0000000000067919 */ /* 0x000e620000002100 */
[----:B------:R-:W-:-:S04]  /*c8f0*/  IMAD.MOV.U32 R13, RZ, RZ, 0x2000 ;  /* 0x00002000ff0d7424 */ /* 0x000fc800078e00ff */
[----:B------:R3:W-:Y:S01]  /*c900*/  SYNCS.ARRIVE.TRANS64 RZ, [R2+URZ+0x28c30], R13 ;  /* 0x028c300d02ff79a7 */ /* 0x0007e2000800003f */
[----:B-1----:R-:W-:-:S04]  /*c910*/  LOP3.LUT R6, R6, 0x1f, RZ, 0xc0, !PT ;  /* 0x0000001f06067812 */ /* 0x002fc800078ec0ff */
[----:B------:R-:W-:-:S13]  /*c920*/  ISETP.NE.AND P1, PT, R6, RZ, PT ;  /* 0x000000ff0600720c */ /* 0x000fda0003f25270 */
[----:B---3--:R-:W-:Y:S05]  /*c930*/  @!P1 BRA `(.L_x_343) ;  /* 0x0000000000049947 */ /* 0x008fea0003800000 */
[----:B------:R-:W-:Y:S01]  /*c940*/  BPT.TRAP 0x1 ;  /* 0x000000040000795c */ /* 0x000fe20000300000 */
.L_x_343:
[----:B------:R-:W3:Y:S01]  /*c950*/  LDL R12, [R1+0x8] ;  /* 0x00000800010c7983 */ /* 0x000ee20000100800 */
[----:B------:R-:W-:Y:S01]  /*c960*/  MOV R6, 0x400 ;  /* 0x0000040000067802 */ /* 0x000fe20000000f00 */
[----:B------:R-:W1:Y:S01]  /*c970*/  S2R R13, SR_CgaCtaId ;  /* 0x00000000000d7919 */ /* 0x000e620000008800 */
[----:B------:R-:W-:Y:S01]  /*c980*/  R2UR UR9, R2 ;  /* 0x00000000020972ca */ /* 0x000fe200000e0000 */
[----:B------:R-:W-:Y:S01]  /*c990*/  UIADD3 UR4, UP0, UR40, 0x370, URZ ;  /* 0x0000037028047890 */ /* 0x000fe2000ff1e03f */
[----:B------:R-:W-:Y:S02]  /*c9a0*/  R2UR UR12, R4 ;  /* 0x00000000040c72ca */ /* 0x000fe400000e0000 */
[----:B-----5:R-:W-:Y:S01]  /*c9b0*/  R2UR UR13, R7 ;  /* 0x00000000070d72ca */ /* 0x020fe200000e0000 */
[----:B------:R-:W-:Y:S01]  /*c9c0*/  UIADD3.X UR5, URZ, UR41, URZ, UP0, !UPT ;  /* 0x000000293f057290 */ /* 0x000fe200087fe43f */
[----:B-1----:R-:W-:-:S04]  /*c9d0*/  LEA R6, R13, R6, 0x18 ;  /* 0x000000060d067211 */ /* 0x002fc800078ec0ff */
[----:B------:R-:W-:-:S04]  /*c9e0*/  LEA R6, R9, R6, 0xd ;  /* 0x0000000609067211 */ /* 0x000fc800078e68ff */
[----:B------:R-:W-:Y:S01]  /*c9f0*/  R2UR UR8, R6 ;  /* 0x00000000060872ca */ /* 0x000fe200000e0000 */
[----:B------:R-:W-:Y:S01]  /*ca00*/  UIADD3 UR9, UR9, 0x28c30, URZ ;  /* 0x00028c3009097890 */ /* 0x000fe2000fffe03f */
[----:B------:R-:W-:Y:S01]  /*ca10*/  UMOV UR6, 0x0 ;  /* 0x0000000000067882 */ /* 0x000fe20000000000 */
[----:B------:R-:W-:Y:S01]  /*ca20*/  UMOV UR7, 0x14f00000 ;  /* 0x14f0000000077882 */ /* 0x000fe20000000000 */
[----:B------:R-:W-:-:S09]  /*ca30*/  UMOV UR10, URZ ;  /* 0x0000003f000a7c82 */ /* 0x000fd20008000000 */
[----:B------:R-:W-:Y:S01]  /*ca40*/  UIADD3 UR8, UR8, 0x22400, URZ ;  /* 0x0002240008087890 */ /* 0x000fe2000fffe03f */
[----:B---3--:R-:W-:-:S05]  /*ca50*/  IMAD R6, R11, 0x40, R12 ;  /* 0x000000400b067824 */ /* 0x008fca00078e020c */
[----:B------:R-:W-:-:S13]  /*ca60*/  R2UR UR11, R6 ;  /* 0x00000000060b72ca */ /* 0x000fda00000e0000 */
[----:B------:R1:W-:Y:S01]  /*ca70*/  UTMALDG.4D [UR8], [UR4], desc[UR6] ;  /* 0x00000608040075b4 */ /* 0x0003e20008019000 */
[----:B------:R-:W3:Y:S02]  /*ca80*/  SYNCS.PHASECHK.TRANS64.TRYWAIT P1, [R2+URZ+0x28c60], R3 ;  /* 0x028c6003020075a7 */ /* 0x000ee4000802017f */
[----:B-1-3--:R-:W-:Y:S05]  /*ca90*/  @!P1 BRA `(.L_x_344) ;  /* 0x0000002000709947 */ /* 0x00afea0003800000 */
.L_x_397:
        /* <DEDUP_REMOVED lines=8> */
.L_x_345:
        /* <DEDUP_REMOVED lines=53> */
.L_x_340:
[----:B------:R-:W-:Y:S05]  /*ce70*/  BSYNC B1 ;  /* 0x0000000000017941 */ /* 0x000fea0003800000 */
.L_x_339:
[----:B------:R-:W-:Y:S01]  /*ce80*/  IADD3 R9, R9, 0x1, RZ ;  /* 0x0000000109097810 */ /* 0x000fe20007ffe0ff */
[----:B------:R-:W-:Y:S03]  /*ce90*/  BSSY B1, `(.L_x_346) ;  /* 0x0000084000017945 */ /* 0x000fe60003800000 */
[----:B------:R-:W-:-:S04]  /*cea0*/  ISETP.NE.AND P0, PT, R9, 0x2, PT ;  /* 0x000000020900780c */ /* 0x000fc80003f05270 */
[----:B------:R-:W-:Y:S02]  /*ceb0*/  SEL R3, RZ, 0x1, P0 ;  /* 0x00000001ff037807 */ /* 0x000fe40000000000 */
[----:B------:R-:W-:Y:S02]  /*cec0*/  SEL R12, R9, RZ, P0 ;  /* 0x000000ff090c7207 */ /* 0x000fe40000000000 */
[----:B------:R-:W-:-:S05]  /*ced0*/  LOP3.LUT R11, R10, R3, RZ, 0x3c, !PT ;  /* 0x000000030a0b7212 */ /* 0x000fca00078e3cff */
[----:B------:R1:W-:Y:S04]  /*cee0*/  STL [R1+0x4], R11 ;  /* 0x0000040b01007387 */ /* 0x0003e80000100800 */
[----:B------:R1:W-:Y:S01]  /*cef0*/  STL [R1], R12 ;  /* 0x0000000c01007387 */ /* 0x0003e20000100800 */
[----:B------:R-:W-:Y:S05]  /*cf00*/  @!P6 BRA `(.L_x_347) ;  /* 0x0000000400f0e947 */ /* 0x000fea0003800000 */
[----:B------:R-:W-:Y:S01]  /*cf10*/  ULDC.64 UR4, c[0x0][0x3f8] ;  /* 0x0000fe0000047ab9 */ /* 0x000fe20000000a00 */
[----:B------:R-:W-:Y:S01]  /*cf20*/  VIADD R9, R8, 0xffffffff ;  /* 0xffffffff08097836 */ /* 0x000fe20000000000 */
[----:B------:R-:W-:-:S04]  /*cf30*/  ISETP.NE.U32.AND P0, PT, RZ, UR4, PT ;  /* 0x00000004ff007c0c */ /* 0x000fc8000bf05070 */
[----:B------:R-:W-:-:S13]  /*cf40*/  ISETP.NE.AND.EX P0, PT, RZ, UR5, PT, P0 ;  /* 0x00000005ff007c0c */ /* 0x000fda000bf05300 */
[----:B------:R-:W-:Y:S05]  /*cf50*/  @!P0 BRA `(.L_x_348) ;  /* 0x0000000000448947 */ /* 0x000fea0003800000 */
[----:B------:R-:W2:Y:S01]  /*cf60*/  LDC R6, c[0x0][0x41c] ;  /* 0x00010700ff067b82 */ /* 0x000ea20000000800 */
[----:B------:R-:W-:Y:S02]  /*cf70*/  ULDC.64 UR6, c[0x0][0x408] ;  /* 0x0001020000067ab9 */ /* 0x000fe40000000a00 */
[----:B------:R-:W-:-:S04]  /*cf80*/  IMAD R7, R5, UR6, RZ ;  /* 0x0000000605077c24 */ /* 0x000fc8000f8e02ff */
[----:B------:R-:W-:Y:S01]  /*cf90*/  IMAD R7, R0, UR7, R7 ;  /* 0x0000000700077c24 */ /* 0x000fe2000f8e0207 */
[----:B--2---:R-:W-:-:S13]  /*cfa0*/  ISETP.NE.AND P0, PT, R6, 0x1, PT ;  /* 0x000000010600780c */ /* 0x004fda0003f05270 */
[----:B------:R-:W2:Y:S02]  /*cfb0*/  @P0 LDC.64 R2, c[0x0][0x420] ;  /* 0x00010800ff020b82 */ /* 0x000ea40000000a00 */
[----:B--2---:R-:W-:-:S04]  /*cfc0*/  @P0 IMAD.HI.U32 R10, R9, R2, RZ ;  /* 0x00000002090a0227 */ /* 0x004fc800078e00ff */
[----:B------:R-:W-:Y:S01]  /*cfd0*/  IMAD.MOV.U32 R2, RZ, RZ, R9 ;  /* 0x000000ffff027224 */ /* 0x000fe200078e0009 */
[----:B------:R-:W-:-:S05]  /*cfe0*/  @P0 SHF.R.U32.HI R2, RZ, R3, R10 ;  /* 0x00000003ff020219 */ /* 0x000fca000001160a */
[----:B------:R-:W-:-:S04]  /*cff0*/  IMAD.MOV R3, RZ, RZ, -R2 ;  /* 0x000000ffff037224 */ /* 0x000fc800078e0a02 */
[----:B------:R-:W-:Y:S01]  /*d000*/  IMAD R9, R6, R3, R9 ;  /* 0x0000000306097224 */ /* 0x000fe200078e0209 */
[----:B------:R-:W-:-:S03]  /*d010*/  SHF.R.S32.HI R3, RZ, 0x1f, R2 ;  /* 0x0000001fff037819 */ /* 0x000fc60000011402 */
[----:B------:R-:W-:-:S05]  /*d020*/  IMAD.WIDE.U32 R2, R0, UR6, R2 ;  /* 0x0000000600027c25 */ /* 0x000fca000f8e0002 */
[----:B------:R-:W-:Y:S02]  /*d030*/  IADD3 R7, R7, R3, RZ ;  /* 0x0000000307077210 */ /* 0x000fe40007ffe0ff */
[----:B------:R-:W-:-:S04]  /*d040*/  LEA R6, P0, R2, UR4, 0x2 ;  /* 0x0000000402067c11 */ /* 0x000fc8000f8010ff */
[----:B------:R-:W-:-:S06]  /*d050*/  LEA.HI.X R7, R2, UR5, R7, 0x2, P0 ;  /* 0x0000000502077c11 */ /* 0x000fcc00080f1407 */
[----:B------:R2:W5:Y:S03]  /*d060*/  LDG.E R7, desc[UR38][R6.64] ;  /* 0x0000002606077981 */ /* 0x000566000c1e1900 */
.L_x_348:
[----:B------:R-:W3:Y:S01]  /*d070*/  S2R R3, SR_CgaCtaId ;  /* 0x0000000000037919 */ /* 0x000ee20000008800 */
[----:B------:R-:W-:-:S04]  /*d080*/  MOV R2, 0x400 ;  /* 0x0000040000027802 */ /* 0x000fc80000000f00 */
[----:B---3--:R-:W-:Y:S02]  /*d090*/  LEA R2, R3, R2, 0x18 ;  /* 0x0000000203027211 */ /* 0x008fe400078ec0ff */
[----:B------:R-:W-:-:S03]  /*d0a0*/  SHF.L.U32 R3, R11, 0x1f, RZ ;  /* 0x0000001f0b037819 */ /* 0x000fc600000006ff */
[----:B------:R-:W-:-:S04]  /*d0b0*/  IMAD R2, R12, 0x8, R2 ;  /* 0x000000080c027824 */ /* 0x000fc800078e0202 */
[----:B------:R-:W3:Y:S02]  /*d0c0*/  SYNCS.PHASECHK.TRANS64.TRYWAIT P0, [R2+URZ+0x28c40], R3 ;  /* 0x028c4003020075a7 */ /* 0x000ee4000800017f */
[----:B---3--:R-:W-:Y:S05]  /*d0d0*/  @!P0 BRA `(.L_x_349) ;  /* 0x0000001800f48947 */ /* 0x008fea0003800000 */
.L_x_398:
[----:B--2---:R-:W2:Y:S02]  /*d0e0*/  S2R R6, SR_TID.X ;  /* 0x0000000000067919 */ /* 0x004ea40000002100 */
[----:B--2---:R-:W-:-:S04]  /*d0f0*/  LOP3.LUT R6, R6, 0x7f, RZ, 0xc0, !PT ;  /* 0x0000007f06067812 */ /* 0x004fc800078ec0ff */
[----:B------:R-:W-:-:S13]  /*d100*/  ISETP.NE.AND P0, PT, R6, RZ, PT ;  /* 0x000000ff0600720c */ /* 0x000fda0003f05270 */
[----:B------:R-:W-:Y:S05]  /*d110*/  @P0 BRA `(.L_x_350) ;  /* 0x00000000001c0947 */ /* 0x000fea0003800000 */
[----:B------:R-:W2:Y:S01]  /*d120*/  S2R R6, SR_TID.X ;  /* 0x0000000000067919 */ /* 0x000ea20000002100 */
[----:B-1----:R-:W-:-:S04]  /*d130*/  IMAD.MOV.U32 R11, RZ, RZ, 0x2000 ;  /* 0x00002000ff0b7424 */ /* 0x002fc800078e00ff */
[----:B------:R4:W-:Y:S01]  /*d140*/  SYNCS.ARRIVE.TRANS64 RZ, [R2+URZ+0x28c30], R11 ;  /* 0x028c300b02ff79a7 */ /* 0x0009e2000800003f */
[----:B--2---:R-:W-:-:S04]  /*d150*/  LOP3.LUT R6, R6, 0x1f, RZ, 0xc0, !PT ;  /* 0x0000001f06067812 */ /* 0x004fc800078ec0ff */
[----:B------:R-:W-:-:S13]  /*d160*/  ISETP.NE.AND P1, PT, R6, RZ, PT ;  /* 0x000000ff0600720c */ /* 0x000fda0003f25270 */
[----:B----4-:R-:W-:Y:S05]  /*d170*/  @!P1 BRA `(.L_x_350) ;  /* 0x0000000000049947 */ /* 0x010fea0003800000 */
[----:B------:R-:W-:Y:S01]  /*d180*/  BPT.TRAP 0x1 ;  /* 0x000000040000795c */ /* 0x000fe20000300000 */
.L_x_350:
[----:B------:R-:W2:Y:S01]  /*d190*/  LDL R6, [R1] ;  /* 0x0000000001067983 */ /* 0x000ea20000100800 */
[----:B-1----:R-:W-:-:S03]  /*d1a0*/  MOV R11, 0x400 ;  /* 0x00000400000b7802 */ /* 0x002fc60000000f00 */
[----:B------:R-:W4:Y:S01]  /*d1b0*/  LDL R10, [R1+0x8] ;  /* 0x00000800010a7983 */ /* 0x000f220000100800 */
[----:B------:R-:W1:Y:S01]  /*d1c0*/  S2R R12, SR_CgaCtaId ;  /* 0x00000000000c7919 */ /* 0x000e620000008800 */
[----:B------:R-:W-:Y:S01]  /*d1d0*/  R2UR UR9, R2 ;  /* 0x00000000020972ca */ /* 0x000fe200000e0000 */
[----:B------:R-:W-:Y:S01]  /*d1e0*/  UIADD3 UR4, UP0, UR40, 0x370, URZ ;  /* 0x0000037028047890 */ /* 0x000fe2000ff1e03f */
[----:B------:R-:W-:Y:S02]  /*d1f0*/  R2UR UR12, R4 ;  /* 0x00000000040c72ca */ /* 0x000fe400000e0000 */
[----:B-----5:R-:W-:Y:S01]  /*d200*/  R2UR UR13, R7 ;  /* 0x00000000070d72ca */ /* 0x020fe200000e0000 */
[----:B------:R-:W-:Y:S01]  /*d210*/  UIADD3.X UR5, URZ, UR41, URZ, UP0, !UPT ;  /* 0x000000293f057290 */ /* 0x000fe200087fe43f */
[----:B-1----:R-:W-:-:S07]  /*d220*/  LEA R11, R12, R11, 0x18 ;  /* 0x0000000b0c0b7211 */ /* 0x002fce00078ec0ff */
[----:B------:R-:W-:Y:S01]  /*d230*/  UIADD3 UR9, UR9, 0x28c30, URZ ;  /* 0x00028c3009097890 */ /* 0x000fe2000fffe03f */
[----:B------:R-:W-:Y:S01]  /*d240*/  UMOV UR6, 0x0 ;  /* 0x0000000000067882 */ /* 0x000fe20000000000 */
[----:B------:R-:W-:Y:S01]  /*d250*/  UMOV UR7, 0x14f00000 ;  /* 0x14f0000000077882 */ /* 0x000fe20000000000 */
[----:B------:R-:W-:Y:S01]  /*d260*/  UMOV UR10, URZ ;  /* 0x0000003f000a7c82 */ /* 0x000fe20008000000 */
[----:B--2---:R-:W-:-:S05]  /*d270*/  IMAD R6, R6, 0x2000, R11 ;  /* 0x0000200006067824 */ /* 0x004fca00078e020b */
[----:B------:R-:W-:Y:S02]  /*d280*/  R2UR UR8, R6 ;  /* 0x00000000060872ca */ /* 0x000fe400000e0000 */
[----:B----4-:R-:W-:-:S04]  /*d290*/  LEA R9, R9, R10, 0x6 ;  /* 0x0000000a09097211 */ /* 0x010fc800078e30ff */
[----:B------:R-:W-:-:S07]  /*d2a0*/  R2UR UR11, R9 ;  /* 0x00000000090b72ca */ /* 0x000fce00000e0000 */
[----:B------:R-:W-:-:S09]  /*d2b0*/  UIADD3 UR8, UR8, 0x22400, URZ ;  /* 0x0002240008087890 */ /* 0x000fd2000fffe03f */
[----:B------:R1:W-:Y:S01]  /*d2c0*/  UTMALDG.4D [UR8], [UR4], desc[UR6] ;  /* 0x00000608040075b4 */ /* 0x0003e20008019000 */
[----:B------:R-:W2:Y:S02]  /*d2d0*/  SYNCS.PHASECHK.TRANS64.TRYWAIT P1, [R2+URZ+0x28c60], R3 ;  /* 0x028c6003020075a7 */ /* 0x000ea4000802017f */
[----:B-12---:R-:W-:Y:S05]  /*d2e0*/  @!P1 BRA `(.L_x_351) ;  /* 0x0000001800849947 */ /* 0x006fea0003800000 */
.L_x_399:
[----:B------:R-:W-:Y:S05]  /*d2f0*/  @P0 BRA `(.L_x_352) ;  /* 0x00000000001c0947 */ /* 0x000fea0003800000 */
[----:B------:R-:W2:Y:S01]  /*d300*/  S2R R6, SR_TID.X ;  /* 0x0000000000067919 */ /* 0x000ea20000002100 */
[----:B-1-3--:R-:W-:-:S04]  /*d310*/  IMAD.MOV.U32 R3, RZ, RZ, 0x10000 ;  /* 0x00010000ff037424 */ /* 0x00afc800078e00ff */
[----:B------:R4:W-:Y:S01]  /*d320*/  SYNCS.ARRIVE.TRANS64 RZ, [R2+URZ+0x28c50], R3 ;  /* 0x028c500302ff79a7 */ /* 0x0009e2000800003f */
[----:B--2---:R-:W-:-:S04]  /*d330*/  LOP3.LUT R6, R6, 0x1f, RZ, 0xc0, !PT ;  /* 0x0000001f06067812 */ /* 0x004fc800078ec0ff */
[----:B------:R-:W-:-:S13]  /*d340*/  ISETP.NE.AND P1, PT, R6, RZ, PT ;  /* 0x000000ff0600720c */ /* 0x000fda0003f25270 */
[----:B----4-:R-:W-:Y:S05]  /*d350*/  @!P1 BRA `(.L_x_352) ;  /* 0x0000000000049947 */ /* 0x010fea0003800000 */
[----:B------:R-:W-:Y:S01]  /*d360*/  BPT.TRAP 0x1 ;  /* 0x000000040000795c */ /* 0x000fe20000300000 */
.L_x_352:
[----:B-1-3--:R-:W2:Y:S01]  /*d370*/  LDL R3, [R1] ;  /* 0x0000000001037983 */ /* 0x00aea20000100800 */
[----:B------:R-:W-:Y:S01]  /*d380*/  MOV R6, 0x400 ;  /* 0x0000040000067802 */ /* 0x000fe20000000f00 */
        /* <DEDUP_REMOVED lines=17> */
[----:B--2---:R-:W-:-:S05]  /*d4a0*/  IMAD R2, R3, 0x10000, R6 ;  /* 0x0001000003027824 */ /* 0x004fca00078e0206 */
        /* <DEDUP_REMOVED lines=33> */
[----:B--2---:R-:W-:Y:S01]  /*d6c0*/  NOP ;  /* 0x0000000000007918 */ /* 0x004fe20000000000 */
.L_x_347:
[----:B------:R-:W-:Y:S05]  /*d6d0*/  BSYNC B1 ;  /* 0x0000000000017941 */ /* 0x000fea0003800000 */
.L_x_346:
[C---:B------:R-:W-:Y:S01]  /*d6e0*/  ISETP.GT.AND P0, PT, R8.reuse, 0x1, PT ;  /* 0x000000010800780c */ /* 0x040fe20003f04270 */
[----:B------:R-:W-:-:S05]  /*d6f0*/  VIADD R2, R8, 0xfffffffe ;  /* 0xfffffffe08027836 */ /* 0x000fca0000000000 */
[----:B------:R-:W-:-:S07]  /*d700*/  MOV R8, R2 ;  /* 0x0000000200087202 */ /* 0x000fce0000000f00 */
[----:B------:R-:W-:Y:S05]  /*d710*/  @P0 BRA `(.L_x_353) ;  /* 0xffffffec00c40947 */ /* 0x000fea000383ffff */
.L_x_329:
[----:B------:R-:W-:Y:S05]  /*d720*/  BSYNC B0 ;  /* 0x0000000000007941 */ /* 0x000fea0003800000 */
.L_x_328:
[----:B------:R-:W2:Y:S01]  /*d730*/  LDL.LU R3, [R1] ;  /* 0x0000000001037983 */ /* 0x000ea20000300800 */
[----:B------:R-:W-:Y:S01]  /*d740*/  BSSY B0, `(.L_x_354) ;  /* 0x0000016000007945 */ /* 0x000fe20003800000 */
[----:B------:R-:W3:Y:S02]  /*d750*/  S2R R2, SR_TID.X ;  /* 0x0000000000027919 */ /* 0x000ee40000002100 */
[----:B---3--:R-:W-:-:S04]  /*d760*/  LOP3.LUT R2, R2, 0x1f, RZ, 0xc0, !PT ;  /* 0x0000001f02027812 */ /* 0x008fc800078ec0ff */
[----:B------:R-:W-:Y:S01]  /*d770*/  ISETP.NE.AND P1, PT, R2, RZ, PT ;  /* 0x000000ff0200720c */ /* 0x000fe20003f25270 */
[----:B--2---:R-:W-:-:S05]  /*d780*/  VIADD R0, R3, 0x1 ;  /* 0x0000000103007836 */ /* 0x004fca0000000000 */
[----:B------:R-:W-:-:S04]  /*d790*/  ISETP.NE.AND P0, PT, R0, 0x2, PT ;  /* 0x000000020000780c */ /* 0x000fc80003f05270 */
[----:B------:R-:W-:Y:S02]  /*d7a0*/  SEL R2, R0, RZ, P0 ;  /* 0x000000ff00027207 */ /* 0x000fe40000000000 */
[----:B------:R-:W-:-:S03]  /*d7b0*/  SEL R0, RZ, 0x1, P0 ;  /* 0x00000001ff007807 */ /* 0x000fc60000000000 */
[----:B------:R2:W-:Y:S01]  /*d7c0*/  STL [R1], R2 ;  /* 0x0000000201007387 */ /* 0x0005e20000100800 */
[----:B------:R-:W-:Y:S05]  /*d7d0*/  @P1 BRA `(.L_x_355) ;  /* 0x0000000000301947 */ /* 0x000fea0003800000 */
[----:B------:R-:W3:Y:S01]  /*d7e0*/  S2R R7, SR_LANEID ;  /* 0x0000000000077919 */ /* 0x000ee20000000000 */
[----:B------:R-:W-:Y:S01]  /*d7f0*/  VOTEU.ANY UR4, UPT, PT ;  /* 0x0000000000047886 */ /* 0x000fe200038e0100 */
[----:B--2---:R-:W2:Y:S01]  /*d800*/  LDC.64 R2, c[0x0][0xc38] ;  /* 0x00030e00ff027b82 */ /* 0x004ea20000000a00 */
[----:B------:R-:W3:Y:S08]  /*d810*/  FLO.U32 R4, UR4 ;  /* 0x0000000400047d00 */ /* 0x000ef000080e0000 */
[----:B------:R-:W2:Y:S01]  /*d820*/  POPC R5, UR4 ;  /* 0x0000000400057d09 */ /* 0x000ea20008000000 */
[----:B---3--:R-:W-:-:S13]  /*d830*/  ISETP.EQ.U32.AND P0, PT, R4, R7, PT ;  /* 0x000000070400720c */ /* 0x008fda0003f02070 */
[----:B--2---:R-:W2:Y:S01]  /*d840*/  @P0 ATOMG.E.ADD.STRONG.GPU PT, R3, desc[UR38][R2.64], R5 ;  /* 0x00000005020309a8 */ /* 0x004ea200081ee1e6 */
[----:B------:R-:W3:Y:S02]  /*d850*/  S2R R6, SR_LTMASK ;  /* 0x0000000000067919 */ /* 0x000ee40000003900 */
[----:B---3--:R-:W-:-:S04]  /*d860*/  LOP3.LUT R6, R6, UR4, RZ, 0xc0, !PT ;  /* 0x0000000406067c12 */ /* 0x008fc8000f8ec0ff */
[----:B------:R-:W3:Y:S01]  /*d870*/  POPC R7, R6 ;  /* 0x0000000600077309 */ /* 0x000ee20000000000 */
[----:B--2---:R-:W3:Y:S02]  /*d880*/  SHFL.IDX PT, R4, R3, R4, 0x1f ;  /* 0x00001f0403047589 */ /* 0x004ee400000e0000 */
[----:B---3--:R-:W-:-:S07]  /*d890*/  IADD3 R16, R4, UR37, R7 ;  /* 0x0000002504107c10 */ /* 0x008fce000fffe007 */
.L_x_355:
[----:B------:R-:W-:Y:S05]  /*d8a0*/  BSYNC B0 ;  /* 0x0000000000007941 */ /* 0x000fea0003800000 */
.L_x_354:
[----:B--2---:R-:W2:Y:S02]  /*d8b0*/  LDL.LU R2, [R1+0x4] ;  /* 0x0000040001027983 */ /* 0x004ea40000300800 */
[----:B--2---:R-:W-:-:S05]  /*d8c0*/  LOP3.LUT R2, R2, R0, RZ, 0x3c, !PT ;  /* 0x0000000002027212 */ /* 0x004fca00078e3cff */
[----:B------:R2:W-:Y:S02]  /*d8d0*/  STL [R1+0x4], R2 ;  /* 0x0000040201007387 */ /* 0x0005e40000100800 */
.L_x_311:
[----:B------:R-:W-:Y:S05]  /*d8e0*/  BSYNC B6 ;  /* 0x0000000000067941 */ /* 0x000fea0003800000 */
.L_x_309:
[----:B------:R-:W-:-:S03]  /*d8f0*/  UMOV UR4, 0xffffffff ;  /* 0xffffffff00047882 */ /* 0x000fc60000000000 */
[----:B------:R-:W-:Y:S05]  /*d900*/  BRA.DIV UR4, `(.L_x_356) ;  /* 0x0000001604107947 */ /* 0x000fea000b800000 */
[----:B------:R3:W4:Y:S04]  /*d910*/  SHFL.IDX PT, R4, R16, RZ, 0x1f ;  /* 0x00001fff10047589 */ /* 0x00072800000e0000 */
[----:B------:R3:W0:Y:S02]  /*d920*/  SHFL.IDX PT, R5, R16, 0x1, 0x1f ;  /* 0x00201f0010057f89 */ /* 0x00062400000e0000 */
.L_x_403:
[----:B0-----:R-:W0:Y:S01]  /*d930*/  S2R R0, SR_TID.X ;  /* 0x0000000000007919 */ /* 0x001e220000002100 */
[----:B------:R-:W-:Y:S01]  /*d940*/  ULDC UR4, c[0x0][0xc14] ;  /* 0x0003050000047ab9 */ /* 0x000fe20000000800 */
[----:B------:R-:W-:Y:S01]  /*d950*/  BSSY B0, `(.L_x_357) ;  /* 0x000000b000007945 */ /* 0x000fe20003800000 */
[----:B------:R-:W-:Y:S02]  /*d960*/  MOV R3, RZ ;  /* 0x000000ff00037202 */ /* 0x000fe40000000f00 */
[----:B0-----:R-:W-:Y:S01]  /*d970*/  LOP3.LUT R8, R0, 0x1f, RZ, 0xc0, !PT ;  /* 0x0000001f00087812 */ /* 0x001fe200078ec0ff */
[----:B------:R-:W-:-:S03]  /*d980*/  IMAD.U32 R0, RZ, RZ, UR4 ;  /* 0x00000004ff007e24 */ /* 0x000fc6000f8e00ff */
[C---:B------:R-:W-:Y:S01]  /*d990*/  ISETP.NE.AND P0, PT, R8.reuse, 0x1f, PT ;  /* 0x0000001f0800780c */ /* 0x040fe20003f05270 */
[----:B------:R-:W-:-:S05]  /*d9a0*/  IMAD.IADD R7, R8, 0x1, R19 ;  /* 0x0000000108077824 */ /* 0x000fca00078e0213 */
[----:B------:R-:W-:-:S13]  /*d9b0*/  ISETP.GE.OR P0, PT, R7, R0, !P0 ;  /* 0x000000000700720c */ /* 0x000fda0004706670 */
[----:B------:R-:W-:Y:S05]  /*d9c0*/  @P0 BRA `(.L_x_358) ;  /* 0x00000000000c0947 */ /* 0x000fea0003800000 */
[----:B--2---:R-:W0:Y:S02]  /*d9d0*/  LDC.64 R2, c[0x0][0xc58] ;  /* 0x00031600ff027b82 */ /* 0x004e240000000a00 */
[----:B0-----:R-:W-:-:S06]  /*d9e0*/  IMAD.WIDE R2, R7, 0x4, R2 ;  /* 0x0000000407027825 */ /* 0x001fcc00078e0202 */
[----:B------:R0:W5:Y:S02]  /*d9f0*/  LDG.E R3, desc[UR38][R2.64] ;  /* 0x0000002602037981 */ /* 0x000164000c1e1900 */
.L_x_358:
[----:B------:R-:W-:Y:S05]  /*da00*/  BSYNC B0 ;  /* 0x0000000000007941 */ /* 0x000fea0003800000 */
.L_x_357:
[----:B------:R-:W-:-:S03]  /*da10*/  UMOV UR4, 0xffffffff ;  /* 0xffffffff00047882 */ /* 0x000fc60000000000 */
[----:B------:R-:W-:Y:S05]  /*da20*/  BRA.DIV UR4, `(.L_x_359) ;  /* 0x0000001604147947 */ /* 0x000fea000b800000 */
[----:B-----5:R-:W0:Y:S01]  /*da30*/  SHFL.UP PT, R14, R3, 0x1, RZ ;  /* 0x04200000030e7989 */ /* 0x020e2200000e00ff */
[C---:B------:R-:W-:Y:S02]  /*da40*/  ISETP.NE.AND P0, PT, R8.reuse, RZ, PT ;  /* 0x000000ff0800720c */ /* 0x040fe40003f05270 */
[----:B------:R-:W-:Y:S02]  /*da50*/  ISETP.GE.U32.AND P1, PT, R8, 0x2, PT ;  /* 0x000000020800780c */ /* 0x000fe40003f26070 */
[----:B0-----:R-:W-:Y:S02]  /*da60*/  SEL R14, R14, RZ, P0 ;  /* 0x000000ff0e0e7207 */ /* 0x001fe40000000000 */
[----:B------:R-:W-:-:S03]  /*da70*/  ISETP.GE.U32.AND P0, PT, R8, 0x4, PT ;  /* 0x000000040800780c */ /* 0x000fc60003f06070 */
[----:B------:R-:W-:-:S05]  /*da80*/  IMAD.IADD R13, R3, 0x1, R14 ;  /* 0x00000001030d7824 */ /* 0x000fca00078e020e */
[----:B------:R-:W2:Y:S02]  /*da90*/  SHFL.UP PT, R14, R13, 0x2, RZ ;  /* 0x044000000d0e7989 */ /* 0x000ea400000e00ff */
[----:B--2---:R-:W-:Y:S02]  /*daa0*/  SEL R2, R14, RZ, P1 ;  /* 0x000000ff0e027207 */ /* 0x004fe40000800000 */
[----:B------:R-:W-:-:S03]  /*dab0*/  ISETP.GE.U32.AND P1, PT, R8, 0x8, PT ;  /* 0x000000080800780c */ /* 0x000fc60003f26070 */
[----:B------:R-:W-:-:S05]  /*dac0*/  IMAD.IADD R2, R13, 0x1, R2 ;  /* 0x000000010d027824 */ /* 0x000fca00078e0202 */
[----:B------:R-:W0:Y:S02]  /*dad0*/  SHFL.UP PT, R14, R2, 0x4, RZ ;  /* 0x04800000020e7989 */ /* 0x000e2400000e00ff */
[----:B0-----:R-:W-:Y:S02]  /*dae0*/  SEL R7, R14, RZ, P0 ;  /* 0x000000ff0e077207 */ /* 0x001fe40000000000 */
[----:B------:R-:W-:-:S03]  /*daf0*/  ISETP.GE.U32.AND P0, PT, R8, 0x10, PT ;  /* 0x000000100800780c */ /* 0x000fc60003f06070 */
[----:B------:R-:W-:-:S05]  /*db00*/  IMAD.IADD R6, R2, 0x1, R7 ;  /* 0x0000000102067824 */ /* 0x000fca00078e0207 */
[----:B------:R-:W0:Y:S02]  /*db10*/  SHFL.UP PT, R14, R6, 0x8, RZ ;  /* 0x05000000060e7989 */ /* 0x000e2400000e00ff */
[----:B0-----:R-:W-:-:S04]  /*db20*/  SEL R7, R14, RZ, P1 ;  /* 0x000000ff0e077207 */ /* 0x001fc80000800000 */
[----:B------:R-:W-:-:S05]  /*db30*/  IADD3 R7, R6, R7, RZ ;  /* 0x0000000706077210 */ /* 0x000fca0007ffe0ff */
[----:B------:R-:W0:Y:S02]  /*db40*/  SHFL.UP PT, R14, R7, 0x10, RZ ;  /* 0x06000000070e7989 */ /* 0x000e2400000e00ff */
[----:B0-----:R-:W-:-:S05]  /*db50*/  SEL R14, R14, RZ, P0 ;  /* 0x000000ff0e0e7207 */ /* 0x001fca0000000000 */
[----:B------:R-:W-:-:S05]  /*db60*/  IMAD.IADD R2, R7, 0x1, R14 ;  /* 0x0000000107027824 */ /* 0x000fca00078e020e */
[----:B------:R0:W2:Y:S02]  /*db70*/  SHFL.IDX PT, R14, R2, 0x1f, 0x1f ;  /* 0x03e01f00020e7f89 */ /* 0x0000a400000e0000 */
.L_x_411:
[----:B------:R-:W-:Y:S02]  /*db80*/  ULDC UR4, c[0x0][0xc10] ;  /* 0x0003040000047ab9 */ /* 0x000fe40000000800 */
[----:B---3--:R-:W-:-:S04]  /*db90*/  IMAD.U32 R16, RZ, RZ, UR4 ;  /* 0x00000004ff107e24 */ /* 0x008fc8000f8e00ff */
[----:B--2---:R-:W-:-:S04]  /*dba0*/  IMAD R6, R14, R16, RZ ;  /* 0x000000100e067224 */ /* 0x004fc800078e02ff */
[----:B------:R-:W-:-:S05]  /*dbb0*/  IMAD.IADD R5, R5, 0x1, R6 ;  /* 0x0000000105057824 */ /* 0x000fca00078e0206 */
[----:B----4-:R-:W-:-:S13]  /*dbc0*/  ISETP.GT.AND P0, PT, R5, R4, PT ;  /* 0x000000040500720c */ /* 0x010fda0003f04270 */
[----:B------:R-:W-:Y:S05]  /*dbd0*/  @P0 BRA `(.L_x_360) ;  /* 0x0000000000b40947 */ /* 0x000fea0003800000 */
[----:B------:R-:W2:Y:S02]  /*dbe0*/  LDC R0, c[0x0][0xc14] ;  /* 0x00030500ff007b82 */ /* 0x000ea40000000800 */
.L_x_365:
[----:B------:R-:W-:-:S04]  /*dbf0*/  IADD3 R19, R19, 0x1f, RZ ;  /* 0x0000001f13137810 */ /* 0x000fc80007ffe0ff */
[----:B--2---:R-:W-:-:S13]  /*dc00*/  ISETP.GE.AND P0, PT, R19, R0, PT ;  /* 0x000000001300720c */ /* 0x004fda0003f06270 */
[----:B------:R-:W-:Y:S05]  /*dc10*/  @P0 BRA `(.L_x_361) ;  /* 0x00000004005c0947 */ /* 0x000fea0003800000 */
[----:B0-----:R-:W0:Y:S01]  /*dc20*/  S2R R2, SR_TID.X ;  /* 0x0000000000027919 */ /* 0x001e220000002100 */
[----:B------:R-:W-:Y:S01]  /*dc30*/  BSSY B0, `(.L_x_362) ;  /* 0x000000a000007945 */ /* 0x000fe20003800000 */
[----:B------:R-:W-:Y:S01]  /*dc40*/  IMAD.MOV.U32 R3, RZ, RZ, RZ ;  /* 0x000000ffff037224 */ /* 0x000fe200078e00ff */
[----:B0-----:R-:W-:-:S04]  /*dc50*/  LOP3.LUT R8, R2, 0x1f, RZ, 0xc0, !PT ;  /* 0x0000001f02087812 */ /* 0x001fc800078ec0ff */
[C---:B------:R-:W-:Y:S01]  /*dc60*/  ISETP.NE.AND P1, PT, R8.reuse, 0x1f, PT ;  /* 0x0000001f0800780c */ /* 0x040fe20003f25270 */
[----:B------:R-:W-:-:S05]  /*dc70*/  IMAD.IADD R7, R8, 0x1, R19 ;  /* 0x0000000108077824 */ /* 0x000fca00078e0213 */
[----:B------:R-:W-:-:S13]  /*dc80*/  ISETP.GE.OR P0, PT, R7, R0, !P1 ;  /* 0x000000000700720c */ /* 0x000fda0004f06670 */
[----:B------:R-:W-:Y:S05]  /*dc90*/  @P0 BRA `(.L_x_363) ;  /* 0x00000000000c0947 */ /* 0x000fea0003800000 */
[----:B------:R-:W0:Y:S02]  /*dca0*/  LDC.64 R2, c[0x0][0xc58] ;  /* 0x00031600ff027b82 */ /* 0x000e240000000a00 */
[----:B0-----:R-:W-:-:S06]  /*dcb0*/  IMAD.WIDE R2, R7, 0x4, R2 ;  /* 0x0000000407027825 */ /* 0x001fcc00078e0202 */
[----:B------:R0:W5:Y:S02]  /*dcc0*/  LDG.E R3, desc[UR38][R2.64] ;  /* 0x0000002602037981 */ /* 0x000164000c1e1900 */
.L_x_363:
[----:B------:R-:W-:Y:S05]  /*dcd0*/  BSYNC B0 ;  /* 0x0000000000007941 */ /* 0x000fea0003800000 */
.L_x_362:
[----:B------:R-:W-:-:S03]  /*dce0*/  UMOV UR4, 0xffffffff ;  /* 0xffffffff00047882 */ /* 0x000fc60000000000 */
[----:B------:R-:W-:Y:S05]  /*dcf0*/  BRA.DIV UR4, `(.L_x_364) ;  /* 0x0000001604307947 */ /* 0x000fea000b800000 */
[----:B-----5:R-:W2:Y:S01]  /*dd00*/  SHFL.UP PT, R14, R3, 0x1, RZ ;  /* 0x04200000030e7989 */ /* 0x020ea200000e00ff */
[C---:B------:R-:W-:Y:S02]  /*dd10*/  ISETP.NE.AND P0, PT, R8.reuse, RZ, PT ;  /* 0x000000ff0800720c */ /* 0x040fe40003f05270 */
[----:B------:R-:W-:Y:S02]  /*dd20*/  ISETP.GE.U32.AND P1, PT, R8, 0x2, PT ;  /* 0x000000020800780c */ /* 0x000fe40003f26070 */
[----:B--2---:R-:W-:Y:S02]  /*dd30*/  SEL R14, R14, RZ, P0 ;  /* 0x000000ff0e0e7207 */ /* 0x004fe40000000000 */
[----:B------:R-:W-:-:S03]  /*dd40*/  ISETP.GE.U32.AND P0, PT, R8, 0x4, PT ;  /* 0x000000040800780c */ /* 0x000fc60003f06070 */
[----:B------:R-:W-:-:S05]  /*dd50*/  IMAD.IADD R13, R3, 0x1, R14 ;  /* 0x00000001030d7824 */ /* 0x000fca00078e020e */
[----:B------:R-:W0:Y:S02]  /*dd60*/  SHFL.UP PT, R14, R13, 0x2, RZ ;  /* 0x044000000d0e7989 */ /* 0x000e2400000e00ff */
        /* <DEDUP_REMOVED lines=11> */
[----:B0-----:R-:W-:-:S05]  /*de20*/  SEL R14, R14, RZ, P0 ;  /* 0x000000ff0e0e7207 */ /* 0x001fca0000000000 */
[----:B------:R-:W-:-:S05]  /*de30*/  IMAD.IADD R2, R7, 0x1, R14 ;  /* 0x0000000107027824 */ /* 0x000fca00078e020e */
[----:B------:R0:W2:Y:S02]  /*de40*/  SHFL.IDX PT, R14, R2, 0x1f, 0x1f ;  /* 0x03e01f00020e7f89 */ /* 0x0000a400000e0000 */
.L_x_419:
[----:B------:R-:W-:Y:S02]  /*de50*/  ULDC UR4, c[0x0][0xc10] ;  /* 0x0003040000047ab9 */ /* 0x000fe40000000800 */
[----:B------:R-:W-:-:S05]  /*de60*/  MOV R16, UR4 ;  /* 0x0000000400107c02 */ /* 0x000fca0008000f00 */
[----:B--2---:R-:W-:-:S04]  /*de70*/  IMAD R6, R14, R16, RZ ;  /* 0x000000100e067224 */ /* 0x004fc800078e02ff */
[----:B------:R-:W-:-:S05]  /*de80*/  IMAD.IADD R5, R6, 0x1, R5 ;  /* 0x0000000106057824 */ /* 0x000fca00078e0205 */
[----:B------:R-:W-:-:S13]  /*de90*/  ISETP.GT.AND P0, PT, R5, R4, PT ;  /* 0x000000040500720c */ /* 0x000fda0003f04270 */
[----:B------:R-:W-:Y:S05]  /*dea0*/  @!P0 BRA `(.L_x_365) ;  /* 0xfffffffc00508947 */ /* 0x000fea000383ffff */
.L_x_360:
[----:B------:R-:W-:Y:S01]  /*deb0*/  IMAD.IADD R6, R5, 0x1, -R6 ;  /* 0x0000000105067824 */ /* 0x000fe200078e0a06 */
[----:B------:R-:W-:-:S03]  /*dec0*/  UMOV UR4, 0xffffffff ;  /* 0xffffffff00047882 */ /* 0x000fc60000000000 */
[----:B------:R-:W-:-:S05]  /*ded0*/  IMAD R5, R2, R16, R6 ;  /* 0x0000001002057224 */ /* 0x000fca00078e0206 */
[----:B------:R-:W-:Y:S01]  /*dee0*/  ISETP.GT.AND P6, PT, R5, R4, PT ;  /* 0x000000040500720c */ /* 0x000fe20003fc4270 */
[----:B------:R-:W-:-:S12]  /*def0*/  BRA.DIV UR4, `(.L_x_366) ;  /* 0x0000001604807947 */ /* 0x000fd8000b800000 */
[----:B------:R-:W-:-:S04]  /*df00*/  VOTE.ANY R7, PT, !P6 ;  /* 0x0000000000077806 */ /* 0x000fc800070e0100 */
[----:B------:R-:W2:Y:S02]  /*df10*/  POPC R5, R7 ;  /* 0x0000000700057309 */ /* 0x000ea40000000000 */
[----:B--2---:R2:W3:Y:S02]  /*df20*/  SHFL.IDX PT, R17, R3, R5, 0x1f ;  /* 0x00001f0503117589 */ /* 0x0044e400000e0000 */
.L_x_423:
[----:B------:R-:W-:Y:S01]  /*df30*/  ISETP.NE.AND P0, PT, R7, RZ, PT ;  /* 0x000000ff0700720c */ /* 0x000fe20003f05270 */
[----:B------:R-:W-:-:S12]  /*df40*/  IMAD.MOV.U32 R14, RZ, RZ, RZ ;  /* 0x000000ffff0e7224 */ /* 0x000fd800078e00ff */
[----:B------:R-:W-:Y:S05]  /*df50*/  @!P0 BRA `(.L_x_367) ;  /* 0x0000000000108947 */ /* 0x000fea0003800000 */
[----:B------:R-:W-:Y:S01]  /*df60*/  UMOV UR4, 0xffffffff ;  /* 0xffffffff00047882 */ /* 0x000fe20000000000 */
[----:B-1----:R-:W-:Y:S02]  /*df70*/  IADD3 R12, R5, -0x1, RZ ;  /* 0xffffffff050c7810 */ /* 0x002fe40007ffe0ff */
[----:B------:R-:W-:Y:S05]  /*df80*/  BRA.DIV UR4, `(.L_x_368) ;  /* 0x0000001604a47947 */ /* 0x000fea000b800000 */
[----:B------:R4:W1:Y:S02]  /*df90*/  SHFL.IDX PT, R14, R2, R12, 0x1f ;  /* 0x00001f0c020e7589 */ /* 0x00086400000e0000 */
.L_x_367:
[----:B---3--:R-:W-:Y:S01]  /*dfa0*/  IABS R7, R17 ;  /* 0x0000001100077213 */ /* 0x008fe20000000000 */
[----:B-1----:R-:W-:Y:S02]  /*dfb0*/  IMAD R16, R14, R16, R6 ;  /* 0x000000100e107224 */ /* 0x002fe400078e0206 */
[----:B------:R-:W-:Y:S01]  /*dfc0*/  IMAD.IADD R19, R5, 0x1, R19 ;  /* 0x0000000105137824 */ /* 0x000fe200078e0213 */
[----:B------:R-:W1:Y:S08]  /*dfd0*/  I2F.RP R8, R7 ;  /* 0x0000000700087306 */ /* 0x000e700000209400 */
[----:B-1----:R-:W2:Y:S02]  /*dfe0*/  MUFU.RCP R8, R8 ;  /* 0x0000000800087308 */ /* 0x002ea40000001000 */
[----:B--2---:R-:W-:-:S06]  /*dff0*/  VIADD R3, R8, 0xffffffe ;  /* 0x0ffffffe08037836 */ /* 0x004fcc0000000000 */
[----:B------:R-:W0:Y:S02]  /*e000*/  F2I.FTZ.U32.TRUNC.NTZ R3, R3 ;  /* 0x0000000300037305 */ /* 0x000e24000021f000 */
[----:B0---4-:R-:W-:-:S04]  /*e010*/  IMAD.MOV R2, RZ, RZ, -R3 ;  /* 0x000000ffff027224 */ /* 0x011fc800078e0a03 */
[----:B------:R-:W-:Y:S02]  /*e020*/  IMAD R9, R2, R7, RZ ;  /* 0x0000000702097224 */ /* 0x000fe400078e02ff */
[----:B------:R-:W-:-:S04]  /*e030*/  IMAD.MOV.U32 R2, RZ, RZ, RZ ;  /* 0x000000ffff027224 */ /* 0x000fc800078e00ff */
[----:B------:R-:W-:Y:S01]  /*e040*/  IMAD.HI.U32 R6, R3, R9, R2 ;  /* 0x0000000903067227 */ /* 0x000fe200078e0002 */
[----:B------:R-:W-:Y:S02]  /*e050*/  IADD3 R2, R4, -R16, RZ ;  /* 0x8000001004027210 */ /* 0x000fe40007ffe0ff */
[----:B------:R-:W-:Y:S02]  /*e060*/  IABS R4, R17 ;  /* 0x0000001100047213 */ /* 0x000fe40000000000 */
[----:B------:R-:W-:-:S03]  /*e070*/  IABS R3, R2 ;  /* 0x0000000200037213 */ /* 0x000fc60000000000 */
[----:B------:R-:W-:Y:S02]  /*e080*/  IMAD.MOV R4, RZ, RZ, -R4 ;  /* 0x000000ffff047224 */ /* 0x000fe400078e0a04 */
[----:B------:R-:W-:-:S04]  /*e090*/  IMAD.HI.U32 R6, R6, R3, RZ ;  /* 0x0000000306067227 */ /* 0x000fc800078e00ff */
[----:B------:R-:W-:Y:S01]  /*e0a0*/  IMAD R4, R6, R4, R3 ;  /* 0x0000000406047224 */ /* 0x000fe200078e0203 */
[----:B------:R-:W-:-:S04]  /*e0b0*/  LOP3.LUT R3, R2, R17, RZ, 0x3c, !PT ;  /* 0x0000001102037212 */ /* 0x000fc800078e3cff */
[----:B------:R-:W-:-:S13]  /*e0c0*/  ISETP.GT.U32.AND P0, PT, R7, R4, PT ;  /* 0x000000040700720c */ /* 0x000fda0003f04070 */
[----:B------:R-:W-:Y:S02]  /*e0d0*/  @!P0 IMAD.IADD R4, R4, 0x1, -R7 ;  /* 0x0000000104048824 */ /* 0x000fe400078e0a07 */
[----:B------:R-:W-:-:S03]  /*e0e0*/  @!P0 VIADD R6, R6, 0x1 ;  /* 0x0000000106068836 */ /* 0x000fc60000000000 */
[----:B------:R-:W-:-:S13]  /*e0f0*/  ISETP.GE.U32.AND P0, PT, R4, R7, PT ;  /* 0x000000070400720c */ /* 0x000fda0003f06070 */
[----:B------:R-:W-:Y:S02]  /*e100*/  @P0 IADD3 R6, R6, 0x1, RZ ;  /* 0x0000000106060810 */ /* 0x000fe40007ffe0ff */
[----:B------:R-:W-:-:S13]  /*e110*/  ISETP.GE.AND P0, PT, R3, RZ, PT ;  /* 0x000000ff0300720c */ /* 0x000fda0003f06270 */
[----:B------:R-:W-:Y:S01]  /*e120*/  @!P0 IMAD.MOV R6, RZ, RZ, -R6 ;  /* 0x000000ffff068224 */ /* 0x000fe200078e0a06 */
[----:B------:R-:W-:-:S13]  /*e130*/  ISETP.NE.AND P0, PT, R17, RZ, PT ;  /* 0x000000ff1100720c */ /* 0x000fda0003f05270 */
[----:B------:R-:W-:-:S04]  /*e140*/  @!P0 LOP3.LUT R6, RZ, R17, RZ, 0x33, !PT ;  /* 0x00000011ff068212 */ /* 0x000fc800078e33ff */
[----:B------:R-:W-:Y:S01]  /*e150*/  MOV R18, R6 ;  /* 0x0000000600127202 */ /* 0x000fe20000000f00 */
[----:B------:R-:W-:-:S04]  /*e160*/  IMAD.MOV R3, RZ, RZ, -R6 ;  /* 0x000000ffff037224 */ /* 0x000fc800078e0a06 */
[----:B------:R-:W-:Y:S01]  /*e170*/  IMAD R17, R17, R3, R2 ;  /* 0x0000000311117224 */ /* 0x000fe200078e0202 */
[----:B------:R-:W-:Y:S06]  /*e180*/  BRA `(.L_x_369) ;  /* 0x00000000001c7947 */ /* 0x000fec0003800000 */
.L_x_361:
[----:B------:R-:W-:Y:S01]  /*e190*/  UMOV UR4, URZ ;  /* 0x0000003f00047c82 */ /* 0x000fe20008000000 */
[----:B------:R-:W-:Y:S01]  /*e1a0*/  UMOV UR5, URZ ;  /* 0x0000003f00057c82 */ /* 0x000fe20008000000 */
[----:B------:R-:W-:Y:S01]  /*e1b0*/  ULDC UR6, c[0x0][0xc14] ;  /* 0x0003050000067ab9 */ /* 0x000fe20000000800 */
[----:B------:R-:W-:Y:S01]  /*e1c0*/  IMAD.MOV.U32 R16, RZ, RZ, R4 ;  /* 0x000000ffff107224 */ /* 0x000fe200078e0004 */
[----:B------:R-:W-:Y:S01]  /*e1d0*/  MOV R19, UR6 ;  /* 0x0000000600137c02 */ /* 0x000fe20008000f00 */
[----:B------:R-:W-:Y:S02]  /*e1e0*/  IMAD.U32 R17, RZ, RZ, UR4 ;  /* 0x00000004ff117e24 */ /* 0x000fe4000f8e00ff */
[----:B------:R-:W-:-:S07]  /*e1f0*/  IMAD.U32 R18, RZ, RZ, UR5 ;  /* 0x00000005ff127e24 */ /* 0x000fce000f8e00ff */
.L_x_369:
[----:B0-----:R-:W0:Y:S01]  /*e200*/  S2R R2, SR_TID.X ;  /* 0x0000000000027919 */ /* 0x001e220000002100 */
[----:B------:R-:W-:Y:S05]  /*e210*/  WARPSYNC.ALL ;  /* 0x0000000000007948 */ /* 0x000fea0003800000 */
[----:B------:R-:W-:Y:S01]  /*e220*/  BAR.SYNC.DEFER_BLOCKING 0x4, 0x120 ;  /* 0x0104800000007b1d */ /* 0x000fe20000010000 */
[----:B0-----:R-:W-:-:S04]  /*e230*/  LOP3.LUT R2, R2, 0x1f, RZ, 0xc0, !PT ;  /* 0x0000001f02027812 */ /* 0x001fc800078ec0ff */
[----:B------:R-:W-:-:S13]  /*e240*/  ISETP.NE.AND P0, PT, R2, RZ, PT ;  /* 0x000000ff0200720c */ /* 0x000fda0003f05270 */
[----:B------:R-:W0:Y:S01]  /*e250*/  @!P0 S2R R3, SR_CgaCtaId ;  /* 0x0000000000038919 */ /* 0x000e220000008800 */
[----:B------:R-:W-:-:S04]  /*e260*/  @!P0 MOV R2, 0x400 ;  /* 0x0000040000028802 */ /* 0x000fc80000000f00 */
[----:B0-----:R-:W-:-:S05]  /*e270*/  @!P0 LEA R2, R3, R2, 0x18 ;  /* 0x0000000203028211 */ /* 0x001fca00078ec0ff */
[----:B------:R2:W-:Y:S01]  /*e280*/  @!P0 STS.128 [R2+0x28cd0], R16 ;  /* 0x028cd01002008388 */ /* 0x0005e20000000c00 */
[----:B------:R-:W-:Y:S06]  /*e290*/  BAR.ARV 0x5, 0x120 ;  /* 0x0144800000007b1d */ /* 0x000fec0000002000 */
[----:B------:R-:W-:-:S13]  /*e2a0*/  ISETP.GE.AND P0, PT, R19, R0, PT ;  /* 0x000000001300720c */ /* 0x000fda0003f06270 */
[----:B------:R-:W-:Y:S05]  /*e2b0*/  @!P0 BRA `(.L_x_370) ;  /* 0xffffffc000a08947 */ /* 0x000fea000383ffff */
.L_x_307:
[----:B0-----:R-:W3:Y:S01]  /*e2c0*/  LDL.LU R0, [R1+0x24] ;  /* 0x0000240001007983 */ /* 0x001ee20000300800 */
[----:B------:R-:W-:Y:S01]  /*e2d0*/  BSSY B0, `(.L_x_371) ;  /* 0x000000b000007945 */ /* 0x000fe20003800000 */
[----:B------:R-:W0:Y:S01]  /*e2e0*/  S2R R5, SR_CgaCtaId ;  /* 0x0000000000057919 */ /* 0x000e220000008800 */
[----:B---3--:R-:W-:-:S05]  /*e2f0*/  VIADD R0, R0, 0x1 ;  /* 0x0000000100007836 */ /* 0x008fca0000000000 */
[----:B--2---:R-:W-:-:S04]  /*e300*/  LEA.HI R2, R0, R0, RZ, 0x1 ;  /* 0x0000000000027211 */ /* 0x004fc800078f08ff */
[----:B------:R-:W-:-:S05]  /*e310*/  LOP3.LUT R3, R2, 0xfffffffe, RZ, 0xc0, !PT ;  /* 0xfffffffe02037812 */ /* 0x000fca00078ec0ff */
[----:B------:R-:W-:Y:S01]  /*e320*/  IMAD.IADD R3, R0, 0x1, -R3 ;  /* 0x0000000100037824 */ /* 0x000fe200078e0a03 */
[----:B------:R-:W-:-:S04]  /*e330*/  MOV R0, 0x400 ;  /* 0x0000040000007802 */ /* 0x000fc80000000f00 */
[----:B0-----:R-:W-:Y:S02]  /*e340*/  LEA R0, R5, R0, 0x18 ;  /* 0x0000000005007211 */ /* 0x001fe400078ec0ff */
[----:B------:R-:W-:-:S04]  /*e350*/  SHF.L.U32 R3, R3, 0x1f, RZ ;  /* 0x0000001f03037819 */ /* 0x000fc800000006ff */
[----:B------:R-:W0:Y:S02]  /*e360*/  SYNCS.PHASECHK.TRANS64.TRYWAIT P0, [R0+URZ+0x28c20], R3 ;  /* 0x028c2003000075a7 */ /* 0x000e24000800017f */
[----:B0-----:R-:W-:Y:S05]  /*e370*/  @!P0 BRA `(.L_x_372) ;  /* 0x0000001000cc8947 */ /* 0x001fea0003800000 */
.L_x_426:
[----:B------:R-:W-:Y:S05]  /*e380*/  BSYNC B0 ;  /* 0x0000000000007941 */ /* 0x000fea0003800000 */
.L_x_371:
[----:B------:R-:W-:-:S03]  /*e390*/  UMOV UR4, 0xffffffff ;  /* 0xffffffff00047882 */ /* 0x000fc60000000000 */
[----:B------:R-:W-:Y:S05]  /*e3a0*/  BRA.DIV UR4, `(.L_x_373) ;  /* 0x0000001204d47947 */ /* 0x000fea000b800000 */
[----:B------:R-:W2:Y:S02]  /*e3b0*/  S2R R2, SR_TID.X ;  /* 0x0000000000027919 */ /* 0x000ea40000002100 */
[----:B--2---:R-:W-:-:S04]  /*e3c0*/  SHF.R.U32.HI R2, RZ, 0x5, R2 ;  /* 0x00000005ff027819 */ /* 0x004fc80000011602 */
[----:B------:R-:W-:-:S05]  /*e3d0*/  LOP3.LUT R2, R2, 0x3, RZ, 0xc0, !PT ;  /* 0x0000000302027812 */ /* 0x000fca00078ec0ff */
[----:B------:R2:W3:Y:S02]  /*e3e0*/  SHFL.IDX PT, R14, R2, RZ, 0x1f ;  /* 0x00001fff020e7589 */ /* 0x0004e400000e0000 */
.L_x_429:
[----:B---3--:R-:W-:Y:S01]  /*e3f0*/  ISETP.NE.AND P0, PT, R14, RZ, PT ;  /* 0x000000ff0e00720c */ /* 0x008fe20003f05270 */
[----:B------:R-:W-:-:S12]  /*e400*/  BSSY B0, `(.L_x_374) ;  /* 0x0000027000007945 */ /* 0x000fd80003800000 */
[----:B------:R-:W-:Y:S05]  /*e410*/  @P0 BRA `(.L_x_375) ;  /* 0x0000000000940947 */ /* 0x000fea0003800000 */
[----:B------:R-:W-:-:S03]  /*e420*/  UMOV UR4, 0xffffffff ;  /* 0xffffffff00047882 */ /* 0x000fc60000000000 */
[----:B------:R-:W-:Y:S05]  /*e430*/  BRA.DIV UR4, `(.L_x_376) ;  /* 0x0000001204e47947 */ /* 0x000fea000b800000 */
[----:B------:R-:W-:-:S13]  /*e440*/  ELECT P6, URZ, PT ;  /* 0x00000000003f782f */ /* 0x000fda00038c0000 */
.L_x_432:
[----:B------:R-:W-:Y:S05]  /*e450*/  @!P6 BRA `(.L_x_375) ;  /* 0x000000000084e947 */ /* 0x000fea0003800000 */
[----:B------:R-:W-:-:S06]  /*e460*/  ULOP3.LUT UR4, UR36, 0x2, URZ, 0xfc, !UPT ;  /* 0x0000000224047892 */ /* 0x000fcc000f8efc3f */
[----:B--2---:R-:W-:-:S05]  /*e470*/  IMAD.U32 R2, RZ, RZ, UR4 ;  /* 0x00000004ff027e24 */ /* 0x004fca000f8e00ff */
[----:B------:R-:W-:-:S13]  /*e480*/  ISETP.NE.AND P2, PT, R2, 0x3, PT ;  /* 0x000000030200780c */ /* 0x000fda0003f45270 */
[----:B------:R-:W-:Y:S05]  /*e490*/  @!P2 BRA `(.L_x_377) ;  /* 0x000000000004a947 */ /* 0x000fea0003800000 */
[----:B------:R-:W-:Y:S01]  /*e4a0*/  BPT.TRAP 0x1 ;  /* 0x000000040000795c */ /* 0x000fe20000300000 */
.L_x_377:
[----:B0-----:R-:W2:Y:S04]  /*e4b0*/  LDL R3, [R1] ;  /* 0x0000000001037983 */ /* 0x001ea80000100800 */
[----:B------:R-:W3:Y:S01]  /*e4c0*/  LDL.LU R7, [R1+0x4] ;  /* 0x0000040001077983 */ /* 0x000ee20000300800 */
[----:B------:R-:W-:-:S05]  /*e4d0*/  IADD3 R2, R0, 0x28c40, RZ ;  /* 0x00028c4000027810 */ /* 0x000fca0007ffe0ff */
[C---:B--2---:R-:W-:Y:S02]  /*e4e0*/  IMAD R6, R3.reuse, 0x8, R2 ;  /* 0x0000000803067824 */ /* 0x044fe400078e0202 */
[----:B------:R-:W-:Y:S01]  /*e4f0*/  VIADD R3, R3, 0x1 ;  /* 0x0000000103037836 */ /* 0x000fe20000000000 */
[----:B---3--:R-:W-:-:S04]  /*e500*/  SHF.L.U32 R5, R7, 0x1f, RZ ;  /* 0x0000001f07057819 */ /* 0x008fc800000006ff */
[C---:B------:R-:W-:Y:S01]  /*e510*/  ISETP.NE.AND P1, PT, R3.reuse, 0x2, PT ;  /* 0x000000020300780c */ /* 0x040fe20003f25270 */
[----:B------:R-:W0:Y:S03]  /*e520*/  SYNCS.PHASECHK.TRANS64.TRYWAIT P0, [R6+URZ], R5 ;  /* 0x00000005060075a7 */ /* 0x000e26000800017f */
[----:B------:R-:W-:Y:S02]  /*e530*/  SEL R4, RZ, 0x1, P1 ;  /* 0x00000001ff047807 */ /* 0x000fe40000800000 */
[----:B------:R-:W-:Y:S02]  /*e540*/  SEL R3, R3, RZ, P1 ;  /* 0x000000ff03037207 */ /* 0x000fe40000800000 */
[----:B------:R-:W-:-:S03]  /*e550*/  LOP3.LUT R4, R7, R4, RZ, 0x3c, !PT ;  /* 0x0000000407047212 */ /* 0x000fc600078e3cff */
[----:B------:R-:W-:Y:S01]  /*e560*/  IMAD R7, R3, 0x8, R2 ;  /* 0x0000000803077824 */ /* 0x000fe200078e0202 */
[----:B------:R-:W-:Y:S01]  /*e570*/  SHF.L.U32 R2, R4, 0x1f, RZ ;  /* 0x0000001f04027819 */ /* 0x000fe200000006ff */
[----:B0-----:R-:W-:Y:S06]  /*e580*/  @!P0 BRA `(.L_x_378) ;  /* 0x0000001000b08947 */ /* 0x001fec0003800000 */
.L_x_433:
[----:B------:R-:W2:Y:S02]  /*e590*/  SYNCS.PHASECHK.TRANS64.TRYWAIT P0, [R7+URZ], R2 ;  /* 0x00000002070075a7 */ /* 0x000ea4000800017f */
[----:B--2---:R-:W-:Y:S05]  /*e5a0*/  @!P0 BRA `(.L_x_379) ;  /* 0x0000001000bc8947 */ /* 0x004fea0003800000 */
.L_x_434:
[----:B------:R-:W-:Y:S05]  /*e5b0*/  @!P2 BRA `(.L_x_380) ;  /* 0x000000000004a947 */ /* 0x000fea0003800000 */
[----:B------:R-:W-:Y:S01]  /*e5c0*/  BPT.TRAP 0x1 ;  /* 0x000000040000795c */ /* 0x000fe20000300000 */
.L_x_380:
[----:B------:R-:W3:Y:S01]  /*e5d0*/  LDL.LU R4, [R1] ;  /* 0x0000000001047983 */ /* 0x000ee20000300800 */
[----:B------:R-:W-:-:S05]  /*e5e0*/  IADD3 R0, R0, 0x28c60, RZ ;  /* 0x00028c6000007810 */ /* 0x000fca0007ffe0ff */
[----:B---3--:R-:W-:-:S04]  /*e5f0*/  IMAD R4, R4, 0x8, R0 ;  /* 0x0000000804047824 */ /* 0x008fc800078e0200 */
[----:B------:R-:W3:Y:S02]  /*e600*/  SYNCS.PHASECHK.TRANS64.TRYWAIT P0, [R4+URZ], R5 ;  /* 0x00000005040075a7 */ /* 0x000ee4000800017f */
[----:B---3--:R-:W-:Y:S05]  /*e610*/  @!P0 BRA `(.L_x_381) ;  /* 0x0000001000b48947 */ /* 0x008fea0003800000 */
.L_x_435:
[----:B------:R-:W-:-:S07]  /*e620*/  IMAD R3, R3, 0x8, R0 ;  /* 0x0000000803037824 */ /* 0x000fce00078e0200 */
.L_x_382:
[----:B----4-:R4:W0:Y:S02]  /*e630*/  SYNCS.PHASECHK.TRANS64.TRYWAIT P0, [R3+URZ], R2 ;  /* 0x00000002030075a7 */ /* 0x010824000800017f */
[----:B0-----:R-:W-:Y:S05]  /*e640*/  @!P0 NANOSLEEP.SYNCS 0x989680 ;  /* 0x009896800000895d */ /* 0x001fea0003900000 */
[----:B------:R-:W0:Y:S02]  /*e650*/  @!P0 SYNCS.PHASECHK.TRANS64 P0, [R3+URZ], R2 ;  /* 0x00000002030085a7 */ /* 0x000e24000800007f */
[----:B0-----:R-:W-:Y:S05]  /*e660*/  @!P0 BRA `(.L_x_382) ;  /* 0xfffffffc00f08947 */ /* 0x001fea000383ffff */
.L_x_375:
[----:B------:R-:W-:Y:S05]  /*e670*/  BSYNC B0 ;  /* 0x0000000000007941 */ /* 0x000fea0003800000 */
.L_x_374:
[----:B------:R-:W-:Y:S05]  /*e680*/  EXIT ;  /* 0x000000000000794d */ /* 0x000fea0003800000 */
.L_x_260:
[----:B0-----:R-:W-:-:S04]  /*e690*/  IMAD.U32 R3, RZ, RZ, UR16 ;  /* 0x00000010ff037e24 */ /* 0x001fc8000f8e00ff */
[----:B------:R0:W1:Y:S03]  /*e6a0*/  SYNCS.PHASECHK.TRANS64.TRYWAIT P0, [R3+URZ+0x28c50], R0 ;  /* 0x028c5000030075a7 */ /* 0x000066000800017f */
[----:B-1----:R-:W-:Y:S05]  /*e6b0*/  @!P0 NANOSLEEP.SYNCS 0x989680 ;  /* 0x009896800000895d */ /* 0x002fea0003900000 */
[----:B------:R-:W1:Y:S02]  /*e6c0*/  @!P0 SYNCS.PHASECHK.TRANS64 P0, [R3+URZ+0x28c50], R0 ;  /* 0x028c5000030085a7 */ /* 0x000e64000800007f */
[----:B-1----:R-:W-:Y:S05]  /*e6d0*/  @!P0 BRA `(.L_x_260) ;  /* 0xfffffffc00ec8947 */ /* 0x002fea000383ffff */
[----:B------:R-:W-:Y:S05]  /*e6e0*/  BRA `(.L_x_383) ;  /* 0xffffff3000507947 */ /* 0x000fea000383ffff */
.L_x_265:
[----:B-1----:R-:W-:-:S04]  /*e6f0*/  MOV R3, UR6 ;  /* 0x0000000600037c02 */ /* 0x002fc80008000f00 */
[----:B------:R1:W2:Y:S03]  /*e700*/  SYNCS.PHASECHK.TRANS64.TRYWAIT P0, [R3+URZ+0x28c50], R0 ;  /* 0x028c5000030075a7 */ /* 0x0002a6000800017f */
[----:B--2---:R-:W-:Y:S05]  /*e710*/  @!P0 NANOSLEEP.SYNCS 0x989680 ;  /* 0x009896800000895d */ /* 0x004fea0003900000 */
[----:B------:R-:W2:Y:S02]  /*e720*/  @!P0 SYNCS.PHASECHK.TRANS64 P0, [R3+URZ+0x28c50], R0 ;  /* 0x028c5000030085a7 */ /* 0x000ea4000800007f */
[----:B--2---:R-:W-:Y:S05]  /*e730*/  @!P0 BRA `(.L_x_265) ;  /* 0xfffffffc00ec8947 */ /* 0x004fea000383ffff */
[----:B------:R-:W-:Y:S05]  /*e740*/  BRA `(.L_x_264) ;  /* 0xffffff3c005c7947 */ /* 0x000fea000383ffff */
.L_x_268:
[----:B0-----:R-:W-:-:S04]  /*e750*/  IMAD.U32 R3, RZ, RZ, UR42 ;  /* 0x0000002aff037e24 */ /* 0x001fc8000f8e00ff */
[----:B------:R0:W1:Y:S03]  /*e760*/  SYNCS.PHASECHK.TRANS64.TRYWAIT P1, [R3+URZ+0x28c00], R0 ;  /* 0x028c0000030075a7 */ /* 0x000066000802017f */
[----:B-1----:R-:W-:Y:S05]  /*e770*/  @!P1 NANOSLEEP.SYNCS 0x989680 ;  /* 0x009896800000995d */ /* 0x002fea0003900000 */
[----:B------:R-:W1:Y:S02]  /*e780*/  @!P1 SYNCS.PHASECHK.TRANS64 P1, [R3+URZ+0x28c00], R0 ;  /* 0x028c0000030095a7 */ /* 0x000e64000802007f */
[----:B-1----:R-:W-:Y:S05]  /*e790*/  @!P1 BRA `(.L_x_268) ;  /* 0xfffffffc00ec9947 */ /* 0x002fea000383ffff */
[----:B------:R-:W-:Y:S05]  /*e7a0*/  BRA `(.L_x_384) ;  /* 0xffffff4800bc7947 */ /* 0x000fea000383ffff */
.L_x_272:
[----:B--2---:R2:W3:Y:S02]  /*e7b0*/  SYNCS.PHASECHK.TRANS64.TRYWAIT P1, [R7+URZ+0x28c30], R8 ;  /* 0x028c3008070075a7 */ /* 0x0044e4000802017f */
[----:B---3--:R-:W-:Y:S05]  /*e7c0*/  @!P1 NANOSLEEP.SYNCS 0x989680 ;  /* 0x009896800000995d */ /* 0x008fea0003900000 */
[----:B------:R-:W3:Y:S02]  /*e7d0*/  @!P1 SYNCS.PHASECHK.TRANS64 P1, [R7+URZ+0x28c30], R8 ;  /* 0x028c3008070095a7 */ /* 0x000ee4000802007f */
[----:B---3--:R-:W-:Y:S05]  /*e7e0*/  @!P1 BRA `(.L_x_272) ;  /* 0xfffffffc00f09947 */ /* 0x008fea000383ffff */
[----:B------:R-:W-:Y:S05]  /*e7f0*/  BRA `(.L_x_271) ;  /* 0xffffff4800d87947 */ /* 0x000fea000383ffff */
.L_x_276:
[----:B----4-:R4:W0:Y:S02]  /*e800*/  SYNCS.PHASECHK.TRANS64.TRYWAIT P2, [R7+URZ+0x28c50], R8 ;  /* 0x028c5008070075a7 */ /* 0x010824000804017f */
[----:B0-----:R-:W-:Y:S05]  /*e810*/  @!P2 NANOSLEEP.SYNCS 0x989680 ;  /* 0x009896800000a95d */ /* 0x001fea0003900000 */
[----:B------:R-:W0:Y:S02]  /*e820*/  @!P2 SYNCS.PHASECHK.TRANS64 P2, [R7+URZ+0x28c50], R8 ;  /* 0x028c50080700a5a7 */ /* 0x000e24000804007f */
[----:B0-----:R-:W-:Y:S05]  /*e830*/  @!P2 BRA `(.L_x_276) ;  /* 0xfffffffc00f0a947 */ /* 0x001fea000383ffff */
[----:B------:R-:W-:Y:S05]  /*e840*/  BRA `(.L_x_275) ;  /* 0xffffff5c00ec7947 */ /* 0x000fea000383ffff */
.L_x_281:
[----:B--2---:R-:W-:-:S04]  /*e850*/  IMAD.U32 R5, RZ, RZ, UR23 ;  /* 0x00000017ff057e24 */ /* 0x004fc8000f8e00ff */
[----:B------:R2:W3:Y:S03]  /*e860*/  SYNCS.PHASECHK.TRANS64.TRYWAIT P3, [R5+URZ+0x28c30], R8 ;  /* 0x028c3008050075a7 */ /* 0x0004e6000806017f */
[----:B---3--:R-:W-:Y:S05]  /*e870*/  @!P3 NANOSLEEP.SYNCS 0x989680 ;  /* 0x009896800000b95d */ /* 0x008fea0003900000 */
[----:B------:R-:W3:Y:S02]  /*e880*/  @!P3 SYNCS.PHASECHK.TRANS64 P3, [R5+URZ+0x28c30], R8 ;  /* 0x028c30080500b5a7 */ /* 0x000ee4000806007f */
[----:B---3--:R-:W-:Y:S05]  /*e890*/  @!P3 BRA `(.L_x_281) ;  /* 0xfffffffc00ecb947 */ /* 0x008fea000383ffff */
[----:B------:R-:W-:Y:S05]  /*e8a0*/  BRA `(.L_x_280) ;  /* 0xffffff6000c47947 */ /* 0x000fea000383ffff */
.L_x_285:
[----:B-1----:R1:W3:Y:S02]  /*e8b0*/  SYNCS.PHASECHK.TRANS64.TRYWAIT P3, [R169+URZ+0x28c50], R8 ;  /* 0x028c5008a90075a7 */ /* 0x0022e4000806017f */
[----:B---3--:R-:W-:Y:S05]  /*e8c0*/  @!P3 NANOSLEEP.SYNCS 0x989680 ;  /* 0x009896800000b95d */ /* 0x008fea0003900000 */
[----:B------:R-:W3:Y:S02]  /*e8d0*/  @!P3 SYNCS.PHASECHK.TRANS64 P3, [R169+URZ+0x28c50], R8 ;  /* 0x028c5008a900b5a7 */ /* 0x000ee4000806007f */
[----:B---3--:R-:W-:Y:S05]  /*e8e0*/  @!P3 BRA `(.L_x_285) ;  /* 0xfffffffc00f0b947 */ /* 0x008fea000383ffff */
[----:B------:R-:W-:Y:S05]  /*e8f0*/  BRA `(.L_x_284) ;  /* 0xffffff7800f87947 */ /* 0x000fea000383ffff */
.L_x_316:
[----:B------:R-:W0:Y:S01]  /*e900*/  S2R R5, SR_TID.X ;  /* 0x0000000000057919 */ /* 0x000e220000002100 */
[----:B------:R-:W-:Y:S01]  /*e910*/  BSSY B0, `(.L_x_385) ;  /* 0x000000a000007945 */ /* 0x000fe20003800000 */
[----:B------:R-:W-:Y:S01]  /*e920*/  MOV R12, RZ ;  /* 0x000000ff000c7202 */ /* 0x000fe20000000f00 */
[----:B------:R-:W-:Y:S02]  /*e930*/  IMAD.MOV.U32 R11, RZ, RZ, 0x1f ;  /* 0x0000001fff0b7424 */ /* 0x000fe400078e00ff */
[----:B------:R-:W-:Y:S01]  /*e940*/  IMAD.MOV.U32 R15, RZ, RZ, -0x1 ;  /* 0xffffffffff0f7424 */ /* 0x000fe200078e00ff */
[----:B0-----:R-:W-:-:S04]  /*e950*/  SHF.R.U32.HI R5, RZ, 0x5, R5 ;  /* 0x00000005ff057819 */ /* 0x001fc80000011605 */
[----:B------:R-:W-:-:S05]  /*e960*/  LOP3.LUT R5, R5, 0x3, RZ, 0xc0, !PT ;  /* 0x0000000305057812 */ /* 0x000fca00078ec0ff */
[----:B------:R-:W-:-:S07]  /*e970*/  IMAD.MOV.U32 R13, RZ, RZ, R5 ;  /* 0x000000ffff0d7224 */ /* 0x000fce00078e0005 */
[----:B------:R-:W-:Y:S05]  /*e980*/  WARPSYNC.COLLECTIVE R15, `(.L_x_386) ;  /* 0x000000000f087348 */ /* 0x000fea0003c00000 */
[----:B------:R0:W1:Y:S02]  /*e990*/  SHFL.IDX P6, R14, R13, R12, R11 ;  /* 0x0000000c0d0e7389 */ /* 0x00006400000c000b */
[----:B01----:R-:W-:Y:S01]  /*e9a0*/  ENDCOLLECTIVE ;  /* 0x000000000000791b */ /* 0x003fe20003800000 */
.L_x_386:
[----:B------:R-:W-:Y:S05]  /*e9b0*/  BSYNC B0 ;  /* 0x0000000000007941 */ /* 0x000fea0003800000 */
.L_x_385:
[----:B------:R-:W-:Y:S05]  /*e9c0*/  BRA `(.L_x_387) ;  /* 0xffffffc400c87947 */ /* 0x000fea000383ffff */
.L_x_317:
[----:B------:R-:W-:Y:S01]  /*e9d0*/  BSSY B0, `(.L_x_388) ;  /* 0x0000006000007945 */ /* 0x000fe20003800000 */
[----:B------:R-:W-:-:S07]  /*e9e0*/  IMAD.MOV.U32 R15, RZ, RZ, -0x1 ;  /* 0xffffffffff0f7424 */ /* 0x000fce00078e00ff */
[----:B------:R-:W-:Y:S05]  /*e9f0*/  WARPSYNC.COLLECTIVE R15, `(.L_x_389) ;  /* 0x000000000f0c7348 */ /* 0x000fea0003c00000 */
[----:B------:R-:W-:Y:S02]  /*ea00*/  ELECT P6, UR62, PT ;  /* 0x00000000003e782f */ /* 0x000fe400038c0000 */
[----:B------:R-:W-:Y:S01]  /*ea10*/  MOV R14, UR62 ;  /* 0x0000003e000e7c02 */ /* 0x000fe20008000f00 */
[----:B------:R-:W-:Y:S10]  /*ea20*/  ENDCOLLECTIVE ;  /* 0x000000000000791b */ /* 0x000ff40003800000 */
.L_x_389:
[----:B------:R-:W-:Y:S05]  /*ea30*/  BSYNC B0 ;  /* 0x0000000000007941 */ /* 0x000fea0003800000 */
.L_x_388:
[----:B------:R-:W-:Y:S05]  /*ea40*/  BRA `(.L_x_390) ;  /* 0xffffffc400c07947 */ /* 0x000fea000383ffff */
.L_x_320:
[----:B0-----:R0:W1:Y:S02]  /*ea50*/  SYNCS.PHASECHK.TRANS64.TRYWAIT P0, [R8+URZ+0x28c40], R10 ;  /* 0x028c400a080075a7 */ /* 0x001064000800017f */
[----:B-1----:R-:W-:Y:S05]  /*ea60*/  @!P0 NANOSLEEP.SYNCS 0x989680 ;  /* 0x009896800000895d */ /* 0x002fea0003900000 */
[----:B------:R-:W1:Y:S02]  /*ea70*/  @!P0 SYNCS.PHASECHK.TRANS64 P0, [R8+URZ+0x28c40], R10 ;  /* 0x028c400a080085a7 */ /* 0x000e64000800007f */
[----:B-1----:R-:W-:Y:S05]  /*ea80*/  @!P0 BRA `(.L_x_320) ;  /* 0xfffffffc00f08947 */ /* 0x002fea000383ffff */
[----:B------:R-:W-:Y:S05]  /*ea90*/  BRA `(.L_x_391) ;  /* 0xffffffc800307947 */ /* 0x000fea000383ffff */
.L_x_323:
[----:B0-----:R-:W0:Y:S01]  /*eaa0*/  S2R R10, SR_CgaCtaId ;  /* 0x00000000000a7919 */ /* 0x001e220000008800 */
[----:B------:R-:W-:-:S04]  /*eab0*/  MOV R8, 0x400 ;  /* 0x0000040000087802 */ /* 0x000fc80000000f00 */
[----:B0-----:R-:W-:-:S04]  /*eac0*/  LEA R8, R10, R8, 0x18 ;  /* 0x000000080a087211 */ /* 0x001fc800078ec0ff */
[----:B------:R0:W1:Y:S03]  /*ead0*/  SYNCS.PHASECHK.TRANS64.TRYWAIT P0, [R8+URZ+0x28c20], R6 ;  /* 0x028c2006080075a7 */ /* 0x000066000800017f */
[----:B-1----:R-:W-:Y:S05]  /*eae0*/  @!P0 NANOSLEEP.SYNCS 0x989680 ;  /* 0x009896800000895d */ /* 0x002fea0003900000 */
[----:B------:R-:W1:Y:S02]  /*eaf0*/  @!P0 SYNCS.PHASECHK.TRANS64 P0, [R8+URZ+0x28c20], R6 ;  /* 0x028c2006080085a7 */ /* 0x000e64000800007f */
[----:B-1----:R-:W-:Y:S05]  /*eb00*/  @!P0 BRA `(.L_x_323) ;  /* 0xfffffffc00e48947 */ /* 0x002fea000383ffff */
[----:B------:R-:W-:Y:S05]  /*eb10*/  BRA `(.L_x_392) ;  /* 0xffffffcc00107947 */ /* 0x000fea000383ffff */
.L_x_326:
[----:B0-----:R0:W1:Y:S02]  /*eb20*/  SYNCS.PHASECHK.TRANS64.TRYWAIT P0, [R8+URZ+0x28c60], R6 ;  /* 0x028c6006080075a7 */ /* 0x001064000800017f */
[----:B-1----:R-:W-:Y:S05]  /*eb30*/  @!P0 NANOSLEEP.SYNCS 0x989680 ;  /* 0x009896800000895d */ /* 0x002fea0003900000 */
[----:B------:R-:W1:Y:S02]  /*eb40*/  @!P0 SYNCS.PHASECHK.TRANS64 P0, [R8+URZ+0x28c60], R6 ;  /* 0x028c6006080085a7 */ /* 0x000e64000800007f */
[----:B-1----:R-:W-:Y:S05]  /*eb50*/  @!P0 BRA `(.L_x_326) ;  /* 0xfffffffc00f08947 */ /* 0x002fea000383ffff */
[----:B------:R-:W-:Y:S05]  /*eb60*/  BRA `(.L_x_393) ;  /* 0xffffffcc002c7947 */ /* 0x000fea000383ffff */
.L_x_335:
[----:B-1----:R1:W2:Y:S02]  /*eb70*/  SYNCS.PHASECHK.TRANS64.TRYWAIT P0, [R3+URZ+0x28c40], R6 ;  /* 0x028c4006030075a7 */ /* 0x0022a4000800017f */
[----:B--2---:R-:W-:Y:S05]  /*eb80*/  @!P0 NANOSLEEP.SYNCS 0x989680 ;  /* 0x009896800000895d */ /* 0x004fea0003900000 */
[----:B------:R-:W2:Y:S02]  /*eb90*/  @!P0 SYNCS.PHASECHK.TRANS64 P0, [R3+URZ+0x28c40], R6 ;  /* 0x028c4006030085a7 */ /* 0x000ea4000800007f */
[----:B--2---:R-:W-:Y:S05]  /*eba0*/  @!P0 BRA `(.L_x_335) ;  /* 0xfffffffc00f08947 */ /* 0x004fea000383ffff */
[----:B------:R-:W-:Y:S05]  /*ebb0*/  BRA `(.L_x_394) ;  /* 0xffffffd400047947 */ /* 0x000fea000383ffff */
.L_x_337:
[----:B--2---:R2:W3:Y:S02]  /*ebc0*/  SYNCS.PHASECHK.TRANS64.TRYWAIT P0, [R3+URZ+0x28c60], R6 ;  /* 0x028c6006030075a7 */ /* 0x0044e4000800017f */
[----:B---3--:R-:W-:Y:S05]  /*ebd0*/  @!P0 NANOSLEEP.SYNCS 0x989680 ;  /* 0x009896800000895d */ /* 0x008fea0003900000 */
[----:B------:R-:W3:Y:S02]  /*ebe0*/  @!P0 SYNCS.PHASECHK.TRANS64 P0, [R3+URZ+0x28c60], R6 ;  /* 0x028c6006030085a7 */ /* 0x000ee4000800007f */
[----:B---3--:R-:W-:Y:S05]  /*ebf0*/  @!P0 BRA `(.L_x_337) ;  /* 0xfffffffc00f08947 */ /* 0x008fea000383ffff */
[----:B------:R-:W-:Y:S05]  /*ec00*/  BRA `(.L_x_395) ;  /* 0xffffffd400747947 */ /* 0x000fea000383ffff */
.L_x_342:
[----:B--2---:R2:W3:Y:S02]  /*ec10*/  SYNCS.PHASECHK.TRANS64.TRYWAIT P0, [R2+URZ+0x28c40], R3 ;  /* 0x028c4003020075a7 */ /* 0x0044e4000800017f */
[----:B---3--:R-:W-:Y:S05]  /*ec20*/  @!P0 NANOSLEEP.SYNCS 0x989680 ;  /* 0x009896800000895d */ /* 0x008fea0003900000 */
[----:B------:R-:W3:Y:S02]  /*ec30*/  @!P0 SYNCS.PHASECHK.TRANS64 P0, [R2+URZ+0x28c40], R3 ;  /* 0x028c4003020085a7 */ /* 0x000ee4000800007f */
[----:B---3--:R-:W-:Y:S05]  /*ec40*/  @!P0 BRA `(.L_x_342) ;  /* 0xfffffffc00f08947 */ /* 0x008fea000383ffff */
[----:B------:R-:W-:Y:S05]  /*ec50*/  BRA `(.L_x_396) ;  /* 0xffffffdc00107947 */ /* 0x000fea000383ffff */
.L_x_344:
[----:B-1----:R1:W3:Y:S02]  /*ec60*/  SYNCS.PHASECHK.TRANS64.TRYWAIT P1, [R2+URZ+0x28c60], R3 ;  /* 0x028c6003020075a7 */ /* 0x0022e4000802017f */
[----:B---3--:R-:W-:Y:S05]  /*ec70*/  @!P1 NANOSLEEP.SYNCS 0x989680 ;  /* 0x009896800000995d */ /* 0x008fea0003900000 */
[----:B------:R-:W3:Y:S02]  /*ec80*/  @!P1 SYNCS.PHASECHK.TRANS64 P1, [R2+URZ+0x28c60], R3 ;  /* 0x028c6003020095a7 */ /* 0x000ee4000802007f */
[----:B---3--:R-:W-:Y:S05]  /*ec90*/  @!P1 BRA `(.L_x_344) ;  /* 0xfffffffc00f09947 */ /* 0x008fea000383ffff */
[----:B------:R-:W-:Y:S05]  /*eca0*/  BRA `(.L_x_397) ;  /* 0xffffffdc007c7947 */ /* 0x000fea000383ffff */
.L_x_349:
[----:B---3--:R3:W4:Y:S02]  /*ecb0*/  SYNCS.PHASECHK.TRANS64.TRYWAIT P0, [R2+URZ+0x28c40], R3 ;  /* 0x028c4003020075a7 */ /* 0x008724000800017f */
[----:B----4-:R-:W-:Y:S05]  /*ecc0*/  @!P0 NANOSLEEP.SYNCS 0x989680 ;  /* 0x009896800000895d */ /* 0x010fea0003900000 */
[----:B------:R-:W4:Y:S02]  /*ecd0*/  @!P0 SYNCS.PHASECHK.TRANS64 P0, [R2+URZ+0x28c40], R3 ;  /* 0x028c4003020085a7 */ /* 0x000f24000800007f */
[----:B----4-:R-:W-:Y:S05]  /*ece0*/  @!P0 BRA `(.L_x_349) ;  /* 0xfffffffc00f08947 */ /* 0x010fea000383ffff */
[----:B------:R-:W-:Y:S05]  /*ecf0*/  BRA `(.L_x_398) ;  /* 0xffffffe000f87947 */ /* 0x000fea000383ffff */
.L_x_351:
[----:B-1----:R1:W2:Y:S02]  /*ed00*/  SYNCS.PHASECHK.TRANS64.TRYWAIT P1, [R2+URZ+0x28c60], R3 ;  /* 0x028c6003020075a7 */ /* 0x0022a4000802017f */
[----:B--2---:R-:W-:Y:S05]  /*ed10*/  @!P1 NANOSLEEP.SYNCS 0x989680 ;  /* 0x009896800000995d */ /* 0x004fea0003900000 */
[----:B------:R-:W2:Y:S02]  /*ed20*/  @!P1 SYNCS.PHASECHK.TRANS64 P1, [R2+URZ+0x28c60], R3 ;  /* 0x028c6003020095a7 */ /* 0x000ea4000802007f */
[----:B--2---:R-:W-:Y:S05]  /*ed30*/  @!P1 BRA `(.L_x_351) ;  /* 0xfffffffc00f09947 */ /* 0x004fea000383ffff */
[----:B------:R-:W-:Y:S05]  /*ed40*/  BRA `(.L_x_399) ;  /* 0xffffffe400687947 */ /* 0x000fea000383ffff */
.L_x_356:
[----:B------:R-:W-:Y:S01]  /*ed50*/  BSSY B0, `(.L_x_400) ;  /* 0x0000008000007945 */ /* 0x000fe20003800000 */
[----:B------:R-:W-:Y:S01]  /*ed60*/  MOV R13, R16 ;  /* 0x00000010000d7202 */ /* 0x000fe20000000f00 */
[----:B-1----:R-:W-:Y:S02]  /*ed70*/  IMAD.MOV.U32 R12, RZ, RZ, RZ ;  /* 0x000000ffff0c7224 */ /* 0x002fe400078e00ff */
[----:B------:R-:W-:Y:S02]  /*ed80*/  IMAD.MOV.U32 R11, RZ, RZ, 0x1f ;  /* 0x0000001fff0b7424 */ /* 0x000fe400078e00ff */
[----:B0-----:R-:W-:-:S07]  /*ed90*/  IMAD.MOV.U32 R15, RZ, RZ, -0x1 ;  /* 0xffffffffff0f7424 */ /* 0x001fce00078e00ff */
[----:B--2---:R-:W-:Y:S05]  /*eda0*/  WARPSYNC.COLLECTIVE R15, `(.L_x_401) ;  /* 0x000000000f087348 */ /* 0x004fea0003c00000 */
[----:B------:R0:W1:Y:S02]  /*edb0*/  SHFL.IDX P6, R14, R13, R12, R11 ;  /* 0x0000000c0d0e7389 */ /* 0x00006400000c000b */
[----:B012---:R-:W-:Y:S01]  /*edc0*/  ENDCOLLECTIVE ;  /* 0x000000000000791b */ /* 0x007fe20003800000 */
.L_x_401:
[----:B------:R-:W-:Y:S05]  /*edd0*/  BSYNC B0 ;  /* 0x0000000000007941 */ /* 0x000fea0003800000 */
.L_x_400:
[----:B------:R-:W-:Y:S01]  /*ede0*/  IMAD.MOV.U32 R13, RZ, RZ, R16 ;  /* 0x000000ffff0d7224 */ /* 0x000fe200078e0010 */
[----:B------:R-:W-:Y:S01]  /*edf0*/  MOV R15, 0xffffffff ;  /* 0xffffffff000f7802 */ /* 0x000fe20000000f00 */
[----:B------:R-:W-:Y:S01]  /*ee00*/  IMAD.MOV.U32 R12, RZ, RZ, 0x1 ;  /* 0x00000001ff0c7424 */ /* 0x000fe200078e00ff */
[----:B------:R-:W-:Y:S01]  /*ee10*/  MOV R4, R14 ;  /* 0x0000000e00047202 */ /* 0x000fe20000000f00 */
[----:B------:R-:W-:-:S07]  /*ee20*/  IMAD.MOV.U32 R11, RZ, RZ, 0x1f ;  /* 0x0000001fff0b7424 */ /* 0x000fce00078e00ff */
[----:B------:R-:W-:Y:S05]  /*ee30*/  WARPSYNC.COLLECTIVE R15, `(.L_x_402) ;  /* 0x000000000f087348 */ /* 0x000fea0003c00000 */
[----:B------:R0:W1:Y:S02]  /*ee40*/  SHFL.IDX P6, R14, R13, R12, R11 ;  /* 0x0000000c0d0e7389 */ /* 0x00006400000c000b */
[----:B01----:R-:W-:Y:S01]  /*ee50*/  ENDCOLLECTIVE ;  /* 0x000000000000791b */ /* 0x003fe20003800000 */
.L_x_402:
[----:B------:R-:W-:Y:S01]  /*ee60*/  IMAD.MOV.U32 R5, RZ, RZ, R14 ;  /* 0x000000ffff057224 */ /* 0x000fe200078e000e */
[----:B------:R-:W-:Y:S06]  /*ee70*/  BRA `(.L_x_403) ;  /* 0xffffffe800ac7947 */ /* 0x000fec000383ffff */
.L_x_359:
[----:B------:R-:W-:Y:S01]  /*ee80*/  BSSY B0, `(.L_x_404) ;  /* 0x0000008000007945 */ /* 0x000fe20003800000 */
[----:B-----5:R-:W-:Y:S01]  /*ee90*/  IMAD.MOV.U32 R13, RZ, RZ, R3 ;  /* 0x000000ffff0d7224 */ /* 0x020fe200078e0003 */
[----:B-1----:R-:W-:Y:S01]  /*eea0*/  MOV R11, RZ ;  /* 0x000000ff000b7202 */ /* 0x002fe20000000f00 */
[----:B------:R-:W-:Y:S02]  /*eeb0*/  IMAD.MOV.U32 R12, RZ, RZ, 0x1 ;  /* 0x00000001ff0c7424 */ /* 0x000fe400078e00ff */
[----:B------:R-:W-:-:S07]  /*eec0*/  IMAD.MOV.U32 R15, RZ, RZ, -0x1 ;  /* 0xffffffffff0f7424 */ /* 0x000fce00078e00ff */
[----:B0-234-:R-:W-:Y:S05]  /*eed0*/  WARPSYNC.COLLECTIVE R15, `(.L_x_405) ;  /* 0x000000000f087348 */ /* 0x01dfea0003c00000 */
[----:B------:R1:W0:Y:S02]  /*eee0*/  SHFL.UP P6, R14, R13, R12, R11 ;  /* 0x0400000c0d0e7389 */ /* 0x00022400000c000b */
[----:B01234-:R-:W-:Y:S01]  /*eef0*/  ENDCOLLECTIVE ;  /* 0x000000000000791b */ /* 0x01ffe20003800000 */
.L_x_405:
[----:B------:R-:W-:Y:S05]  /*ef00*/  BSYNC B0 ;  /* 0x0000000000007941 */ /* 0x000fea0003800000 */
.L_x_404:
[----:B------:R-:W-:Y:S01]  /*ef10*/  ISETP.NE.AND P0, PT, R8, RZ, PT ;  /* 0x000000ff0800720c */ /* 0x000fe20003f05270 */
[----:B------:R-:W-:Y:S01]  /*ef20*/  IMAD.MOV.U32 R12, RZ, RZ, 0x2 ;  /* 0x00000002ff0c7424 */ /* 0x000fe200078e00ff */
[----:B------:R-:W-:Y:S01]  /*ef30*/  MOV R11, RZ ;  /* 0x000000ff000b7202 */ /* 0x000fe20000000f00 */
[----:B------:R-:W-:Y:S01]  /*ef40*/  IMAD.MOV.U32 R15, RZ, RZ, -0x1 ;  /* 0xffffffffff0f7424 */ /* 0x000fe200078e00ff */
[----:B------:R-:W-:Y:S02]  /*ef50*/  SEL R14, R14, RZ, P0 ;  /* 0x000000ff0e0e7207 */ /* 0x000fe40000000000 */
[----:B------:R-:W-:-:S03]  /*ef60*/  ISETP.GE.U32.AND P0, PT, R8, 0x2, PT ;  /* 0x000000020800780c */ /* 0x000fc60003f06070 */
[----:B------:R-:W-:-:S10]  /*ef70*/  IMAD.IADD R13, R3, 0x1, R14 ;  /* 0x00000001030d7824 */ /* 0x000fd400078e020e */
[----:B------:R-:W-:Y:S05]  /*ef80*/  WARPSYNC.COLLECTIVE R15, `(.L_x_406) ;  /* 0x000000000f087348 */ /* 0x000fea0003c00000 */
[----:B------:R0:W1:Y:S02]  /*ef90*/  SHFL.UP P6, R14, R13, R12, R11 ;  /* 0x0400000c0d0e7389 */ /* 0x00006400000c000b */
[----:B01----:R-:W-:Y:S01]  /*efa0*/  ENDCOLLECTIVE ;  /* 0x000000000000791b */ /* 0x003fe20003800000 */
.L_x_406:
[----:B------:R-:W-:Y:S02]  /*efb0*/  MOV R12, 0x4 ;  /* 0x00000004000c7802 */ /* 0x000fe40000000f00 */
[----:B------:R-:W-:Y:S02]  /*efc0*/  SEL R2, R14, RZ, P0 ;  /* 0x000000ff0e027207 */ /* 0x000fe40000000000 */
[----:B------:R-:W-:-:S03]  /*efd0*/  ISETP.GE.U32.AND P0, PT, R8, 0x4, PT ;  /* 0x000000040800780c */ /* 0x000fc60003f06070 */
[----:B------:R-:W-:-:S04]  /*efe0*/  IMAD.IADD R2, R13, 0x1, R2 ;  /* 0x000000010d027824 */ /* 0x000fc800078e0202 */
[----:B------:R-:W-:-:S07]  /*eff0*/  IMAD.MOV.U32 R13, RZ, RZ, R2 ;  /* 0x000000ffff0d7224 */ /* 0x000fce00078e0002 */
[----:B------:R-:W-:Y:S05]  /*f000*/  WARPSYNC.COLLECTIVE R15, `(.L_x_407) ;  /* 0x000000000f087348 */ /* 0x000fea0003c00000 */
[----:B------:R0:W1:Y:S02]  /*f010*/  SHFL.UP P6, R14, R13, R12, R11 ;  /* 0x0400000c0d0e7389 */ /* 0x00006400000c000b */
[----:B01----:R-:W-:Y:S01]  /*f020*/  ENDCOLLECTIVE ;  /* 0x000000000000791b */ /* 0x003fe20003800000 */
.L_x_407:
[----:B------:R-:W-:Y:S01]  /*f030*/  IMAD.MOV.U32 R12, RZ, RZ, 0x8 ;  /* 0x00000008ff0c7424 */ /* 0x000fe200078e00ff */
[----:B------:R-:W-:Y:S02]  /*f040*/  SEL R7, R14, RZ, P0 ;  /* 0x000000ff0e077207 */ /* 0x000fe40000000000 */
[----:B------:R-:W-:-:S03]  /*f050*/  ISETP.GE.U32.AND P0, PT, R8, 0x8, PT ;  /* 0x000000080800780c */ /* 0x000fc60003f06070 */
[----:B------:R-:W-:-:S04]  /*f060*/  IMAD.IADD R6, R2, 0x1, R7 ;  /* 0x0000000102067824 */ /* 0x000fc800078e0207 */
[----:B------:R-:W-:-:S07]  /*f070*/  IMAD.MOV.U32 R13, RZ, RZ, R6 ;  /* 0x000000ffff0d7224 */ /* 0x000fce00078e0006 */
[----:B------:R-:W-:Y:S05]  /*f080*/  WARPSYNC.COLLECTIVE R15, `(.L_x_408) ;  /* 0x000000000f087348 */ /* 0x000fea0003c00000 */
[----:B------:R0:W1:Y:S02]  /*f090*/  SHFL.UP P6, R14, R13, R12, R11 ;  /* 0x0400000c0d0e7389 */ /* 0x00006400000c000b */
[----:B01----:R-:W-:Y:S01]  /*f0a0*/  ENDCOLLECTIVE ;  /* 0x000000000000791b */ /* 0x003fe20003800000 */
.L_x_408:
[----:B------:R-:W-:Y:S01]  /*f0b0*/  IMAD.MOV.U32 R12, RZ, RZ, 0x10 ;  /* 0x00000010ff0c7424 */ /* 0x000fe200078e00ff */
[----:B------:R-:W-:Y:S02]  /*f0c0*/  SEL R7, R14, RZ, P0 ;  /* 0x000000ff0e077207 */ /* 0x000fe40000000000 */
[----:B------:R-:W-:Y:S02]  /*f0d0*/  ISETP.GE.U32.AND P0, PT, R8, 0x10, PT ;  /* 0x000000100800780c */ /* 0x000fe40003f06070 */
[----:B------:R-:W-:-:S05]  /*f0e0*/  IADD3 R7, R6, R7, RZ ;  /* 0x0000000706077210 */ /* 0x000fca0007ffe0ff */
[----:B------:R-:W-:-:S07]  /*f0f0*/  IMAD.MOV.U32 R13, RZ, RZ, R7 ;  /* 0x000000ffff0d7224 */ /* 0x000fce00078e0007 */
[----:B------:R-:W-:Y:S05]  /*f100*/  WARPSYNC.COLLECTIVE R15, `(.L_x_409) ;  /* 0x000000000f087348 */ /* 0x000fea0003c00000 */
[----:B------:R0:W1:Y:S02]  /*f110*/  SHFL.UP P6, R14, R13, R12, R11 ;  /* 0x0400000c0d0e7389 */ /* 0x00006400000c000b */
[----:B01----:R-:W-:Y:S01]  /*f120*/  ENDCOLLECTIVE ;  /* 0x000000000000791b */ /* 0x003fe20003800000 */
.L_x_409:
[----:B------:R-:W-:Y:S02]  /*f130*/  IMAD.MOV.U32 R12, RZ, RZ, 0x1f ;  /* 0x0000001fff0c7424 */ /* 0x000fe400078e00ff */
[----:B------:R-:W-:Y:S01]  /*f140*/  IMAD.MOV.U32 R11, RZ, RZ, 0x1f ;  /* 0x0000001fff0b7424 */ /* 0x000fe200078e00ff */
[----:B------:R-:W-:-:S05]  /*f150*/  SEL R2, R14, RZ, P0 ;  /* 0x000000ff0e027207 */ /* 0x000fca0000000000 */
[----:B------:R-:W-:-:S05]  /*f160*/  IMAD.IADD R2, R7, 0x1, R2 ;  /* 0x0000000107027824 */ /* 0x000fca00078e0202 */
[----:B------:R-:W-:-:S07]  /*f170*/  MOV R13, R2 ;  /* 0x00000002000d7202 */ /* 0x000fce0000000f00 */
[----:B------:R-:W-:Y:S05]  /*f180*/  WARPSYNC.COLLECTIVE R15, `(.L_x_410) ;  /* 0x000000000f087348 */ /* 0x000fea0003c00000 */
[----:B------:R0:W1:Y:S02]  /*f190*/  SHFL.IDX P6, R14, R13, R12, R11 ;  /* 0x0000000c0d0e7389 */ /* 0x00006400000c000b */
[----:B01----:R-:W-:Y:S01]  /*f1a0*/  ENDCOLLECTIVE ;  /* 0x000000000000791b */ /* 0x003fe20003800000 */
.L_x_410:
[----:B------:R-:W-:Y:S05]  /*f1b0*/  BRA `(.L_x_411) ;  /* 0xffffffe800707947 */ /* 0x000fea000383ffff */
.L_x_364:
[----:B------:R-:W-:Y:S01]  /*f1c0*/  BSSY B0, `(.L_x_412) ;  /* 0x0000008000007945 */ /* 0x000fe20003800000 */
[----:B-----5:R-:W-:Y:S01]  /*f1d0*/  IMAD.MOV.U32 R13, RZ, RZ, R3 ;  /* 0x000000ffff0d7224 */ /* 0x020fe200078e0003 */
[----:B-1----:R-:W-:Y:S01]  /*f1e0*/  MOV R12, 0x1 ;  /* 0x00000001000c7802 */ /* 0x002fe20000000f00 */
[----:B------:R-:W-:Y:S02]  /*f1f0*/  IMAD.MOV.U32 R11, RZ, RZ, RZ ;  /* 0x000000ffff0b7224 */ /* 0x000fe400078e00ff */
[----:B------:R-:W-:-:S07]  /*f200*/  IMAD.MOV.U32 R15, RZ, RZ, -0x1 ;  /* 0xffffffffff0f7424 */ /* 0x000fce00078e00ff */
[----:B0-----:R-:W-:Y:S05]  /*f210*/  WARPSYNC.COLLECTIVE R15, `(.L_x_413) ;  /* 0x000000000f087348 */ /* 0x001fea0003c00000 */
[----:B------:R1:W2:Y:S02]  /*f220*/  SHFL.UP P6, R14, R13, R12, R11 ;  /* 0x0400000c0d0e7389 */ /* 0x0002a400000c000b */
[----:B012---:R-:W-:Y:S01]  /*f230*/  ENDCOLLECTIVE ;  /* 0x000000000000791b */ /* 0x007fe20003800000 */
.L_x_413:
[----:B------:R-:W-:Y:S05]  /*f240*/  BSYNC B0 ;  /* 0x0000000000007941 */ /* 0x000fea0003800000 */
.L_x_412:
[----:B------:R-:W-:Y:S01]  /*f250*/  ISETP.NE.AND P0, PT, R8, RZ, PT ;  /* 0x000000ff0800720c */ /* 0x000fe20003f05270 */
[----:B------:R-:W-:Y:S01]  /*f260*/  IMAD.MOV.U32 R11, RZ, RZ, RZ ;  /* 0x000000ffff0b7224 */ /* 0x000fe200078e00ff */
[----:B------:R-:W-:Y:S01]  /*f270*/  MOV R12, 0x2 ;  /* 0x00000002000c7802 */ /* 0x000fe20000000f00 */
[----:B------:R-:W-:Y:S01]  /*f280*/  IMAD.MOV.U32 R15, RZ, RZ, -0x1 ;  /* 0xffffffffff0f7424 */ /* 0x000fe200078e00ff */
[----:B------:R-:W-:Y:S02]  /*f290*/  SEL R14, R14, RZ, P0 ;  /* 0x000000ff0e0e7207 */ /* 0x000fe40000000000 */
[----:B------:R-:W-:-:S03]  /*f2a0*/  ISETP.GE.U32.AND P0, PT, R8, 0x2, PT ;  /* 0x000000020800780c */ /* 0x000fc60003f06070 */
[----:B------:R-:W-:-:S10]  /*f2b0*/  IMAD.IADD R13, R3, 0x1, R14 ;  /* 0x00000001030d7824 */ /* 0x000fd400078e020e */
[----:B------:R-:W-:Y:S05]  /*f2c0*/  WARPSYNC.COLLECTIVE R15, `(.L_x_414) ;  /* 0x000000000f087348 */ /* 0x000fea0003c00000 */
[----:B------:R0:W1:Y:S02]  /*f2d0*/  SHFL.UP P6, R14, R13, R12, R11 ;  /* 0x0400000c0d0e7389 */ /* 0x00006400000c000b */
[----:B01----:R-:W-:Y:S01]  /*f2e0*/  ENDCOLLECTIVE ;  /* 0x000000000000791b */ /* 0x003fe20003800000 */
.L_x_414:
[----:B------:R-:W-:Y:S01]  /*f2f0*/  IMAD.MOV.U32 R12, RZ, RZ, 0x4 ;  /* 0x00000004ff0c7424 */ /* 0x000fe200078e00ff */
[----:B------:R-:W-:Y:S02]  /*f300*/  SEL R2, R14, RZ, P0 ;  /* 0x000000ff0e027207 */ /* 0x000fe40000000000 */
[----:B------:R-:W-:-:S03]  /*f310*/  ISETP.GE.U32.AND P0, PT, R8, 0x4, PT ;  /* 0x000000040800780c */ /* 0x000fc60003f06070 */
[----:B------:R-:W-:-:S05]  /*f320*/  IMAD.IADD R2, R13, 0x1, R2 ;  /* 0x000000010d027824 */ /* 0x000fca00078e0202 */
[----:B------:R-:W-:-:S07]  /*f330*/  MOV R13, R2 ;  /* 0x00000002000d7202 */ /* 0x000fce0000000f00 */
[----:B------:R-:W-:Y:S05]  /*f340*/  WARPSYNC.COLLECTIVE R15, `(.L_x_415) ;  /* 0x000000000f087348 */ /* 0x000fea0003c00000 */
[----:B------:R0:W1:Y:S02]  /*f350*/  SHFL.UP P6, R14, R13, R12, R11 ;  /* 0x0400000c0d0e7389 */ /* 0x00006400000c000b */
[----:B01----:R-:W-:Y:S01]  /*f360*/  ENDCOLLECTIVE ;  /* 0x000000000000791b */ /* 0x003fe20003800000 */
.L_x_415:
        /* <DEDUP_REMOVED lines=8> */
.L_x_416:
        /* <DEDUP_REMOVED lines=8> */
.L_x_417:
[----:B------:R-:W-:Y:S02]  /*f470*/  IMAD.MOV.U32 R12, RZ, RZ, 0x1f ;  /* 0x0000001fff0c7424 */ /* 0x000fe400078e00ff */
[----:B------:R-:W-:Y:S01]  /*f480*/  IMAD.MOV.U32 R11, RZ, RZ, 0x1f ;  /* 0x0000001fff0b7424 */ /* 0x000fe200078e00ff */
[----:B------:R-:W-:-:S04]  /*f490*/  SEL R2, R14, RZ, P0 ;  /* 0x000000ff0e027207 */ /* 0x000fc80000000000 */
[----:B------:R-:W-:-:S05]  /*f4a0*/  IADD3 R2, R7, R2, RZ ;  /* 0x0000000207027210 */ /* 0x000fca0007ffe0ff */
[----:B------:R-:W-:-:S07]  /*f4b0*/  IMAD.MOV.U32 R13, RZ, RZ, R2 ;  /* 0x000000ffff0d7224 */ /* 0x000fce00078e0002 */
[----:B------:R-:W-:Y:S05]  /*f4c0*/  WARPSYNC.COLLECTIVE R15, `(.L_x_418) ;  /* 0x000000000f087348 */ /* 0x000fea0003c00000 */
[----:B------:R0:W1:Y:S02]  /*f4d0*/  SHFL.IDX P6, R14, R13, R12, R11 ;  /* 0x0000000c0d0e7389 */ /* 0x00006400000c000b */
[----:B01----:R-:W-:Y:S01]  /*f4e0*/  ENDCOLLECTIVE ;  /* 0x000000000000791b */ /* 0x003fe20003800000 */
.L_x_418:
[----:B------:R-:W-:Y:S05]  /*f4f0*/  BRA `(.L_x_419) ;  /* 0xffffffe800547947 */ /* 0x000fea000383ffff */
.L_x_366:
[----:B------:R-:W-:Y:S01]  /*f500*/  BSSY B0, `(.L_x_420) ;  /* 0x0000006000007945 */ /* 0x000fe20003800000 */
[----:B------:R-:W-:Y:S02]  /*f510*/  PLOP3.LUT P6, PT, P6, PT, PT, 0x8, 0x0 ;  /* 0x000000000000781c */ /* 0x000fe400037ce170 */
[----:B------:R-:W-:-:S11]  /*f520*/  MOV R15, 0xffffffff ;  /* 0xffffffff000f7802 */ /* 0x000fd60000000f00 */
[----:B01----:R-:W-:Y:S05]  /*f530*/  WARPSYNC.COLLECTIVE R15, `(.L_x_421) ;  /* 0x000000000f087348 */ /* 0x003fea0003c00000 */
[----:B------:R-:W-:Y:S01]  /*f540*/  VOTE.ANY R14, PT, P6 ;  /* 0x00000000000e7806 */ /* 0x000fe200030e0100 */
[----:B01----:R-:W-:Y:S06]  /*f550*/  ENDCOLLECTIVE ;  /* 0x000000000000791b */ /* 0x003fec0003800000 */
.L_x_421:
[----:B------:R-:W-:Y:S05]  /*f560*/  BSYNC B0 ;  /* 0x0000000000007941 */ /* 0x000fea0003800000 */
.L_x_420:
[----:B------:R-:W-:Y:S01]  /*f570*/  IMAD.MOV.U32 R7, RZ, RZ, R14 ;  /* 0x000000ffff077224 */ /* 0x000fe200078e000e */
[----:B------:R-:W-:Y:S01]  /*f580*/  MOV R11, 0x1f ;  /* 0x0000001f000b7802 */ /* 0x000fe20000000f00 */
[----:B------:R-:W-:Y:S02]  /*f590*/  IMAD.MOV.U32 R13, RZ, RZ, R3 ;  /* 0x000000ffff0d7224 */ /* 0x000fe400078e0003 */
[----:B------:R-:W0:Y:S01]  /*f5a0*/  POPC R5, R7 ;  /* 0x0000000700057309 */ /* 0x000e220000000000 */
[----:B------:R-:W-:Y:S02]  /*f5b0*/  IMAD.MOV.U32 R15, RZ, RZ, -0x1 ;  /* 0xffffffffff0f7424 */ /* 0x000fe400078e00ff */
[----:B0-----:R-:W-:-:S07]  /*f5c0*/  IMAD.MOV.U32 R12, RZ, RZ, R5 ;  /* 0x000000ffff0c7224 */ /* 0x001fce00078e0005 */
[----:B------:R-:W-:Y:S05]  /*f5d0*/  WARPSYNC.COLLECTIVE R15, `(.L_x_422) ;  /* 0x000000000f087348 */ /* 0x000fea0003c00000 */
[----:B------:R0:W1:Y:S02]  /*f5e0*/  SHFL.IDX P6, R14, R13, R12, R11 ;  /* 0x0000000c0d0e7389 */ /* 0x00006400000c000b */
[----:B01----:R-:W-:Y:S01]  /*f5f0*/  ENDCOLLECTIVE ;  /* 0x000000000000791b */ /* 0x003fe20003800000 */
.L_x_422:
[----:B------:R-:W-:Y:S01]  /*f600*/  IMAD.MOV.U32 R17, RZ, RZ, R14 ;  /* 0x000000ffff117224 */ /* 0x000fe200078e000e */
[----:B------:R-:W-:Y:S06]  /*f610*/  BRA `(.L_x_423) ;  /* 0xffffffe800447947 */ /* 0x000fec000383ffff */
.L_x_368:
[----:B------:R-:W-:Y:S01]  /*f620*/  BSSY B0, `(.L_x_424) ;  /* 0x0000007000007945 */ /* 0x000fe20003800000 */
[----:B------:R-:W-:Y:S01]  /*f630*/  IMAD.MOV.U32 R13, RZ, RZ, R2 ;  /* 0x000000ffff0d7224 */ /* 0x000fe200078e0002 */
[----:B------:R-:W-:Y:S01]  /*f640*/  MOV R11, 0x1f ;  /* 0x0000001f000b7802 */ /* 0x000fe20000000f00 */
[----:B------:R-:W-:-:S07]  /*f650*/  IMAD.MOV.U32 R15, RZ, RZ, -0x1 ;  /* 0xffffffffff0f7424 */ /* 0x000fce00078e00ff */
[----:B0-23--:R-:W-:Y:S05]  /*f660*/  WARPSYNC.COLLECTIVE R15, `(.L_x_425) ;  /* 0x000000000f087348 */ /* 0x00dfea0003c00000 */
[----:B------:R1:W4:Y:S02]  /*f670*/  SHFL.IDX P6, R14, R13, R12, R11 ;  /* 0x0000000c0d0e7389 */ /* 0x00032400000c000b */
[----:B01234-:R-:W-:Y:S01]  /*f680*/  ENDCOLLECTIVE ;  /* 0x000000000000791b */ /* 0x01ffe20003800000 */
.L_x_425:
[----:B------:R-:W-:Y:S05]  /*f690*/  BSYNC B0 ;  /* 0x0000000000007941 */ /* 0x000fea0003800000 */
.L_x_424:
[----:B------:R-:W-:Y:S05]  /*f6a0*/  BRA `(.L_x_367) ;  /* 0xffffffe8003c7947 */ /* 0x000fea000383ffff */
.L_x_372:
[----:B0-----:R0:W2:Y:S02]  /*f6b0*/  SYNCS.PHASECHK.TRANS64.TRYWAIT P0, [R0+URZ+0x28c20], R3 ;  /* 0x028c2003000075a7 */ /* 0x0010a4000800017f */
[----:B--2---:R-:W-:Y:S05]  /*f6c0*/  @!P0 NANOSLEEP.SYNCS 0x989680 ;  /* 0x009896800000895d */ /* 0x004fea0003900000 */
[----:B------:R-:W2:Y:S02]  /*f6d0*/  @!P0 SYNCS.PHASECHK.TRANS64 P0, [R0+URZ+0x28c20], R3 ;  /* 0x028c2003000085a7 */ /* 0x000ea4000800007f */
[----:B--2---:R-:W-:Y:S05]  /*f6e0*/  @!P0 BRA `(.L_x_372) ;  /* 0xfffffffc00f08947 */ /* 0x004fea000383ffff */
[----:B------:R-:W-:Y:S05]  /*f6f0*/  BRA `(.L_x_426) ;  /* 0xffffffec00207947 */ /* 0x000fea000383ffff */
.L_x_373:
[----:B------:R-:W2:Y:S01]  /*f700*/  S2R R2, SR_TID.X ;  /* 0x0000000000027919 */ /* 0x000ea20000002100 */
[----:B------:R-:W-:Y:S01]  /*f710*/  BSSY B0, `(.L_x_427) ;  /* 0x000000a000007945 */ /* 0x000fe20003800000 */
[----:B-1----:R-:W-:Y:S01]  /*f720*/  IMAD.MOV.U32 R12, RZ, RZ, RZ ;  /* 0x000000ffff0c7224 */ /* 0x002fe200078e00ff */
[----:B------:R-:W-:Y:S01]  /*f730*/  MOV R11, 0x1f ;  /* 0x0000001f000b7802 */ /* 0x000fe20000000f00 */
[----:B------:R-:W-:Y:S01]  /*f740*/  IMAD.MOV.U32 R15, RZ, RZ, -0x1 ;  /* 0xffffffffff0f7424 */ /* 0x000fe200078e00ff */
[----:B--2---:R-:W-:-:S04]  /*f750*/  SHF.R.U32.HI R2, RZ, 0x5, R2 ;  /* 0x00000005ff027819 */ /* 0x004fc80000011602 */
[----:B------:R-:W-:-:S05]  /*f760*/  LOP3.LUT R2, R2, 0x3, RZ, 0xc0, !PT ;  /* 0x0000000302027812 */ /* 0x000fca00078ec0ff */
[----:B------:R-:W-:-:S07]  /*f770*/  IMAD.MOV.U32 R13, RZ, RZ, R2 ;  /* 0x000000ffff0d7224 */ /* 0x000fce00078e0002 */
[----:B0-----:R-:W-:Y:S05]  /*f780*/  WARPSYNC.COLLECTIVE R15, `(.L_x_428) ;  /* 0x000000000f087348 */ /* 0x001fea0003c00000 */
[----:B------:R1:W2:Y:S02]  /*f790*/  SHFL.IDX P6, R14, R13, R12, R11 ;  /* 0x0000000c0d0e7389 */ /* 0x0002a400000c000b */
[----:B012---:R-:W-:Y:S01]  /*f7a0*/  ENDCOLLECTIVE ;  /* 0x000000000000791b */ /* 0x007fe20003800000 */
.L_x_428:
[----:B------:R-:W-:Y:S05]  /*f7b0*/  BSYNC B0 ;  /* 0x0000000000007941 */ /* 0x000fea0003800000 */
.L_x_427:
[----:B------:R-:W-:Y:S05]  /*f7c0*/  BRA `(.L_x_429) ;  /* 0xffffffec00087947 */ /* 0x000fea000383ffff */
.L_x_376:
[----:B------:R-:W-:Y:S01]  /*f7d0*/  BSSY B1, `(.L_x_430) ;  /* 0x0000006000017945 */ /* 0x000fe20003800000 */
[----:B------:R-:W-:-:S07]  /*f7e0*/  IMAD.MOV.U32 R15, RZ, RZ, -0x1 ;  /* 0xffffffffff0f7424 */ /* 0x000fce00078e00ff */
[----:B012---:R-:W-:Y:S05]  /*f7f0*/  WARPSYNC.COLLECTIVE R15, `(.L_x_431) ;  /* 0x000000000f0c7348 */ /* 0x007fea0003c00000 */
[----:B------:R-:W-:Y:S02]  /*f800*/  ELECT P6, UR62, PT ;  /* 0x00000000003e782f */ /* 0x000fe400038c0000 */
[----:B------:R-:W-:Y:S01]  /*f810*/  MOV R14, UR62 ;  /* 0x0000003e000e7c02 */ /* 0x000fe20008000f00 */
[----:B012---:R-:W-:Y:S10]  /*f820*/  ENDCOLLECTIVE ;  /* 0x000000000000791b */ /* 0x007ff40003800000 */
.L_x_431:
[----:B------:R-:W-:Y:S05]  /*f830*/  BSYNC B1 ;  /* 0x0000000000017941 */ /* 0x000fea0003800000 */
.L_x_430:
[----:B------:R-:W-:Y:S05]  /*f840*/  BRA `(.L_x_432) ;  /* 0xffffffec00007947 */ /* 0x000fea000383ffff */
.L_x_378:
[----:B0-----:R0:W2:Y:S02]  /*f850*/  SYNCS.PHASECHK.TRANS64.TRYWAIT P0, [R6+URZ], R5 ;  /* 0x00000005060075a7 */ /* 0x0010a4000800017f */
[----:B--2---:R-:W-:Y:S05]  /*f860*/  @!P0 NANOSLEEP.SYNCS 0x989680 ;  /* 0x009896800000895d */ /* 0x004fea0003900000 */
[----:B------:R-:W2:Y:S02]  /*f870*/  @!P0 SYNCS.PHASECHK.TRANS64 P0, [R6+URZ], R5 ;  /* 0x00000005060085a7 */ /* 0x000ea4000800007f */
[----:B--2---:R-:W-:Y:S05]  /*f880*/  @!P0 BRA `(.L_x_378) ;  /* 0xfffffffc00f08947 */ /* 0x004fea000383ffff */
[----:B------:R-:W-:Y:S05]  /*f890*/  BRA `(.L_x_433) ;  /* 0xffffffec003c7947 */ /* 0x000fea000383ffff */
.L_x_379:
[----:B--2---:R2:W3:Y:S02]  /*f8a0*/  SYNCS.PHASECHK.TRANS64.TRYWAIT P0, [R7+URZ], R2 ;  /* 0x00000002070075a7 */ /* 0x0044e4000800017f */
[----:B---3--:R-:W-:Y:S05]  /*f8b0*/  @!P0 NANOSLEEP.SYNCS 0x989680 ;  /* 0x009896800000895d */ /* 0x008fea0003900000 */
[----:B------:R-:W3:Y:S02]  /*f8c0*/  @!P0 SYNCS.PHASECHK.TRANS64 P0, [R7+URZ], R2 ;  /* 0x00000002070085a7 */ /* 0x000ee4000800007f */
[----:B---3--:R-:W-:Y:S05]  /*f8d0*/  @!P0 BRA `(.L_x_379) ;  /* 0xfffffffc00f08947 */ /* 0x008fea000383ffff */
[----:B------:R-:W-:Y:S05]  /*f8e0*/  BRA `(.L_x_434) ;  /* 0xffffffec00307947 */ /* 0x000fea000383ffff */
.L_x_381:
[----:B---3--:R3:W4:Y:S02]  /*f8f0*/  SYNCS.PHASECHK.TRANS64.TRYWAIT P0, [R4+URZ], R5 ;  /* 0x00000005040075a7 */ /* 0x008724000800017f */
[----:B----4-:R-:W-:Y:S05]  /*f900*/  @!P0 NANOSLEEP.SYNCS 0x989680 ;  /* 0x009896800000895d */ /* 0x010fea0003900000 */
[----:B------:R-:W4:Y:S02]  /*f910*/  @!P0 SYNCS.PHASECHK.TRANS64 P0, [R4+URZ], R5 ;  /* 0x00000005040085a7 */ /* 0x000f24000800007f */
[----:B----4-:R-:W-:Y:S05]  /*f920*/  @!P0 BRA `(.L_x_381) ;  /* 0xfffffffc00f08947 */ /* 0x010fea000383ffff */
[----:B------:R-:W-:Y:S05]  /*f930*/  BRA `(.L_x_435) ;  /* 0xffffffec00387947 */ /* 0x000fea000383ffff */
.L_x_436:
        /* <DEDUP_REMOVED lines=12> */
.L_x_4551:


//--------------------- .text._ZN7cutlass13device_kernelIN5flash11enable_sm90INS1_16FlashAttnFwdSm90INS1_25CollectiveMainloopFwdSm90ILi2EN4cute5tupleIJNS5_1CILi1EEES8_S8_EEENS6_IJNS7_ILi64EEESA_SA_EEELi512ENS_6half_tEfNS_4arch4Sm90ELb0ELb0ELb1ELb1ELb0ELb1ELb0ELb0ELb0ELb0ELb0ELb0EEENS1_21CollectiveEpilogueFwdINS6_IJSA_NS7_ILi512EEESA_EEES9_SC_SE_Li256ELb1ELb0ELb0ELb0EEENS1_36VarlenDynamicPersistentTileSchedulerILi64ELi64ELi256ELi32ELb0ELb0ELb1ELb0ELb1ELb1EEEEEEEEEvNT_6ParamsE --------------------------
	.section	.text._ZN7cutlass13device_kernelIN5flash11enable_sm90INS1_16FlashAttnFwdSm90INS1_25CollectiveMainloopFwdSm90ILi2EN4cute5tupleIJNS5_1CILi1EEES8_S8_EEENS6_IJNS7_ILi64EEESA_SA_EEELi512ENS_6half_tEfNS_4arch4Sm90ELb0ELb0ELb1ELb1ELb0ELb1ELb0ELb0ELb0ELb0ELb0ELb0EEENS1_21CollectiveEpilogueFwdINS6_IJSA_NS7_ILi512EEESA_EEES9_SC_SE_Li256ELb1ELb0ELb0ELb0EEENS1_36VarlenDynamicPersistentTileSchedulerILi64ELi64ELi256ELi32ELb0ELb0ELb1ELb0ELb1ELb1EEEEEEEEEvNT_6ParamsE,"ax",@progbits
	.align	128
.text._ZN7cutlass13device_kernelIN5flash11enable_sm90INS1_16FlashAttnFwdSm90INS1_25CollectiveMainloopFwdSm90ILi2EN4cute5tupleIJNS5_1CILi1EEES8_S8_EEENS6_IJNS7_ILi64EEESA_SA_EEELi512ENS_6half_tEfNS_4arch4Sm90ELb0ELb0ELb1ELb1ELb0ELb1ELb0ELb0ELb0ELb0ELb0ELb0EEENS1_21CollectiveEpilogueFwdINS6_IJSA_NS7_ILi512EEESA_EEES9_SC_SE_Li256ELb1ELb0ELb0ELb0EEENS1_36VarlenDynamicPersistentTileSchedulerILi64ELi64ELi256ELi32ELb0ELb0ELb1ELb0ELb1ELb1EEEEEEEEEvNT_6ParamsE:
        .type           _ZN7cutlass13device_kernelIN5flash11enable_sm90INS1_16FlashAttnFwdSm90INS1_25CollectiveMainloopFwdSm90ILi2EN4cute5tupleIJNS5_1CILi1EEES8_S8_EEENS6_IJNS7_ILi64EEESA_SA_EEELi512ENS_6half_tEfNS_4arch4Sm90ELb0ELb0ELb1ELb1ELb0ELb1ELb0ELb0ELb0ELb0ELb0ELb0EEENS1_21CollectiveEpilogueFwdINS6_IJSA_NS7_ILi512EEESA_EEES9_SC_SE_Li256ELb1ELb0ELb0ELb0EEENS1_36VarlenDynamicPersistentTileSchedulerILi64ELi64ELi256ELi32ELb0ELb0ELb1ELb0ELb1ELb1EEEEEEEEEvNT_6ParamsE,@function
        .size           _ZN7cutlass13device_kernelIN5flash11enable_sm90INS1_16FlashAttnFwdSm90INS1_25CollectiveMainloopFwdSm90ILi2EN4cute5tupleIJNS5_1CILi1EEES8_S8_EEENS6_IJNS7_ILi64EEESA_SA_EEELi512ENS_6half_tEfNS_4arch4Sm90ELb0ELb0ELb1ELb1ELb0ELb1ELb0ELb0ELb0ELb0ELb0ELb0EEENS1_21CollectiveEpilogueFwdINS6_IJSA_NS7_ILi512EEESA_EEES9_SC_SE_Li256ELb1ELb0ELb0ELb0EEENS1_36VarlenDynamicPersistentTileSchedulerILi64ELi64ELi256ELi32ELb0ELb0ELb1ELb0ELb1ELb1EEEEEEEEEvNT_6ParamsE,(.L_x_4552 - _ZN7cutlass13device_kernelIN5flash11enable_sm90INS1_16FlashAttnFwdSm90INS1_25CollectiveMainloopFwdSm90ILi2EN4cute5tupleIJNS5_1CILi1EEES8_S8_EEENS6_IJNS7_ILi64EEESA_SA_EEELi512ENS_6half_tEfNS_4arch4Sm90ELb0ELb0ELb1ELb1ELb0ELb1ELb0ELb0ELb0ELb0ELb0ELb0EEENS1_21CollectiveEpilogueFwdINS6_IJSA_NS7_ILi512EEESA_EEES9_SC_SE_Li256ELb1ELb0ELb0ELb0EEENS1_36VarlenDynamicPersistentTileSchedulerILi64ELi64ELi256ELi32ELb0ELb0ELb1ELb0ELb1ELb1EEEEEEEEEvNT_6ParamsE)
        .other          _ZN7cutlass13device_kernelIN5flash11enable_sm90INS1_16FlashAttnFwdSm90INS1_25CollectiveMainloopFwdSm90ILi2EN4cute5tupleIJNS5_1CILi1EEES8_S8_EEENS6_IJNS7_ILi64EEESA_SA_EEELi512ENS_6half_tEfNS_4arch4Sm90ELb0ELb0ELb1ELb1ELb0ELb1ELb0ELb0ELb0ELb0ELb0ELb0EEENS1_21CollectiveEpilogueFwdINS6_IJSA_NS7_ILi512EEESA_EEES9_SC_SE_Li256ELb1ELb0ELb0ELb0EEENS1_36VarlenDynamicPersistentTileSchedulerILi64ELi64ELi256ELi32ELb0ELb0ELb1ELb0ELb1ELb1EEEEEEEEEvNT_6ParamsE,@"STO_CUDA_ENTRY STV_DEFAULT"
_ZN7cutlass13device_kernelIN5flash11enable_sm90INS1_16FlashAttnFwdSm90INS1_25CollectiveMainloopFwdSm90ILi2EN4cute5tupleIJNS5_1CILi1EEES8_S8_EEENS6_IJNS7_ILi64EEESA_SA_EEELi512ENS_6half_tEfNS_4arch4Sm90ELb0ELb0ELb1ELb1ELb0ELb1ELb0ELb0ELb0ELb0ELb0ELb0EEENS1_21CollectiveEpilogueFwdINS6_IJSA_NS7_ILi512EEESA_EEES9_SC_SE_Li256ELb1ELb0ELb0ELb0EEENS1_36VarlenDynamicPersistentTileSchedulerILi64ELi64ELi256ELi32ELb0ELb0ELb1ELb0ELb1ELb1EEEEEEEEEvNT_6ParamsE:
[----:B------:R-:W0:Y:S02]  /*0000*/  LDC R1, c[0x0][0x28] ;  /* 0x00000a00ff017b82 */ /* 0x000e240000000800 */
[----:B0-----:R-:W-:Y:S01]  /*0010*/  VIADD R1, R1, 0xffffffc0 ;  /* 0xffffffc001017836 */ /* 0x001fe20000000000 */
[----:B------:R-:W0:Y:S01]  /*0020*/  S2R R3, SR_TID.X ;  /* 0x0000000000037919 */ /* 0x000e220000002100 */
[----:B------:R-:W-:Y:S01]  /*0030*/  ELECT P0, URZ, PT ;  /* 0x00000000003f782f */ /* 0x000fe20003800000 */
[----:B------:R-:W-:Y:S01]  /*0040*/  BSSY B0, `(.L_x_437) ;  /* 0x0000016000007945 */ /* 0x000fe20003800000 */
[----:B0-----:R-:W-:-:S05]  /*0050*/  SHF.R.U32.HI R0, RZ, 0x5, R3 ;  /* 0x00000005ff007819 */ /* 0x001fca0000011603 */
[----:B------:R-:W0:Y:S02]  /*0060*/  SHFL.IDX PT, R2, R0, RZ, 0x1f ;  /* 0x00001fff00027589 */ /* 0x000e2400000e0000 */
[----:B0-----:R-:W-:-:S13]  /*0070*/  ISETP.EQ.AND P0, PT, R2, RZ, P0 ;  /* 0x000000ff0200720c */ /* 0x001fda0000702270 */
        /* <DEDUP_REMOVED lines=17> */
[----:B0-----:R-:W-:Y:S01]  /*0190*/  NOP ;  /* 0x0000000000007918 */ /* 0x001fe20000000000 */
.L_x_438:
[----:B------:R-:W-:Y:S05]  /*01a0*/  BSYNC B0 ;  /* 0x0000000000007941 */ /* 0x000fea0003800000 */
.L_x_437:
[----:B------:R-:W-:Y:S01]  /*01b0*/  SHF.R.U32.HI R3, RZ, 0x7, R3 ;  /* 0x00000007ff037819 */ /* 0x000fe20000011603 */
[----:B------:R-:W-:Y:S01]  /*01c0*/  VOTEU.ANY UP0, P0 ;  /* 0x00000000003f7886 */ /* 0x000fe20000000100 */
[----:B------:R-:W0:Y:S01]  /*01d0*/  SHFL.IDX PT, R2, R0, RZ, 0x1f ;  /* 0x00001fff00027589 */ /* 0x000e2200000e0000 */
[----:B------:R-:W-:Y:S01]  /*01e0*/  UMOV UR4, 0x1 ;  /* 0x0000000100047882 */ /* 0x000fe20000000000 */
[----:B------:R-:W-:Y:S01]  /*01f0*/  UMOV UR7, 0x100 ;  /* 0x0000010000077882 */ /* 0x000fe20000000000 */
[----:B------:R-:W-:Y:S01]  /*0200*/  VOTEU.ANY UP1, P0 ;  /* 0x00000000003f7886 */ /* 0x000fe20000020100 */
[----:B------:R-:W1:Y:S01]  /*0210*/  SHFL.IDX PT, R3, R3, RZ, 0x1f ;  /* 0x00001fff03037589 */ /* 0x000e6200000e0000 */
[----:B------:R-:W2:Y:S01]  /*0220*/  @UP0 S2UR UR8, SR_CgaCtaId ;  /* 0x00000000000809c3 */ /* 0x000ea20000008800 */
[----:B------:R-:W-:Y:S01]  /*0230*/  @UP0 UMOV UR6, 0x400 ;  /* 0x0000040000060882 */ /* 0x000fe20000000000 */
[----:B------:R-:W-:-:S04]  /*0240*/  @UP0 UIADD3 UR4, -UR4, 0x100000, URZ ;  /* 0x0010000004040890 */ /* 0x000fc8000fffe13f */
[----:B------:R-:W-:Y:S02]  /*0250*/  @UP0 USHF.L.U32 UR5, UR4, 0xb, URZ ;  /* 0x0000000b04050899 */ /* 0x000fe4000800063f */
[----:B------:R-:W-:Y:S01]  /*0260*/  @UP0 USHF.L.U32 UR4, UR4, 0x1, URZ ;  /* 0x0000000104040899 */ /* 0x000fe2000800063f */
[----:B0-----:R-:W-:Y:S01]  /*0270*/  ISETP.NE.AND P1, PT, R2, RZ, PT ;  /* 0x000000ff0200720c */ /* 0x001fe20003f25270 */
[----:B-1----:R0:W-:Y:S01]  /*0280*/  STL [R1], R3 ;  /* 0x0000000301007387 */ /* 0x0021e20000100800 */
[----:B--2---:R-:W-:Y:S02]  /*0290*/  @UP0 ULEA UR8, UR8, UR6, 0x18 ;  /* 0x0000000608080291 */ /* 0x004fe4000f8ec03f */
[----:B------:R-:W-:-:S04]  /*02a0*/  @UP0 UIADD3 UR6, -UR7, 0x100000, URZ ;  /* 0x0010000007060890 */ /* 0x000fc8000fffe13f */
[----:B------:R-:W-:Y:S02]  /*02b0*/  @UP0 USHF.L.U32 UR7, UR6, 0xb, URZ ;  /* 0x0000000b06070899 */ /* 0x000fe4000800063f */
[----:B------:R-:W-:Y:S01]  /*02c0*/  @UP0 USHF.L.U32 UR6, UR6, 0x1, URZ ;  /* 0x0000000106060899 */ /* 0x000fe2000800063f */
[----:B------:R-:W-:Y:S01]  /*02d0*/  VOTEU.ANY UP0, P0 ;  /* 0x00000000003f7886 */ /* 0x000fe20000000100 */
[----:B------:R-:W1:Y:S04]  /*02e0*/  FENCE.VIEW.ASYNC.S ;  /* 0x00000000000073c6 */ /* 0x000e680000000000 */
[----:B-1----:R0:W1:Y:S06]  /*02f0*/  @UP0 SYNCS.EXCH.64 URZ, [UR8+0x28c00], UR4 ;  /* 0x028c0004083f05b2 */ /* 0x00206c0008000100 */
[----:B------:R0:W2:Y:S02]  /*0300*/  @UP1 SYNCS.EXCH.64 URZ, [UR8+0x28c20], UR6 ;  /* 0x028c2006083f15b2 */ /* 0x0000a40008000100 */
[----:B0-----:R-:W-:Y:S05]  /*0310*/  @P1 BRA `(.L_x_439) ;  /* 0x0000000000381947 */ /* 0x001fea0003800000 */
[----:B------:R-:W0:Y:S01]  /*0320*/  S2UR UR5, SR_CgaCtaId ;  /* 0x00000000000579c3 */ /* 0x000e220000008800 */
        /* <DEDUP_REMOVED lines=8> */
[----:B0-----:R0:W3:Y:S01]  /*03b0*/  SYNCS.EXCH.64 URZ, [UR6+0x28c30], UR4 ;  /* 0x028c3004063f75b2 */ /* 0x0010e20008000100 */
[----:B------:R0:W4:Y:S01]  /*03c0*/  SYNCS.EXCH.64 URZ, [UR6+0x28c40], UR4 ;  /* 0x028c4004063f75b2 */ /* 0x0001220008000100 */
[----:B------:R0:W0:Y:S01]  /*03d0*/  SYNCS.EXCH.64 URZ, [UR6+0x28c38], UR4 ;  /* 0x028c3804063f75b2 */ /* 0x0000220008000100 */
[----:B------:R0:W0:Y:S01]  /*03e0*/  SYNCS.EXCH.64 URZ, [UR6+0x28c48], UR4 ;  /* 0x028c4804063f75b2 */ /* 0x0000220008000100 */
[----:B------:R-:W-:Y:S01]  /*03f0*/  NOP ;  /* 0x0000000000007918 */ /* 0x000fe20000000000 */
.L_x_439:
[----:B------:R-:W5:Y:S01]  /*0400*/  SHFL.IDX PT, R2, R0, RZ, 0x1f ;  /* 0x00001fff00027589 */ /* 0x000f6200000e0000 */
[----:B------:R-:W-:Y:S01]  /*0410*/  NOP ;  /* 0x0000000000007918 */ /* 0x000fe20000000000 */
[----:B-----5:R-:W-:-:S13]  /*0420*/  ISETP.NE.AND P0, PT, R2, RZ, PT ;  /* 0x000000ff0200720c */ /* 0x020fda0003f05270 */
        /* <DEDUP_REMOVED lines=17> */
[----:B------:R0:W0:Y:S01]  /*0540*/  SYNCS.EXCH.64 URZ, [UR8+0x28c68], UR4 ;  /* 0x028c6804083f75b2 */ /* 0x0000220008000100 */
[----:B------:R-:W-:Y:S01]  /*0550*/  NOP ;  /* 0x0000000000007918 */ /* 0x000fe20000000000 */
.L_x_440:
[----:B------:R-:W5:Y:S01]  /*0560*/  SHFL.IDX PT, R2, R0, RZ, 0x1f ;  /* 0x00001fff00027589 */ /* 0x000f6200000e0000 */
[----:B------:R-:W-:Y:S01]  /*0570*/  NOP ;  /* 0x0000000000007918 */ /* 0x000fe20000000000 */
[----:B-----5:R-:W-:-:S13]  /*0580*/  ISETP.NE.AND P0, PT, R2, RZ, PT ;  /* 0x000000ff0200720c */ /* 0x020fda0003f05270 */
        /* <DEDUP_REMOVED lines=13> */
[----:B------:R0:W0:Y:S01]  /*0660*/  SYNCS.EXCH.64 URZ, [UR6+0x28c88], UR4 ;  /* 0x028c8804063f75b2 */ /* 0x0000220008000100 */
[----:B------:R-:W-:Y:S01]  /*0670*/  NOP ;  /* 0x0000000000007918 */ /* 0x000fe20000000000 */
.L_x_441:
        /* <DEDUP_REMOVED lines=22> */
.L_x_442:
        /* <DEDUP_REMOVED lines=22> */
.L_x_443:
[----:B------:R-:W-:Y:S01]  /*0940*/  IMAD.MOV.U32 R2, RZ, RZ, 0x1 ;  /* 0x00000001ff027424 */ /* 0x000fe200078e00ff */
[----:B------:R-:W-:Y:S01]  /*0950*/  ISETP.NE.AND P0, PT, R3, RZ, PT ;  /* 0x000000ff0300720c */ /* 0x000fe20003f05270 */
[----:B------:R-:W-:Y:S01]  /*0960*/  NOP ;  /* 0x0000000000007918 */ /* 0x000fe20000000000 */
[----:B------:R-:W-:Y:S01]  /*0970*/  ULDC.64 UR40, c[0x0][0x208] ;  /* 0x0000820000287ab9 */ /* 0x000fe20000000a00 */
[----:B------:R-:W-:Y:S01]  /*0980*/  BSSY B8, `(.L_x_444) ;  /* 0x0001429000087945 */ /* 0x000fe20003800000 */
[----:B------:R-:W-:-:S05]  /*0990*/  SEL R2, R2, 0x2, !P0 ;  /* 0x0000000202027807 */ /* 0x000fca0004000000 */
[----:B------:R0:W-:Y:S02]  /*09a0*/  STL [R1+0x38], R2 ;  /* 0x0000380201007387 */ /* 0x0001e40000100800 */
[----:B01234-:R-:W-:Y:S06]  /*09b0*/  BAR.SYNC.DEFER_BLOCKING 0x0 ;  /* 0x0000000000007b1d */ /* 0x01ffec0000010000 */
[----:B------:R-:W-:Y:S05]  /*09c0*/  @!P0 BRA `(.L_x_445) ;  /* 0x000000e4003c8947 */ /* 0x000fea0003800000 */
.L_x_446:
[----:B------:R-:W-:-:S08]  /*09d0*/  NOP ;  /* 0x0000000000007918 */ /* 0x000fd00000000000 */
[----:B------:R-:W0:Y:S02]  /*09e0*/  USETMAXREG.TRY_ALLOC.CTAPOOL UP0, 0xf0 ;  /* 0x000000f0000079c8 */ /* 0x000e240008000600 */
[----:B0-----:R-:W-:-:S13]  /*09f0*/  PLOP3.LUT P0, PT, PT, PT, UP0, 0x80, 0x0 ;  /* 0x000000000000781c */ /* 0x001fda0003f0f008 */
[----:B------:R-:W-:Y:S05]  /*0a00*/  @!P0 BRA `(.L_x_446) ;  /* 0xfffffffc00f08947 */ /* 0x000fea000383ffff */
[----:B------:R-:W0:Y:S01]  /*0a10*/  S2R R0, SR_TID.X ;  /* 0x0000000000007919 */ /* 0x000e220000002100 */
[----:B------:R-:W1:Y:S01]  /*0a20*/  S2UR UR5, SR_CgaCtaId ;  /* 0x00000000000579c3 */ /* 0x000e620000008800 */
[----:B------:R-:W-:Y:S02]  /*0a30*/  UMOV UR4, 0x400 ;  /* 0x0000040000047882 */ /* 0x000fe40000000000 */
[----:B-1----:R-:W-:-:S06]  /*0a40*/  ULEA UR4, UR5, UR4, 0x18 ;  /* 0x0000000405047291 */ /* 0x002fcc000f8ec03f */
[----:B------:R-:W-:Y:S01]  /*0a50*/  IMAD.U32 R2, RZ, RZ, UR4 ;  /* 0x00000004ff027e24 */ /* 0x000fe2000f8e00ff */
[----:B0-----:R-:W-:Y:S01]  /*0a60*/  SHF.R.U32.HI R0, RZ, 0x7, R0 ;  /* 0x00000007ff007819 */ /* 0x001fe20000011600 */
[----:B------:R-:W-:-:S03]  /*0a70*/  ULDC UR4, c[0x0][0xc14] ;  /* 0x0003050000047ab9 */ /* 0x000fc60000000800 */
[----:B------:R-:W-:Y:S02]  /*0a80*/  ISETP.NE.AND P0, PT, R0, 0x1, PT ;  /* 0x000000010000780c */ /* 0x000fe40003f05270 */
[----:B------:R-:W0:Y:S11]  /*0a90*/  S2R R0, SR_TID.X ;  /* 0x0000000000007919 */ /* 0x000e360000002100 */
[----:B------:R-:W-:Y:S06]  /*0aa0*/  @!P0 BAR.ARV 0x8, 0xa0 ;  /* 0x0202800000008b1d */ /* 0x000fec0000002000 */
[----:B0-----:R-:W-:-:S13]  /*0ab0*/  ISETP.GE.U32.AND P0, PT, R0, 0x100, PT ;  /* 0x000001000000780c */ /* 0x001fda0003f06070 */
[----:B------:R-:W-:Y:S08]  /*0ac0*/  @P0 BAR.ARV 0xf, 0x100 ;  /* 0x03c4000000000b1d */ /* 0x000ff00000002000 */
[----:B------:R-:W-:Y:S06]  /*0ad0*/  BAR.SYNC.DEFER_BLOCKING 0x5, 0x120 ;  /* 0x0144800000007b1d */ /* 0x000fec0000010000 */
[----:B------:R-:W0:Y:S02]  /*0ae0*/  LDS.128 R24, [R2+0x28cd0] ;  /* 0x028cd00002187984 */ /* 0x000e240000000c00 */
[----:B------:R-:W-:Y:S06]  /*0af0*/  BAR.ARV 0x4, 0x120 ;  /* 0x0104800000007b1d */ /* 0x000fec0000002000 */
[----:B0-----:R-:W-:-:S13]  /*0b00*/  ISETP.GE.AND P0, PT, R27, UR4, PT ;  /* 0x000000041b007c0c */ /* 0x001fda000bf06270 */
[----:B------:R-:W-:Y:S05]  /*0b10*/  @P0 BRA `(.L_x_447) ;  /* 0x00000140003c0947 */ /* 0x000fea0003800000 */
[----:B------:R-:W2:Y:S01]  /*0b20*/  LDL.LU R16, [R1+0x38] ;  /* 0x0000380001107983 */ /* 0x000ea20000300800 */
[----:B------:R-:W-:-:S04]  /*0b30*/  IADD3 R214, R0, -0x80, RZ ;  /* 0xffffff8000d67810 */ /* 0x000fc80007ffe0ff */
[----:B------:R-:W-:-:S04]  /*0b40*/  SHF.R.S32.HI R3, RZ, 0x1f, R214 ;  /* 0x0000001fff037819 */ /* 0x000fc800000114d6 */
[CC--:B------:R-:W-:Y:S02]  /*0b50*/  LEA.HI R5, R3.reuse, R214.reuse, RZ, 0x7 ;  /* 0x000000d603057211 */ /* 0x0c0fe400078f38ff */
[-C--:B------:R-:W-:Y:S02]  /*0b60*/  LEA.HI R4, R3, R214.reuse, RZ, 0x4 ;  /* 0x000000d603047211 */ /* 0x080fe400078f20ff */
[----:B------:R-:W-:Y:S02]  /*0b70*/  LOP3.LUT R7, R5, 0xffffff80, RZ, 0xc0, !PT ;  /* 0xffffff8005077812 */ /* 0x000fe400078ec0ff */
[----:B------:R-:W-:Y:S02]  /*0b80*/  LOP3.LUT R9, R4, 0xfffffff0, RZ, 0xc0, !PT ;  /* 0xfffffff004097812 */ /* 0x000fe400078ec0ff */
[----:B------:R-:W-:Y:S01]  /*0b90*/  LEA.HI R0, R3, R214, RZ, 0x5 ;  /* 0x000000d603007211 */ /* 0x000fe200078f28ff */
[C---:B------:R-:W-:Y:S01]  /*0ba0*/  IMAD.IADD R7, R214.reuse, 0x1, -R7 ;  /* 0x00000001d6077824 */ /* 0x040fe200078e0a07 */
[----:B------:R-:W-:Y:S01]  /*0bb0*/  SHF.R.S32.HI R13, RZ, 0x4, R4 ;  /* 0x00000004ff0d7819 */ /* 0x000fe20000011404 */
[----:B------:R-:W-:Y:S01]  /*0bc0*/  IMAD.IADD R11, R214, 0x1, -R9 ;  /* 0x00000001d60b7824 */ /* 0x000fe200078e0a09 */
[----:B------:R-:W-:-:S02]  /*0bd0*/  SHF.R.S32.HI R189, RZ, 0x5, R0 ;  /* 0x00000005ffbd7819 */ /* 0x000fc40000011400 */
[----:B------:R-:W-:Y:S02]  /*0be0*/  SHF.R.S32.HI R10, RZ, 0x1f, R0 ;  /* 0x0000001fff0a7819 */ /* 0x000fe40000011400 */
[----:B------:R-:W-:Y:S02]  /*0bf0*/  SHF.R.S32.HI R0, RZ, 0x1f, R7 ;  /* 0x0000001fff007819 */ /* 0x000fe40000011407 */
[----:B------:R-:W-:Y:S02]  /*0c00*/  SHF.R.S32.HI R6, RZ, 0x1f, R11 ;  /* 0x0000001fff067819 */ /* 0x000fe4000001140b */
[----:B------:R-:W-:Y:S02]  /*0c10*/  LEA.HI R9, R4, R13, RZ, 0x1 ;  /* 0x0000000d04097211 */ /* 0x000fe400078f08ff */
[----:B------:R-:W-:Y:S02]  /*0c20*/  LEA.HI R4, R0, R7, RZ, 0x2 ;  /* 0x0000000700047211 */ /* 0x000fe400078f10ff */
[----:B------:R-:W-:-:S02]  /*0c30*/  LEA.HI R8, R6, R11, RZ, 0x3 ;  /* 0x0000000b06087211 */ /* 0x000fc400078f18ff */
[----:B------:R-:W-:Y:S02]  /*0c40*/  LOP3.LUT R12, R9, 0x1ffffffe, RZ, 0xc0, !PT ;  /* 0x1ffffffe090c7812 */ /* 0x000fe400078ec0ff */
[--C-:B------:R-:W-:Y:S02]  /*0c50*/  SHF.R.S32.HI R6, RZ, 0x2, R4.reuse ;  /* 0x00000002ff067819 */ /* 0x100fe40000011404 */
[----:B------:R-:W-:-:S04]  /*0c60*/  SHF.R.S32.HI R9, RZ, 0x1f, R4 ;  /* 0x0000001fff097819 */ /* 0x000fc80000011404 */
[----:B------:R-:W-:Y:S02]  /*0c70*/  LEA.HI R9, R9, R6, RZ, 0x3 ;  /* 0x0000000609097211 */ /* 0x000fe400078f18ff */
[----:B------:R-:W-:Y:S02]  /*0c80*/  LEA.HI R0, R0, R7, RZ, 0x5 ;  /* 0x0000000700007211 */ /* 0x000fe400078f28ff */
[----:B------:R-:W-:Y:S02]  /*0c90*/  LOP3.LUT R9, R9, 0xfffffff8, RZ, 0xc0, !PT ;  /* 0xfffffff809097812 */ /* 0x000fe400078ec0ff */
[----:B------:R-:W-:Y:S02]  /*0ca0*/  LEA.HI R14, R10, R189, RZ, 0x2 ;  /* 0x000000bd0a0e7211 */ /* 0x000fe400078f10ff */
[----:B------:R-:W-:Y:S01]  /*0cb0*/  LOP3.LUT R10, R8, 0xfffffff8, RZ, 0xc0, !PT ;  /* 0xfffffff8080a7812 */ /* 0x000fe200078ec0ff */
[----:B------:R-:W-:Y:S01]  /*0cc0*/  IMAD.IADD R9, R6, 0x1, -R9 ;  /* 0x0000000106097824 */ /* 0x000fe200078e0a09 */
[----:B------:R-:W-:-:S02]  /*0cd0*/  SHF.R.S32.HI R0, RZ, 0x5, R0 ;  /* 0x00000005ff007819 */ /* 0x000fc40000011400 */
[----:B------:R-:W-:Y:S01]  /*0ce0*/  LOP3.LUT R14, R14, 0x3ffffc, RZ, 0xc0, !PT ;  /* 0x003ffffc0e0e7812 */ /* 0x000fe200078ec0ff */
[----:B------:R-:W-:Y:S01]  /*0cf0*/  IMAD.IADD R10, R11, 0x1, -R10 ;  /* 0x000000010b0a7824 */ /* 0x000fe200078e0a0a */
[----:B------:R-:W-:Y:S01]  /*0d00*/  SHF.R.S32.HI R206, RZ, 0x7, R5 ;  /* 0x00000007ffce7819 */ /* 0x000fe20000011405 */
[----:B------:R-:W-:Y:S01]  /*0d10*/  IMAD R188, R0, 0x10, R9 ;  /* 0x0000001000bc7824 */ /* 0x000fe200078e0209 */
[-C--:B------:R-:W-:Y:S01]  /*0d20*/  LEA.HI R0, R3, R214.reuse, RZ, 0x3 ;  /* 0x000000d603007211 */ /* 0x080fe200078f18ff */
[----:B------:R-:W-:Y:S01]  /*0d30*/  IMAD.IADD R14, R189, 0x1, -R14 ;  /* 0x00000001bd0e7824 */ /* 0x000fe200078e0a0e */
[----:B------:R-:W-:Y:S01]  /*0d40*/  LEA R15, R206, R11, 0x8 ;  /* 0x0000000bce0f7211 */ /* 0x000fe200078e40ff */
[----:B------:R-:W-:Y:S01]  /*0d50*/  IMAD.IADD R12, R13, 0x1, -R12 ;  /* 0x000000010d0c7824 */ /* 0x000fe200078e0a0c */
[----:B------:R-:W-:Y:S01]  /*0d60*/  LEA.HI R6, R3, R214, RZ, 0x2 ;  /* 0x000000d603067211 */ /* 0x000fe200078f10ff */
[----:B------:R-:W-:Y:S01]  /*0d70*/  IMAD.SHL.U32 R11, R10, 0x40, RZ ;  /* 0x000000400a0b7824 */ /* 0x000fe200078e00ff */
[----:B------:R-:W-:Y:S01]  /*0d80*/  LOP3.LUT R3, R0, 0x1ffffff8, RZ, 0xc0, !PT ;  /* 0x1ffffff800037812 */ /* 0x000fe200078ec0ff */
[----:B------:R-:W-:Y:S01]  /*0d90*/  IMAD.SHL.U32 R12, R12, 0x8, RZ ;  /* 0x000000080c0c7824 */ /* 0x000fe200078e00ff */
[----:B------:R-:W-:Y:S01]  /*0da0*/  SHF.R.S32.HI R19, RZ, 0x2, R6 ;  /* 0x00000002ff137819 */ /* 0x000fe20000011406 */
[----:B------:R-:W-:Y:S01]  /*0db0*/  IMAD.SHL.U32 R8, R8, 0x40, RZ ;  /* 0x0000004008087824 */ /* 0x000fe200078e00ff */
[----:B------:R-:W-:-:S02]  /*0dc0*/  LEA R15, R14, R15, 0x4 ;  /* 0x0000000f0e0f7211 */ /* 0x000fc400078e20ff */
[----:B------:R-:W-:Y:S01]  /*0dd0*/  LOP3.LUT R11, R11, 0x1c0, RZ, 0xc0, !PT ;  /* 0x000001c00b0b7812 */ /* 0x000fe200078ec0ff */
[----:B------:R-:W-:Y:S01]  /*0de0*/  IMAD.IADD R3, R214, 0x1, -R3 ;  /* 0x00000001d6037824 */ /* 0x000fe200078e0a03 */
[----:B------:R-:W-:Y:S01]  /*0df0*/  LOP3.LUT R4, R4, 0x7ffffffc, RZ, 0xc0, !PT ;  /* 0x7ffffffc04047812 */ /* 0x000fe200078ec0ff */
[----:B------:R-:W-:Y:S01]  /*0e00*/  VIADD R216, R19, 0x20 ;  /* 0x0000002013d87836 */ /* 0x000fe20000000000 */
[----:B------:R-:W-:Y:S02]  /*0e10*/  LEA R212, R15, R12, 0x6 ;  /* 0x0000000c0fd47211 */ /* 0x000fe400078e30ff */
[----:B------:R-:W-:Y:S02]  /*0e20*/  LOP3.LUT R8, R8, 0x7ffffe00, RZ, 0xc0, !PT ;  /* 0x7ffffe0008087812 */ /* 0x000fe400078ec0ff */
[----:B------:R-:W-:Y:S02]  /*0e30*/  LOP3.LUT R12, R11, 0x8, R12, 0xf8, !PT ;  /* 0x000000080b0c7812 */ /* 0x000fe400078ef80c */
[----:B------:R-:W-:Y:S01]  /*0e40*/  SHF.R.U32.HI R11, RZ, 0x3, R11 ;  /* 0x00000003ff0b7819 */ /* 0x000fe2000001160b */
[----:B------:R-:W-:Y:S01]  /*0e50*/  IMAD.IADD R4, R7, 0x1, -R4 ;  /* 0x0000000107047824 */ /* 0x000fe200078e0a04 */
[----:B------:R-:W-:Y:S01]  /*0e60*/  SHF.L.U32 R187, R3, 0x3, RZ ;  /* 0x0000000303bb7819 */ /* 0x000fe200000006ff */
[----:B------:R-:W-:Y:S01]  /*0e70*/  IMAD R8, R189, 0x400, R8 ;  /* 0x00000400bd087824 */ /* 0x000fe200078e0208 */
[----:B------:R-:W-:-:S02]  /*0e80*/  LOP3.LUT R7, R6, 0xfffffffc, RZ, 0xc0, !PT ;  /* 0xfffffffc06077812 */ /* 0x000fc400078ec0ff */
[----:B------:R-:W-:Y:S02]  /*0e90*/  SHF.R.S32.HI R3, RZ, 0x1f, R216 ;  /* 0x0000001fff037819 */ /* 0x000fe400000114d8 */
[----:B------:R-:W-:Y:S01]  /*0ea0*/  LOP3.LUT R11, R12, R11, RZ, 0x3c, !PT ;  /* 0x0000000b0c0b7212 */ /* 0x000fe200078e3cff */
[----:B------:R-:W-:Y:S01]  /*0eb0*/  IMAD.IADD R204, R214, 0x1, -R7 ;  /* 0x00000001d6cc7824 */ /* 0x000fe200078e0a07 */
[----:B------:R-:W-:Y:S01]  /*0ec0*/  LEA.HI R3, R3, R216, RZ, 0x3 ;  /* 0x000000d803037211 */ /* 0x000fe200078f18ff */
[----:B------:R-:W-:Y:S01]  /*0ed0*/  IMAD.SHL.U32 R209, R216, 0x40, RZ ;  /* 0x00000040d8d17824 */ /* 0x000fe200078e00ff */
[----:B------:R-:W-:Y:S02]  /*0ee0*/  R2P PR, R10, 0x6 ;  /* 0x000000060a007804 */ /* 0x000fe40000000000 */
[----:B------:R-:W-:Y:S01]  /*0ef0*/  IADD3 R11, R8, R11, RZ ;  /* 0x0000000b080b7210 */ /* 0x000fe20007ffe0ff */
[----:B------:R-:W-:Y:S01]  /*0f00*/  IMAD.SHL.U32 R3, R3, 0x40, RZ ;  /* 0x0000004003037824 */ /* 0x000fe200078e00ff */
[----:B------:R-:W-:Y:S01]  /*0f10*/  LEA.HI R5, R5, R206, RZ, 0x1 ;  /* 0x000000ce05057211 */ /* 0x000fe200078f08ff */
[----:B------:R-:W-:Y:S01]  /*0f20*/  IMAD.MOV.U32 R196, RZ, RZ, 0x40 ;  /* 0x00000040ffc47424 */ /* 0x000fe200078e00ff */
[----:B------:R-:W-:Y:S01]  /*0f30*/  SHF.R.S32.HI R6, RZ, 0x1f, R6 ;  /* 0x0000001fff067819 */ /* 0x000fe20000011406 */
[----:B------:R-:W-:Y:S01]  /*0f40*/  IMAD R194, R11, 0x2, R2 ;  /* 0x000000020bc27824 */ /* 0x000fe200078e0202 */
[----:B------:R-:W-:-:S02]  /*0f50*/  LOP3.LUT R209, R209, 0x1c0, RZ, 0xc0, !PT ;  /* 0x000001c0d1d17812 */ /* 0x000fc400078ec0ff */
[----:B------:R-:W-:Y:S01]  /*0f60*/  SHF.R.S32.HI R192, RZ, 0x3, R0 ;  /* 0x00000003ffc07819 */ /* 0x000fe20000011400 */
[----:B------:R-:W-:Y:S01]  /*0f70*/  VIADD R197, R194, 0x26800 ;  /* 0x00026800c2c57836 */ /* 0x000fe20000000000 */
[----:B------:R-:W-:Y:S02]  /*0f80*/  LOP3.LUT R5, R5, 0xfffffe, RZ, 0xc0, !PT ;  /* 0x00fffffe05057812 */ /* 0x000fe400078ec0ff */
[----:B------:R-:W-:Y:S02]  /*0f90*/  LEA.HI R6, R6, R19, RZ, 0x3 ;  /* 0x0000001306067211 */ /* 0x000fe400078f18ff */
[----:B------:R-:W-:Y:S02]  /*0fa0*/  SHF.R.U32.HI R215, RZ, 0x3, R209 ;  /* 0x00000003ffd77819 */ /* 0x000fe400000116d1 */
[----:B------:R-:W-:Y:S02]  /*0fb0*/  LOP3.LUT R210, R3, 0xfffffe00, RZ, 0xc0, !PT ;  /* 0xfffffe0003d27812 */ /* 0x000fe400078ec0ff */
[----:B------:R-:W-:Y:S01]  /*0fc0*/  SEL R196, R196, 0xffffffc0, !P2 ;  /* 0xffffffc0c4c47807 */ /* 0x000fe20005000000 */
[----:B------:R-:W-:Y:S01]  /*0fd0*/  IMAD.IADD R5, R206, 0x1, -R5 ;  /* 0x00000001ce057824 */ /* 0x000fe200078e0a05 */
[----:B------:R-:W-:Y:S01]  /*0fe0*/  IADD3 R195, R194, 0x26820, RZ ;  /* 0x00026820c2c37810 */ /* 0x000fe20007ffe0ff */
[C---:B------:R-:W-:Y:S01]  /*0ff0*/  @P1 VIADD R195, R197.reuse, 0xffffffe0 ;  /* 0xffffffe0c5c31836 */ /* 0x040fe20000000000 */
[----:B------:R-:W-:Y:S01]  /*1000*/  LOP3.LUT R6, R6, 0xfffffff8, RZ, 0xc0, !PT ;  /* 0xfffffff806067812 */ /* 0x000fe200078ec0ff */
[----:B------:R-:W-:Y:S01]  /*1010*/  IMAD.IADD R197, R197, 0x1, R196 ;  /* 0x00000001c5c57824 */ /* 0x000fe200078e02c4 */
[----:B------:R-:W-:Y:S01]  /*1020*/  CS2R R22, SRZ ;  /* 0x0000000000167805 */ /* 0x000fe2000001ff00 */
[----:B------:R-:W-:Y:S01]  /*1030*/  IMAD.MOV.U32 R202, RZ, RZ, RZ ;  /* 0x000000ffffca7224 */ /* 0x000fe200078e00ff */
[----:B------:R-:W-:Y:S01]  /*1040*/  MOV R18, RZ ;  /* 0x000000ff00127202 */ /* 0x000fe20000000f00 */
[----:B------:R-:W-:Y:S01]  /*1050*/  IMAD.MOV.U32 R185, RZ, RZ, RZ ;  /* 0x000000ffffb97224 */ /* 0x000fe200078e00ff */
[----:B------:R-:W-:Y:S01]  /*1060*/  SHF.R.S32.HI R208, RZ, 0x1f, R19 ;  /* 0x0000001fffd07819 */ /* 0x000fe20000011413 */
[----:B------:R-:W-:Y:S01]  /*1070*/  IMAD.SHL.U32 R191, R5, 0x100, RZ ;  /* 0x0000010005bf7824 */ /* 0x000fe200078e00ff */
[----:B------:R-:W-:Y:S01]  /*1080*/  IADD3 R186, R19, -R6, RZ ;  /* 0x8000000613ba7210 */ /* 0x000fe20007ffe0ff */
[----:B------:R-:W-:-:S02]  /*1090*/  IMAD.SHL.U32 R190, R4, 0x2, RZ ;  /* 0x0000000204be7824 */ /* 0x000fc400078e00ff */
[----:B------:R-:W-:Y:S01]  /*10a0*/  IMAD.IADD R196, R196, 0x1, R195 ;  /* 0x00000001c4c47824 */ /* 0x000fe200078e02c3 */
[----:B--2---:R-:W-:Y:S01]  /*10b0*/  LOP3.LUT R184, R16, 0x1, RZ, 0xfc, !PT ;  /* 0x0000000110b87812 */ /* 0x004fe200078efcff */
[----:B------:R-:W-:-:S05]  /*10c0*/  IMAD.SHL.U32 R16, R204, 0x8, RZ ;  /* 0x00000008cc107824 */ /* 0x000fca00078e00ff */
[----:B------:R-:W-:-:S04]  /*10d0*/  LOP3.LUT R0, R209, 0x38, R16, 0xf8, !PT ;  /* 0x00000038d1007812 */ /* 0x000fc800078ef810 */
[----:B------:R-:W-:-:S04]  /*10e0*/  LOP3.LUT R207, R210, R0, R215, 0xf6, !PT ;  /* 0x00000000d2cf7212 */ /* 0x000fc800078ef6d7 */
[----:B------:R-:W-:-:S07]  /*10f0*/  LEA R207, R207, R2, 0x1 ;  /* 0x00000002cfcf7211 */ /* 0x000fce00078e08ff */
.L_x_570:
[----:B0----5:R-:W0:Y:S01]  /*1100*/  LDC.64 R4, c[0x0][0xc60] ;  /* 0x00031800ff047b82 */ /* 0x021e220000000a00 */
[----:B------:R-:W-:Y:S01]  /*1110*/  ULDC.64 UR4, c[0x0][0xa28] ;  /* 0x00028a0000047ab9 */ /* 0x000fe20000000a00 */
[----:B------:R-:W-:Y:S01]  /*1120*/  ULDC.64 UR8, c[0x0][0xa18] ;  /* 0x0002860000087ab9 */ /* 0x000fe20000000a00 */
[----:B------:R-:W-:Y:S01]  /*1130*/  ULDC.64 UR6, c[0x0][0xa08] ;  /* 0x0002820000067ab9 */ /* 0x000fe20000000a00 */
[----:B0-----:R-:W-:-:S05]  /*1140*/  IMAD.WIDE R4, R27, 0x4, R4 ;  /* 0x000000041b047825 */ /* 0x001fca00078e0204 */
[----:B--2---:R-:W2:Y:S01]  /*1150*/  LDG.E R201, desc[UR40][R4.64] ;  /* 0x0000002804c97981 */ /* 0x004ea2000c1e1900 */
[----:B------:R-:W-:Y:S01]  /*1160*/  ISETP.NE.U32.AND P2, PT, RZ, UR4, PT ;  /* 0x00000004ff007c0c */ /* 0x000fe2000bf45070 */
[----:B------:R-:W-:Y:S01]  /*1170*/  IMAD.MOV.U32 R33, RZ, RZ, RZ ;  /* 0x000000ffff217224 */ /* 0x000fe200078e00ff */
[----:B------:R-:W-:Y:S02]  /*1180*/  ISETP.NE.U32.AND P1, PT, RZ, UR8, PT ;  /* 0x00000008ff007c0c */ /* 0x000fe4000bf25070 */
[----:B------:R-:W-:Y:S02]  /*1190*/  ISETP.NE.AND.EX P2, PT, RZ, UR5, PT, P2 ;  /* 0x00000005ff007c0c */ /* 0x000fe4000bf45320 */
[----:B------:R-:W-:Y:S02]  /*11a0*/  ISETP.NE.AND.EX P1, PT, RZ, UR9, PT, P1 ;  /* 0x00000009ff007c0c */ /* 0x000fe4000bf25310 */
[----:B------:R-:W-:Y:S02]  /*11b0*/  ISETP.NE.U32.AND P0, PT, RZ, UR6, PT ;  /* 0x00000006ff007c0c */ /* 0x000fe4000bf05070 */
[----:B------:R-:W-:-:S02]  /*11c0*/  MOV R3, RZ ;  /* 0x000000ff00037202 */ /* 0x000fc40000000f00 */
[----:B------:R-:W-:Y:S02]  /*11d0*/  ISETP.NE.AND.EX P0, PT, RZ, UR7, PT, P0 ;  /* 0x00000007ff007c0c */ /* 0x000fe4000bf05300 */
[----:B--2---:R-:W-:Y:S01]  /*11e0*/  SHF.R.S32.HI R205, RZ, 0x1f, R201 ;  /* 0x0000001fffcd7819 */ /* 0x004fe200000114c9 */
[C---:B------:R-:W-:Y:S02]  /*11f0*/  IMAD.SHL.U32 R199, R201.reuse, 0x4, RZ ;  /* 0x00000004c9c77824 */ /* 0x040fe400078e00ff */
[C---:B------:R-:W-:Y:S02]  /*1200*/  @P2 LEA R4, P3, R201.reuse, UR4, 0x2 ;  /* 0x00000004c9042c11 */ /* 0x040fe4000f8610ff */
[C-C-:B------:R-:W-:Y:S02]  /*1210*/  SHF.L.U64.HI R200, R201.reuse, 0x2, R205.reuse ;  /* 0x00000002c9c87819 */ /* 0x140fe400000102cd */
[----:B------:R-:W-:Y:S01]  /*1220*/  @P2 LEA.HI.X R5, R201, UR5, R205, 0x2, P3 ;  /* 0x00000005c9052c11 */ /* 0x000fe200098f14cd */
[----:B------:R-:W-:Y:S01]  /*1230*/  ULDC UR4, c[0x0][0x288] ;  /* 0x0000a20000047ab9 */ /* 0x000fe20000000800 */
[----:B----4-:R-:W-:-:S03]  /*1240*/  IADD3 R8, P4, R199, UR6, RZ ;  /* 0x00000006c7087c10 */ /* 0x010fc6000ff9e0ff */
[----:B------:R0:W5:Y:S01]  /*1250*/  @P2 LDG.E R3, desc[UR40][R4.64] ;  /* 0x0000002804032981 */ /* 0x000162000c1e1900 */
[----:B---3--:R-:W-:Y:S01]  /*1260*/  @P1 IADD3 R6, P2, R199, UR8, RZ ;  /* 0x00000008c7061c10 */ /* 0x008fe2000ff5e0ff */
[----:B------:R-:W-:Y:S01]  /*1270*/  IMAD.U32 R30, RZ, RZ, UR4 ;  /* 0x00000004ff1e7e24 */ /* 0x000fe2000f8e00ff */
[C---:B------:R-:W-:Y:S01]  /*1280*/  IADD3.X R9, R200.reuse, UR7, RZ, P4, !PT ;  /* 0x00000007c8097c10 */ /* 0x040fe2000a7fe4ff */
[----:B------:R-:W-:Y:S01]  /*1290*/  ULDC.64 UR4, c[0x0][0x3f8] ;  /* 0x0000fe0000047ab9 */ /* 0x000fe20000000a00 */
[----:B------:R-:W-:-:S03]  /*12a0*/  @P1 IADD3.X R7, R200, UR9, RZ, P2, !PT ;  /* 0x00000009c8071c10 */ /* 0x000fc600097fe4ff */
[----:B------:R0:W5:Y:S01]  /*12b0*/  @P0 LDG.E R33, desc[UR40][R8.64] ;  /* 0x0000002808210981 */ /* 0x000162000c1e1900 */
[----:B------:R-:W-:Y:S01]  /*12c0*/  UISETP.NE.U32.AND UP0, UPT, UR4, URZ, UPT ;  /* 0x0000003f0400728c */ /* 0x000fe2000bf05070 */
[----:B------:R-:W-:Y:S02]  /*12d0*/  ULDC.64 UR8, c[0x0][0xa20] ;  /* 0x0002880000087ab9 */ /* 0x000fe40000000a00 */
[----:B------:R0:W5:Y:S01]  /*12e0*/  @P1 LDG.E R30, desc[UR40][R6.64] ;  /* 0x00000028061e1981 */ /* 0x000162000c1e1900 */
[----:B------:R-:W-:Y:S01]  /*12f0*/  UISETP.NE.AND.EX UP0, UPT, UR5, URZ, UPT, UP0 ;  /* 0x0000003f0500728c */ /* 0x000fe2000bf05300 */
[----:B------:R-:W-:Y:S01]  /*1300*/  ULDC UR4, c[0x0][0x404] ;  /* 0x0001010000047ab9 */ /* 0x000fe20000000800 */
[----:B------:R-:W-:Y:S02]  /*1310*/  ISETP.NE.U32.AND P2, PT, RZ, UR8, PT ;  /* 0x00000008ff007c0c */ /* 0x000fe4000bf45070 */
[----:B------:R-:W-:Y:S01]  /*1320*/  USEL UR4, UR4, 0x1, UP0 ;  /* 0x0000000104047887 */ /* 0x000fe20008000000 */
[----:B------:R-:W-:Y:S01]  /*1330*/  ULDC UR5, c[0x0][0x2e0] ;  /* 0x0000b80000057ab9 */ /* 0x000fe20000000800 */
[----:B------:R-:W-:-:S02]  /*1340*/  ISETP.NE.AND.EX P2, PT, RZ, UR9, PT, P2 ;  /* 0x00000009ff007c0c */ /* 0x000fc4000bf45320 */
[----:B------:R-:W-:-:S03]  /*1350*/  UIMAD UR4, UR4, UR5, URZ ;  /* 0x00000005040472a4 */ /* 0x000fc6000f8e023f */
[----:B------:R-:W-:Y:S01]  /*1360*/  ULDC UR5, c[0x0][0x338] ;  /* 0x0000ce0000057ab9 */ /* 0x000fe20000000800 */
[----:B------:R-:W-:Y:S01]  /*1370*/  IMAD.MOV.U32 R203, RZ, RZ, R25 ;  /* 0x000000ffffcb7224 */ /* 0x000fe200078e0019 */
[----:B------:R-:W-:Y:S01]  /*1380*/  MOV R198, R26 ;  /* 0x0000001a00c67202 */ /* 0x000fe20000000f00 */
[----:B------:R-:W-:Y:S01]  /*1390*/  IMAD.MOV.U32 R29, RZ, RZ, R201 ;  /* 0x000000ffff1d7224 */ /* 0x000fe200078e00c9 */
[----:B0-----:R-:W-:Y:S06]  /*13a0*/  @P1 BRA `(.L_x_448) ;  /* 0x0000000000241947 */ /* 0x001fec0003800000 */
[----:B------:R-:W-:Y:S02]  /*13b0*/  ULDC.64 UR6, c[0x0][0xa00] ;  /* 0x0002800000067ab9 */ /* 0x000fe40000000a00 */
[----:B------:R-:W-:-:S04]  /*13c0*/  ISETP.NE.U32.AND P1, PT, RZ, UR6, PT ;  /* 0x00000006ff007c0c */ /* 0x000fc8000bf25070 */
[----:B------:R-:W-:-:S13]  /*13d0*/  ISETP.NE.AND.EX P1, PT, RZ, UR7, PT, P1 ;  /* 0x00000007ff007c0c */ /* 0x000fda000bf25310 */
[----:B------:R-:W-:Y:S05]  /*13e0*/  @!P1 BRA `(.L_x_448) ;  /* 0x0000000000149947 */ /* 0x000fea0003800000 */
[----:B------:R-:W0:Y:S02]  /*13f0*/  LDC.64 R4, c[0x0][0xa00] ;  /* 0x00028000ff047b82 */ /* 0x000e240000000a00 */
[----:B0-----:R-:W-:-:S05]  /*1400*/  IMAD.WIDE R4, R29, 0x4, R4 ;  /* 0x000000041d047825 */ /* 0x001fca00078e0204 */
[----:B-----5:R-:W2:Y:S04]  /*1410*/  LDG.E R30, desc[UR40][R4.64] ;  /* 0x00000028041e7981 */ /* 0x020ea8000c1e1900 */
[----:B------:R-:W2:Y:S02]  /*1420*/  LDG.E R7, desc[UR40][R4.64+0x4] ;  /* 0x0000042804077981 */ /* 0x000ea4000c1e1900 */
[----:B--2---:R-:W-:-:S07]  /*1430*/  IMAD.IADD R30, R7, 0x1, -R30 ;  /* 0x00000001071e7824 */ /* 0x004fce00078e0a1e */
.L_x_448:
[----:B------:R-:W-:Y:S01]  /*1440*/  IMAD.U32 R24, RZ, RZ, UR5 ;  /* 0x00000005ff187e24 */ /* 0x000fe2000f8e00ff */
[----:B------:R-:W-:Y:S01]  /*1450*/  MOV R28, UR4 ;  /* 0x00000004001c7c02 */ /* 0x000fe20008000f00 */
[----:B------:R-:W-:Y:S06]  /*1460*/  @!P2 BRA `(.L_x_449) ;  /* 0x000000000010a947 */ /* 0x000fec0003800000 */
[----:B------:R-:W-:-:S04]  /*1470*/  IADD3 R4, P0, R199, UR8, RZ ;  /* 0x00000008c7047c10 */ /* 0x000fc8000ff1e0ff */
[----:B------:R-:W-:-:S05]  /*1480*/  IADD3.X R5, R200, UR9, RZ, P0, !PT ;  /* 0x00000009c8057c10 */ /* 0x000fca00087fe4ff */
[----:B------:R0:W5:Y:S01]  /*1490*/  LDG.E R28, desc[UR40][R4.64] ;  /* 0x00000028041c7981 */ /* 0x000162000c1e1900 */
[----:B------:R-:W-:Y:S05]  /*14a0*/  BRA `(.L_x_450) ;  /* 0x0000000000107947 */ /* 0x000fea0003800000 */
.L_x_449:
[----:B------:R-:W-:Y:S05]  /*14b0*/  @!P0 BRA `(.L_x_450) ;  /* 0x00000000000c8947 */ /* 0x000fea0003800000 */
[----:B------:R-:W2:Y:S04]  /*14c0*/  LDG.E R5, desc[UR40][R8.64] ;  /* 0x0000002808057981 */ /* 0x000ea8000c1e1900 */
[----:B------:R-:W2:Y:S02]  /*14d0*/  LDG.E R28, desc[UR40][R8.64+0x4] ;  /* 0x00000428081c7981 */ /* 0x000ea4000c1e1900 */
[----:B--2---:R-:W-:-:S07]  /*14e0*/  IMAD.IADD R28, R28, 0x1, -R5 ;  /* 0x000000011c1c7824 */ /* 0x004fce00078e0a05 */
.L_x_450:
[----:B------:R-:W-:Y:S02]  /*14f0*/  ULDC.64 UR4, c[0x0][0xa10] ;  /* 0x0002840000047ab9 */ /* 0x000fe40000000a00 */
[----:B------:R-:W-:-:S04]  /*1500*/  ISETP.NE.U32.AND P0, PT, RZ, UR4, PT ;  /* 0x00000004ff007c0c */ /* 0x000fc8000bf05070 */
[----:B------:R-:W-:Y:S01]  /*1510*/  ISETP.NE.AND.EX P0, PT, RZ, UR5, PT, P0 ;  /* 0x00000005ff007c0c */ /* 0x000fe2000bf05300 */
[----:B------:R-:W-:-:S12]  /*1520*/  ULDC.64 UR4, c[0x0][0xa30] ;  /* 0x00028c0000047ab9 */ /* 0x000fd80000000a00 */
[----:B0-----:R-:W0:Y:S02]  /*1530*/  @P0 LDC.64 R4, c[0x0][0xa10] ;  /* 0x00028400ff040b82 */ /* 0x001e240000000a00 */
[----:B0-----:R-:W-:-:S05]  /*1540*/  @P0 IMAD.WIDE R4, R29, 0x4, R4 ;  /* 0x000000041d040825 */ /* 0x001fca00078e0204 */
[----:B------:R-:W2:Y:S04]  /*1550*/  @P0 LDG.E R0, desc[UR40][R4.64] ;  /* 0x0000002804000981 */ /* 0x000ea8000c1e1900 */
[----:B------:R-:W2:Y:S01]  /*1560*/  @P0 LDG.E R9, desc[UR40][R4.64+0x4] ;  /* 0x0000042804090981 */ /* 0x000ea2000c1e1900 */
[----:B------:R-:W-:Y:S01]  /*1570*/  ISETP.NE.U32.AND P1, PT, RZ, UR4, PT ;  /* 0x00000004ff007c0c */ /* 0x000fe2000bf25070 */
[----:B-----5:R-:W-:-:S03]  /*1580*/  IMAD.MOV.U32 R27, RZ, RZ, R28 ;  /* 0x000000ffff1b7224 */ /* 0x020fc600078e001c */
[----:B------:R-:W-:-:S13]  /*1590*/  ISETP.NE.AND.EX P1, PT, RZ, UR5, PT, P1 ;  /* 0x00000005ff007c0c */ /* 0x000fda000bf25310 */
[----:B------:R-:W-:-:S04]  /*15a0*/  @P1 IADD3 R6, P2, R199, UR4, RZ ;  /* 0x00000004c7061c10 */ /* 0x000fc8000ff5e0ff */
[----:B------:R-:W-:-:S05]  /*15b0*/  @P1 IADD3.X R7, R200, UR5, RZ, P2, !PT ;  /* 0x00000005c8071c10 */ /* 0x000fca00097fe4ff */
[----:B------:R0:W5:Y:S01]  /*15c0*/  @P1 LDG.E R27, desc[UR40][R6.64] ;  /* 0x00000028061b1981 */ /* 0x000162000c1e1900 */
[----:B------:R-:W-:Y:S01]  /*15d0*/  IMAD.IADD R11, R28, 0x1, -R3 ;  /* 0x000000011c0b7824 */ /* 0x000fe200078e0a03 */
[----:B------:R-:W-:-:S03]  /*15e0*/  PLOP3.LUT P3, PT, PT, PT, PT, 0x80, 0x0 ;  /* 0x000000000000781c */ /* 0x000fc60003f6f070 */
[----:B------:R-:W-:-:S05]  /*15f0*/  IMAD.MOV R31, RZ, RZ, -R11 ;  /* 0x000000ffff1f7224 */ /* 0x000fca00078e0a0b */
[----:B------:R-:W-:Y:S02]  /*1600*/  VIMNMX R31, RZ, R31, !PT ;  /* 0x0000001fff1f7248 */ /* 0x000fe40007fe0100 */
[----:B--2---:R-:W-:-:S05]  /*1610*/  @P0 IADD3 R24, -R0, R9, RZ ;  /* 0x0000000900180210 */ /* 0x004fca0007ffe1ff */
[----:B------:R-:W-:-:S04]  /*1620*/  IMAD.IADD R168, R11, 0x1, R24 ;  /* 0x000000010ba87824 */ /* 0x000fc800078e0218 */
[----:B------:R-:W-:-:S05]  /*1630*/  VIADD R0, R168, 0x3f ;  /* 0x0000003fa8007836 */ /* 0x000fca0000000000 */
[----:B------:R-:W-:-:S04]  /*1640*/  SHF.R.S32.HI R3, RZ, 0x1f, R0 ;  /* 0x0000001fff037819 */ /* 0x000fc80000011400 */
[----:B------:R-:W-:-:S04]  /*1650*/  LEA.HI R3, R3, R0, RZ, 0x6 ;  /* 0x0000000003037211 */ /* 0x000fc800078f30ff */
[----:B------:R-:W-:Y:S02]  /*1660*/  LOP3.LUT R5, R3, 0xffffffc0, RZ, 0xc0, !PT ;  /* 0xffffffc003057812 */ /* 0x000fe400078ec0ff */
[----:B------:R-:W-:Y:S02]  /*1670*/  SHF.R.S32.HI R182, RZ, 0x6, R3 ;  /* 0x00000006ffb67819 */ /* 0x000fe40000011403 */
[----:B------:R-:W-:-:S04]  /*1680*/  VIADDMNMX R0, R5, -R11, R24, PT ;  /* 0x8000000b05007246 */ /* 0x000fc80003800118 */
[----:B------:R-:W-:Y:S02]  /*1690*/  ISETP.GT.AND P0, PT, R0, R31, PT ;  /* 0x0000001f0000720c */ /* 0x000fe40003f04270 */
[----:B------:R-:W-:-:S05]  /*16a0*/  SHF.R.U32.HI R31, RZ, 0x6, R31 ;  /* 0x00000006ff1f7819 */ /* 0x000fca000001161f */
[----:B------:R-:W-:-:S06]  /*16b0*/  IMAD.MOV.U32 R51, RZ, RZ, R31 ;  /* 0x000000ffff337224 */ /* 0x000fcc00078e001f */
[----:B------:R-:W-:-:S04]  /*16c0*/  @P0 IADD3 R0, R0, 0x3f, RZ ;  /* 0x0000003f00000810 */ /* 0x000fc80007ffe0ff */
[----:B------:R-:W-:-:S04]  /*16d0*/  @P0 SHF.R.S32.HI R5, RZ, 0x1f, R0 ;  /* 0x0000001fff050819 */ /* 0x000fc80000011400 */
[----:B------:R-:W-:-:S04]  /*16e0*/  @P0 LEA.HI R5, R5, R0, RZ, 0x6 ;  /* 0x0000000005050211 */ /* 0x000fc800078f30ff */
[----:B------:R-:W-:-:S04]  /*16f0*/  @P0 SHF.R.S32.HI R51, RZ, 0x6, R5 ;  /* 0x00000006ff330819 */ /* 0x000fc80000011405 */
[----:B------:R-:W-:-:S13]  /*1700*/  ISETP.GT.AND P0, PT, R51, R31, PT ;  /* 0x0000001f3300720c */ /* 0x000fda0003f04270 */
[----:B0-----:R-:W-:Y:S05]  /*1710*/  @!P0 BRA `(.L_x_451) ;  /* 0x0000002800588947 */ /* 0x001fea0003800000 */
[----:B------:R-:W-:Y:S01]  /*1720*/  VIADD R0, R2, 0x22400 ;  /* 0x0002240002007836 */ /* 0x000fe20000000000 */
[----:B------:R-:W-:Y:S04]  /*1730*/  BSSY B6, `(.L_x_452) ;  /* 0x0000013000067945 */ /* 0x000fe80003800000 */
[----:B------:R-:W-:-:S13]  /*1740*/  LOP3.LUT P0, RZ, R0, 0x3ff, RZ, 0xc0, !PT ;  /* 0x000003ff00ff7812 */ /* 0x000fda000780c0ff */
[----:B------:R-:W-:Y:S05]  /*1750*/  @!P0 BRA `(.L_x_453) ;  /* 0x0000000000408947 */ /* 0x000fea0003800000 */
[----:B------:R-:W-:Y:S01]  /*1760*/  MOV R0, 0x0 ;  /* 0x0000000000007802 */ /* 0x000fe20000000f00 */
[----:B------:R-:W-:Y:S01]  /*1770*/  ULDC.64 UR4, c[0x4][0x88] ;  /* 0x0100220000047ab9 */ /* 0x000fe20000000a00 */
[----:B------:R-:W-:Y:S01]  /*1780*/  ULDC.64 UR6, c[0x4][0x20] ;  /* 0x0100080000067ab9 */ /* 0x000fe20000000a00 */
[----:B------:R-:W-:Y:S01]  /*1790*/  IMAD.U32 R4, RZ, RZ, UR4 ;  /* 0x00000004ff047e24 */ /* 0x000fe2000f8e00ff */
[----:B------:R0:W1:Y:S01]  /*17a0*/  LDC.64 R14, c[0x4][R0] ;  /* 0x01000000000e7b82 */ /* 0x0000620000000a00 */
[----:B------:R-:W-:Y:S01]  /*17b0*/  MOV R5, UR5 ;  /* 0x0000000500057c02 */ /* 0x000fe20008000f00 */
[----:B------:R-:W-:Y:S01]  /*17c0*/  ULDC.64 UR4, c[0x4][0x90] ;  /* 0x0100240000047ab9 */ /* 0x000fe20000000a00 */
[----:B------:R-:W-:Y:S01]  /*17d0*/  IMAD.U32 R10, RZ, RZ, UR6 ;  /* 0x00000006ff0a7e24 */ /* 0x000fe2000f8e00ff */
[----:B------:R-:W-:Y:S01]  /*17e0*/  MOV R11, UR7 ;  /* 0x00000007000b7c02 */ /* 0x000fe20008000f00 */
[----:B------:R-:W-:Y:S02]  /*17f0*/  IMAD.U32 R6, RZ, RZ, UR4 ;  /* 0x00000004ff067e24 */ /* 0x000fe4000f8e00ff */
[----:B------:R-:W-:-:S02]  /*1800*/  IMAD.U32 R7, RZ, RZ, UR5 ;  /* 0x00000005ff077e24 */ /* 0x000fc4000f8e00ff */
[----:B------:R-:W-:Y:S02]  /*1810*/  IMAD.MOV.U32 R8, RZ, RZ, 0x70 ;  /* 0x00000070ff087424 */ /* 0x000fe400078e00ff */
[----:B------:R-:W-:Y:S02]  /*1820*/  IMAD.MOV.U32 R12, RZ, RZ, 0x1 ;  /* 0x00000001ff0c7424 */ /* 0x000fe400078e00ff */
[----:B0-----:R-:W-:-:S07]  /*1830*/  IMAD.MOV.U32 R13, RZ, RZ, RZ ;  /* 0x000000ffff0d7224 */ /* 0x001fce00078e00ff */
[----:B------:R-:W-:-:S07]  /*1840*/  LEPC R20, `(.L_x_453) ;  /* 0x000000001014794e */ /* 0x000fce0000000000 */
[----:B-1---5:R-:W-:Y:S05]  /*1850*/  CALL.ABS.NOINC R14 ;  /* 0x000000000e007343 */ /* 0x022fea0003c00000 */
.L_x_453:
[----:B------:R-:W-:Y:S05]  /*1860*/  BSYNC B6 ;  /* 0x0000000000067941 */ /* 0x000fea0003800000 */
.L_x_452:
[----:B------:R-:W-:Y:S01]  /*1870*/  IADD3 R0, R2, 0x400, RZ ;  /* 0x0000040002007810 */ /* 0x000fe20007ffe0ff */
[----:B------:R-:W-:Y:S03]  /*1880*/  BSSY B6, `(.L_x_454) ;  /* 0x0000013000067945 */ /* 0x000fe60003800000 */
[----:B------:R-:W-:-:S13]  /*1890*/  LOP3.LUT P0, RZ, R0, 0x3ff, RZ, 0xc0, !PT ;  /* 0x000003ff00ff7812 */ /* 0x000fda000780c0ff */
        /* <DEDUP_REMOVED lines=16> */
[----:B-1---5:R-:W-:Y:S05]  /*19a0*/  CALL.ABS.NOINC R14 ;  /* 0x000000000e007343 */ /* 0x022fea0003c00000 */
.L_x_455:
[----:B------:R-:W-:Y:S05]  /*19b0*/  BSYNC B6 ;  /* 0x0000000000067941 */ /* 0x000fea0003800000 */
.L_x_454:
[----:B------:R-:W-:Y:S01]  /*19c0*/  ULDC.64 UR4, c[0x0][0x9f8] ;  /* 0x00027e0000047ab9 */ /* 0x000fe20000000a00 */
[----:B------:R-:W0:Y:S01]  /*19d0*/  LDC R0, c[0x0][0x428] ;  /* 0x00010a00ff007b82 */ /* 0x000e220000000800 */
[----:B------:R-:W-:-:S07]  /*19e0*/  ISETP.NE.U32.AND P0, PT, RZ, UR4, PT ;  /* 0x00000004ff007c0c */ /* 0x000fce000bf05070 */
[----:B------:R-:W1:Y:S01]  /*19f0*/  LDC.64 R34, c[0x0][0x2f0] ;  /* 0x0000bc00ff227b82 */ /* 0x000e620000000a00 */
[----:B------:R-:W-:Y:S01]  /*1a00*/  ISETP.NE.AND.EX P0, PT, RZ, UR5, PT, P0 ;  /* 0x00000005ff007c0c */ /* 0x000fe2000bf05300 */
[----:B------:R-:W-:Y:S01]  /*1a10*/  IMAD.IADD R48, R33, 0x1, R28 ;  /* 0x0000000121307824 */ /* 0x000fe200078e021c */
[----:B------:R-:W-:Y:S01]  /*1a20*/  ULDC.64 UR6, c[0x0][0xa08] ;  /* 0x0002820000067ab9 */ /* 0x000fe20000000a00 */
[----:B------:R-:W-:-:S04]  /*1a30*/  SHF.R.S32.HI R17, RZ, 0x1f, R16 ;  /* 0x0000001fff117819 */ /* 0x000fc80000011410 */
[----:B------:R-:W2:Y:S06]  /*1a40*/  LDC R65, c[0x0][0x3d4] ;  /* 0x0000f500ff417b82 */ /* 0x000eac0000000800 */
[----:B------:R-:W-:Y:S02]  /*1a50*/  @P0 IADD3 R4, P1, R199, UR4, RZ ;  /* 0x00000004c7040c10 */ /* 0x000fe4000ff3e0ff */
[----:B------:R-:W3:Y:S02]  /*1a60*/  LDC.64 R32, c[0x0][0x3d8] ;  /* 0x0000f600ff207b82 */ /* 0x000ee40000000a00 */
[----:B------:R-:W-:Y:S01]  /*1a70*/  @P0 IADD3.X R5, R200, UR5, RZ, P1, !PT ;  /* 0x00000005c8050c10 */ /* 0x000fe20008ffe4ff */
[----:B------:R-:W-:-:S04]  /*1a80*/  ULDC.64 UR4, c[0x0][0x2f8] ;  /* 0x0000be0000047ab9 */ /* 0x000fc80000000a00 */
[----:B------:R4:W3:Y:S01]  /*1a90*/  @P0 LDG.E R29, desc[UR40][R4.64] ;  /* 0x00000028041d0981 */ /* 0x0008e2000c1e1900 */
[----:B0-----:R-:W-:Y:S01]  /*1aa0*/  ISETP.NE.AND P0, PT, R0, 0x1, PT ;  /* 0x000000010000780c */ /* 0x001fe20003f05270 */
[----:B------:R-:W0:Y:S01]  /*1ab0*/  LDC.64 R46, c[0x0][0x3e8] ;  /* 0x0000fa00ff2e7b82 */ /* 0x000e220000000a00 */
[----:B------:R-:W-:Y:S01]  /*1ac0*/  SHF.R.S32.HI R15, RZ, 0x1f, R48 ;  /* 0x0000001fff0f7819 */ /* 0x000fe20000011430 */
[----:B------:R-:W-:Y:S01]  /*1ad0*/  IMAD.SHL.U32 R42, R204, 0x4, RZ ;  /* 0x00000004cc2a7824 */ /* 0x000fe200078e00ff */
[----:B------:R-:W0:Y:S01]  /*1ae0*/  S2R R49, SR_TID.X ;  /* 0x0000000000317919 */ /* 0x000e220000002100 */
[----:B------:R-:W-:Y:S01]  /*1af0*/  IMAD.SHL.U32 R61, R186, 0x40, RZ ;  /* 0x00000040ba3d7824 */ /* 0x000fe200078e00ff */
[----:B-1----:R-:W-:Y:S01]  /*1b00*/  SHF.L.U64.HI R52, R34, 0x6, R35 ;  /* 0x0000000622347819 */ /* 0x002fe20000010223 */
[-C--:B------:R-:W-:Y:S01]  /*1b10*/  IMAD R3, R15, R34.reuse, RZ ;  /* 0x000000220f037224 */ /* 0x080fe200078e02ff */
[----:B------:R-:W-:Y:S01]  /*1b20*/  SHF.R.S32.HI R43, RZ, 0x1f, R42 ;  /* 0x0000001fff2b7819 */ /* 0x000fe2000001142a */
[----:B----4-:R-:W-:Y:S01]  /*1b30*/  IMAD.WIDE.U32 R4, R48, R34, RZ ;  /* 0x0000002230047225 */ /* 0x010fe200078e00ff */
[----:B--2---:R-:W-:Y:S01]  /*1b40*/  ISETP.GE.AND P2, PT, R16, R65, PT ;  /* 0x000000411000720c */ /* 0x004fe20003f46270 */
[----:B------:R-:W1:Y:S01]  /*1b50*/  LDC R63, c[0x0][0x3d4] ;  /* 0x0000f500ff3f7b82 */ /* 0x000e620000000800 */
[----:B------:R-:W-:Y:S01]  /*1b60*/  LOP3.LUT R61, R61, 0x1c0, RZ, 0xc0, !PT ;  /* 0x000001c03d3d7812 */ /* 0x000fe200078ec0ff */
[----:B------:R-:W-:Y:S01]  /*1b70*/  IMAD R3, R48, R35, R3 ;  /* 0x0000002330037224 */ /* 0x000fe200078e0203 */
[----:B------:R-:W-:Y:S01]  /*1b80*/  SEL R13, R65, RZ, P2 ;  /* 0x000000ff410d7207 */ /* 0x000fe20001000000 */
[C---:B------:R-:W-:Y:S01]  /*1b90*/  VIADD R82, R16.reuse, 0x20 ;  /* 0x0000002010527836 */ /* 0x040fe20000000000 */
[----:B------:R-:W-:Y:S01]  /*1ba0*/  SHF.R.U32.HI R64, RZ, 0x3, R61 ;  /* 0x00000003ff407819 */ /* 0x000fe2000001163d */
[----:B------:R-:W-:Y:S01]  /*1bb0*/  IMAD.IADD R5, R5, 0x1, R3 ;  /* 0x0000000105057824 */ /* 0x000fe200078e0203 */
[----:B------:R-:W-:Y:S01]  /*1bc0*/  P2R R74, PR, RZ, 0x4 ;  /* 0x00000004ff4a7803 */ /* 0x000fe20000000000 */
[----:B------:R-:W2:Y:S01]  /*1bd0*/  @P0 LDC R7, c[0x0][0x42c] ;  /* 0x00010b00ff070b82 */ /* 0x000ea20000000800 */
[----:B------:R-:W-:Y:S01]  /*1be0*/  IMAD.IADD R13, R16, 0x1, R13 ;  /* 0x00000001100d7824 */ /* 0x000fe200078e020d */
[----:B------:R-:W-:Y:S01]  /*1bf0*/  IADD3 R48, P2, R19, R48, RZ ;  /* 0x0000003013307210 */ /* 0x000fe20007f5e0ff */
[----:B------:R-:W-:Y:S01]  /*1c00*/  IMAD.SHL.U32 R53, R34, 0x40, RZ ;  /* 0x0000004022357824 */ /* 0x000fe200078e00ff */
[C---:B---3--:R-:W-:Y:S01]  /*1c10*/  SHF.L.U64.HI R54, R32.reuse, 0x6, R33 ;  /* 0x0000000620367819 */ /* 0x048fe20000010221 */
[----:B------:R-:W-:Y:S01]  /*1c20*/  IMAD.SHL.U32 R55, R32, 0x40, RZ ;  /* 0x0000004020377824 */ /* 0x000fe200078e00ff */
[----:B------:R-:W-:Y:S01]  /*1c30*/  SHF.R.S32.HI R50, RZ, 0x1f, R13 ;  /* 0x0000001fff327819 */ /* 0x000fe2000001140d */
[----:B------:R-:W-:Y:S01]  /*1c40*/  IMAD.SHL.U32 R65, R65, 0x2, RZ ;  /* 0x0000000241417824 */ /* 0x000fe200078e00ff */
[----:B------:R-:W3:Y:S01]  /*1c50*/  @P0 LDC R9, c[0x0][0x430] ;  /* 0x00010c00ff090b82 */ /* 0x000ee20000000800 */
[----:B0-----:R-:W-:-:S02]  /*1c60*/  SHF.L.U64.HI R56, R46, 0x6, R47 ;  /* 0x000000062e387819 */ /* 0x001fc4000001022f */
[----:B------:R-:W-:Y:S02]  /*1c70*/  LEA.HI R50, R50, R13, RZ, 0x3 ;  /* 0x0000000d32327211 */ /* 0x000fe400078f18ff */
[----:B------:R-:W-:Y:S02]  /*1c80*/  SHF.L.U32 R57, R46, 0x6, RZ ;  /* 0x000000062e397819 */ /* 0x000fe400000006ff */
[----:B------:R-:W-:Y:S01]  /*1c90*/  LOP3.LUT R71, R50, 0xfffffff8, RZ, 0xc0, !PT ;  /* 0xfffffff832477812 */ /* 0x000fe200078ec0ff */
[----:B------:R-:W0:Y:S01]  /*1ca0*/  LDC R62, c[0x0][0x2e4] ;  /* 0x0000b900ff3e7b82 */ /* 0x000e220000000800 */
[----:B------:R-:W-:Y:S02]  /*1cb0*/  SHF.R.U32.HI R49, RZ, 0x7, R49 ;  /* 0x00000007ff317819 */ /* 0x000fe40000011631 */
[----:B------:R-:W-:-:S03]  /*1cc0*/  SHF.R.S32.HI R75, RZ, 0x1f, R71 ;  /* 0x0000001fff4b7819 */ /* 0x000fc60000011447 */
[----:B------:R-:W-:Y:S01]  /*1cd0*/  VIADD R60, R49, 0x8 ;  /* 0x00000008313c7836 */ /* 0x000fe20000000000 */
[----:B------:R-:W-:Y:S01]  /*1ce0*/  IADD3.X R49, R208, R15, RZ, P2, !PT ;  /* 0x0000000fd0317210 */ /* 0x000fe200017fe4ff */
[----:B--2---:R-:W-:-:S05]  /*1cf0*/  @P0 IMAD.HI.U32 R0, R26, R7, RZ ;  /* 0x000000071a000227 */ /* 0x004fca00078e00ff */
[----:B---3--:R-:W-:Y:S02]  /*1d00*/  @P0 SHF.R.U32.HI R26, RZ, R9, R0 ;  /* 0x00000009ff1a0219 */ /* 0x008fe40000011600 */
[----:B------:R-:W-:Y:S02]  /*1d10*/  ISETP.NE.U32.AND P0, PT, RZ, UR6, PT ;  /* 0x00000006ff007c0c */ /* 0x000fe4000bf05070 */
[----:B------:R-:W-:Y:S01]  /*1d20*/  SHF.R.S32.HI R0, RZ, 0x1f, R26 ;  /* 0x0000001fff007819 */ /* 0x000fe2000001141a */
[----:B------:R-:W-:Y:S01]  /*1d30*/  IMAD.WIDE.U32 R4, R26, UR4, R4 ;  /* 0x000000041a047c25 */ /* 0x000fe2000f8e0004 */
[----:B------:R-:W-:Y:S01]  /*1d40*/  ISETP.NE.AND.EX P0, PT, RZ, UR7, PT, P0 ;  /* 0x00000007ff007c0c */ /* 0x000fe2000bf05300 */
[----:B------:R-:W-:Y:S02]  /*1d50*/  ULDC.64 UR6, c[0x0][0x320] ;  /* 0x0000c80000067ab9 */ /* 0x000fe40000000a00 */
[C---:B------:R-:W-:Y:S02]  /*1d60*/  IMAD R7, R0.reuse, UR6, RZ ;  /* 0x0000000600077c24 */ /* 0x040fe4000f8e02ff */
[----:B------:R-:W-:-:S02]  /*1d70*/  IMAD R3, R0, UR4, RZ ;  /* 0x0000000400037c24 */ /* 0x000fc4000f8e02ff */
[C---:B------:R-:W-:Y:S02]  /*1d80*/  IMAD R9, R26.reuse, UR7, R7 ;  /* 0x000000071a097c24 */ /* 0x040fe4000f8e0207 */
[----:B------:R-:W-:-:S04]  /*1d90*/  IMAD.WIDE.U32 R6, R26, UR6, R16 ;  /* 0x000000061a067c25 */ /* 0x000fc8000f8e0010 */
[----:B------:R-:W-:Y:S01]  /*1da0*/  IMAD R3, R26, UR5, R3 ;  /* 0x000000051a037c24 */ /* 0x000fe2000f8e0203 */
[----:B------:R-:W-:Y:S01]  /*1db0*/  ULDC.64 UR4, c[0x0][0x300] ;  /* 0x0000c00000047ab9 */ /* 0x000fe20000000a00 */
[----:B------:R-:W-:Y:S02]  /*1dc0*/  IADD3 R7, R7, R9, RZ ;  /* 0x0000000907077210 */ /* 0x000fe40007ffe0ff */
[----:B------:R-:W-:Y:S01]  /*1dd0*/  IMAD.IADD R5, R5, 0x1, R3 ;  /* 0x0000000105057824 */ /* 0x000fe200078e0203 */
[----:B------:R-:W-:Y:S02]  /*1de0*/  SHF.R.S32.HI R0, RZ, 0x1f, R29 ;  /* 0x0000001fff007819 */ /* 0x000fe4000001141d */
[----:B------:R-:W-:Y:S02]  /*1df0*/  SEL R9, R29, RZ, !P0 ;  /* 0x000000ff1d097207 */ /* 0x000fe40004000000 */
[----:B------:R-:W-:-:S03]  /*1e00*/  SEL R0, R0, RZ, !P0 ;  /* 0x000000ff00007207 */ /* 0x000fc60004000000 */
[----:B------:R-:W-:-:S04]  /*1e10*/  IMAD.WIDE.U32 R44, R9, UR4, R4 ;  /* 0x00000004092c7c25 */ /* 0x000fc8000f8e0004 */
[----:B------:R-:W-:Y:S02]  /*1e20*/  IMAD R8, R0, UR4, RZ ;  /* 0x0000000400087c24 */ /* 0x000fe4000f8e02ff */
[----:B------:R-:W-:-:S04]  /*1e30*/  IMAD.WIDE.U32 R4, R19, R34, R16 ;  /* 0x0000002213047225 */ /* 0x000fc800078e0010 */
[C---:B------:R-:W-:Y:S01]  /*1e40*/  IMAD R3, R9.reuse, UR5, R8 ;  /* 0x0000000509037c24 */ /* 0x040fe2000f8e0208 */
[----:B------:R-:W-:Y:S01]  /*1e50*/  ULDC.64 UR4, c[0x0][0x328] ;  /* 0x0000ca0000047ab9 */ /* 0x000fe20000000a00 */
[----:B------:R-:W-:Y:S02]  /*1e60*/  IMAD R8, R208, R34, RZ ;  /* 0x00000022d0087224 */ /* 0x000fe400078e02ff */
[----:B------:R-:W-:-:S04]  /*1e70*/  IMAD.WIDE.U32 R40, R9, UR4, R6 ;  /* 0x0000000409287c25 */ /* 0x000fc8000f8e0006 */
[----:B------:R-:W-:Y:S02]  /*1e80*/  IMAD R11, R19, R35, R8 ;  /* 0x00000023130b7224 */ /* 0x000fe400078e0208 */
[----:B------:R-:W-:Y:S01]  /*1e90*/  IMAD R8, R0, UR4, RZ ;  /* 0x0000000400087c24 */ /* 0x000fe2000f8e02ff */
[----:B------:R-:W-:Y:S01]  /*1ea0*/  ULDC UR4, c[0x0][0x2e4] ;  /* 0x0000b90000047ab9 */ /* 0x000fe20000000800 */
[----:B------:R-:W-:Y:S01]  /*1eb0*/  IMAD.IADD R0, R45, 0x1, R3 ;  /* 0x000000012d007824 */ /* 0x000fe200078e0203 */
[----:B------:R-:W-:Y:S01]  /*1ec0*/  IADD3 R3, P0, R44, R4, RZ ;  /* 0x000000042c037210 */ /* 0x000fe20007f1e0ff */
[-C--:B------:R-:W-:Y:S01]  /*1ed0*/  IMAD R4, R208, R32.reuse, RZ ;  /* 0x00000020d0047224 */ /* 0x080fe200078e02ff */
[----:B------:R-:W-:Y:S01]  /*1ee0*/  ISETP.GE.AND P1, PT, R82, UR4, PT ;  /* 0x0000000452007c0c */ /* 0x000fe2000bf26270 */
[----:B------:R-:W-:Y:S01]  /*1ef0*/  IMAD R77, R9, UR5, R8 ;  /* 0x00000005094d7c24 */ /* 0x000fe2000f8e0208 */
[----:B------:R-:W-:Y:S01]  /*1f00*/  IADD3.X R26, R0, R5, R11, P0, !PT ;  /* 0x00000005001a7210 */ /* 0x000fe200007fe40b */
[C---:B------:R-:W-:Y:S01]  /*1f10*/  IMAD R21, R19.reuse, R33, R4 ;  /* 0x0000002113157224 */ /* 0x040fe200078e0204 */
[----:B------:R-:W-:Y:S01]  /*1f20*/  ISETP.GE.AND P0, PT, R16, UR4, PT ;  /* 0x0000000410007c0c */ /* 0x000fe2000bf06270 */
[----:B------:R-:W-:-:S04]  /*1f30*/  IMAD.WIDE.U32 R8, R19, R32, R16 ;  /* 0x0000002013087225 */ /* 0x000fc800078e0010 */
[----:B------:R-:W-:Y:S01]  /*1f40*/  IMAD.WIDE.U32 R4, R19, R32, R42 ;  /* 0x0000002013047225 */ /* 0x000fe200078e002a */
[----:B------:R-:W-:-:S03]  /*1f50*/  IADD3 R9, R21, R9, RZ ;  /* 0x0000000915097210 */ /* 0x000fc60007ffe0ff */
[-C--:B------:R-:W-:Y:S02]  /*1f60*/  IMAD R6, R208, R46.reuse, RZ ;  /* 0x0000002ed0067224 */ /* 0x080fe400078e02ff */
[----:B------:R-:W-:Y:S01]  /*1f70*/  IMAD.IADD R5, R5, 0x1, R21 ;  /* 0x0000000105057824 */ /* 0x000fe200078e0215 */
[----:B-----5:R-:W-:Y:S01]  /*1f80*/  SHF.R.S32.HI R21, RZ, 0x1f, R27 ;  /* 0x0000001fff157819 */ /* 0x020fe2000001141b */
[C---:B------:R-:W-:Y:S02]  /*1f90*/  IMAD R29, R19.reuse, R47, R6 ;  /* 0x0000002f131d7224 */ /* 0x040fe400078e0206 */
[----:B------:R-:W-:-:S04]  /*1fa0*/  IMAD.WIDE.U32 R6, R19, R46, R42 ;  /* 0x0000002e13067225 */ /* 0x000fc800078e002a */
[----:B------:R-:W-:Y:S01]  /*1fb0*/  IMAD R12, R21, R32, RZ ;  /* 0x00000020150c7224 */ /* 0x000fe200078e02ff */
[----:B------:R-:W-:Y:S01]  /*1fc0*/  IADD3 R7, R7, R29, RZ ;  /* 0x0000001d07077210 */ /* 0x000fe20007ffe0ff */
[----:B------:R-:W-:-:S04]  /*1fd0*/  IMAD.WIDE.U32 R10, R19, R46, R16 ;  /* 0x0000002e130a7225 */ /* 0x000fc800078e0010 */
[----:B------:R-:W-:Y:S02]  /*1fe0*/  IMAD R13, R27, R33, R12 ;  /* 0x000000211b0d7224 */ /* 0x000fe400078e020c */
[----:B------:R-:W-:Y:S02]  /*1ff0*/  IMAD.IADD R11, R29, 0x1, R11 ;  /* 0x000000011d0b7824 */ /* 0x000fe400078e020b */
[-C--:B------:R-:W-:Y:S02]  /*2000*/  IMAD R12, R21, R46.reuse, RZ ;  /* 0x0000002e150c7224 */ /* 0x080fe400078e02ff */
[----:B------:R-:W-:-:S04]  /*2010*/  IMAD.WIDE.U32 R28, R27, R46, R10 ;  /* 0x0000002e1b1c7225 */ /* 0x000fc800078e000a */
[C---:B------:R-:W-:Y:S02]  /*2020*/  IMAD R73, R27.reuse, R47, R12 ;  /* 0x0000002f1b497224 */ /* 0x040fe400078e020c */
[C---:B------:R-:W-:Y:S02]  /*2030*/  IMAD.WIDE.U32 R20, R27.reuse, R46, R6 ;  /* 0x0000002e1b147225 */ /* 0x040fe400078e0006 */
[----:B------:R-:W2:Y:S02]  /*2040*/  LDC.64 R46, c[0x0][0x2d8] ;  /* 0x0000b600ff2e7b82 */ /* 0x000ea40000000a00 */
[----:B------:R-:W-:Y:S01]  /*2050*/  IMAD.WIDE.U32 R36, R27, R32, R4 ;  /* 0x000000201b247225 */ /* 0x000fe200078e0004 */
[----:B------:R-:W-:-:S03]  /*2060*/  LOP3.LUT R5, R61, 0x18, R16, 0xf8, !PT ;  /* 0x000000183d057812 */ /* 0x000fc600078ef810 */
[----:B------:R-:W-:Y:S01]  /*2070*/  IMAD.WIDE.U32 R38, R27, R32, R8 ;  /* 0x000000201b267225 */ /* 0x000fe200078e0008 */
[-C--:B------:R-:W-:Y:S02]  /*2080*/  LOP3.LUT R4, R5, R64.reuse, RZ, 0x3c, !PT ;  /* 0x0000004005047212 */ /* 0x080fe400078e3cff */
[----:B------:R-:W-:Y:S01]  /*2090*/  LOP3.LUT R5, R61, 0x38, R50, 0xf8, !PT ;  /* 0x000000383d057812 */ /* 0x000fe200078ef832 */
[----:B------:R-:W-:Y:S01]  /*20a0*/  IMAD.IADD R69, R73, 0x1, R29 ;  /* 0x0000000149457824 */ /* 0x000fe200078e021d */
[----:B------:R-:W-:Y:S01]  /*20b0*/  IADD3 R68, R37, R13, RZ ;  /* 0x0000000d25447210 */ /* 0x000fe20007ffe0ff */
[----:B------:R-:W-:Y:S01]  /*20c0*/  IMAD R67, R189, 0x200, R4 ;  /* 0x00000200bd437824 */ /* 0x000fe200078e0204 */
[----:B------:R-:W-:Y:S01]  /*20d0*/  LOP3.LUT R70, R5, R64, RZ, 0x3c, !PT ;  /* 0x0000004005467212 */ /* 0x000fe200078e3cff */
[----:B------:R-:W-:Y:S02]  /*20e0*/  IMAD.IADD R66, R13, 0x1, R39 ;  /* 0x000000010d427824 */ /* 0x000fe400078e0227 */
[----:B------:R-:W-:-:S02]  /*20f0*/  IMAD.IADD R73, R21, 0x1, R73 ;  /* 0x0000000115497824 */ /* 0x000fc400078e0249 */
[----:B------:R-:W-:Y:S02]  /*2100*/  IMAD R70, R189, 0x200, R70 ;  /* 0x00000200bd467824 */ /* 0x000fe400078e0246 */
[----:B01----:R-:W-:-:S07]  /*2110*/  IMAD.IADD R77, R41, 0x1, R77 ;  /* 0x00000001294d7824 */ /* 0x003fce00078e024d */
.L_x_485:
[----:B------:R-:W-:Y:S01]  /*2120*/  IADD3 R51, R51, -0x1, RZ ;  /* 0xffffffff33337810 */ /* 0x000fe20007ffe0ff */
[----:B--2---:R-:W-:Y:S01]  /*2130*/  IMAD.SHL.U32 R32, R22, 0x1000, RZ ;  /* 0x0000100016207824 */ /* 0x004fe200078e00ff */
[----:B------:R-:W-:Y:S01]  /*2140*/  ISETP.GE.AND P3, PT, R63, 0x1, PT ;  /* 0x000000013f00780c */ /* 0x000fe20003f66270 */
[----:B------:R-:W-:Y:S05]  /*2150*/  YIELD ;  /* 0x0000000000007946 */ /* 0x000fea0003800000 */
[----:B------:R-:W-:Y:S01]  /*2160*/  SHF.R.S32.HI R76, RZ, 0x1f, R51 ;  /* 0x0000001fff4c7819 */ /* 0x000fe20000011433 */
[-C--:B------:R-:W-:Y:S01]  /*2170*/  IMAD R4, R52, R51.reuse, RZ ;  /* 0x0000003334047224 */ /* 0x080fe200078e02ff */
[----:B------:R-:W-:Y:S01]  /*2180*/  BSSY B0, `(.L_x_456) ;  /* 0x0000175000007945 */ /* 0x000fe20003800000 */
[----:B---3--:R-:W-:-:S04]  /*2190*/  IMAD.WIDE.U32 R14, R53, R51, RZ ;  /* 0x00000033350e7225 */ /* 0x008fc800078e00ff */
[----:B------:R-:W-:Y:S01]  /*21a0*/  IMAD R5, R76, R53, R4 ;  /* 0x000000354c057224 */ /* 0x000fe200078e0204 */
[----:B------:R-:W-:-:S03]  /*21b0*/  IADD3 R4, P2, R3, R14, RZ ;  /* 0x0000000e03047210 */ /* 0x000fc60007f5e0ff */
[----:B------:R-:W-:Y:S01]  /*21c0*/  IMAD.IADD R79, R15, 0x1, R5 ;  /* 0x000000010f4f7824 */ /* 0x000fe200078e0205 */
[----:B------:R-:W-:Y:S02]  /*21d0*/  IADD3 R5, R67, R32, RZ ;  /* 0x0000002043057210 */ /* 0x000fe40007ffe0ff */
[----:B--2---:R-:W-:Y:S01]  /*21e0*/  LEA R12, P4, R4, R46, 0x1 ;  /* 0x0000002e040c7211 */ /* 0x004fe200078808ff */
[----:B------:R-:W-:Y:S01]  /*21f0*/  IMAD.X R6, R79, 0x1, R26, P2 ;  /* 0x000000014f067824 */ /* 0x000fe200010e061a */
[----:B------:R-:W-:Y:S01]  /*2200*/  ISETP.GT.AND P2, PT, R51, R31, PT ;  /* 0x0000001f3300720c */ /* 0x000fe20003f44270 */
[----:B------:R-:W-:-:S03]  /*2210*/  IMAD R33, R5, 0x2, R2 ;  /* 0x0000000205217824 */ /* 0x000fc600078e0202 */
[----:B------:R-:W-:Y:S01]  /*2220*/  LEA.HI.X R13, R4, R47, R6, 0x1, P4 ;  /* 0x0000002f040d7211 */ /* 0x000fe200020f0c06 */
[----:B------:R-:W-:Y:S08]  /*2230*/  @!P3 BRA `(.L_x_457) ;  /* 0x000000140044b947 */ /* 0x000ff00003800000 */
[----:B------:R-:W-:Y:S01]  /*2240*/  ULDC.U8 UR4, c[0x0][0x3f0] ;  /* 0x0000fc0000047ab9 */ /* 0x000fe20000000000 */
[-C--:B------:R-:W-:Y:S01]  /*2250*/  IMAD R6, R54, R51.reuse, RZ ;  /* 0x0000003336067224 */ /* 0x080fe200078e02ff */
[----:B------:R-:W-:Y:S01]  /*2260*/  ISETP.NE.AND P3, PT, RZ, UR4, PT ;  /* 0x00000004ff007c0c */ /* 0x000fe2000bf65270 */
[----:B------:R-:W-:-:S04]  /*2270*/  IMAD.WIDE.U32 R4, R55, R51, RZ ;  /* 0x0000003337047225 */ /* 0x000fc800078e00ff */
[----:B------:R-:W-:-:S04]  /*2280*/  IMAD R7, R76, R55, R6 ;  /* 0x000000374c077224 */ /* 0x000fc800078e0206 */
[----:B------:R-:W-:-:S04]  /*2290*/  IMAD.IADD R59, R5, 0x1, R7 ;  /* 0x00000001053b7824 */ /* 0x000fc800078e0207 */
[----:B------:R-:W-:Y:S05]  /*22a0*/  @!P3 BRA `(.L_x_458) ;  /* 0x00000008007cb947 */ /* 0x000fea0003800000 */
[----:B------:R-:W-:Y:S01]  /*22b0*/  IMAD R58, R51, -0x40, R24 ;  /* 0xffffffc0333a7824 */ /* 0x000fe200078e0218 */
[----:B------:R-:W-:Y:S01]  /*22c0*/  BSSY B1, `(.L_x_459) ;  /* 0x000001e000017945 */ /* 0x000fe20003800000 */
[----:B------:R-:W-:Y:S02]  /*22d0*/  CS2R R8, SRZ ;  /* 0x0000000000087805 */ /* 0x000fe4000001ff00 */
[----:B------:R-:W-:Y:S02]  /*22e0*/  CS2R R34, SRZ ;  /* 0x0000000000227805 */ /* 0x000fe4000001ff00 */
[----:B------:R-:W-:Y:S02]  /*22f0*/  CS2R R10, SRZ ;  /* 0x00000000000a7805 */ /* 0x000fe4000001ff00 */
[----:B------:R-:W-:Y:S02]  /*2300*/  VIMNMX R58, R58, 0x40, PT ;  /* 0x000000403a3a7848 */ /* 0x000fe40003fe0100 */
[----:B------:R-:W-:-:S02]  /*2310*/  CS2R R14, SRZ ;  /* 0x00000000000e7805 */ /* 0x000fc4000001ff00 */
[----:B------:R-:W-:-:S13]  /*2320*/  ISETP.GE.AND P4, PT, R19, R58, PT ;  /* 0x0000003a1300720c */ /* 0x000fda0003f86270 */
[----:B------:R-:W-:Y:S05]  /*2330*/  @P4 BRA `(.L_x_460) ;  /* 0x0000000000584947 */ /* 0x000fea0003800000 */
[----:B------:R-:W-:Y:S01]  /*2340*/  IMAD R6, R56, R51, RZ ;  /* 0x0000003338067224 */ /* 0x000fe200078e02ff */
[----:B------:R-:W-:Y:S01]  /*2350*/  IADD3 R7, P3, R36, R4, RZ ;  /* 0x0000000424077210 */ /* 0x000fe20007f7e0ff */
[----:B------:R-:W-:Y:S01]  /*2360*/  IMAD.MOV.U32 R72, RZ, RZ, R20 ;  /* 0x000000ffff487224 */ /* 0x000fe200078e0014 */
[----:B------:R-:W-:Y:S01]  /*2370*/  ULDC.64 UR4, c[0x0][0x3c8] ;  /* 0x0000f20000047ab9 */ /* 0x000fe20000000a00 */
[-C--:B------:R-:W-:Y:S01]  /*2380*/  IMAD R9, R76, R57.reuse, R6 ;  /* 0x000000394c097224 */ /* 0x080fe200078e0206 */
[----:B------:R-:W-:Y:S01]  /*2390*/  ULDC.64 UR6, c[0x0][0x3e0] ;  /* 0x0000f80000067ab9 */ /* 0x000fe20000000a00 */
[----:B------:R-:W-:Y:S01]  /*23a0*/  IMAD.WIDE.U32 R4, R51, R57, R72 ;  /* 0x0000003933047225 */ /* 0x000fe200078e0048 */
[----:B------:R-:W-:Y:S02]  /*23b0*/  IADD3.X R10, R59, R68, RZ, P3, !PT ;  /* 0x000000443b0a7210 */ /* 0x000fe40001ffe4ff */
[----:B------:R-:W-:Y:S01]  /*23c0*/  LEA R6, P3, R7, UR4, 0x1 ;  /* 0x0000000407067c11 */ /* 0x000fe2000f8608ff */
[----:B------:R-:W-:Y:S01]  /*23d0*/  IMAD.IADD R5, R5, 0x1, R9 ;  /* 0x0000000105057824 */ /* 0x000fe200078e0209 */
[----:B------:R-:W-:Y:S01]  /*23e0*/  LEA R78, P5, R4, UR6, 0x1 ;  /* 0x00000006044e7c11 */ /* 0x000fe2000f8a08ff */
[----:B------:R-:W-:Y:S01]  /*23f0*/  VIADD R8, R42, 0x10 ;  /* 0x000000102a087836 */ /* 0x000fe20000000000 */
[----:B------:R-:W-:-:S02]  /*2400*/  LEA.HI.X R7, R7, UR5, R10, 0x1, P3 ;  /* 0x0000000507077c11 */ /* 0x000fc400098f0c0a */
[----:B------:R-:W-:Y:S02]  /*2410*/  CS2R R10, SRZ ;  /* 0x00000000000a7805 */ /* 0x000fe4000001ff00 */
[----:B------:R-:W-:Y:S02]  /*2420*/  LEA.HI.X R79, R4, UR7, R5, 0x1, P5 ;  /* 0x00000007044f7c11 */ /* 0x000fe4000a8f0c05 */
[-C--:B------:R-:W-:Y:S02]  /*2430*/  ISETP.GE.AND P3, PT, R42, R63.reuse, PT ;  /* 0x0000003f2a00720c */ /* 0x080fe40003f66270 */
[----:B------:R-:W-:Y:S02]  /*2440*/  ISETP.GE.AND P5, PT, R8, R63, PT ;  /* 0x0000003f0800720c */ /* 0x000fe40003fa6270 */
[----:B------:R-:W-:-:S09]  /*2450*/  CS2R R8, SRZ ;  /* 0x0000000000087805 */ /* 0x000fd2000001ff00 */
[----:B------:R0:W5:Y:S04]  /*2460*/  @!P3 LDG.E.64 R34, desc[UR40][R6.64] ;  /* 0x000000280622b981 */ /* 0x000168000c1e1b00 */
[----:B------:R0:W5:Y:S04]  /*2470*/  @!P5 LDG.E.64 R8, desc[UR40][R6.64+0x20] ;  /* 0x000020280608d981 */ /* 0x000168000c1e1b00 */
[----:B------:R0:W5:Y:S04]  /*2480*/  @!P3 LDG.E.64 R14, desc[UR40][R78.64] ;  /* 0x000000284e0eb981 */ /* 0x000168000c1e1b00 */
[----:B------:R0:W5:Y:S02]  /*2490*/  @!P5 LDG.E.64 R10, desc[UR40][R78.64+0x20] ;  /* 0x000020284e0ad981 */ /* 0x000164000c1e1b00 */
.L_x_460:
[----:B------:R-:W-:Y:S05]  /*24a0*/  BSYNC B1 ;  /* 0x0000000000017941 */ /* 0x000fea0003800000 */
.L_x_459:
[----:B------:R-:W-:Y:S01]  /*24b0*/  ISETP.NE.AND P3, PT, R184, 0x3, PT ;  /* 0x00000003b800780c */ /* 0x000fe20003f65270 */
[----:B-----5:R-:W-:Y:S01]  /*24c0*/  IMAD.MOV.U32 R4, RZ, RZ, R8 ;  /* 0x000000ffff047224 */ /* 0x020fe200078e0008 */
[----:B------:R-:W-:Y:S01]  /*24d0*/  MOV R5, R9 ;  /* 0x0000000900057202 */ /* 0x000fe20000000f00 */
[----:B0-----:R-:W-:Y:S02]  /*24e0*/  IMAD.MOV.U32 R6, RZ, RZ, R34 ;  /* 0x000000ffff067224 */ /* 0x001fe400078e0022 */
[----:B------:R-:W-:Y:S01]  /*24f0*/  IMAD.MOV.U32 R7, RZ, RZ, R35 ;  /* 0x000000ffff077224 */ /* 0x000fe200078e0023 */
[----:B------:R-:W-:Y:S01]  /*2500*/  PRMT R84, R4, 0x5410, R5 ;  /* 0x0000541004547816 */ /* 0x000fe20000000005 */
[----:B------:R-:W-:Y:S01]  /*2510*/  IMAD.MOV.U32 R4, RZ, RZ, R10 ;  /* 0x000000ffff047224 */ /* 0x000fe200078e000a */
[----:B------:R-:W-:Y:S02]  /*2520*/  MOV R5, R11 ;  /* 0x0000000b00057202 */ /* 0x000fe40000000f00 */
[----:B------:R-:W-:Y:S01]  /*2530*/  PRMT R79, R6, 0x5410, R7 ;  /* 0x00005410064f7816 */ /* 0x000fe20000000007 */
[----:B------:R-:W-:Y:S01]  /*2540*/  IMAD.MOV.U32 R6, RZ, RZ, R14 ;  /* 0x000000ffff067224 */ /* 0x000fe200078e000e */
[----:B------:R-:W-:Y:S01]  /*2550*/  PRMT R85, R4, 0x5410, R5 ;  /* 0x0000541004557816 */ /* 0x000fe20000000005 */
[----:B------:R-:W-:-:S05]  /*2560*/  IMAD.MOV.U32 R7, RZ, RZ, R15 ;  /* 0x000000ffff077224 */ /* 0x000fca00078e000f */
[----:B------:R-:W-:Y:S01]  /*2570*/  PRMT R86, R6, 0x5410, R7 ;  /* 0x0000541006567816 */ /* 0x000fe20000000007 */
[----:B------:R-:W-:Y:S06]  /*2580*/  @!P3 BRA `(.L_x_461) ;  /* 0x000000000004b947 */ /* 0x000fec0003800000 */
[----:B------:R-:W-:Y:S01]  /*2590*/  BPT.TRAP 0x1 ;  /* 0x000000040000795c */ /* 0x000fe20000300000 */
.L_x_461:
[----:B------:R-:W-:Y:S01]  /*25a0*/  IMAD R72, R22, 0x8, R2 ;  /* 0x0000000816487824 */ /* 0x000fe200078e0202 */
[----:B------:R-:W-:Y:S01]  /*25b0*/  SHF.L.U32 R59, R185, 0x1f, RZ ;  /* 0x0000001fb93b7819 */ /* 0x000fe200000006ff */
[----:B------:R-:W-:Y:S03]  /*25c0*/  BSSY B1, `(.L_x_462) ;  /* 0x0000003000017945 */ /* 0x000fe60003800000 */
[----:B------:R-:W0:Y:S02]  /*25d0*/  SYNCS.PHASECHK.TRANS64.TRYWAIT P5, [R72+URZ+0x28c90], R59 ;  /* 0x028c903b480075a7 */ /* 0x000e2400080a017f */
[----:B0-----:R-:W-:Y:S05]  /*25e0*/  @!P5 BRA `(.L_x_463) ;  /* 0x000001240090d947 */ /* 0x001fea0003800000 */
.L_x_671:
[----:B------:R-:W-:Y:S05]  /*25f0*/  BSYNC B1 ;  /* 0x0000000000017941 */ /* 0x000fea0003800000 */
.L_x_462:
[----:B------:R-:W-:Y:S05]  /*2600*/  @P4 BRA `(.L_x_464) ;  /* 0x0000001000b04947 */ /* 0x000fea0003800000 */
[----:B------:R-:W-:Y:S04]  /*2610*/  BSSY B1, `(.L_x_465) ;  /* 0x0000031000017945 */ /* 0x000fe80003800000 */
[----:B------:R-:W-:Y:S05]  /*2620*/  @P0 BRA `(.L_x_466) ;  /* 0x0000000000bc0947 */ /* 0x000fea0003800000 */
[----:B------:R1:W2:Y:S01]  /*2630*/  LDS.128 R4, [R33+0x22400] ;  /* 0x0224000021047984 */ /* 0x0002a20000000c00 */
[----:B------:R-:W-:Y:S01]  /*2640*/  ISETP.GE.AND P4, PT, R42, R63, PT ;  /* 0x0000003f2a00720c */ /* 0x000fe20003f86270 */
[----:B------:R-:W-:-:S12]  /*2650*/  BSSY B2, `(.L_x_467) ;  /* 0x000002b000027945 */ /* 0x000fd80003800000 */
[----:B-1----:R-:W-:Y:S05]  /*2660*/  @P4 BRA `(.L_x_468) ;  /* 0x0000000000a44947 */ /* 0x002fea0003800000 */
[--C-:B------:R-:W-:Y:S02]  /*2670*/  SHF.R.U64 R33, R34, 0x10, R35.reuse ;  /* 0x0000001022217819 */ /* 0x100fe40000001223 */
[----:B------:R-:W-:Y:S02]  /*2680*/  SHF.R.U32.HI R34, RZ, 0x10, R35 ;  /* 0x00000010ff227819 */ /* 0x000fe40000011623 */
[--C-:B------:R-:W-:Y:S01]  /*2690*/  SHF.R.U64 R35, R14, 0x10, R15.reuse ;  /* 0x000000100e237819 */ /* 0x100fe2000000120f */
[----:B------:R-:W-:Y:S01]  /*26a0*/  HADD2.F32 R33, -RZ, R33.H0_H0 ;  /* 0x20000021ff217230 */ /* 0x000fe20000004100 */
[----:B------:R-:W-:Y:S01]  /*26b0*/  SHF.R.U32.HI R76, RZ, 0x10, R15 ;  /* 0x00000010ff4c7819 */ /* 0x000fe2000001160f */
[----:B--2---:R-:W-:Y:S01]  /*26c0*/  HADD2.F32 R15, -RZ, R7.H1_H1 ;  /* 0x30000007ff0f7230 */ /* 0x004fe20000004100 */
[----:B------:R-:W-:Y:S01]  /*26d0*/  MOV R14, R6 ;  /* 0x00000006000e7202 */ /* 0x000fe20000000f00 */
[----:B------:R-:W-:Y:S02]  /*26e0*/  HADD2.F32 R35, -RZ, R35.H0_H0 ;  /* 0x20000023ff237230 */ /* 0x000fe40000004100 */
[----:B------:R-:W-:-:S02]  /*26f0*/  HADD2.F32 R6, -RZ, R5.H1_H1 ;  /* 0x30000005ff067230 */ /* 0x000fc40000004100 */
[----:B------:R-:W-:Y:S02]  /*2700*/  HADD2.F32 R5, -RZ, R5.H0_H0 ;  /* 0x20000005ff057230 */ /* 0x000fe40000004100 */
[----:B------:R-:W-:Y:S02]  /*2710*/  HADD2.F32 R76, -RZ, R76.H0_H0 ;  /* 0x2000004cff4c7230 */ /* 0x000fe40000004100 */
[CC--:B------:R-:W-:Y:S01]  /*2720*/  FMUL.FTZ R78, R6.reuse, R35.reuse ;  /* 0x00000023064e7220 */ /* 0x0c0fe20000410000 */
[----:B------:R-:W-:Y:S02]  /*2730*/  HADD2.F32 R7, -RZ, R7.H0_H0 ;  /* 0x20000007ff077230 */ /* 0x000fe40000004100 */
[----:B------:R-:W-:Y:S01]  /*2740*/  FMUL.FTZ R35, R5, R35 ;  /* 0x0000002305237220 */ /* 0x000fe20000410000 */
[----:B------:R-:W-:Y:S02]  /*2750*/  HADD2.F32 R34, -RZ, R34.H0_H0 ;  /* 0x20000022ff227230 */ /* 0x000fe40000004100 */
[-C--:B------:R-:W-:Y:S01]  /*2760*/  FMUL.FTZ R80, R15, R76.reuse ;  /* 0x0000004c0f507220 */ /* 0x080fe20000410000 */
[-C--:B------:R-:W-:Y:S01]  /*2770*/  FFMA.FTZ R78, R5, R33.reuse, -R78 ;  /* 0x00000021054e7223 */ /* 0x080fe2000001084e */
[----:B------:R-:W-:Y:S01]  /*2780*/  FMUL.FTZ R76, R7, R76 ;  /* 0x0000004c074c7220 */ /* 0x000fe20000410000 */
[----:B------:R-:W-:Y:S01]  /*2790*/  FFMA.FTZ R81, R6, R33, R35 ;  /* 0x0000002106517223 */ /* 0x000fe20000010023 */
[----:B------:R-:W-:-:S02]  /*27a0*/  HADD2.F32 R5, -RZ, R4.H1_H1 ;  /* 0x30000004ff057230 */ /* 0x000fc40000004100 */
[-C--:B------:R-:W-:Y:S01]  /*27b0*/  FFMA.FTZ R80, R7, R34.reuse, -R80 ;  /* 0x0000002207507223 */ /* 0x080fe20000010850 */
[----:B------:R-:W-:Y:S02]  /*27c0*/  HADD2.F32 R33, -RZ, R86.H0_H0 ;  /* 0x20000056ff217230 */ /* 0x000fe40000004100 */
[----:B------:R-:W-:Y:S01]  /*27d0*/  FFMA.FTZ R83, R15, R34, R76 ;  /* 0x000000220f537223 */ /* 0x000fe2000001004c */
[----:B------:R-:W-:Y:S02]  /*27e0*/  HADD2.F32 R4, -RZ, R4.H0_H0 ;  /* 0x20000004ff047230 */ /* 0x000fe40000004100 */
[----:B------:R-:W-:Y:S02]  /*27f0*/  HADD2.F32 R35, -RZ, R86.H1_H1 ;  /* 0x30000056ff237230 */ /* 0x000fe40000004100 */
[--C-:B------:R-:W-:Y:S02]  /*2800*/  HADD2.F32 R6, -RZ, R14.reuse.H1_H1 ;  /* 0x3000000eff067230 */ /* 0x100fe40000004100 */
[----:B------:R-:W-:Y:S01]  /*2810*/  FMUL.FTZ R34, R4, R33 ;  /* 0x0000002104227220 */ /* 0x000fe20000410000 */
[----:B------:R-:W-:-:S02]  /*2820*/  HADD2.F32 R14, -RZ, R14.H0_H0 ;  /* 0x2000000eff0e7230 */ /* 0x000fc40000004100 */
[--C-:B------:R-:W-:Y:S02]  /*2830*/  HADD2.F32 R7, -RZ, R79.reuse.H0_H0 ;  /* 0x2000004fff077230 */ /* 0x100fe40000004100 */
[----:B------:R-:W-:Y:S02]  /*2840*/  HADD2.F32 R15, -RZ, R79.H1_H1 ;  /* 0x3000004fff0f7230 */ /* 0x000fe40000004100 */
[C---:B------:R-:W-:Y:S01]  /*2850*/  FMUL.FTZ R79, R5.reuse, R33 ;  /* 0x00000021054f7220 */ /* 0x040fe20000410000 */
[-C--:B------:R-:W-:Y:S01]  /*2860*/  FMUL.FTZ R33, R6, R35.reuse ;  /* 0x0000002306217220 */ /* 0x080fe20000410000 */
[----:B------:R-:W-:Y:S01]  /*2870*/  FMUL.FTZ R35, R14, R35 ;  /* 0x000000230e237220 */ /* 0x000fe20000410000 */
[-C--:B------:R-:W-:Y:S01]  /*2880*/  FFMA.FTZ R34, R5, R7.reuse, R34 ;  /* 0x0000000705227223 */ /* 0x080fe20000010022 */
[----:B------:R-:W-:Y:S01]  /*2890*/  FFMA.FTZ R79, R4, R7, -R79 ;  /* 0x00000007044f7223 */ /* 0x000fe2000001084f */
[-C--:B------:R-:W-:Y:S01]  /*28a0*/  FFMA.FTZ R33, R14, R15.reuse, -R33 ;  /* 0x0000000f0e217223 */ /* 0x080fe20000010821 */
[----:B------:R-:W-:Y:S01]  /*28b0*/  FFMA.FTZ R6, R6, R15, R35 ;  /* 0x0000000f06067223 */ /* 0x000fe20000010023 */
[----:B------:R-:W-:-:S02]  /*28c0*/  F2FP.F16.F32.PACK_AB R5, R81, R78 ;  /* 0x0000004e5105723e */ /* 0x000fc400000000ff */
[----:B------:R-:W-:Y:S02]  /*28d0*/  F2FP.F16.F32.PACK_AB R7, R83, R80 ;  /* 0x000000505307723e */ /* 0x000fe400000000ff */
[----:B------:R-:W-:Y:S02]  /*28e0*/  F2FP.F16.F32.PACK_AB R4, R34, R79 ;  /* 0x0000004f2204723e */ /* 0x000fe400000000ff */
[----:B------:R-:W-:-:S07]  /*28f0*/  F2FP.F16.F32.PACK_AB R6, R6, R33 ;  /* 0x000000210606723e */ /* 0x000fce00000000ff */
.L_x_468:
[----:B------:R-:W-:Y:S05]  /*2900*/  BSYNC B2 ;  /* 0x0000000000027941 */ /* 0x000fea0003800000 */
.L_x_467:
[----:B--2---:R1:W-:Y:S02]  /*2910*/  STG.E.128 desc[UR40][R12.64], R4 ;  /* 0x000000040c007986 */ /* 0x0043e4000c101d28 */
.L_x_466:
[----:B------:R-:W-:Y:S05]  /*2920*/  BSYNC B1 ;  /* 0x0000000000017941 */ /* 0x000fea0003800000 */
.L_x_465:
[----:B------:R-:W-:Y:S05]  /*2930*/  @P1 BRA `(.L_x_464) ;  /* 0x0000000c00e41947 */ /* 0x000fea0003800000 */
[----:B-1----:R-:W-:Y:S01]  /*2940*/  IMAD.MOV.U32 R5, RZ, RZ, 0x20 ;  /* 0x00000020ff057424 */ /* 0x002fe200078e00ff */
[----:B------:R-:W-:Y:S01]  /*2950*/  LOP3.LUT P4, RZ, R186, 0x4, RZ, 0xc0, !PT ;  /* 0x00000004baff7812 */ /* 0x000fe2000788c0ff */
[----:B------:R-:W-:Y:S01]  /*2960*/  VIADD R14, R42, 0x10 ;  /* 0x000000102a0e7836 */ /* 0x000fe20000000000 */
[----:B------:R-:W-:Y:S02]  /*2970*/  BSSY B1, `(.L_x_469) ;  /* 0x0000030000017945 */ /* 0x000fe40003800000 */
[----:B------:R-:W-:Y:S02]  /*2980*/  SEL R5, R5, 0xffffffe0, !P4 ;  /* 0xffffffe005057807 */ /* 0x000fe40006000000 */
[----:B------:R-:W-:Y:S02]  /*2990*/  ISETP.GE.AND P4, PT, R14, R63, PT ;  /* 0x0000003f0e00720c */ /* 0x000fe40003f86270 */
[----:B------:R-:W-:-:S05]  /*29a0*/  IADD3 R5, R5, R67, R32 ;  /* 0x0000004305057210 */ /* 0x000fca0007ffe020 */
[----:B------:R-:W-:-:S06]  /*29b0*/  IMAD R4, R5, 0x2, R2 ;  /* 0x0000000205047824 */ /* 0x000fcc00078e0202 */
[----:B------:R-:W1:Y:S01]  /*29c0*/  LDS.128 R4, [R4+0x22400] ;  /* 0x0224000004047984 */ /* 0x000e620000000c00 */
[----:B------:R-:W-:Y:S05]  /*29d0*/  @P4 BRA `(.L_x_470) ;  /* 0x0000000000a44947 */ /* 0x000fea0003800000 */
[--C-:B------:R-:W-:Y:S02]  /*29e0*/  SHF.R.U64 R15, R8, 0x10, R9.reuse ;  /* 0x00000010080f7819 */ /* 0x100fe40000001209 */
[----:B------:R-:W-:Y:S02]  /*29f0*/  SHF.R.U32.HI R14, RZ, 0x10, R9 ;  /* 0x00000010ff0e7819 */ /* 0x000fe40000011609 */
[--C-:B------:R-:W-:Y:S01]  /*2a00*/  SHF.R.U64 R9, R10, 0x10, R11.reuse ;  /* 0x000000100a097819 */ /* 0x100fe2000000120b */
[----:B------:R-:W-:Y:S01]  /*2a10*/  HADD2.F32 R10, -RZ, R15.H0_H0 ;  /* 0x2000000fff0a7230 */ /* 0x000fe20000004100 */
[----:B------:R-:W-:Y:S01]  /*2a20*/  SHF.R.U32.HI R32, RZ, 0x10, R11 ;  /* 0x00000010ff207819 */ /* 0x000fe2000001160b */
[----:B------:R-:W-:Y:S01]  /*2a30*/  HADD2.F32 R14, -RZ, R14.H0_H0 ;  /* 0x2000000eff0e7230 */ /* 0x000fe20000004100 */
[----:B-1----:R-:W-:Y:S01]  /*2a40*/  MOV R8, R6 ;  /* 0x0000000600087202 */ /* 0x002fe20000000f00 */
[----:B------:R-:W-:Y:S02]  /*2a50*/  HADD2.F32 R11, -RZ, R9.H0_H0 ;  /* 0x20000009ff0b7230 */ /* 0x000fe40000004100 */
[----:B------:R-:W-:-:S02]  /*2a60*/  HADD2.F32 R6, -RZ, R5.H1_H1 ;  /* 0x30000005ff067230 */ /* 0x000fc40000004100 */
[----:B------:R-:W-:Y:S02]  /*2a70*/  HADD2.F32 R5, -RZ, R5.H0_H0 ;  /* 0x20000005ff057230 */ /* 0x000fe40000004100 */
[----:B------:R-:W-:Y:S02]  /*2a80*/  HADD2.F32 R32, -RZ, R32.H0_H0 ;  /* 0x20000020ff207230 */ /* 0x000fe40000004100 */
[-C--:B------:R-:W-:Y:S01]  /*2a90*/  FMUL.FTZ R34, R6, R11.reuse ;  /* 0x0000000b06227220 */ /* 0x080fe20000410000 */
[--C-:B------:R-:W-:Y:S02]  /*2aa0*/  HADD2.F32 R9, -RZ, R7.reuse.H1_H1 ;  /* 0x30000007ff097230 */ /* 0x100fe40000004100 */
[C---:B------:R-:W-:Y:S01]  /*2ab0*/  FMUL.FTZ R11, R5.reuse, R11 ;  /* 0x0000000b050b7220 */ /* 0x040fe20000410000 */
[----:B------:R-:W-:Y:S02]  /*2ac0*/  HADD2.F32 R7, -RZ, R7.H0_H0 ;  /* 0x20000007ff077230 */ /* 0x000fe40000004100 */
[----:B------:R-:W-:Y:S01]  /*2ad0*/  FFMA.FTZ R34, R5, R10, -R34 ;  /* 0x0000000a05227223 */ /* 0x000fe20000010822 */
[----:B------:R-:W-:-:S02]  /*2ae0*/  HADD2.F32 R5, -RZ, R4.H1_H1 ;  /* 0x30000004ff057230 */ /* 0x000fc40000004100 */
[----:B------:R-:W-:Y:S01]  /*2af0*/  FMUL.FTZ R76, R9, R32 ;  /* 0x00000020094c7220 */ /* 0x000fe20000410000 */
[----:B------:R-:W-:Y:S01]  /*2b00*/  FFMA.FTZ R33, R6, R10, R11 ;  /* 0x0000000a06217223 */ /* 0x000fe2000001000b */
[C---:B------:R-:W-:Y:S01]  /*2b10*/  FMUL.FTZ R32, R7.reuse, R32 ;  /* 0x0000002007207220 */ /* 0x040fe20000410000 */
[--C-:B------:R-:W-:Y:S02]  /*2b20*/  HADD2.F32 R10, -RZ, R85.reuse.H0_H0 ;  /* 0x20000055ff0a7230 */ /* 0x100fe40000004100 */
[-C--:B------:R-:W-:Y:S01]  /*2b30*/  FFMA.FTZ R76, R7, R14.reuse, -R76 ;  /* 0x0000000e074c7223 */ /* 0x080fe2000001084c */
[----:B------:R-:W-:Y:S02]  /*2b40*/  HADD2.F32 R11, -RZ, R85.H1_H1 ;  /* 0x30000055ff0b7230 */ /* 0x000fe40000004100 */
[----:B------:R-:W-:Y:S01]  /*2b50*/  FFMA.FTZ R79, R9, R14, R32 ;  /* 0x0000000e094f7223 */ /* 0x000fe20000010020 */
[----:B------:R-:W-:Y:S02]  /*2b60*/  HADD2.F32 R6, -RZ, R8.H1_H1 ;  /* 0x30000008ff067230 */ /* 0x000fe40000004100 */
[----:B------:R-:W-:Y:S01]  /*2b70*/  FMUL.FTZ R15, R5, R10 ;  /* 0x0000000a050f7220 */ /* 0x000fe20000410000 */
[----:B------:R-:W-:-:S02]  /*2b80*/  HADD2.F32 R4, -RZ, R4.H0_H0 ;  /* 0x20000004ff047230 */ /* 0x000fc40000004100 */
[----:B------:R-:W-:Y:S02]  /*2b90*/  HADD2.F32 R8, -RZ, R8.H0_H0 ;  /* 0x20000008ff087230 */ /* 0x000fe40000004100 */
[-C--:B------:R-:W-:Y:S01]  /*2ba0*/  FMUL.FTZ R35, R6, R11.reuse ;  /* 0x0000000b06237220 */ /* 0x080fe20000410000 */
[--C-:B------:R-:W-:Y:S02]  /*2bb0*/  HADD2.F32 R7, -RZ, R84.reuse.H0_H0 ;  /* 0x20000054ff077230 */ /* 0x100fe40000004100 */
[----:B------:R-:W-:Y:S01]  /*2bc0*/  FMUL.FTZ R10, R4, R10 ;  /* 0x0000000a040a7220 */ /* 0x000fe20000410000 */
[----:B------:R-:W-:Y:S02]  /*2bd0*/  HADD2.F32 R9, -RZ, R84.H1_H1 ;  /* 0x30000054ff097230 */ /* 0x000fe40000004100 */
[----:B------:R-:W-:Y:S01]  /*2be0*/  FMUL.FTZ R11, R8, R11 ;  /* 0x0000000b080b7220 */ /* 0x000fe20000410000 */
[-C--:B------:R-:W-:Y:S01]  /*2bf0*/  FFMA.FTZ R15, R4, R7.reuse, -R15 ;  /* 0x00000007040f7223 */ /* 0x080fe2000001080f */
[----:B------:R-:W-:Y:S01]  /*2c00*/  FFMA.FTZ R10, R5, R7, R10 ;  /* 0x00000007050a7223 */ /* 0x000fe2000001000a */
[-C--:B------:R-:W-:Y:S01]  /*2c10*/  FFMA.FTZ R35, R8, R9.reuse, -R35 ;  /* 0x0000000908237223 */ /* 0x080fe20000010823 */
[----:B------:R-:W-:Y:S01]  /*2c20*/  FFMA.FTZ R6, R6, R9, R11 ;  /* 0x0000000906067223 */ /* 0x000fe2000001000b */
[----:B------:R-:W-:-:S02]  /*2c30*/  F2FP.F16.F32.PACK_AB R5, R33, R34 ;  /* 0x000000222105723e */ /* 0x000fc400000000ff */
[----:B------:R-:W-:Y:S02]  /*2c40*/  F2FP.F16.F32.PACK_AB R7, R79, R76 ;  /* 0x0000004c4f07723e */ /* 0x000fe400000000ff */
[----:B------:R-:W-:Y:S02]  /*2c50*/  F2FP.F16.F32.PACK_AB R4, R10, R15 ;  /* 0x0000000f0a04723e */ /* 0x000fe400000000ff */
[----:B------:R-:W-:-:S07]  /*2c60*/  F2FP.F16.F32.PACK_AB R6, R6, R35 ;  /* 0x000000230606723e */ /* 0x000fce00000000ff */
.L_x_470:
[----:B------:R-:W-:Y:S05]  /*2c70*/  BSYNC B1 ;  /* 0x0000000000017941 */ /* 0x000fea0003800000 */
.L_x_469:
[----:B-1----:R1:W-:Y:S01]  /*2c80*/  STG.E.128 desc[UR40][R12.64+0x40], R4 ;  /* 0x000040040c007986 */ /* 0x0023e2000c101d28 */
[----:B------:R-:W-:Y:S05]  /*2c90*/  BRA `(.L_x_464) ;  /* 0x0000000c000c7947 */ /* 0x000fea0003800000 */
.L_x_458:
[----:B------:R-:W-:Y:S01]  /*2ca0*/  IMAD R58, R51, -0x40, R24 ;  /* 0xffffffc0333a7824 */ /* 0x000fe200078e0218 */
[----:B------:R-:W-:-:S04]  /*2cb0*/  ISETP.GE.AND P4, PT, R16, R63, PT ;  /* 0x0000003f1000720c */ /* 0x000fc80003f86270 */
[----:B------:R-:W-:-:S04]  /*2cc0*/  VIMNMX R58, R58, 0x40, PT ;  /* 0x000000403a3a7848 */ /* 0x000fc80003fe0100 */
[----:B------:R-:W-:-:S13]  /*2cd0*/  ISETP.GE.OR P3, PT, R19, R58, P4 ;  /* 0x0000003a1300720c */ /* 0x000fda0002766670 */
[----:B------:R-:W0:Y:S01]  /*2ce0*/  @!P3 LDC.64 R12, c[0x0][0x3c8] ;  /* 0x0000f200ff0cbb82 */ /* 0x000e220000000a00 */
[----:B------:R-:W-:Y:S01]  /*2cf0*/  @!P3 IADD3 R6, P5, R38, R4, RZ ;  /* 0x000000042606b210 */ /* 0x000fe20007fbe0ff */
[----:B------:R-:W-:Y:S02]  /*2d00*/  @!P3 IMAD R4, R56, R51, RZ ;  /* 0x000000333804b224 */ /* 0x000fe400078e02ff */
[----:B------:R-:W-:Y:S02]  /*2d10*/  @!P3 IMAD.MOV.U32 R5, RZ, RZ, R69 ;  /* 0x000000ffff05b224 */ /* 0x000fe400078e0045 */
[----:B------:R-:W-:Y:S02]  /*2d20*/  @!P3 IMAD R11, R76, R57, R4 ;  /* 0x000000394c0bb224 */ /* 0x000fe400078e0204 */
[----:B------:R-:W1:Y:S01]  /*2d30*/  @!P3 LDC.64 R34, c[0x0][0x3e0] ;  /* 0x0000f800ff22bb82 */ /* 0x000e620000000a00 */
[----:B------:R-:W-:Y:S02]  /*2d40*/  @!P3 IMAD.MOV.U32 R4, RZ, RZ, R28 ;  /* 0x000000ffff04b224 */ /* 0x000fe400078e001c */
[----:B------:R-:W-:-:S02]  /*2d50*/  @!P3 IMAD.X R7, R59, 0x1, R66, P5 ;  /* 0x000000013b07b824 */ /* 0x000fc400028e0642 */
[----:B------:R-:W-:Y:S01]  /*2d60*/  @!P3 IMAD.WIDE.U32 R8, R51, R57, R4 ;  /* 0x000000393308b225 */ /* 0x000fe200078e0004 */
[----:B------:R-:W-:-:S04]  /*2d70*/  CS2R R4, SRZ ;  /* 0x0000000000047805 */ /* 0x000fc8000001ff00 */
[----:B------:R-:W-:Y:S02]  /*2d80*/  @!P3 IADD3 R9, R11, R9, RZ ;  /* 0x000000090b09b210 */ /* 0x000fe40007ffe0ff */
[----:B0-----:R-:W-:-:S04]  /*2d90*/  @!P3 LEA R12, P5, R6, R12, 0x1 ;  /* 0x0000000c060cb211 */ /* 0x001fc800078a08ff */
[----:B------:R-:W-:Y:S02]  /*2da0*/  @!P3 LEA.HI.X R13, R6, R13, R7, 0x1, P5 ;  /* 0x0000000d060db211 */ /* 0x000fe400028f0c07 */
[----:B------:R-:W-:Y:S02]  /*2db0*/  CS2R R6, SRZ ;  /* 0x0000000000067805 */ /* 0x000fe4000001ff00 */
[C---:B-1----:R-:W-:Y:S02]  /*2dc0*/  @!P3 LEA R34, P5, R8.reuse, R34, 0x1 ;  /* 0x000000220822b211 */ /* 0x042fe400078a08ff */
[----:B------:R-:W-:Y:S02]  /*2dd0*/  CS2R R10, SRZ ;  /* 0x00000000000a7805 */ /* 0x000fe4000001ff00 */
[----:B------:R-:W2:Y:S01]  /*2de0*/  @!P3 LDG.E.128 R4, desc[UR40][R12.64] ;  /* 0x000000280c04b981 */ /* 0x000ea2000c1e1d00 */
[----:B------:R-:W-:Y:S02]  /*2df0*/  @!P3 LEA.HI.X R35, R8, R35, R9, 0x1, P5 ;  /* 0x000000230823b211 */ /* 0x000fe400028f0c09 */
[----:B------:R-:W-:-:S06]  /*2e00*/  CS2R R8, SRZ ;  /* 0x0000000000087805 */ /* 0x000fcc000001ff00 */
[----:B------:R-:W3:Y:S01]  /*2e10*/  @!P3 LDG.E.128 R8, desc[UR40][R34.64] ;  /* 0x000000282208b981 */ /* 0x000ee2000c1e1d00 */
[----:B------:R-:W-:Y:S01]  /*2e20*/  ISETP.NE.AND P3, PT, R184, 0x3, PT ;  /* 0x00000003b800780c */ /* 0x000fe20003f65270 */
[----:B--2---:R-:W-:Y:S01]  /*2e30*/  IMAD.MOV.U32 R33, RZ, RZ, R6 ;  /* 0x000000ffff217224 */ /* 0x004fe200078e0006 */
[----:B------:R-:W-:Y:S01]  /*2e40*/  MOV R76, R5 ;  /* 0x00000005004c7202 */ /* 0x000fe20000000f00 */
[----:B------:R-:W-:Y:S02]  /*2e50*/  IMAD.MOV.U32 R72, RZ, RZ, R4 ;  /* 0x000000ffff487224 */ /* 0x000fe400078e0004 */
[----:B------:R-:W-:Y:S01]  /*2e60*/  IMAD.MOV.U32 R59, RZ, RZ, R7 ;  /* 0x000000ffff3b7224 */ /* 0x000fe200078e0007 */
[----:B------:R-:W-:Y:S02]  /*2e70*/  PRMT R84, R84, 0x5410, R76 ;  /* 0x0000541054547816 */ /* 0x000fe4000000004c */
[----:B------:R-:W-:Y:S01]  /*2e80*/  PRMT R97, R33, 0x5410, R72 ;  /* 0x0000541021617816 */ /* 0x000fe20000000048 */
[----:B---3--:R-:W-:Y:S01]  /*2e90*/  IMAD.MOV.U32 R12, RZ, RZ, R10 ;  /* 0x000000ffff0c7224 */ /* 0x008fe200078e000a */
[----:B------:R-:W-:Y:S01]  /*2ea0*/  PRMT R88, R88, 0x5410, R59 ;  /* 0x0000541058587816 */ /* 0x000fe2000000003b */
[----:B------:R-:W-:Y:S01]  /*2eb0*/  IMAD.MOV.U32 R13, RZ, RZ, R11 ;  /* 0x000000ffff0d7224 */ /* 0x000fe200078e000b */
[----:B------:R-:W-:Y:S01]  /*2ec0*/  MOV R34, R9 ;  /* 0x0000000900227202 */ /* 0x000fe20000000f00 */
[----:B------:R-:W-:-:S03]  /*2ed0*/  IMAD.MOV.U32 R33, RZ, RZ, R8 ;  /* 0x000000ffff217224 */ /* 0x000fc600078e0008 */
[----:B------:R-:W-:Y:S02]  /*2ee0*/  PRMT R88, R13, 0x7610, R88 ;  /* 0x000076100d587816 */ /* 0x000fe40000000058 */
[----:B------:R-:W-:Y:S02]  /*2ef0*/  PRMT R96, R12, 0x5410, R33 ;  /* 0x000054100c607816 */ /* 0x000fe40000000021 */
[----:B------:R-:W-:Y:S01]  /*2f00*/  PRMT R84, R34, 0x7610, R84 ;  /* 0x0000761022547816 */ /* 0x000fe20000000054 */
[----:B------:R-:W-:Y:S06]  /*2f10*/  @!P3 BRA `(.L_x_471) ;  /* 0x000000000004b947 */ /* 0x000fec0003800000 */
[----:B------:R-:W-:Y:S01]  /*2f20*/  BPT.TRAP 0x1 ;  /* 0x000000040000795c */ /* 0x000fe20000300000 */
.L_x_471:
[----:B------:R-:W-:Y:S01]  /*2f30*/  IMAD R72, R22, 0x8, R2 ;  /* 0x0000000816487824 */ /* 0x000fe200078e0202 */
[----:B------:R-:W-:Y:S01]  /*2f40*/  SHF.L.U32 R59, R185, 0x1f, RZ ;  /* 0x0000001fb93b7819 */ /* 0x000fe200000006ff */
[----:B------:R-:W-:Y:S03]  /*2f50*/  BSSY B1, `(.L_x_472) ;  /* 0x0000003000017945 */ /* 0x000fe60003800000 */
[----:B------:R-:W0:Y:S02]  /*2f60*/  SYNCS.PHASECHK.TRANS64.TRYWAIT P5, [R72+URZ+0x28c90], R59 ;  /* 0x028c903b480075a7 */ /* 0x000e2400080a017f */
[----:B0-----:R-:W-:Y:S05]  /*2f70*/  @!P5 BRA `(.L_x_473) ;  /* 0x0000011c0040d947 */ /* 0x001fea0003800000 */
.L_x_672:
[----:B------:R-:W-:Y:S05]  /*2f80*/  BSYNC B1 ;  /* 0x0000000000017941 */ /* 0x000fea0003800000 */
.L_x_472:
[C---:B------:R-:W-:Y:S01]  /*2f90*/  ISETP.GE.OR P5, PT, R19.reuse, R58, P0 ;  /* 0x0000003a1300720c */ /* 0x040fe200007a6670 */
[----:B------:R-:W-:Y:S01]  /*2fa0*/  ULDC.64 UR4, c[0x0][0x2f0] ;  /* 0x0000bc0000047ab9 */ /* 0x000fe20000000a00 */
[----:B------:R-:W-:Y:S02]  /*2fb0*/  IMAD.MOV.U32 R78, RZ, RZ, R14 ;  /* 0x000000ffff4e7224 */ /* 0x000fe400078e000e */
[----:B------:R-:W-:Y:S02]  /*2fc0*/  IMAD R12, R208, UR4, RZ ;  /* 0x00000004d00c7c24 */ /* 0x000fe4000f8e02ff */
[----:B------:R-:W-:-:S04]  /*2fd0*/  IMAD.WIDE.U32 R78, R19, UR4, R78 ;  /* 0x00000004134e7c25 */ /* 0x000fc8000f8e004e */
[----:B------:R-:W-:-:S03]  /*2fe0*/  IMAD R95, R19, UR5, R12 ;  /* 0x00000005135f7c24 */ /* 0x000fc6000f8e020c */
[----:B------:R-:W-:Y:S05]  /*2ff0*/  @P5 BRA `(.L_x_464) ;  /* 0x0000000800345947 */ /* 0x000fea0003800000 */
[----:B------:R-:W-:Y:S01]  /*3000*/  IMAD.IADD R95, R95, 0x1, R79 ;  /* 0x000000015f5f7824 */ /* 0x000fe200078e024f */
[----:B------:R-:W-:Y:S01]  /*3010*/  IADD3 R76, P5, P6, R44, R78, R71 ;  /* 0x0000004e2c4c7210 */ /* 0x000fe20007ebe047 */
[----:B------:R-:W-:Y:S01]  /*3020*/  BSSY B1, `(.L_x_474) ;  /* 0x0000068000017945 */ /* 0x000fe20003800000 */
[C---:B------:R-:W-:Y:S02]  /*3030*/  IADD3 R12, -R65.reuse, R62, RZ ;  /* 0x0000003e410c7210 */ /* 0x040fe40007ffe1ff */
[----:B------:R-:W-:Y:S02]  /*3040*/  IADD3.X R81, R0, R95, R75, P5, P6 ;  /* 0x0000005f00517210 */ /* 0x000fe40002fec44b */
[----:B------:R-:W-:Y:S02]  /*3050*/  ISETP.NE.AND P6, PT, R74, RZ, PT ;  /* 0x000000ff4a00720c */ /* 0x000fe40003fc5270 */
[----:B------:R-:W-:Y:S02]  /*3060*/  LEA R80, P5, R76, R46, 0x1 ;  /* 0x0000002e4c507211 */ /* 0x000fe400078a08ff */
[----:B------:R-:W-:-:S02]  /*3070*/  SEL R12, R65, R12, !P6 ;  /* 0x0000000c410c7207 */ /* 0x000fc40007000000 */
[----:B------:R-:W-:Y:S02]  /*3080*/  LEA.HI.X R81, R76, R47, R81, 0x1, P5 ;  /* 0x0000002f4c517211 */ /* 0x000fe400028f0c51 */
[----:B------:R-:W-:-:S04]  /*3090*/  SHF.R.S32.HI R13, RZ, 0x1f, R12 ;  /* 0x0000001fff0d7819 */ /* 0x000fc8000001140c */
[----:B------:R-:W-:-:S04]  /*30a0*/  LEA.HI R13, R13, R12, RZ, 0x4 ;  /* 0x0000000c0d0d7211 */ /* 0x000fc800078f20ff */
[----:B------:R-:W-:-:S04]  /*30b0*/  SHF.R.S32.HI R13, RZ, 0x4, R13 ;  /* 0x00000004ff0d7819 */ /* 0x000fc8000001140d */
[----:B------:R-:W-:-:S05]  /*30c0*/  LEA.HI.SX32 R13, R50, R13, 0x1d ;  /* 0x0000000d320d7211 */ /* 0x000fca00078feaff */
[----:B------:R-:W-:-:S05]  /*30d0*/  IMAD.SHL.U32 R83, R13, 0x8, RZ ;  /* 0x000000080d537824 */ /* 0x000fca00078e00ff */
[----:B------:R-:W-:-:S04]  /*30e0*/  LOP3.LUT R13, R61, 0x38, R83, 0xf8, !PT ;  /* 0x000000383d0d7812 */ /* 0x000fc800078ef853 */
[----:B------:R-:W-:Y:S01]  /*30f0*/  LOP3.LUT R12, R13, R64, RZ, 0x3c, !PT ;  /* 0x000000400d0c7212 */ /* 0x000fe200078e3cff */
[----:B------:R-:W-:-:S04]  /*3100*/  IMAD.IADD R13, R70, 0x1, R32 ;  /* 0x00000001460d7824 */ /* 0x000fc800078e0220 */
[----:B------:R-:W-:Y:S02]  /*3110*/  IMAD R15, R189, 0x200, R12 ;  /* 0x00000200bd0f7824 */ /* 0x000fe400078e020c */
[----:B------:R-:W-:-:S03]  /*3120*/  IMAD R13, R13, 0x2, R2 ;  /* 0x000000020d0d7824 */ /* 0x000fc600078e0202 */
[----:B------:R-:W-:-:S05]  /*3130*/  IADD3 R15, R32, R15, RZ ;  /* 0x0000000f200f7210 */ /* 0x000fca0007ffe0ff */
[----:B------:R-:W-:Y:S02]  /*3140*/  IMAD R32, R15, 0x2, R2 ;  /* 0x000000020f207824 */ /* 0x000fe400078e0202 */
[----:B------:R-:W1:Y:S04]  /*3150*/  LDS.128 R12, [R13+0x22400] ;  /* 0x022400000d0c7984 */ /* 0x000e680000000c00 */
[----:B------:R-:W2:Y:S01]  /*3160*/  LDS.128 R32, [R32+0x22400] ;  /* 0x0224000020207984 */ /* 0x000ea20000000c00 */
[----:B------:R-:W-:Y:S05]  /*3170*/  @P4 BRA `(.L_x_475) ;  /* 0x0000000400484947 */ /* 0x000fea0003800000 */
[--C-:B------:R-:W-:Y:S02]  /*3180*/  SHF.R.U64 R92, R8, 0x10, R9.reuse ;  /* 0x00000010085c7819 */ /* 0x100fe40000001209 */
[----:B------:R-:W-:Y:S02]  /*3190*/  SHF.R.U32.HI R8, RZ, 0x10, R9 ;  /* 0x00000010ff087819 */ /* 0x000fe40000011609 */
[--C-:B------:R-:W-:Y:S01]  /*31a0*/  SHF.R.U64 R94, R4, 0x10, R5.reuse ;  /* 0x00000010045e7819 */ /* 0x100fe20000001205 */
[----:B-1----:R-:W-:Y:S01]  /*31b0*/  HADD2.F32 R4, -RZ, R13.H0_H0 ;  /* 0x2000000dff047230 */ /* 0x002fe20000004100 */
[----:B------:R-:W-:Y:S01]  /*31c0*/  SHF.R.U32.HI R76, RZ, 0x10, R5 ;  /* 0x00000010ff4c7819 */ /* 0x000fe20000011605 */
[--C-:B--2---:R-:W-:Y:S01]  /*31d0*/  HADD2.F32 R5, -RZ, R33.reuse.H0_H0 ;  /* 0x20000021ff057230 */ /* 0x104fe20000004100 */
[--C-:B------:R-:W-:Y:S01]  /*31e0*/  SHF.R.U64 R93, R6, 0x10, R7.reuse ;  /* 0x00000010065d7819 */ /* 0x100fe20000001207 */
[----:B------:R-:W-:Y:S01]  /*31f0*/  HADD2.F32 R33, -RZ, R33.H1_H1 ;  /* 0x30000021ff217230 */ /* 0x000fe20000004100 */
[----:B------:R-:W-:Y:S01]  /*3200*/  SHF.R.U32.HI R87, RZ, 0x10, R7 ;  /* 0x00000010ff577819 */ /* 0x000fe20000011607 */
[----:B------:R-:W-:Y:S01]  /*3210*/  HADD2.F32 R7, -RZ, R84.H0_H0 ;  /* 0x20000054ff077230 */ /* 0x000fe20000004100 */
[--C-:B------:R-:W-:Y:S01]  /*3220*/  SHF.R.U64 R91, R10, 0x10, R11.reuse ;  /* 0x000000100a5b7819 */ /* 0x100fe2000000120b */
[----:B------:R-:W-:Y:S01]  /*3230*/  HADD2.F32 R10, -RZ, R8.H0_H0 ;  /* 0x20000008ff0a7230 */ /* 0x000fe20000004100 */
[----:B------:R-:W-:Y:S01]  /*3240*/  SHF.R.U32.HI R11, RZ, 0x10, R11 ;  /* 0x00000010ff0b7819 */ /* 0x000fe2000001160b */
[----:B------:R-:W-:-:S02]  /*3250*/  HADD2.F32 R13, -RZ, R13.H1_H1 ;  /* 0x3000000dff0d7230 */ /* 0x000fc40000004100 */
[-C--:B------:R-:W-:Y:S01]  /*3260*/  FMUL.FTZ R9, R5, R7.reuse ;  /* 0x0000000705097220 */ /* 0x080fe20000410000 */
[----:B------:R-:W-:Y:S02]  /*3270*/  HADD2.F32 R6, -RZ, R84.H1_H1 ;  /* 0x30000054ff067230 */ /* 0x000fe40000004100 */
[C---:B------:R-:W-:Y:S01]  /*3280*/  FMUL.FTZ R84, R4.reuse, R7 ;  /* 0x0000000704547220 */ /* 0x040fe20000410000 */
[----:B------:R-:W-:Y:S02]  /*3290*/  HADD2.F32 R8, -RZ, R76.H0_H0 ;  /* 0x2000004cff087230 */ /* 0x000fe40000004100 */
[-C--:B------:R-:W-:Y:S01]  /*32a0*/  FMUL.FTZ R86, R33, R10.reuse ;  /* 0x0000000a21567220 */ /* 0x080fe20000410000 */
[----:B------:R-:W-:Y:S01]  /*32b0*/  FMUL.FTZ R10, R13, R10 ;  /* 0x0000000a0d0a7220 */ /* 0x000fe20000410000 */
[-C--:B------:R-:W-:Y:S01]  /*32c0*/  FFMA.FTZ R84, R5, R6.reuse, R84 ;  /* 0x0000000605547223 */ /* 0x080fe20000010054 */
[----:B------:R-:W-:Y:S01]  /*32d0*/  FFMA.FTZ R76, R4, R6, -R9 ;  /* 0x00000006044c7223 */ /* 0x000fe20000010809 */
[----:B------:R-:W-:-:S02]  /*32e0*/  HADD2.F32 R5, -RZ, R35.H0_H0 ;  /* 0x20000023ff057230 */ /* 0x000fc40000004100 */
[-C--:B------:R-:W-:Y:S01]  /*32f0*/  FFMA.FTZ R33, R33, R8.reuse, R10 ;  /* 0x0000000821217223 */ /* 0x080fe2000001000a */
[----:B------:R-:W-:Y:S02]  /*3300*/  HADD2.F32 R35, -RZ, R35.H1_H1 ;  /* 0x30000023ff237230 */ /* 0x000fe40000004100 */
[----:B------:R-:W-:Y:S01]  /*3310*/  FFMA.FTZ R85, R13, R8, -R86 ;  /* 0x000000080d557223 */ /* 0x000fe20000010856 */
[----:B------:R-:W-:Y:S02]  /*3320*/  HADD2.F32 R4, -RZ, R15.H0_H0 ;  /* 0x2000000fff047230 */ /* 0x000fe40000004100 */
[----:B------:R-:W-:Y:S01]  /*3330*/  HADD2.F32 R10, -RZ, R11.H0_H0 ;  /* 0x2000000bff0a7230 */ /* 0x000fe20000004100 */
[----:B------:R-:W-:Y:S01]  /*3340*/  F2FP.F16.F32.PACK_AB R33, R33, R84 ;  /* 0x000000542121723e */ /* 0x000fe200000000ff */
[----:B------:R-:W-:Y:S01]  /*3350*/  HADD2.F32 R7, -RZ, R88.H0_H0 ;  /* 0x20000058ff077230 */ /* 0x000fe20000004100 */
[----:B------:R-:W-:Y:S01]  /*3360*/  F2FP.F16.F32.PACK_AB R76, R85, R76 ;  /* 0x0000004c554c723e */ /* 0x000fe200000000ff */
[----:B------:R-:W-:-:S02]  /*3370*/  HADD2.F32 R15, -RZ, R15.H1_H1 ;  /* 0x3000000fff0f7230 */ /* 0x000fc40000004100 */
[-C--:B------:R-:W-:Y:S01]  /*3380*/  FMUL.FTZ R90, R35, R10.reuse ;  /* 0x0000000a235a7220 */ /* 0x080fe20000410000 */
[----:B------:R-:W-:Y:S02]  /*3390*/  HADD2.F32 R6, -RZ, R88.H1_H1 ;  /* 0x30000058ff067230 */ /* 0x000fe40000004100 */
[CC--:B------:R-:W-:Y:S01]  /*33a0*/  FMUL.FTZ R88, R4.reuse, R7.reuse ;  /* 0x0000000704587220 */ /* 0x0c0fe20000410000 */
[----:B------:R-:W-:Y:S02]  /*33b0*/  HADD2.F32 R8, -RZ, R87.H0_H0 ;  /* 0x20000057ff087230 */ /* 0x000fe40000004100 */
[----:B------:R-:W-:Y:S01]  /*33c0*/  FMUL.FTZ R10, R15, R10 ;  /* 0x0000000a0f0a7220 */ /* 0x000fe20000410000 */
[C---:B------:R-:W-:Y:S01]  /*33d0*/  FMUL.FTZ R9, R5.reuse, R7 ;  /* 0x0000000705097220 */ /* 0x040fe20000410000 */
[----:B------:R-:W-:Y:S01]  /*33e0*/  FFMA.FTZ R88, R5, R6, R88 ;  /* 0x0000000605587223 */ /* 0x000fe20000010058 */
[----:B------:R-:W-:Y:S02]  /*33f0*/  HADD2.F32 R5, -RZ, R32.H0_H0 ;  /* 0x20000020ff057230 */ /* 0x000fe40000004100 */
[-C--:B------:R-:W-:Y:S01]  /*3400*/  FFMA.FTZ R87, R15, R8.reuse, -R90 ;  /* 0x000000080f577223 */ /* 0x080fe2000001085a */
[----:B------:R-:W-:Y:S01]  /*3410*/  FFMA.FTZ R89, R35, R8, R10 ;  /* 0x0000000823597223 */ /* 0x000fe2000001000a */
[----:B------:R-:W-:Y:S01]  /*3420*/  FFMA.FTZ R86, R4, R6, -R9 ;  /* 0x0000000604567223 */ /* 0x000fe20000010809 */
[----:B------:R-:W-:-:S02]  /*3430*/  HADD2.F32 R8, -RZ, R96.H1_H1 ;  /* 0x30000060ff087230 */ /* 0x000fc40000004100 */
[----:B------:R-:W-:Y:S02]  /*3440*/  HADD2.F32 R9, -RZ, R92.H0_H0 ;  /* 0x2000005cff097230 */ /* 0x000fe40000004100 */
[----:B------:R-:W-:Y:S02]  /*3450*/  HADD2.F32 R4, -RZ, R12.H0_H0 ;  /* 0x2000000cff047230 */ /* 0x000fe40000004100 */
[----:B------:R-:W-:Y:S01]  /*3460*/  FMUL.FTZ R11, R5, R8 ;  /* 0x00000008050b7220 */ /* 0x000fe20000410000 */
[----:B------:R-:W-:Y:S01]  /*3470*/  HADD2.F32 R32, -RZ, R32.H1_H1 ;  /* 0x30000020ff207230 */ /* 0x000fe20000004100 */
[----:B------:R-:W-:Y:S01]  /*3480*/  F2FP.F16.F32.PACK_AB R86, R87, R86 ;  /* 0x000000565756723e */ /* 0x000fe200000000ff */
[----:B------:R-:W-:Y:S02]  /*3490*/  HADD2.F32 R12, -RZ, R12.H1_H1 ;  /* 0x3000000cff0c7230 */ /* 0x000fe40000004100 */
[----:B------:R-:W-:Y:S01]  /*34a0*/  FMUL.FTZ R8, R4, R8 ;  /* 0x0000000804087220 */ /* 0x000fe20000410000 */
[----:B------:R-:W-:-:S02]  /*34b0*/  HADD2.F32 R6, -RZ, R97.H1_H1 ;  /* 0x30000061ff067230 */ /* 0x000fc40000004100 */
[-C--:B------:R-:W-:Y:S01]  /*34c0*/  FMUL.FTZ R13, R32, R9.reuse ;  /* 0x00000009200d7220 */ /* 0x080fe20000410000 */
[----:B------:R-:W-:Y:S02]  /*34d0*/  HADD2.F32 R7, -RZ, R94.H0_H0 ;  /* 0x2000005eff077230 */ /* 0x000fe40000004100 */
[----:B------:R-:W-:Y:S01]  /*34e0*/  FMUL.FTZ R9, R12, R9 ;  /* 0x000000090c097220 */ /* 0x000fe20000410000 */
[-C--:B------:R-:W-:Y:S01]  /*34f0*/  FFMA.FTZ R10, R5, R6.reuse, R8 ;  /* 0x00000006050a7223 */ /* 0x080fe20000010008 */
[----:B------:R-:W-:Y:S01]  /*3500*/  FFMA.FTZ R11, R4, R6, -R11 ;  /* 0x00000006040b7223 */ /* 0x000fe2000001080b */
[-C--:B------:R-:W-:Y:S01]  /*3510*/  FFMA.FTZ R12, R12, R7.reuse, -R13 ;  /* 0x000000070c0c7223 */ /* 0x080fe2000001080d */
[----:B------:R-:W-:Y:S01]  /*3520*/  FFMA.FTZ R13, R32, R7, R9 ;  /* 0x00000007200d7223 */ /* 0x000fe20000010009 */
[----:B------:R-:W-:Y:S02]  /*3530*/  HADD2.F32 R5, -RZ, R34.H0_H0 ;  /* 0x20000022ff057230 */ /* 0x000fe40000004100 */
[----:B------:R-:W-:Y:S01]  /*3540*/  HADD2.F32 R8, -RZ, R96.H0_H0 ;  /* 0x20000060ff087230 */ /* 0x000fe20000004100 */
[----:B------:R-:W-:Y:S01]  /*3550*/  F2FP.F16.F32.PACK_AB R12, R12, R11 ;  /* 0x0000000b0c0c723e */ /* 0x000fe200000000ff */
[----:B------:R-:W-:Y:S01]  /*3560*/  HADD2.F32 R9, -RZ, R91.H0_H0 ;  /* 0x2000005bff097230 */ /* 0x000fe20000004100 */
[----:B------:R-:W-:Y:S01]  /*3570*/  F2FP.F16.F32.PACK_AB R32, R13, R10 ;  /* 0x0000000a0d20723e */ /* 0x000fe200000000ff */
[----:B------:R-:W-:-:S02]  /*3580*/  HADD2.F32 R4, -RZ, R14.H0_H0 ;  /* 0x2000000eff047230 */ /* 0x000fc40000004100 */
[-C--:B------:R-:W-:Y:S01]  /*3590*/  FMUL.FTZ R15, R5, R8.reuse ;  /* 0x00000008050f7220 */ /* 0x080fe20000410000 */
[----:B------:R-:W-:Y:S02]  /*35a0*/  HADD2.F32 R34, -RZ, R34.H1_H1 ;  /* 0x30000022ff227230 */ /* 0x000fe40000004100 */
[----:B------:R-:W-:Y:S02]  /*35b0*/  HADD2.F32 R14, -RZ, R14.H1_H1 ;  /* 0x3000000eff0e7230 */ /* 0x000fe40000004100 */
[----:B------:R-:W-:Y:S01]  /*35c0*/  FMUL.FTZ R8, R4, R8 ;  /* 0x0000000804087220 */ /* 0x000fe20000410000 */
[----:B------:R-:W-:Y:S02]  /*35d0*/  HADD2.F32 R6, -RZ, R97.H0_H0 ;  /* 0x20000061ff067230 */ /* 0x000fe40000004100 */
[-C--:B------:R-:W-:Y:S01]  /*35e0*/  FMUL.FTZ R35, R34, R9.reuse ;  /* 0x0000000922237220 */ /* 0x080fe20000410000 */
[----:B------:R-:W-:Y:S02]  /*35f0*/  HADD2.F32 R7, -RZ, R93.H0_H0 ;  /* 0x2000005dff077230 */ /* 0x000fe40000004100 */
[----:B------:R-:W-:Y:S01]  /*3600*/  FMUL.FTZ R9, R14, R9 ;  /* 0x000000090e097220 */ /* 0x000fe20000410000 */
[----:B------:R-:W-:-:S02]  /*3610*/  IMAD.MOV.U32 R13, RZ, RZ, R76 ;  /* 0x000000ffff0d7224 */ /* 0x000fc400078e004c */
[-C--:B------:R-:W-:Y:S01]  /*3620*/  FFMA.FTZ R15, R4, R6.reuse, -R15 ;  /* 0x00000006040f7223 */ /* 0x080fe2000001080f */
[----:B------:R-:W-:Y:S01]  /*3630*/  FFMA.FTZ R8, R5, R6, R8 ;  /* 0x0000000605087223 */ /* 0x000fe20000010008 */
[-C--:B------:R-:W-:Y:S01]  /*3640*/  FFMA.FTZ R14, R14, R7.reuse, -R35 ;  /* 0x000000070e0e7223 */ /* 0x080fe20000010823 */
[----:B------:R-:W-:Y:S01]  /*3650*/  FFMA.FTZ R9, R34, R7, R9 ;  /* 0x0000000722097223 */ /* 0x000fe20000010009 */
[----:B------:R-:W-:-:S03]  /*3660*/  F2FP.F16.F32.PACK_AB R35, R89, R88 ;  /* 0x000000585923723e */ /* 0x000fc600000000ff */
[----:B------:R-:W-:Y:S02]  /*3670*/  F2FP.F16.F32.PACK_AB R14, R14, R15 ;  /* 0x0000000f0e0e723e */ /* 0x000fe400000000ff */
[----:B------:R-:W-:Y:S02]  /*3680*/  F2FP.F16.F32.PACK_AB R34, R9, R8 ;  /* 0x000000080922723e */ /* 0x000fe400000000ff */
[----:B------:R-:W-:-:S07]  /*3690*/  MOV R15, R86 ;  /* 0x00000056000f7202 */ /* 0x000fce0000000f00 */
.L_x_475:
[----:B------:R-:W-:Y:S05]  /*36a0*/  BSYNC B1 ;  /* 0x0000000000017941 */ /* 0x000fea0003800000 */
.L_x_474:
[----:B-1----:R3:W-:Y:S01]  /*36b0*/  STG.E.128 desc[UR40][R80.64], R12 ;  /* 0x0000000c50007986 */ /* 0x0027e2000c101d28 */
[----:B------:R-:W-:-:S13]  /*36c0*/  ISETP.GE.AND P4, PT, R83, R62, PT ;  /* 0x0000003e5300720c */ /* 0x000fda0003f86270 */
[----:B------:R-:W-:Y:S05]  /*36d0*/  @P4 BRA `(.L_x_464) ;  /* 0x00000000007c4947 */ /* 0x000fea0003800000 */
[--C-:B------:R-:W-:Y:S02]  /*36e0*/  IADD3 R78, P4, P5, R44, R78, R83.reuse ;  /* 0x0000004e2c4e7210 */ /* 0x100fe40007d9e053 */
[----:B------:R-:W-:-:S04]  /*36f0*/  SHF.R.S32.HI R83, RZ, 0x1f, R83 ;  /* 0x0000001fff537819 */ /* 0x000fc80000011453 */
[----:B------:R-:W-:Y:S02]  /*3700*/  IADD3.X R83, R0, R95, R83, P4, P5 ;  /* 0x0000005f00537210 */ /* 0x000fe400027ea453 */
[----:B------:R-:W-:-:S04]  /*3710*/  LEA R4, P4, R78, R46, 0x1 ;  /* 0x0000002e4e047211 */ /* 0x000fc800078808ff */
[----:B------:R-:W-:-:S05]  /*3720*/  LEA.HI.X R5, R78, R47, R83, 0x1, P4 ;  /* 0x0000002f4e057211 */ /* 0x000fca00020f0c53 */
[----:B--2---:R4:W-:Y:S01]  /*3730*/  STG.E.128 desc[UR40][R4.64], R32 ;  /* 0x0000002004007986 */ /* 0x0049e2000c101d28 */
[----:B------:R-:W-:Y:S05]  /*3740*/  BRA `(.L_x_464) ;  /* 0x0000000000607947 */ /* 0x000fea0003800000 */
.L_x_457:
[----:B------:R-:W-:-:S13]  /*3750*/  ISETP.NE.AND P3, PT, R184, 0x3, PT ;  /* 0x00000003b800780c */ /* 0x000fda0003f65270 */
[----:B------:R-:W-:Y:S05]  /*3760*/  @!P3 BRA `(.L_x_476) ;  /* 0x000000000004b947 */ /* 0x000fea0003800000 */
[----:B------:R-:W-:Y:S01]  /*3770*/  BPT.TRAP 0x1 ;  /* 0x000000040000795c */ /* 0x000fe20000300000 */
.L_x_476:
[----:B------:R-:W-:Y:S01]  /*3780*/  IMAD R72, R22, 0x8, R2 ;  /* 0x0000000816487824 */ /* 0x000fe200078e0202 */
[----:B------:R-:W-:Y:S01]  /*3790*/  SHF.L.U32 R59, R185, 0x1f, RZ ;  /* 0x0000001fb93b7819 */ /* 0x000fe200000006ff */
[----:B------:R-:W-:Y:S01]  /*37a0*/  IMAD R58, R51, -0x40, R24 ;  /* 0xffffffc0333a7824 */ /* 0x000fe200078e0218 */
[----:B------:R-:W-:Y:S02]  /*37b0*/  BSSY B1, `(.L_x_477) ;  /* 0x0000005000017945 */ /* 0x000fe40003800000 */
[----:B------:R-:W0:Y:S02]  /*37c0*/  SYNCS.PHASECHK.TRANS64.TRYWAIT P5, [R72+URZ+0x28c90], R59 ;  /* 0x028c903b480075a7 */ /* 0x000e2400080a017f */
[----:B------:R-:W-:-:S04]  /*37d0*/  VIMNMX R58, R58, 0x40, PT ;  /* 0x000000403a3a7848 */ /* 0x000fc80003fe0100 */
[----:B------:R-:W-:Y:S01]  /*37e0*/  ISETP.GE.AND P4, PT, R19, R58, PT ;  /* 0x0000003a1300720c */ /* 0x000fe20003f86270 */
[----:B0-----:R-:W-:-:S12]  /*37f0*/  @!P5 BRA `(.L_x_478) ;  /* 0x000001140034d947 */ /* 0x001fd80003800000 */
.L_x_673:
[----:B------:R-:W-:Y:S05]  /*3800*/  BSYNC B1 ;  /* 0x0000000000017941 */ /* 0x000fea0003800000 */
.L_x_477:
[----:B------:R-:W-:Y:S05]  /*3810*/  @P4 BRA `(.L_x_464) ;  /* 0x00000000002c4947 */ /* 0x000fea0003800000 */
[----:B------:R-:W-:Y:S01]  /*3820*/  @!P1 LOP3.LUT P4, RZ, R186, 0x4, RZ, 0xc0, !PT ;  /* 0x00000004baff9812 */ /* 0x000fe2000788c0ff */
[----:B------:R-:W-:Y:S01]  /*3830*/  @!P1 VIADD R4, R67, 0x20 ;  /* 0x0000002043049836 */ /* 0x000fe20000000000 */
[----:B------:R-:W-:Y:S02]  /*3840*/  PLOP3.LUT P5, PT, PT, PT, PT, 0x8, 0x0 ;  /* 0x000000000000781c */ /* 0x000fe40003fae170 */
[----:B------:R-:W-:-:S13]  /*3850*/  @!P1 PLOP3.LUT P5, PT, P4, PT, PT, 0x80, 0x0 ;  /* 0x000000000000981c */ /* 0x000fda00027af070 */
[----:B------:R-:W-:-:S05]  /*3860*/  @P5 VIADD R4, R67, 0xffffffe0 ;  /* 0xffffffe043045836 */ /* 0x000fca0000000000 */
[----:B------:R-:W-:-:S05]  /*3870*/  @!P1 IADD3 R5, R32, R4, RZ ;  /* 0x0000000420059210 */ /* 0x000fca0007ffe0ff */
[----:B------:R-:W-:Y:S02]  /*3880*/  @!P1 IMAD R8, R5, 0x2, R2 ;  /* 0x0000000205089824 */ /* 0x000fe400078e0202 */
[----:B------:R-:W1:Y:S04]  /*3890*/  @!P0 LDS.128 R4, [R33+0x22400] ;  /* 0x0224000021048984 */ /* 0x000e680000000c00 */
[----:B------:R-:W2:Y:S04]  /*38a0*/  @!P1 LDS.128 R8, [R8+0x22400] ;  /* 0x0224000008089984 */ /* 0x000ea80000000c00 */
[----:B-1----:R1:W-:Y:S04]  /*38b0*/  @!P0 STG.E.128 desc[UR40][R12.64], R4 ;  /* 0x000000040c008986 */ /* 0x0023e8000c101d28 */
[----:B--2---:R1:W-:Y:S02]  /*38c0*/  @!P1 STG.E.128 desc[UR40][R12.64+0x40], R8 ;  /* 0x000040080c009986 */ /* 0x0043e4000c101d28 */
.L_x_464:
[----:B------:R-:W-:Y:S05]  /*38d0*/  BSYNC B0 ;  /* 0x0000000000007941 */ /* 0x000fea0003800000 */
.L_x_456:
[----:B-1--4-:R-:W1:Y:S01]  /*38e0*/  S2R R4, SR_TID.X ;  /* 0x0000000000047919 */ /* 0x012e620000002100 */
[----:B------:R-:W-:Y:S01]  /*38f0*/  @!PT LDS RZ, [RZ] ;  /* 0x00000000fffff984 */ /* 0x000fe20000000800 */
[----:B------:R-:W-:Y:S01]  /*3900*/  @!PT LDS RZ, [RZ] ;  /* 0x00000000fffff984 */ /* 0x000fe20000000800 */
[----:B------:R-:W-:Y:S01]  /*3910*/  @!PT LDS RZ, [RZ] ;  /* 0x00000000fffff984 */ /* 0x000fe20000000800 */
[----:B------:R-:W-:Y:S01]  /*3920*/  @!PT LDS RZ, [RZ] ;  /* 0x00000000fffff984 */ /* 0x000fe20000000800 */
[----:B------:R4:W-:Y:S06]  /*3930*/  MEMBAR.ALL.CTA ;  /* 0x0000000000007992 */ /* 0x0009ec0000008000 */
[----:B----4-:R-:W4:Y:S01]  /*3940*/  FENCE.VIEW.ASYNC.S ;  /* 0x00000000000073c6 */ /* 0x010f220000000000 */
[----:B------:R-:W-:Y:S05]  /*3950*/  WARPSYNC.ALL ;  /* 0x0000000000007948 */ /* 0x000fea0003800000 */
[----:B------:R-:W-:Y:S01]  /*3960*/  BSSY B0, `(.L_x_479) ;  /* 0x0000009000007945 */ /* 0x000fe20003800000 */
[----:B-1----:R-:W-:Y:S01]  /*3970*/  LOP3.LUT R4, R4, 0x7f, RZ, 0xc0, !PT ;  /* 0x0000007f04047812 */ /* 0x002fe200078ec0ff */
[----:B----4-:R1:W-:Y:S03]  /*3980*/  BAR.SYNC.DEFER_BLOCKING R60, 0x80 ;  /* 0x0002003c0000751d */ /* 0x0103e60000010000 */
[----:B------:R-:W-:-:S13]  /*3990*/  ISETP.NE.AND P4, PT, R4, RZ, PT ;  /* 0x000000ff0400720c */ /* 0x000fda0003f85270 */
[----:B------:R-:W-:-:S05]  /*39a0*/  @!P4 VIADD R4, R72, 0x28ca0 ;  /* 0x00028ca04804c836 */ /* 0x000fca0000000000 */
[----:B------:R-:W-:-:S04]  /*39b0*/  @!P4 PRMT R4, RZ, 0x654, R4 ;  /* 0x00000654ff04c816 */ /* 0x000fc80000000004 */
[----:B------:R1:W-:Y:S01]  /*39c0*/  @!P4 SYNCS.ARRIVE.TRANS64.RED.A1T0 RZ, [R4+URZ], RZ ;  /* 0x000000ff04ffc9a7 */ /* 0x0003e2000810043f */
[----:B------:R-:W-:Y:S05]  /*39d0*/  @!P3 BRA `(.L_x_480) ;  /* 0x000000000004b947 */ /* 0x000fea0003800000 */
[----:B------:R-:W-:Y:S01]  /*39e0*/  BPT.TRAP 0x1 ;  /* 0x000000040000795c */ /* 0x000fe20000300000 */
.L_x_480:
[----:B------:R-:W-:Y:S05]  /*39f0*/  BSYNC B0 ;  /* 0x0000000000007941 */ /* 0x000fea0003800000 */
.L_x_479:
[----:B------:R-:W4:Y:S01]  /*3a00*/  SYNCS.PHASECHK.TRANS64.TRYWAIT P5, [R72+URZ+0x28cb0], R59 ;  /* 0x028cb03b480075a7 */ /* 0x000f2200080a017f */
[----:B------:R-:W-:Y:S01]  /*3a10*/  BSSY B0, `(.L_x_481) ;  /* 0x0000003000007945 */ /* 0x000fe20003800000 */
[----:B------:R-:W-:-:S03]  /*3a20*/  ISETP.GE.AND P3, PT, R19, R58, PT ;  /* 0x0000003a1300720c */ /* 0x000fc60003f66270 */
[----:B----4-:R-:W-:Y:S10]  /*3a30*/  @!P5 BRA `(.L_x_482) ;  /* 0x0000011000b8d947 */ /* 0x010ff40003800000 */
.L_x_674:
[----:B------:R-:W-:Y:S05]  /*3a40*/  BSYNC B0 ;  /* 0x0000000000007941 */ /* 0x000fea0003800000 */
.L_x_481:
[----:B------:R-:W-:Y:S04]  /*3a50*/  BSSY B0, `(.L_x_483) ;  /* 0x0000051000007945 */ /* 0x000fe80003800000 */
[----:B------:R-:W-:Y:S05]  /*3a60*/  @P3 BRA `(.L_x_484) ;  /* 0x00000004003c3947 */ /* 0x000fea0003800000 */
[----:B-1----:R-:W-:Y:S01]  /*3a70*/  IMAD.WIDE R4, R51, 0x40, R48 ;  /* 0x0000004033047825 */ /* 0x002fe200078e0230 */
[----:B------:R-:W-:Y:S01]  /*3a80*/  ULDC.64 UR4, c[0x0][0x318] ;  /* 0x0000c60000047ab9 */ /* 0x000fe20000000a00 */
[----:B------:R-:W-:Y:S02]  /*3a90*/  LOP3.LUT P3, RZ, R186, 0x4, RZ, 0xc0, !PT ;  /* 0x00000004baff7812 */ /* 0x000fe4000786c0ff */
[----:B------:R-:W-:Y:S01]  /*3aa0*/  IMAD R5, R5, UR4, RZ ;  /* 0x0000000405057c24 */ /* 0x000fe2000f8e02ff */
[----:B------:R-:W-:Y:S01]  /*3ab0*/  LEA R9, R22, R67, 0xf ;  /* 0x0000004316097211 */ /* 0x000fe200078e78ff */
[----:B------:R-:W-:Y:S02]  /*3ac0*/  IMAD.MOV.U32 R76, RZ, RZ, R40 ;  /* 0x000000ffff4c7224 */ /* 0x000fe400078e0028 */
[C---:B------:R-:W-:Y:S02]  /*3ad0*/  IMAD R5, R4.reuse, UR5, R5 ;  /* 0x0000000504057c24 */ /* 0x040fe4000f8e0205 */
[----:B------:R-:W-:Y:S01]  /*3ae0*/  IMAD.WIDE.U32 R6, R4, UR4, R76 ;  /* 0x0000000404067c25 */ /* 0x000fe2000f8e004c */
[----:B------:R-:W-:Y:S01]  /*3af0*/  ULDC.64 UR4, c[0x0][0x308] ;  /* 0x0000c20000047ab9 */ /* 0x000fe20000000a00 */
[----:B------:R-:W-:-:S02]  /*3b00*/  IADD3 R76, R16, 0x100, RZ ;  /* 0x00000100104c7810 */ /* 0x000fc40007ffe0ff */
[----:B------:R-:W-:Y:S01]  /*3b10*/  IMAD.IADD R5, R7, 0x1, R5 ;  /* 0x0000000107057824 */ /* 0x000fe200078e0205 */
[----:B------:R-:W-:Y:S01]  /*3b20*/  LEA R58, P5, R6, UR4, 0x1 ;  /* 0x00000004063a7c11 */ /* 0x000fe2000f8a08ff */
[----:B------:R-:W-:Y:S01]  /*3b30*/  VIADD R4, R16, 0x40 ;  /* 0x0000004010047836 */ /* 0x000fe20000000000 */
[----:B------:R-:W-:Y:S01]  /*3b40*/  ULDC UR4, c[0x0][0x310] ;  /* 0x0000c40000047ab9 */ /* 0x000fe20000000800 */
[C---:B------:R-:W-:Y:S01]  /*3b50*/  VIADD R79, R9.reuse, 0x20 ;  /* 0x00000020094f7836 */ /* 0x040fe20000000000 */
[----:B0---4-:R-:W-:Y:S01]  /*3b60*/  LEA.HI.X R59, R6, UR5, R5, 0x1, P5 ;  /* 0x00000005063b7c11 */ /* 0x011fe2000a8f0c05 */
[C---:B---3--:R-:W-:Y:S01]  /*3b70*/  IMAD R80, R9.reuse, 0x2, R2 ;  /* 0x0000000209507824 */ /* 0x048fe200078e0202 */
[----:B------:R-:W-:Y:S01]  /*3b80*/  @P3 IADD3 R79, R9, -0x20, RZ ;  /* 0xffffffe0094f3810 */ /* 0x000fe20007ffe0ff */
[C---:B------:R-:W-:Y:S01]  /*3b90*/  VIADD R12, R16.reuse, 0x80 ;  /* 0x00000080100c7836 */ /* 0x040fe20000000000 */
[C---:B------:R-:W-:Y:S01]  /*3ba0*/  ISETP.GE.AND P5, PT, R16.reuse, UR4, PT ;  /* 0x0000000410007c0c */ /* 0x040fe2000bfa6270 */
[----:B------:R-:W-:Y:S01]  /*3bb0*/  VIADD R13, R16, 0xc0 ;  /* 0x000000c0100d7836 */ /* 0x000fe20000000000 */
[----:B------:R-:W-:Y:S01]  /*3bc0*/  ISETP.GE.AND P3, PT, R4, UR4, PT ;  /* 0x0000000404007c0c */ /* 0x000fe2000bf66270 */
[----:B------:R-:W-:-:S02]  /*3bd0*/  VIADD R78, R16, 0x140 ;  /* 0x00000140104e7836 */ /* 0x000fc40000000000 */
[----:B------:R-:W-:-:S08]  /*3be0*/  IMAD R79, R79, 0x2, R2 ;  /* 0x000000024f4f7824 */ /* 0x000fd000078e0202 */
[----:B------:R-:W0:Y:S04]  /*3bf0*/  @!P5 LDS.128 R4, [R80+0x400] ;  /* 0x000400005004d984 */ /* 0x000e280000000c00 */
[----:B------:R-:W1:Y:S04]  /*3c00*/  @!P3 LDS.128 R8, [R80+0x2400] ;  /* 0x002400005008b984 */ /* 0x000e680000000c00 */
[----:B0-----:R-:W-:Y:S01]  /*3c10*/  @!P5 STG.E.128 desc[UR40][R58.64], R4 ;  /* 0x000000043a00d986 */ /* 0x001fe2000c101d28 */
[----:B------:R-:W-:-:S03]  /*3c20*/  ISETP.GE.AND P5, PT, R12, UR4, PT ;  /* 0x000000040c007c0c */ /* 0x000fc6000bfa6270 */
[----:B-1----:R-:W-:Y:S01]  /*3c30*/  @!P3 STG.E.128 desc[UR40][R58.64+0x80], R8 ;  /* 0x000080083a00b986 */ /* 0x002fe2000c101d28 */
[----:B------:R-:W-:-:S09]  /*3c40*/  ISETP.GE.AND P3, PT, R13, UR4, PT ;  /* 0x000000040d007c0c */ /* 0x000fd2000bf66270 */
[----:B------:R-:W0:Y:S04]  /*3c50*/  @!P5 LDS.128 R12, [R80+0x4400] ;  /* 0x00440000500cd984 */ /* 0x000e280000000c00 */
[----:B--2---:R-:W1:Y:S04]  /*3c60*/  @!P3 LDS.128 R32, [R80+0x6400] ;  /* 0x006400005020b984 */ /* 0x004e680000000c00 */
[----:B0-----:R-:W-:Y:S01]  /*3c70*/  @!P5 STG.E.128 desc[UR40][R58.64+0x100], R12 ;  /* 0x0001000c3a00d986 */ /* 0x001fe2000c101d28 */
[----:B------:R-:W-:Y:S01]  /*3c80*/  ISETP.GE.AND P5, PT, R76, UR4, PT ;  /* 0x000000044c007c0c */ /* 0x000fe2000bfa6270 */
[----:B------:R-:W-:-:S02]  /*3c90*/  VIADD R76, R16, 0x180 ;  /* 0x00000180104c7836 */ /* 0x000fc40000000000 */
[----:B-1----:R-:W-:Y:S01]  /*3ca0*/  @!P3 STG.E.128 desc[UR40][R58.64+0x180], R32 ;  /* 0x000180203a00b986 */ /* 0x002fe2000c101d28 */
[----:B------:R-:W-:Y:S01]  /*3cb0*/  ISETP.GE.AND P3, PT, R78, UR4, PT ;  /* 0x000000044e007c0c */ /* 0x000fe2000bf66270 */
[----:B------:R-:W-:-:S08]  /*3cc0*/  VIADD R78, R16, 0x1c0 ;  /* 0x000001c0104e7836 */ /* 0x000fd00000000000 */
[----:B------:R-:W0:Y:S04]  /*3cd0*/  @!P5 LDS.128 R4, [R80+0x8400] ;  /* 0x008400005004d984 */ /* 0x000e280000000c00 */
[----:B------:R-:W1:Y:S04]  /*3ce0*/  @!P3 LDS.128 R8, [R80+0xa400] ;  /* 0x00a400005008b984 */ /* 0x000e680000000c00 */
[----:B0-----:R-:W-:Y:S01]  /*3cf0*/  @!P5 STG.E.128 desc[UR40][R58.64+0x200], R4 ;  /* 0x000200043a00d986 */ /* 0x001fe2000c101d28 */
[----:B------:R-:W-:Y:S02]  /*3d00*/  ISETP.GE.AND P5, PT, R76, UR4, PT ;  /* 0x000000044c007c0c */ /* 0x000fe4000bfa6270 */
[----:B------:R-:W-:Y:S01]  /*3d10*/  IADD3 R76, R16, 0x60, RZ ;  /* 0x00000060104c7810 */ /* 0x000fe20007ffe0ff */
[----:B-1----:R-:W-:Y:S01]  /*3d20*/  @!P3 STG.E.128 desc[UR40][R58.64+0x280], R8 ;  /* 0x000280083a00b986 */ /* 0x002fe2000c101d28 */
[----:B------:R-:W-:Y:S01]  /*3d30*/  ISETP.GE.AND P3, PT, R78, UR4, PT ;  /* 0x000000044e007c0c */ /* 0x000fe2000bf66270 */
[----:B------:R-:W-:-:S08]  /*3d40*/  VIADD R78, R16, 0xe0 ;  /* 0x000000e0104e7836 */ /* 0x000fd00000000000 */
[----:B------:R-:W0:Y:S04]  /*3d50*/  @!P5 LDS.128 R12, [R80+0xc400] ;  /* 0x00c40000500cd984 */ /* 0x000e280000000c00 */
[----:B------:R-:W1:Y:S04]  /*3d60*/  @!P3 LDS.128 R32, [R80+0xe400] ;  /* 0x00e400005020b984 */ /* 0x000e680000000c00 */
[----:B0-----:R-:W-:Y:S01]  /*3d70*/  @!P5 STG.E.128 desc[UR40][R58.64+0x300], R12 ;  /* 0x0003000c3a00d986 */ /* 0x001fe2000c101d28 */
[----:B------:R-:W-:-:S03]  /*3d80*/  ISETP.GE.AND P5, PT, R82, UR4, PT ;  /* 0x0000000452007c0c */ /* 0x000fc6000bfa6270 */
        /* <DEDUP_REMOVED lines=24> */
[----:B------:R-:W-:-:S09]  /*3f10*/  ISETP.GE.AND P3, PT, R78, UR4, PT ;  /* 0x000000044e007c0c */ /* 0x000fd2000bf66270 */
[----:B------:R-:W0:Y:S04]  /*3f20*/  @!P5 LDS.128 R12, [R79+0xc400] ;  /* 0x00c400004f0cd984 */ /* 0x000e280000000c00 */
[----:B------:R-:W1:Y:S04]  /*3f30*/  @!P3 LDS.128 R32, [R79+0xe400] ;  /* 0x00e400004f20b984 */ /* 0x000e680000000c00 */
[----:B0-----:R0:W-:Y:S04]  /*3f40*/  @!P5 STG.E.128 desc[UR40][R58.64+0x340], R12 ;  /* 0x0003400c3a00d986 */ /* 0x0011e8000c101d28 */
[----:B-1----:R0:W-:Y:S02]  /*3f50*/  @!P3 STG.E.128 desc[UR40][R58.64+0x3c0], R32 ;  /* 0x0003c0203a00b986 */ /* 0x0021e4000c101d28 */
.L_x_484:
[----:B------:R-:W-:Y:S05]  /*3f60*/  BSYNC B0 ;  /* 0x0000000000007941 */ /* 0x000fea0003800000 */
.L_x_483:
[----:B------:R-:W-:Y:S01]  /*3f70*/  @!PT LDS RZ, [RZ] ;  /* 0x00000000fffff984 */ /* 0x000fe20000000800 */
[----:B------:R-:W-:Y:S01]  /*3f80*/  @!PT LDS RZ, [RZ] ;  /* 0x00000000fffff984 */ /* 0x000fe20000000800 */
[----:B------:R-:W-:Y:S01]  /*3f90*/  @!PT LDS RZ, [RZ] ;  /* 0x00000000fffff984 */ /* 0x000fe20000000800 */
[----:B------:R-:W-:Y:S01]  /*3fa0*/  @!PT LDS RZ, [RZ] ;  /* 0x00000000fffff984 */ /* 0x000fe20000000800 */
[----:B------:R5:W-:Y:S06]  /*3fb0*/  MEMBAR.ALL.CTA ;  /* 0x0000000000007992 */ /* 0x000bec0000008000 */
[----:B-----5:R-:W5:Y:S01]  /*3fc0*/  FENCE.VIEW.ASYNC.S ;  /* 0x00000000000073c6 */ /* 0x020f620000000000 */
[----:B0---4-:R-:W-:Y:S01]  /*3fd0*/  @!P4 IADD3 R72, R72, 0x28cc0, RZ ;  /* 0x00028cc04848c810 */ /* 0x011fe20007ffe0ff */
[----:B------:R-:W-:Y:S01]  /*3fe0*/  VIADD R22, R22, 0x1 ;  /* 0x0000000116167836 */ /* 0x000fe20000000000 */
[----:B-----5:R0:W-:Y:S02]  /*3ff0*/  BAR.SYNC.DEFER_BLOCKING R60, 0x80 ;  /* 0x0002003c0000751d */ /* 0x0201e40000010000 */
[----:B------:R-:W-:-:S02]  /*4000*/  @!P4 PRMT R72, RZ, 0x654, R72 ;  /* 0x00000654ff48c816 */ /* 0x000fc40000000048 */
[----:B------:R-:W-:Y:S02]  /*4010*/  PLOP3.LUT P3, PT, PT, PT, PT, 0x8, 0x0 ;  /* 0x000000000000781c */ /* 0x000fe40003f6e170 */
[----:B------:R0:W-:Y:S01]  /*4020*/  @!P4 SYNCS.ARRIVE.TRANS64.RED.A1T0 RZ, [R72+URZ], RZ ;  /* 0x000000ff48ffc9a7 */ /* 0x0001e2000810043f */
[----:B------:R-:W-:-:S04]  /*4030*/  ISETP.NE.AND P4, PT, R22, 0x2, PT ;  /* 0x000000021600780c */ /* 0x000fc80003f85270 */
[----:B-1----:R-:W-:Y:S02]  /*4040*/  SEL R4, RZ, 0x1, P4 ;  /* 0x00000001ff047807 */ /* 0x002fe40002000000 */
[----:B------:R-:W-:Y:S02]  /*4050*/  SEL R22, R22, RZ, P4 ;  /* 0x000000ff16167207 */ /* 0x000fe40002000000 */
[----:B------:R-:W-:Y:S01]  /*4060*/  LOP3.LUT R185, R185, R4, RZ, 0x3c, !PT ;  /* 0x00000004b9b97212 */ /* 0x000fe200078e3cff */
[----:B0-----:R-:W-:Y:S06]  /*4070*/  @P2 BRA `(.L_x_485) ;  /* 0xffffffe000282947 */ /* 0x001fec000383ffff */
.L_x_451:
[----:B------:R-:W4:Y:S01]  /*4080*/  LDL R4, [R1] ;  /* 0x0000000001047983 */ /* 0x000f220000100800 */
[----:B------:R-:W-:Y:S01]  /*4090*/  BSSY B0, `(.L_x_486) ;  /* 0x0000049000007945 */ /* 0x000fe20003800000 */
        /* <DEDUP_REMOVED lines=24> */
[----:B---3--:R-:W-:Y:S02]  /*4220*/  CS2R R80, SRZ ;  /* 0x0000000000507805 */ /* 0x008fe4000001ff00 */
        /* <DEDUP_REMOVED lines=27> */
[----:B------:R-:W-:Y:S01]  /*43e0*/  CS2R R50, SRZ ;  /* 0x0000000000327805 */ /* 0x000fe2000001ff00 */
[----:B------:R-:W-:Y:S01]  /*43f0*/  IMAD.MOV.U32 R169, RZ, RZ, RZ ;  /* 0x000000ffffa97224 */ /* 0x000fe200078e00ff */
[----:B------:R-:W-:-:S02]  /*4400*/  CS2R R172, SRZ ;  /* 0x0000000000ac7805 */ /* 0x000fc4000001ff00 */
[----:B------:R-:W-:Y:S02]  /*4410*/  CS2R R46, SRZ ;  /* 0x00000000002e7805 */ /* 0x000fe4000001ff00 */
[----:B--2---:R-:W-:Y:S02]  /*4420*/  CS2R R32, SRZ ;  /* 0x0000000000207805 */ /* 0x004fe4000001ff00 */
[----:B------:R-:W-:Y:S02]  /*4430*/  CS2R R174, SRZ ;  /* 0x0000000000ae7805 */ /* 0x000fe4000001ff00 */
[----:B------:R-:W-:Y:S02]  /*4440*/  CS2R R38, SRZ ;  /* 0x0000000000267805 */ /* 0x000fe4000001ff00 */
[----:B------:R-:W-:Y:S01]  /*4450*/  CS2R R176, SRZ ;  /* 0x0000000000b07805 */ /* 0x000fe2000001ff00 */
[----:B------:R-:W-:Y:S01]  /*4460*/  IMAD.MOV.U32 R35, RZ, RZ, RZ ;  /* 0x000000ffff237224 */ /* 0x000fe200078e00ff */
[----:B------:R-:W-:-:S02]  /*4470*/  CS2R R28, SRZ ;  /* 0x00000000001c7805 */ /* 0x000fc4000001ff00 */
[----:B------:R-:W-:Y:S01]  /*4480*/  MOV R178, RZ ;  /* 0x000000ff00b27202 */ /* 0x000fe20000000f00 */
[----:B------:R-:W-:Y:S01]  /*4490*/  IMAD.MOV.U32 R31, RZ, RZ, RZ ;  /* 0x000000ffff1f7224 */ /* 0x000fe200078e00ff */
[----:B------:R-:W-:Y:S01]  /*44a0*/  MOV R0, RZ ;  /* 0x000000ff00007202 */ /* 0x000fe20000000f00 */
[----:B------:R-:W-:Y:S02]  /*44b0*/  IMAD.MOV.U32 R7, RZ, RZ, RZ ;  /* 0x000000ffff077224 */ /* 0x000fe400078e00ff */
[----:B------:R-:W-:Y:S02]  /*44c0*/  IMAD.MOV.U32 R180, RZ, RZ, RZ ;  /* 0x000000ffffb47224 */ /* 0x000fe400078e00ff */
[----:B------:R-:W-:Y:S01]  /*44d0*/  IMAD.MOV.U32 R5, RZ, RZ, RZ ;  /* 0x000000ffff057224 */ /* 0x000fe200078e00ff */
[----:B----4-:R-:W-:Y:S01]  /*44e0*/  ISETP.NE.AND P0, PT, R4, 0x1, PT ;  /* 0x000000010400780c */ /* 0x010fe20003f05270 */
[----:B------:R-:W-:-:S12]  /*44f0*/  @P3 BRA `(.L_x_487) ;  /* 0x0000000000083947 */ /* 0x000fd80003800000 */
[----:B------:R-:W0:Y:S02]  /*4500*/  FENCE.VIEW.ASYNC.G ;  /* 0x00000000000073c6 */ /* 0x000e240000000100 */
[----:B0-----:R-:W-:Y:S06]  /*4510*/  BAR.ARV 0xc, 0x120 ;  /* 0x0304800000007b1d */ /* 0x001fec0000002000 */
.L_x_487:
[----:B------:R-:W-:Y:S05]  /*4520*/  BSYNC B0 ;  /* 0x0000000000007941 */ /* 0x000fea0003800000 */
.L_x_486:
[----:B------:R-:W-:Y:S01]  /*4530*/  BSSY B7, `(.L_x_488) ;  /* 0x0000822000077945 */ /* 0x000fe20003800000 */
[----:B------:R-:W-:Y:S02]  /*4540*/  IMAD.MOV.U32 R179, RZ, RZ, RZ ;  /* 0x000000ffffb37224 */ /* 0x000fe400078e00ff */
[----:B------:R-:W-:Y:S01]  /*4550*/  IMAD.MOV.U32 R181, RZ, RZ, RZ ;  /* 0x000000ffffb57224 */ /* 0x000fe200078e00ff */
[----:B------:R-:W-:Y:S06]  /*4560*/  @!P0 BRA `(.L_x_489) ;  /* 0x0000001800b88947 */ /* 0x000fec0003800000 */
[----:B------:R-:W-:Y:S02]  /*4570*/  ISETP.GE.AND P1, PT, R168, 0x1, PT ;  /* 0x00000001a800780c */ /* 0x000fe40003f26270 */
[----:B------:R-:W-:-:S11]  /*4580*/  PLOP3.LUT P0, PT, PT, PT, PT, 0x80, 0x0 ;  /* 0x000000000000781c */ /* 0x000fd60003f0f070 */
[----:B------:R-:W-:Y:S05]  /*4590*/  @!P1 BRA `(.L_x_490) ;  /* 0x00000080006c9947 */ /* 0x000fea0003800000 */
[----:B------:R-:W0:Y:S01]  /*45a0*/  SHFL.IDX PT, R0, R206, RZ, 0x1f ;  /* 0x00001fffce007589 */ /* 0x000e2200000e0000 */
[----:B------:R-:W-:Y:S02]  /*45b0*/  ISETP.NE.AND P0, PT, R184, 0x3, PT ;  /* 0x00000003b800780c */ /* 0x000fe40003f05270 */
[----:B0-----:R-:W-:-:S04]  /*45c0*/  LEA.HI R3, R0, R0, RZ, 0x1 ;  /* 0x0000000000037211 */ /* 0x001fc800078f08ff */
[----:B------:R-:W-:-:S04]  /*45d0*/  LOP3.LUT R3, R3, 0x1fffe, RZ, 0xc0, !PT ;  /* 0x0001fffe03037812 */ /* 0x000fc800078ec0ff */
[----:B------:R-:W-:-:S05]  /*45e0*/  IADD3 R3, R0, -R3, RZ ;  /* 0x8000000300037210 */ /* 0x000fca0007ffe0ff */
[----:B------:R-:W-:-:S04]  /*45f0*/  IMAD R3, R3, 0x8000, R2 ;  /* 0x0000800003037824 */ /* 0x000fc800078e0202 */
[----:B------:R-:W-:-:S05]  /*4600*/  VIADD R3, R3, 0x400 ;  /* 0x0000040003037836 */ /* 0x000fca0000000000 */
[----:B------:R-:W-:-:S04]  /*4610*/  SHF.R.U32.HI R3, RZ, 0x4, R3 ;  /* 0x00000004ff037819 */ /* 0x000fc80000011603 */
[----:B------:R-:W-:-:S04]  /*4620*/  LOP3.LUT R3, R3, 0x3fff, RZ, 0xc0, !PT ;  /* 0x00003fff03037812 */ /* 0x000fc800078ec0ff */
[----:B------:R-:W-:Y:S01]  /*4630*/  LOP3.LUT R15, R3, 0x2000000, RZ, 0xfc, !PT ;  /* 0x02000000030f7812 */ /* 0x000fe200078efcff */
[----:B------:R-:W-:Y:S06]  /*4640*/  @!P0 BRA `(.L_x_491) ;  /* 0x0000000000048947 */ /* 0x000fec0003800000 */
[----:B------:R-:W-:Y:S01]  /*4650*/  BPT.TRAP 0x1 ;  /* 0x000000040000795c */ /* 0x000fe20000300000 */
.L_x_491:
[----:B------:R-:W-:Y:S01]  /*4660*/  IMAD R8, R18, 0x8, R2 ;  /* 0x0000000812087824 */ /* 0x000fe200078e0202 */
[----:B------:R-:W-:Y:S01]  /*4670*/  SHF.L.U32 R3, R23, 0x1f, RZ ;  /* 0x0000001f17037819 */ /* 0x000fe200000006ff */
[----:B------:R-:W-:Y:S01]  /*4680*/  BSSY B0, `(.L_x_492) ;  /* 0x0000009000007945 */ /* 0x000fe20003800000 */
[----:B------:R-:W-:Y:S01]  /*4690*/  IADD3 R0, R2, 0x26800, RZ ;  /* 0x0002680002007810 */ /* 0x000fe20007ffe0ff */
[----:B------:R-:W-:Y:S01]  /*46a0*/  IMAD R4, R18, 0x1000, R15 ;  /* 0x0000100012047824 */ /* 0x000fe200078e020f */
[----:B------:R-:W0:Y:S01]  /*46b0*/  SYNCS.PHASECHK.TRANS64.TRYWAIT P0, [R8+URZ+0x28c50], R3 ;  /* 0x028c5003080075a7 */ /* 0x000e22000800017f */
[----:B------:R-:W-:Y:S01]  /*46c0*/  IMAD.MOV.U32 R5, RZ, RZ, 0x40000040 ;  /* 0x40000040ff057424 */ /* 0x000fe200078e00ff */
[----:B------:R-:W-:-:S04]  /*46d0*/  SHF.R.U32.HI R0, RZ, 0x4, R0 ;  /* 0x00000004ff007819 */ /* 0x000fc80000011600 */
[----:B------:R-:W-:-:S04]  /*46e0*/  LOP3.LUT R0, R0, 0x3fff, RZ, 0xc0, !PT ;  /* 0x00003fff00007812 */ /* 0x000fc800078ec0ff */
[----:B------:R-:W-:Y:S01]  /*46f0*/  LOP3.LUT R0, R0, 0x10000, RZ, 0xfc, !PT ;  /* 0x0001000000007812 */ /* 0x000fe200078efcff */
[----:B0-----:R-:W-:Y:S06]  /*4700*/  @!P0 BRA `(.L_x_493) ;  /* 0x0000010400988947 */ /* 0x001fec0003800000 */
.L_x_675:
[----:B------:R-:W-:Y:S05]  /*4710*/  BSYNC B0 ;  /* 0x0000000000007941 */ /* 0x000fea0003800000 */
.L_x_492:
[----:B------:R-:W-:Y:S01]  /*4720*/  BAR.SYNC.DEFER_BLOCKING 0xe, 0x100 ;  /* 0x0384000000007b1d */ /* 0x000fe20000010000 */
[----:B------:R-:W-:Y:S01]  /*4730*/  IMAD.MOV.U32 R6, RZ, RZ, R0 ;  /* 0x000000ffff067224 */ /* 0x000fe200078e0000 */
[----:B------:R-:W-:Y:S01]  /*4740*/  MOV R7, 0x40000040 ;  /* 0x4000004000077802 */ /* 0x000fe20000000f00 */
[----:B------:R-:W-:Y:S01]  /*4750*/  VIADD R10, R0, 0x2 ;  /* 0x00000002000a7836 */ /* 0x000fe20000000000 */
[----:B------:R-:W-:Y:S01]  /*4760*/  R2UR UR6, R4 ;  /* 0x00000000040672ca */ /* 0x000fe200000e0000 */
[----:B------:R-:W-:Y:S01]  /*4770*/  VIADD R12, R0, 0x4 ;  /* 0x00000004000c7836 */ /* 0x000fe20000000000 */
[----:B------:R-:W-:Y:S01]  /*4780*/  R2UR UR7, R5 ;  /* 0x00000000050772ca */ /* 0x000fe200000e0000 */
[----:B------:R-:W-:Y:S01]  /*4790*/  BSSY B0, `(.L_x_494) ;  /* 0x00000fd000007945 */ /* 0x000fe20003800000 */
[----:B------:R-:W-:Y:S01]  /*47a0*/  R2UR UR4, R6 ;  /* 0x00000000060472ca */ /* 0x000fe200000e0000 */
[----:B------:R-:W-:Y:S01]  /*47b0*/  VIADD R6, R4, 0x80 ;  /* 0x0000008004067836 */ /* 0x000fe20000000000 */
[----:B------:R-:W-:Y:S01]  /*47c0*/  R2UR UR5, R7 ;  /* 0x00000000070572ca */ /* 0x000fe200000e0000 */
[----:B------:R-:W-:Y:S01]  /*47d0*/  IMAD.MOV.U32 R7, RZ, RZ, 0x40000040 ;  /* 0x40000040ff077424 */ /* 0x000fe200078e00ff */
[----:B------:R-:W-:Y:S01]  /*47e0*/  MOV R11, 0x40000040 ;  /* 0x40000040000b7802 */ /* 0x000fe20000000f00 */
[----:B------:R-:W1:Y:S01]  /*47f0*/  S2R R9, SR_TID.X ;  /* 0x0000000000097919 */ /* 0x000e620000002100 */
[----:B------:R-:W-:-:S02]  /*4800*/  MOV R13, 0x40000040 ;  /* 0x40000040000d7802 */ /* 0x000fc40000000f00 */
[----:B------:R-:W-:Y:S01]  /*4810*/  MOV R5, 0x40000040 ;  /* 0x4000004000057802 */ /* 0x000fe20000000f00 */
[----:B-----5:R-:W-:-:S06]  /*4820*/  WARPGROUP.ARRIVE ;  /* 0x00000000000079c5 */ /* 0x020fcc0000000000 */
[----:B------:R-:W-:Y:S01]  /*4830*/  HGMMA.64x256x16.F32 R24, gdesc[UR4].tnspB, RZ, !UPT, gsb0 ;  /* 0x43e00000041879f0 */ /* 0x000fe2000c0008ff */
[----:B------:R-:W-:Y:S01]  /*4840*/  R2UR UR6, R6 ;  /* 0x00000000060672ca */ /* 0x000fe200000e0000 */
[----:B------:R-:W-:Y:S01]  /*4850*/  VIADD R6, R4, 0x100 ;  /* 0x0000010004067836 */ /* 0x000fe20000000000 */
[----:B------:R-:W-:Y:S01]  /*4860*/  R2UR UR7, R7 ;  /* 0x00000000070772ca */ /* 0x000fe200000e0000 */
[----:B------:R-:W-:Y:S01]  /*4870*/  IMAD.MOV.U32 R7, RZ, RZ, 0x40000040 ;  /* 0x40000040ff077424 */ /* 0x000fe200078e00ff */
[----:B------:R-:W-:Y:S02]  /*4880*/  R2UR UR4, R10 ;  /* 0x000000000a0472ca */ /* 0x000fe400000e0000 */
[----:B------:R-:W-:Y:S02]  /*4890*/  R2UR UR5, R11 ;  /* 0x000000000b0572ca */ /* 0x000fe400000e0000 */
[----:B-1----:R-:W-:-:S04]  /*48a0*/  LOP3.LUT R9, R9, 0x7f, RZ, 0xc0, !PT ;  /* 0x0000007f09097812 */ /* 0x002fc800078ec0ff */
[----:B------:R-:W-:Y:S01]  /*48b0*/  ISETP.NE.AND P0, PT, R9, RZ, PT ;  /* 0x000000ff0900720c */ /* 0x000fe20003f05270 */
[----:B------:R-:W-:Y:S02]  /*48c0*/  WARPGROUP.DEPBAR.LE gsb0, 0x0 ;  /* 0x00008000000079c5 */ /* 0x000fe40000010000 */
[----:B------:R-:W-:-:S12]  /*48d0*/  WARPGROUP.ARRIVE ;  /* 0x00000000000079c5 */ /* 0x000fd80000000000 */
[----:B------:R-:W-:Y:S01]  /*48e0*/  HGMMA.64x256x16.F32 R24, gdesc[UR4].tnspB, R24, gsb0 ;  /* 0x43e00000041879f0 */ /* 0x000fe20008000818 */
[----:B------:R-:W-:Y:S01]  /*48f0*/  R2UR UR6, R6 ;  /* 0x00000000060672ca */ /* 0x000fe200000e0000 */
[----:B------:R-:W-:Y:S01]  /*4900*/  VIADD R6, R4, 0x180 ;  /* 0x0000018004067836 */ /* 0x000fe20000000000 */
[----:B------:R-:W-:Y:S01]  /*4910*/  R2UR UR7, R7 ;  /* 0x00000000070772ca */ /* 0x000fe200000e0000 */
[----:B------:R-:W-:Y:S01]  /*4920*/  VIADD R4, R0, 0x6 ;  /* 0x0000000600047836 */ /* 0x000fe20000000000 */
[----:B------:R-:W-:Y:S01]  /*4930*/  R2UR UR4, R12 ;  /* 0x000000000c0472ca */ /* 0x000fe200000e0000 */
[----:B------:R-:W-:Y:S01]  /*4940*/  IMAD.MOV.U32 R7, RZ, RZ, 0x40000040 ;  /* 0x40000040ff077424 */ /* 0x000fe200078e00ff */
[----:B------:R-:W-:Y:S01]  /*4950*/  R2UR UR5, R13 ;  /* 0x000000000d0572ca */ /* 0x000fe200000e0000 */
[----:B------:R-:W-:-:S05]  /*4960*/  @!P0 VIADD R0, R8, 0x28c60 ;  /* 0x00028c6008008836 */ /* 0x000fca0000000000 */
[----:B------:R-:W-:Y:S01]  /*4970*/  @!P0 PRMT R0, RZ, 0x654, R0 ;  /* 0x00000654ff008816 */ /* 0x000fe20000000000 */
[----:B------:R-:W-:Y:S02]  /*4980*/  WARPGROUP.DEPBAR.LE gsb0, 0x0 ;  /* 0x00008000000079c5 */ /* 0x000fe40000010000 */
[----:B------:R-:W-:-:S12]  /*4990*/  WARPGROUP.ARRIVE ;  /* 0x00000000000079c5 */ /* 0x000fd80000000000 */
[----:B------:R-:W-:Y:S01]  /*49a0*/  HGMMA.64x256x16.F32 R24, gdesc[UR4].tnspB, R24, gsb0 ;  /* 0x43e00000041879f0 */ /* 0x000fe20008000818 */
[----:B------:R-:W-:Y:S02]  /*49b0*/  R2UR UR6, R6 ;  /* 0x00000000060672ca */ /* 0x000fe400000e0000 */
[----:B------:R-:W-:Y:S02]  /*49c0*/  R2UR UR7, R7 ;  /* 0x00000000070772ca */ /* 0x000fe400000e0000 */
[----:B------:R-:W-:Y:S02]  /*49d0*/  R2UR UR4, R4 ;  /* 0x00000000040472ca */ /* 0x000fe400000e0000 */
[----:B------:R-:W-:Y:S01]  /*49e0*/  R2UR UR5, R5 ;  /* 0x00000000050572ca */ /* 0x000fe200000e0000 */
[----:B------:R-:W-:Y:S02]  /*49f0*/  WARPGROUP.DEPBAR.LE gsb0, 0x0 ;  /* 0x00008000000079c5 */ /* 0x000fe40000010000 */
[----:B------:R-:W-:-:S15]  /*4a00*/  WARPGROUP.ARRIVE ;  /* 0x00000000000079c5 */ /* 0x000fde0000000000 */
[----:B------:R-:W-:-:S03]  /*4a10*/  NOP ;  /* 0x0000000000007918 */ /* 0x000fc60000000000 */
[----:B------:R-:W-:Y:S03]  /*4a20*/  HGMMA.64x256x16.F32 R24, gdesc[UR4].tnspB, R24, gsb0 ;  /* 0x43e00000041879f0 */ /* 0x000fe60008000818 */
[----:B------:R-:W-:Y:S02]  /*4a30*/  WARPGROUP.DEPBAR.LE gsb0, 0x0 ;  /* 0x00008000000079c5 */ /* 0x000fe40000010000 */
[----:B------:R-:W-:Y:S06]  /*4a40*/  BAR.ARV 0xf, 0x100 ;  /* 0x03c4000000007b1d */ /* 0x000fec0000002000 */
[----:B------:R1:W-:Y:S01]  /*4a50*/  @!P0 SYNCS.ARRIVE.TRANS64.RED.A1T0 RZ, [R0+URZ], RZ ;  /* 0x000000ff00ff89a7 */ /* 0x0003e2000810043f */
[----:B------:R-:W-:-:S13]  /*4a60*/  ISETP.GE.AND P0, PT, R168, 0x41, PT ;  /* 0x00000041a800780c */ /* 0x000fda0003f06270 */
[----:B-1----:R-:W-:Y:S05]  /*4a70*/  @!P0 BRA `(.L_x_495) ;  /* 0x0000000c00388947 */ /* 0x002fea0003800000 */
[----:B------:R-:W-:-:S07]  /*4a80*/  VIADD R182, R182, 0xfffffffe ;  /* 0xfffffffeb6b67836 */ /* 0x000fce0000000000 */
.L_x_501:
[----:B------:R-:W-:Y:S01]  /*4a90*/  BAR.SYNC.DEFER_BLOCKING 0xe, 0x100 ;  /* 0x0384000000007b1d */ /* 0x000fe20000010000 */
[----:B0-----:R-:W-:Y:S01]  /*4aa0*/  IMAD R3, R18, 0x40, R188 ;  /* 0x0000004012037824 */ /* 0x001fe200078e02bc */
[----:B------:R-:W-:Y:S01]  /*4ab0*/  ISETP.NE.AND P2, PT, R184, 0x3, PT ;  /* 0x00000003b800780c */ /* 0x000fe20003f45270 */
[----:B------:R-:W-:Y:S01]  /*4ac0*/  VIADD R18, R18, 0x1 ;  /* 0x0000000112127836 */ /* 0x000fe20000000000 */
[C---:B------:R-:W-:Y:S01]  /*4ad0*/  ISETP.GT.AND P1, PT, R182.reuse, RZ, PT ;  /* 0x000000ffb600720c */ /* 0x040fe20003f24270 */
[----:B------:R-:W-:Y:S01]  /*4ae0*/  VIADD R182, R182, 0xffffffff ;  /* 0xffffffffb6b67836 */ /* 0x000fe20000000000 */
[----:B------:R-:W-:Y:S02]  /*4af0*/  LEA R3, R3, R2, 0x2 ;  /* 0x0000000203037211 */ /* 0x000fe400078e10ff */
[----:B------:R-:W-:-:S04]  /*4b00*/  ISETP.NE.AND P0, PT, R18, 0x2, PT ;  /* 0x000000021200780c */ /* 0x000fc80003f05270 */
[----:B------:R-:W-:Y:S02]  /*4b10*/  SEL R6, RZ, 0x1, P0 ;  /* 0x00000001ff067807 */ /* 0x000fe40000000000 */
[----:B------:R-:W-:Y:S02]  /*4b20*/  SEL R18, R18, RZ, P0 ;  /* 0x000000ff12127207 */ /* 0x000fe40000000000 */
[----:B------:R-:W-:Y:S01]  /*4b30*/  LOP3.LUT R23, R23, R6, RZ, 0x3c, !PT ;  /* 0x0000000617177212 */ /* 0x000fe200078e3cff */
[----:B-1----:R-:W0:Y:S04]  /*4b40*/  LDS R0, [R3+0x28800] ;  /* 0x0288000003007984 */ /* 0x002e280000000800 */
        /* <DEDUP_REMOVED lines=131> */
.L_x_496:
[----:B------:R-:W-:Y:S01]  /*5380*/  IMAD R0, R18, 0x8, R2 ;  /* 0x0000000812007824 */ /* 0x000fe200078e0202 */
[----:B------:R-:W-:-:S04]  /*5390*/  SHF.L.U32 R3, R23, 0x1f, RZ ;  /* 0x0000001f17037819 */ /* 0x000fc800000006ff */
[----:B------:R0:W1:Y:S01]  /*53a0*/  SYNCS.PHASECHK.TRANS64.TRYWAIT P0, [R0+URZ+0x28c50], R3 ;  /* 0x028c5003000075a7 */ /* 0x000062000800017f */
[----:B------:R-:W-:Y:S05]  /*53b0*/  @!P2 BRA `(.L_x_497) ;  /* 0x000000000004a947 */ /* 0x000fea0003800000 */
[----:B------:R-:W-:Y:S01]  /*53c0*/  BPT.TRAP 0x1 ;  /* 0x000000040000795c */ /* 0x000fe20000300000 */
.L_x_497:
[----:B------:R-:W-:Y:S04]  /*53d0*/  BSSY B1, `(.L_x_498) ;  /* 0x0000004000017945 */ /* 0x000fe80003800000 */
[----:B-1----:R-:W-:Y:S05]  /*53e0*/  @P0 BRA `(.L_x_499) ;  /* 0x0000000000080947 */ /* 0x002fea0003800000 */
[----:B------:R-:W1:Y:S02]  /*53f0*/  SYNCS.PHASECHK.TRANS64.TRYWAIT P0, [R0+URZ+0x28c50], R3 ;  /* 0x028c5003000075a7 */ /* 0x000e64000800017f */
[----:B-1----:R-:W-:Y:S05]  /*5400*/  @!P0 BRA `(.L_x_500) ;  /* 0x000000f8006c8947 */ /* 0x002fea0003800000 */
.L_x_499:
[----:B------:R-:W-:Y:S05]  /*5410*/  BSYNC B1 ;  /* 0x0000000000017941 */ /* 0x000fea0003800000 */
.L_x_498:
[----:B01----:R-:W-:Y:S01]  /*5420*/  IADD3 R0, R2, 0x26800, RZ ;  /* 0x0002680002007810 */ /* 0x003fe20007ffe0ff */
[----:B------:R-:W-:Y:S01]  /*5430*/  IMAD R6, R18, 0x1000, R15 ;  /* 0x0000100012067824 */ /* 0x000fe200078e020f */
[----:B------:R-:W-:Y:S01]  /*5440*/  WARPGROUP.ARRIVE ;  /* 0x00000000000079c5 */ /* 0x000fe20000000000 */
[----:B------:R-:W-:Y:S01]  /*5450*/  IMAD.MOV.U32 R7, RZ, RZ, 0x40000040 ;  /* 0x40000040ff077424 */ /* 0x000fe200078e00ff */
[----:B------:R-:W-:Y:S01]  /*5460*/  SHF.R.U32.HI R0, RZ, 0x4, R0 ;  /* 0x00000004ff007819 */ /* 0x000fe20000011600 */
[----:B------:R-:W-:Y:S01]  /*5470*/  IMAD.MOV.U32 R9, RZ, RZ, 0x40000040 ;  /* 0x40000040ff097424 */ /* 0x000fe200078e00ff */
[----:B------:R-:W-:Y:S02]  /*5480*/  R2UR UR6, R6 ;  /* 0x00000000060672ca */ /* 0x000fe400000e0000 */
[----:B------:R-:W0:Y:S01]  /*5490*/  S2R R14, SR_TID.X ;  /* 0x00000000000e7919 */ /* 0x000e220000002100 */
[----:B------:R-:W-:Y:S02]  /*54a0*/  LOP3.LUT R0, R0, 0x3fff, RZ, 0xc0, !PT ;  /* 0x00003fff00007812 */ /* 0x000fe400078ec0ff */
[----:B------:R-:W-:Y:S01]  /*54b0*/  R2UR UR7, R7 ;  /* 0x00000000070772ca */ /* 0x000fe200000e0000 */
[----:B------:R-:W-:Y:S01]  /*54c0*/  IMAD.MOV.U32 R7, RZ, RZ, 0x40000040 ;  /* 0x40000040ff077424 */ /* 0x000fe200078e00ff */
[----:B------:R-:W-:-:S02]  /*54d0*/  LOP3.LUT R8, R0, 0x10000, RZ, 0xfc, !PT ;  /* 0x0001000000087812 */ /* 0x000fc400078efcff */
[----:B------:R-:W-:Y:S01]  /*54e0*/  R2UR UR5, R9 ;  /* 0x00000000090572ca */ /* 0x000fe200000e0000 */
[----:B------:R-:W-:Y:S01]  /*54f0*/  IMAD.MOV.U32 R9, RZ, RZ, 0x40000040 ;  /* 0x40000040ff097424 */ /* 0x000fe200078e00ff */
[----:B------:R-:W-:Y:S02]  /*5500*/  R2UR UR4, R8 ;  /* 0x00000000080472ca */ /* 0x000fe400000e0000 */
[----:B------:R-:W-:-:S11]  /*5510*/  IADD3 R8, R6, 0x80, RZ ;  /* 0x0000008006087810 */ /* 0x000fd60007ffe0ff */
[----:B------:R-:W-:Y:S01]  /*5520*/  HGMMA.64x256x16.F32 R24, gdesc[UR4].tnspB, R24, gsb0 ;  /* 0x43e00000041879f0 */ /* 0x000fe20008000818 */
[----:B------:R-:W-:Y:S02]  /*5530*/  R2UR UR4, R10 ;  /* 0x000000000a0472ca */ /* 0x000fe400000e0000 */
[----:B------:R-:W-:Y:S02]  /*5540*/  R2UR UR5, R11 ;  /* 0x000000000b0572ca */ /* 0x000fe400000e0000 */
[----:B------:R-:W-:Y:S01]  /*5550*/  R2UR UR6, R8 ;  /* 0x00000000080672ca */ /* 0x000fe200000e0000 */
[C---:B------:R-:W-:Y:S01]  /*5560*/  VIADD R8, R6.reuse, 0x100 ;  /* 0x0000010006087836 */ /* 0x040fe20000000000 */
[----:B------:R-:W-:Y:S01]  /*5570*/  R2UR UR7, R9 ;  /* 0x00000000090772ca */ /* 0x000fe200000e0000 */
[----:B------:R-:W-:Y:S01]  /*5580*/  IMAD.MOV.U32 R9, RZ, RZ, 0x40000040 ;  /* 0x40000040ff097424 */ /* 0x000fe200078e00ff */
[----:B------:R-:W-:Y:S02]  /*5590*/  IADD3 R6, R6, 0x180, RZ ;  /* 0x0000018006067810 */ /* 0x000fe40007ffe0ff */
[----:B0-----:R-:W-:-:S04]  /*55a0*/  LOP3.LUT R14, R14, 0x7f, RZ, 0xc0, !PT ;  /* 0x0000007f0e0e7812 */ /* 0x001fc800078ec0ff */
[----:B------:R-:W-:-:S13]  /*55b0*/  ISETP.NE.AND P0, PT, R14, RZ, PT ;  /* 0x000000ff0e00720c */ /* 0x000fda0003f05270 */
[----:B------:R-:W-:-:S04]  /*55c0*/  @!P0 IMAD R0, R18, 0x8, R2 ;  /* 0x0000000812008824 */ /* 0x000fc800078e0202 */
[----:B------:R-:W-:-:S05]  /*55d0*/  @!P0 VIADD R0, R0, 0x28c60 ;  /* 0x00028c6000008836 */ /* 0x000fca0000000000 */
[----:B------:R-:W-:Y:S01]  /*55e0*/  @!P0 PRMT R0, RZ, 0x654, R0 ;  /* 0x00000654ff008816 */ /* 0x000fe20000000000 */
[----:B------:R-:W-:Y:S02]  /*55f0*/  WARPGROUP.DEPBAR.LE gsb0, 0x0 ;  /* 0x00008000000079c5 */ /* 0x000fe40000010000 */
[----:B------:R-:W-:-:S06]  /*5600*/  WARPGROUP.ARRIVE ;  /* 0x00000000000079c5 */ /* 0x000fcc0000000000 */
        /* <DEDUP_REMOVED lines=20> */
[----:B------:R-:W-:Y:S05]  /*5750*/  @P1 BRA `(.L_x_501) ;  /* 0xfffffff000cc1947 */ /* 0x000fea000383ffff */
.L_x_495:
[----:B------:R-:W-:Y:S05]  /*5760*/  BSYNC B0 ;  /* 0x0000000000007941 */ /* 0x000fea0003800000 */
.L_x_494:
[----:B------:R-:W-:Y:S01]  /*5770*/  BAR.SYNC.DEFER_BLOCKING 0xe, 0x100 ;  /* 0x0384000000007b1d */ /* 0x000fe20000010000 */
[C---:B0-----:R-:W-:Y:S01]  /*5780*/  LEA R3, R18.reuse, R188, 0x6 ;  /* 0x000000bc12037211 */ /* 0x041fe200078e30ff */
[----:B------:R-:W-:Y:S01]  /*5790*/  VIADD R18, R18, 0x1 ;  /* 0x0000000112127836 */ /* 0x000fe20000000000 */
[----:B------:R-:W-:Y:S02]  /*57a0*/  PLOP3.LUT P0, PT, PT, PT, PT, 0x8, 0x0 ;  /* 0x000000000000781c */ /* 0x000fe40003f0e170 */
[----:B------:R-:W-:Y:S01]  /*57b0*/  CS2R R20, SRZ ;  /* 0x0000000000147805 */ /* 0x000fe2000001ff00 */
[----:B------:R-:W-:Y:S01]  /*57c0*/  IMAD R3, R3, 0x4, R2 ;  /* 0x0000000403037824 */ /* 0x000fe200078e0202 */
        /* <DEDUP_REMOVED lines=136> */
.L_x_489:
[----:B------:R-:W-:Y:S02]  /*6050*/  ISETP.GE.AND P1, PT, R168, 0x1, PT ;  /* 0x00000001a800780c */ /* 0x000fe40003f26270 */
[----:B------:R-:W-:-:S11]  /*6060*/  PLOP3.LUT P0, PT, PT, PT, PT, 0x80, 0x0 ;  /* 0x000000000000781c */ /* 0x000fd60003f0f070 */
[----:B------:R-:W-:Y:S05]  /*6070*/  @!P1 BRA `(.L_x_490) ;  /* 0x0000006400b49947 */ /* 0x000fea0003800000 */
[----:B------:R-:W0:Y:S01]  /*6080*/  SHFL.IDX PT, R0, R206, RZ, 0x1f ;  /* 0x00001fffce007589 */ /* 0x000e2200000e0000 */
[----:B------:R-:W-:Y:S01]  /*6090*/  BSSY B6, `(.L_x_502) ;  /* 0x000001b000067945 */ /* 0x000fe20003800000 */
[----:B0-----:R-:W-:-:S04]  /*60a0*/  LEA.HI R3, R0, R0, RZ, 0x1 ;  /* 0x0000000000037211 */ /* 0x001fc800078f08ff */
[----:B------:R-:W-:-:S05]  /*60b0*/  LOP3.LUT R3, R3, 0x1fffe, RZ, 0xc0, !PT ;  /* 0x0001fffe03037812 */ /* 0x000fca00078ec0ff */
[----:B------:R-:W-:Y:S02]  /*60c0*/  IMAD.IADD R3, R0, 0x1, -R3 ;  /* 0x0000000100037824 */ /* 0x000fe400078e0a03 */
[----:B------:R-:W-:-:S03]  /*60d0*/  VIADD R0, R2, 0x26800 ;  /* 0x0002680002007836 */ /* 0x000fc60000000000 */
[----:B------:R-:W-:Y:S02]  /*60e0*/  LEA R3, R3, R2, 0xf ;  /* 0x0000000203037211 */ /* 0x000fe400078e78ff */
[----:B------:R-:W-:-:S03]  /*60f0*/  LOP3.LUT P0, RZ, R0, 0x3ff, RZ, 0xc0, !PT ;  /* 0x000003ff00ff7812 */ /* 0x000fc6000780c0ff */
        /* <DEDUP_REMOVED lines=20> */
.L_x_503:
[----:B------:R-:W-:Y:S05]  /*6240*/  BSYNC B6 ;  /* 0x0000000000067941 */ /* 0x000fea0003800000 */
.L_x_502:
[----:B------:R-:W-:Y:S02]  /*6250*/  ULDC UR4, c[0x0][0x3d4] ;  /* 0x0000f50000047ab9 */ /* 0x000fe40000000800 */
[----:B------:R-:W-:-:S13]  /*6260*/  ISETP.LT.AND P0, PT, RZ, UR4, PT ;  /* 0x00000004ff007c0c */ /* 0x000fda000bf01270 */
[----:B------:R-:W-:Y:S05]  /*6270*/  @P0 BRA `(.L_x_504) ;  /* 0x00000000003c0947 */ /* 0x000fea0003800000 */
[----:B------:R-:W-:-:S04]  /*6280*/  LEA.HI R0, R202, R202, RZ, 0x1 ;  /* 0x000000caca007211 */ /* 0x000fc800078f08ff */
[----:B------:R-:W-:-:S04]  /*6290*/  LOP3.LUT R3, R0, 0xfffffffe, RZ, 0xc0, !PT ;  /* 0xfffffffe00037812 */ /* 0x000fc800078ec0ff */
[----:B------:R-:W-:-:S04]  /*62a0*/  IADD3 R3, R202, -R3, RZ ;  /* 0x80000003ca037210 */ /* 0x000fc80007ffe0ff */
[----:B------:R-:W-:-:S04]  /*62b0*/  SHF.L.U32 R3, R3, 0x1f, RZ ;  /* 0x0000001f03037819 */ /* 0x000fc800000006ff */
[----:B------:R0:W1:Y:S03]  /*62c0*/  SYNCS.PHASECHK.TRANS64.TRYWAIT P0, [R2+URZ+0x28c00], R3 ;  /* 0x028c0003020075a7 */ /* 0x000066000800017f */
[----:B-1----:R-:W-:Y:S05]  /*62d0*/  @!P0 NANOSLEEP.SYNCS 0x989680 ;  /* 0x009896800000895d */ /* 0x002fea0003900000 */
[----:B------:R-:W1:Y:S01]  /*62e0*/  @!P0 SYNCS.PHASECHK.TRANS64 P0, [R2+URZ+0x28c00], R3 ;  /* 0x028c0003020085a7 */ /* 0x000e62000800007f */
[----:B------:R-:W-:Y:S04]  /*62f0*/  BSSY B0, `(.L_x_505) ;  /* 0x0000006000007945 */ /* 0x000fe80003800000 */
[----:B-1----:R-:W-:Y:S05]  /*6300*/  @P0 BRA `(.L_x_506) ;  /* 0x0000000000100947 */ /* 0x002fea0003800000 */
.L_x_507:
[----:B-1----:R1:W2:Y:S02]  /*6310*/  SYNCS.PHASECHK.TRANS64.TRYWAIT P0, [R2+URZ+0x28c00], R3 ;  /* 0x028c0003020075a7 */ /* 0x0022a4000800017f */
[----:B--2---:R-:W-:Y:S05]  /*6320*/  @!P0 NANOSLEEP.SYNCS 0x989680 ;  /* 0x009896800000895d */ /* 0x004fea0003900000 */
[----:B------:R-:W2:Y:S02]  /*6330*/  @!P0 SYNCS.PHASECHK.TRANS64 P0, [R2+URZ+0x28c00], R3 ;  /* 0x028c0003020085a7 */ /* 0x000ea4000800007f */
[----:B--2---:R-:W-:Y:S05]  /*6340*/  @!P0 BRA `(.L_x_507) ;  /* 0xfffffffc00f08947 */ /* 0x004fea000383ffff */
.L_x_506:
[----:B------:R-:W-:Y:S05]  /*6350*/  BSYNC B0 ;  /* 0x0000000000007941 */ /* 0x000fea0003800000 */
.L_x_505:
[----:B------:R-:W-:Y:S05]  /*6360*/  BRA `(.L_x_508) ;  /* 0x0000002000747947 */ /* 0x000fea0003800000 */
.L_x_504:
[----:B-----5:R-:W-:Y:S01]  /*6370*/  SHF.R.S32.HI R0, RZ, 0x1f, R27 ;  /* 0x0000001fff007819 */ /* 0x020fe2000001141b */
[----:B------:R-:W-:Y:S01]  /*6380*/  ULDC.64 UR4, c[0x0][0x3d8] ;  /* 0x0000f60000047ab9 */ /* 0x000fe20000000a00 */
[----:B------:R-:W-:Y:S01]  /*6390*/  VIADD R3, R2, 0x20400 ;  /* 0x0002040002037836 */ /* 0x000fe20000000000 */
[----:B------:R-:W-:Y:S01]  /*63a0*/  ULDC.64 UR6, c[0x0][0x3e8] ;  /* 0x0000fa0000067ab9 */ /* 0x000fe20000000a00 */
[----:B------:R-:W-:Y:S01]  /*63b0*/  IMAD.WIDE.U32 R4, R27, UR4, RZ ;  /* 0x000000041b047c25 */ /* 0x000fe2000f8e00ff */
[----:B------:R-:W-:Y:S01]  /*63c0*/  SHF.R.S32.HI R14, RZ, 0x1f, R16 ;  /* 0x0000001fff0e7819 */ /* 0x000fe20000011410 */
[----:B------:R-:W-:Y:S01]  /*63d0*/  BSSY B6, `(.L_x_509) ;  /* 0x0000032000067945 */ /* 0x000fe20003800000 */
[----:B------:R-:W-:Y:S01]  /*63e0*/  LOP3.LUT P0, RZ, R3, 0x3ff, RZ, 0xc0, !PT ;  /* 0x000003ff03ff7812 */ /* 0x000fe2000780c0ff */
[----:B------:R-:W-:Y:S02]  /*63f0*/  IMAD R6, R0, UR4, RZ ;  /* 0x0000000400067c24 */ /* 0x000fe4000f8e02ff */
[----:B------:R-:W-:-:S02]  /*6400*/  IMAD.SHL.U32 R29, R204, 0x4, RZ ;  /* 0x00000004cc1d7824 */ /* 0x000fc400078e00ff */
[----:B------:R-:W-:Y:S01]  /*6410*/  IMAD R11, R27, UR5, R6 ;  /* 0x000000051b0b7c24 */ /* 0x000fe2000f8e0206 */
[----:B------:R-:W-:Y:S01]  /*6420*/  ULDC.64 UR4, c[0x0][0x3c8] ;  /* 0x0000f20000047ab9 */ /* 0x000fe20000000a00 */
[----:B------:R-:W-:Y:S01]  /*6430*/  IMAD R0, R0, UR6, RZ ;  /* 0x0000000600007c24 */ /* 0x000fe2000f8e02ff */
[C---:B------:R-:W-:Y:S01]  /*6440*/  LEA R24, P2, R4.reuse, UR4, 0x1 ;  /* 0x0000000404187c11 */ /* 0x040fe2000f8408ff */
[----:B------:R-:W-:Y:S01]  /*6450*/  IMAD.IADD R11, R11, 0x1, R5 ;  /* 0x000000010b0b7824 */ /* 0x000fe200078e0205 */
[-C--:B------:R-:W-:Y:S01]  /*6460*/  IADD3 R3, P6, R29, R4.reuse, RZ ;  /* 0x000000041d037210 */ /* 0x080fe20007fde0ff */
[C---:B------:R-:W-:Y:S01]  /*6470*/  IMAD R9, R27.reuse, UR7, R0 ;  /* 0x000000071b097c24 */ /* 0x040fe2000f8e0200 */
[----:B------:R-:W-:Y:S01]  /*6480*/  SHF.R.S32.HI R12, RZ, 0x1f, R29 ;  /* 0x0000001fff0c7819 */ /* 0x000fe2000001141d */
[----:B------:R-:W-:Y:S01]  /*6490*/  IMAD.WIDE.U32 R6, R27, UR6, RZ ;  /* 0x000000061b067c25 */ /* 0x000fe2000f8e00ff */
[--C-:B------:R-:W-:Y:S01]  /*64a0*/  LEA.HI.X R26, R4, UR5, R11.reuse, 0x1, P2 ;  /* 0x00000005041a7c11 */ /* 0x100fe200090f0c0b */
[----:B------:R-:W-:Y:S01]  /*64b0*/  ULDC.64 UR6, c[0x0][0x3e0] ;  /* 0x0000f80000067ab9 */ /* 0x000fe20000000a00 */
[----:B------:R-:W-:Y:S01]  /*64c0*/  IADD3 R5, P1, R16, R4, RZ ;  /* 0x0000000410057210 */ /* 0x000fe20007f3e0ff */
[----:B------:R-:W-:Y:S01]  /*64d0*/  IMAD.X R10, R12, 0x1, R11, P6 ;  /* 0x000000010c0a7824 */ /* 0x000fe200030e060b */
[----:B------:R-:W-:-:S02]  /*64e0*/  IADD3 R8, P2, R29, R6, RZ ;  /* 0x000000061d087210 */ /* 0x000fc40007f5e0ff */
[----:B------:R-:W-:Y:S01]  /*64f0*/  IADD3 R9, R9, R7, RZ ;  /* 0x0000000709097210 */ /* 0x000fe20007ffe0ff */
[----:B------:R-:W-:Y:S01]  /*6500*/  IMAD.X R4, R14, 0x1, R11, P1 ;  /* 0x000000010e047824 */ /* 0x000fe200008e060b */
[C---:B------:R-:W-:Y:S02]  /*6510*/  LEA R32, P5, R3.reuse, UR4, 0x1 ;  /* 0x0000000403207c11 */ /* 0x040fe4000f8a08ff */
[----:B------:R-:W-:Y:S01]  /*6520*/  IADD3 R0, P4, R16, R6, RZ ;  /* 0x0000000610007210 */ /* 0x000fe20007f9e0ff */
[----:B------:R-:W-:Y:S01]  /*6530*/  IMAD.X R7, R12, 0x1, R9, P2 ;  /* 0x000000010c077824 */ /* 0x000fe200010e0609 */
[----:B------:R-:W-:Y:S02]  /*6540*/  LEA.HI.X R33, R3, UR5, R10, 0x1, P5 ;  /* 0x0000000503217c11 */ /* 0x000fe4000a8f0c0a */
[----:B------:R-:W-:Y:S02]  /*6550*/  LEA R27, P3, R6, UR6, 0x1 ;  /* 0x00000006061b7c11 */ /* 0x000fe4000f8608ff */
[----:B------:R-:W-:-:S02]  /*6560*/  LEA R34, P6, R8, UR6, 0x1 ;  /* 0x0000000608227c11 */ /* 0x000fc4000f8c08ff */
[C---:B------:R-:W-:Y:S02]  /*6570*/  LEA R36, P1, R5.reuse, UR4, 0x1 ;  /* 0x0000000405247c11 */ /* 0x040fe4000f8208ff */
[----:B------:R-:W-:Y:S02]  /*6580*/  LEA R38, P2, R0, UR6, 0x1 ;  /* 0x0000000600267c11 */ /* 0x000fe4000f8408ff */
[----:B------:R-:W-:Y:S02]  /*6590*/  IADD3.X R3, R14, R9, RZ, P4, !PT ;  /* 0x000000090e037210 */ /* 0x000fe400027fe4ff */
[----:B------:R-:W-:Y:S02]  /*65a0*/  LEA.HI.X R35, R8, UR7, R7, 0x1, P6 ;  /* 0x0000000708237c11 */ /* 0x000fe4000b0f0c07 */
[----:B------:R-:W-:Y:S02]  /*65b0*/  LEA.HI.X R28, R6, UR7, R9, 0x1, P3 ;  /* 0x00000007061c7c11 */ /* 0x000fe400098f0c09 */
[----:B------:R-:W-:-:S02]  /*65c0*/  LEA.HI.X R37, R5, UR5, R4, 0x1, P1 ;  /* 0x0000000505257c11 */ /* 0x000fc400088f0c04 */
[----:B------:R-:W-:Y:S01]  /*65d0*/  LEA.HI.X R39, R0, UR7, R3, 0x1, P2 ;  /* 0x0000000700277c11 */ /* 0x000fe200090f0c03 */
[----:B------:R-:W-:Y:S06]  /*65e0*/  @!P0 BRA `(.L_x_510) ;  /* 0x0000000000408947 */ /* 0x000fec0003800000 */
        /* <DEDUP_REMOVED lines=16> */
.L_x_510:
[----:B------:R-:W-:Y:S05]  /*66f0*/  BSYNC B6 ;  /* 0x0000000000067941 */ /* 0x000fea0003800000 */
.L_x_509:
[----:B------:R-:W-:Y:S01]  /*6700*/  ULDC.U8 UR4, c[0x0][0x3f0] ;  /* 0x0000fc0000047ab9 */ /* 0x000fe20000000000 */
[----:B------:R-:W-:Y:S01]  /*6710*/  BSSY B0, `(.L_x_511) ;  /* 0x00001da000007945 */ /* 0x000fe20003800000 */
[----:B------:R-:W-:-:S13]  /*6720*/  ISETP.NE.AND P0, PT, RZ, UR4, PT ;  /* 0x00000004ff007c0c */ /* 0x000fda000bf05270 */
[----:B------:R-:W-:Y:S05]  /*6730*/  @!P0 BRA `(.L_x_512) ;  /* 0x0000000c00dc8947 */ /* 0x000fea0003800000 */
[----:B------:R-:W-:Y:S01]  /*6740*/  IMAD R30, R25, -0x40, R30 ;  /* 0xffffffc0191e7824 */ /* 0x000fe200078e021e */
[----:B------:R-:W-:Y:S01]  /*6750*/  LEA.HI R0, R202, R202, RZ, 0x1 ;  /* 0x000000caca007211 */ /* 0x000fe200078f08ff */
[----:B------:R-:W-:Y:S01]  /*6760*/  IMAD.SHL.U32 R3, R186, 0x40, RZ ;  /* 0x00000040ba037824 */ /* 0x000fe200078e00ff */
[----:B------:R-:W-:Y:S01]  /*6770*/  BSSY B1, `(.L_x_513) ;  /* 0x000001b000017945 */ /* 0x000fe20003800000 */
[----:B------:R-:W-:Y:S02]  /*6780*/  CS2R R6, SRZ ;  /* 0x0000000000067805 */ /* 0x000fe4000001ff00 */
[----:B------:R-:W-:Y:S02]  /*6790*/  VIMNMX R30, R30, 0x40, PT ;  /* 0x000000401e1e7848 */ /* 0x000fe40003fe0100 */
[----:B------:R-:W-:Y:S02]  /*67a0*/  CS2R R8, SRZ ;  /* 0x0000000000087805 */ /* 0x000fe4000001ff00 */
[----:B------:R-:W-:-:S02]  /*67b0*/  LOP3.LUT R5, R3, 0x1c0, RZ, 0xc0, !PT ;  /* 0x000001c003057812 */ /* 0x000fc400078ec0ff */
[----:B------:R-:W-:Y:S02]  /*67c0*/  CS2R R20, SRZ ;  /* 0x0000000000147805 */ /* 0x000fe4000001ff00 */
[----:B------:R-:W-:Y:S02]  /*67d0*/  ISETP.GE.AND P1, PT, R19, R30, PT ;  /* 0x0000001e1300720c */ /* 0x000fe40003f26270 */
[----:B------:R-:W-:Y:S02]  /*67e0*/  LOP3.LUT R3, R0, 0xfffffffe, RZ, 0xc0, !PT ;  /* 0xfffffffe00037812 */ /* 0x000fe400078ec0ff */
[----:B------:R-:W-:Y:S02]  /*67f0*/  LOP3.LUT R0, R5, 0x18, R16, 0xf8, !PT ;  /* 0x0000001805007812 */ /* 0x000fe400078ef810 */
[----:B------:R-:W-:Y:S01]  /*6800*/  SHF.R.U32.HI R5, RZ, 0x3, R5 ;  /* 0x00000003ff057819 */ /* 0x000fe20000011605 */
[----:B------:R-:W-:-:S03]  /*6810*/  IMAD.IADD R3, R202, 0x1, -R3 ;  /* 0x00000001ca037824 */ /* 0x000fc600078e0a03 */
[----:B------:R-:W-:Y:S02]  /*6820*/  LOP3.LUT R0, R0, R5, RZ, 0x3c, !PT ;  /* 0x0000000500007212 */ /* 0x000fe400078e3cff */
[----:B------:R-:W-:Y:S02]  /*6830*/  CS2R R4, SRZ ;  /* 0x0000000000047805 */ /* 0x000fe4000001ff00 */
[----:B------:R-:W-:Y:S01]  /*6840*/  SHF.L.U32 R25, R3, 0x1f, RZ ;  /* 0x0000001f03197819 */ /* 0x000fe200000006ff */
[----:B------:R-:W-:Y:S06]  /*6850*/  @P1 BRA `(.L_x_514) ;  /* 0x0000000000301947 */ /* 0x000fec0003800000 */
[C---:B------:R-:W-:Y:S01]  /*6860*/  IADD3 R3, R29.reuse, 0x10, RZ ;  /* 0x000000101d037810 */ /* 0x040fe20007ffe0ff */
[----:B------:R-:W-:Y:S01]  /*6870*/  ULDC UR4, c[0x0][0x3d4] ;  /* 0x0000f50000047ab9 */ /* 0x000fe20000000800 */
[----:B------:R-:W-:Y:S02]  /*6880*/  CS2R R8, SRZ ;  /* 0x0000000000087805 */ /* 0x000fe4000001ff00 */
[----:B------:R-:W-:Y:S02]  /*6890*/  ISETP.GE.AND P0, PT, R29, UR4, PT ;  /* 0x000000041d007c0c */ /* 0x000fe4000bf06270 */
[----:B------:R-:W-:Y:S02]  /*68a0*/  CS2R R20, SRZ ;  /* 0x0000000000147805 */ /* 0x000fe4000001ff00 */
[----:B------:R-:W-:Y:S02]  /*68b0*/  ISETP.GE.AND P2, PT, R3, UR4, PT ;  /* 0x0000000403007c0c */ /* 0x000fe4000bf46270 */
[----:B------:R-:W-:-:S02]  /*68c0*/  CS2R R4, SRZ ;  /* 0x0000000000047805 */ /* 0x000fc4000001ff00 */
[----:B------:R-:W-:-:S05]  /*68d0*/  CS2R R6, SRZ ;  /* 0x0000000000067805 */ /* 0x000fca000001ff00 */
[----:B------:R0:W5:Y:S04]  /*68e0*/  @!P0 LDG.E.64 R8, desc[UR40][R32.64] ;  /* 0x0000002820088981 */ /* 0x000168000c1e1b00 */
[----:B------:R0:W5:Y:S04]  /*68f0*/  @!P2 LDG.E.64 R20, desc[UR40][R32.64+0x20] ;  /* 0x000020282014a981 */ /* 0x000168000c1e1b00 */
[----:B------:R0:W5:Y:S04]  /*6900*/  @!P0 LDG.E.64 R4, desc[UR40][R34.64] ;  /* 0x0000002822048981 */ /* 0x000168000c1e1b00 */
[----:B------:R0:W5:Y:S02]  /*6910*/  @!P2 LDG.E.64 R6, desc[UR40][R34.64+0x20] ;  /* 0x000020282206a981 */ /* 0x000164000c1e1b00 */
.L_x_514:
[----:B------:R-:W-:Y:S05]  /*6920*/  BSYNC B1 ;  /* 0x0000000000017941 */ /* 0x000fea0003800000 */
.L_x_513:
[----:B------:R-:W-:-:S03]  /*6930*/  UMOV UR4, 0xffffffff ;  /* 0xffffffff00047882 */ /* 0x000fc60000000000 */
[----:B------:R-:W-:Y:S05]  /*6940*/  BRA.DIV UR4, `(.L_x_515) ;  /* 0x000000e604307947 */ /* 0x000fea000b800000 */
.L_x_678:
[----:B------:R-:W-:-:S03]  /*6950*/  UMOV UR4, 0xffffffff ;  /* 0xffffffff00047882 */ /* 0x000fc60000000000 */
[----:B------:R-:W-:Y:S05]  /*6960*/  BRA.DIV UR4, `(.L_x_516) ;  /* 0x000000e604507947 */ /* 0x000fea000b800000 */
.L_x_681:
[----:B------:R-:W-:-:S03]  /*6970*/  UMOV UR4, 0xffffffff ;  /* 0xffffffff00047882 */ /* 0x000fc60000000000 */
[----:B------:R-:W-:Y:S05]  /*6980*/  BRA.DIV UR4, `(.L_x_517) ;  /* 0x000000e604707947 */ /* 0x000fea000b800000 */
.L_x_684:
[----:B------:R-:W-:-:S03]  /*6990*/  UMOV UR4, 0xffffffff ;  /* 0xffffffff00047882 */ /* 0x000fc60000000000 */
[----:B------:R-:W-:Y:S05]  /*69a0*/  BRA.DIV UR4, `(.L_x_518) ;  /* 0x000000e604907947 */ /* 0x000fea000b800000 */
.L_x_687:
[----:B------:R-:W1:Y:S01]  /*69b0*/  SYNCS.PHASECHK.TRANS64.TRYWAIT P0, [R2+URZ+0x28c00], R25 ;  /* 0x028c0019020075a7 */ /* 0x000e62000800017f */
[----:B------:R-:W-:Y:S01]  /*69c0*/  LOP3.LUT P2, RZ, R186, 0x4, RZ, 0xc0, !PT ;  /* 0x00000004baff7812 */ /* 0x000fe2000784c0ff */
[----:B------:R-:W-:Y:S01]  /*69d0*/  IMAD R3, R189, 0x200, R0 ;  /* 0x00000200bd037824 */ /* 0x000fe200078e0200 */
[--C-:B0----5:R-:W-:Y:S01]  /*69e0*/  SHF.R.U64 R33, R8, 0x10, R9.reuse ;  /* 0x0000001008217819 */ /* 0x121fe20000001209 */
[----:B------:R-:W-:Y:S01]  /*69f0*/  IMAD.MOV.U32 R31, RZ, RZ, R8 ;  /* 0x000000ffff1f7224 */ /* 0x000fe200078e0008 */
[--C-:B------:R-:W-:Y:S01]  /*6a00*/  SHF.R.U32.HI R11, RZ, 0x10, R9.reuse ;  /* 0x00000010ff0b7819 */ /* 0x100fe20000011609 */
[----:B------:R-:W-:Y:S01]  /*6a10*/  IMAD R3, R3, 0x2, R2 ;  /* 0x0000000203037824 */ /* 0x000fe200078e0202 */
[----:B------:R-:W-:Y:S01]  /*6a20*/  MOV R8, R5 ;  /* 0x0000000500087202 */ /* 0x000fe20000000f00 */
[----:B------:R-:W-:Y:S01]  /*6a30*/  IMAD.MOV.U32 R10, RZ, RZ, R9 ;  /* 0x000000ffff0a7224 */ /* 0x000fe200078e0009 */
[----:B------:R-:W-:Y:S01]  /*6a40*/  SHF.R.U64 R35, R4, 0x10, R5 ;  /* 0x0000001004237819 */ /* 0x000fe20000001205 */
[----:B------:R-:W-:Y:S01]  /*6a50*/  IMAD.MOV.U32 R9, RZ, RZ, R21 ;  /* 0x000000ffff097224 */ /* 0x000fe200078e0015 */
[----:B------:R-:W-:Y:S01]  /*6a60*/  SHF.R.U32.HI R13, RZ, 0x10, R5 ;  /* 0x00000010ff0d7819 */ /* 0x000fe20000011605 */
[----:B------:R-:W-:Y:S01]  /*6a70*/  IMAD.MOV.U32 R27, RZ, RZ, R4 ;  /* 0x000000ffff1b7224 */ /* 0x000fe200078e0004 */
[----:B------:R-:W-:Y:S01]  /*6a80*/  MOV R32, R20 ;  /* 0x0000001400207202 */ /* 0x000fe20000000f00 */
[----:B------:R-:W-:Y:S01]  /*6a90*/  IMAD.MOV.U32 R28, RZ, RZ, R6 ;  /* 0x000000ffff1c7224 */ /* 0x000fe200078e0006 */
[--C-:B------:R-:W-:Y:S01]  /*6aa0*/  SHF.R.U64 R34, R20, 0x10, R21.reuse ;  /* 0x0000001014227819 */ /* 0x100fe20000001215 */
[C---:B------:R-:W-:Y:S01]  /*6ab0*/  VIADD R4, R3.reuse, 0x20400 ;  /* 0x0002040003047836 */ /* 0x040fe20000000000 */
[----:B------:R-:W-:Y:S01]  /*6ac0*/  SHF.R.U32.HI R12, RZ, 0x10, R21 ;  /* 0x00000010ff0c7819 */ /* 0x000fe20000011615 */
[----:B------:R-:W-:Y:S01]  /*6ad0*/  BSSY B1, `(.L_x_519) ;  /* 0x000000e000017945 */ /* 0x000fe20003800000 */
[----:B------:R-:W-:Y:S01]  /*6ae0*/  MOV R5, R7 ;  /* 0x0000000700057202 */ /* 0x000fe20000000f00 */
[----:B------:R-:W-:Y:S01]  /*6af0*/  VIADD R0, R3, 0x20440 ;  /* 0x0002044003007836 */ /* 0x000fe20000000000 */
[--C-:B------:R-:W-:Y:S01]  /*6b00*/  SHF.R.U64 R36, R6, 0x10, R7.reuse ;  /* 0x0000001006247819 */ /* 0x100fe20000001207 */
[----:B------:R-:W-:Y:S01]  /*6b10*/  @P2 VIADD R0, R4, 0xffffffc0 ;  /* 0xffffffc004002836 */ /* 0x000fe20000000000 */
[----:B------:R-:W-:-:S02]  /*6b20*/  SHF.R.U32.HI R6, RZ, 0x10, R7 ;  /* 0x00000010ff067819 */ /* 0x000fc40000011607 */
[----:B------:R-:W-:Y:S02]  /*6b30*/  PRMT R31, R31, 0x5410, R10 ;  /* 0x000054101f1f7816 */ /* 0x000fe4000000000a */
[----:B------:R-:W-:Y:S02]  /*6b40*/  PRMT R33, R33, 0x5410, R11 ;  /* 0x0000541021217816 */ /* 0x000fe4000000000b */
[----:B------:R-:W-:Y:S02]  /*6b50*/  PRMT R32, R32, 0x5410, R9 ;  /* 0x0000541020207816 */ /* 0x000fe40000000009 */
[----:B------:R-:W-:Y:S02]  /*6b60*/  PRMT R34, R34, 0x5410, R12 ;  /* 0x0000541022227816 */ /* 0x000fe4000000000c */
[----:B------:R-:W-:Y:S02]  /*6b70*/  PRMT R27, R27, 0x5410, R8 ;  /* 0x000054101b1b7816 */ /* 0x000fe40000000008 */
[----:B------:R-:W-:-:S02]  /*6b80*/  PRMT R35, R35, 0x5410, R13 ;  /* 0x0000541023237816 */ /* 0x000fc4000000000d */
[----:B------:R-:W-:Y:S01]  /*6b90*/  PRMT R28, R28, 0x5410, R5 ;  /* 0x000054101c1c7816 */ /* 0x000fe20000000005 */
[----:B-1----:R-:W-:Y:S06]  /*6ba0*/  @!P0 BRA `(.L_x_520) ;  /* 0x000000e400388947 */ /* 0x002fec0003800000 */
.L_x_688:
[----:B------:R-:W-:Y:S05]  /*6bb0*/  BSYNC B1 ;  /* 0x0000000000017941 */ /* 0x000fea0003800000 */
.L_x_519:
[----:B------:R-:W-:Y:S01]  /*6bc0*/  BSSY B1, `(.L_x_521) ;  /* 0x0000057000017945 */ /* 0x000fe20003800000 */
[----:B------:R-:W-:-:S03]  /*6bd0*/  PRMT R36, R36, 0x5410, R6 ;  /* 0x0000541024247816 */ /* 0x000fc60000000006 */
[----:B------:R-:W-:Y:S05]  /*6be0*/  @P1 BRA `(.L_x_522) ;  /* 0x0000000400501947 */ /* 0x000fea0003800000 */
[----:B------:R-:W1:Y:S01]  /*6bf0*/  LDC R4, c[0x0][0x3d4] ;  /* 0x0000f500ff047b82 */ /* 0x000e620000000800 */
[C---:B------:R-:W-:Y:S01]  /*6c00*/  VIADD R5, R29.reuse, 0x10 ;  /* 0x000000101d057836 */ /* 0x040fe20000000000 */
[----:B------:R-:W-:Y:S01]  /*6c10*/  BSSY B2, `(.L_x_523) ;  /* 0x000002a000027945 */ /* 0x000fe20003800000 */
[----:B-1----:R-:W-:-:S03]  /*6c20*/  ISETP.GE.AND P0, PT, R29, R4, PT ;  /* 0x000000041d00720c */ /* 0x002fc60003f06270 */
[----:B------:R-:W-:-:S10]  /*6c30*/  ISETP.GE.AND P1, PT, R5, R4, PT ;  /* 0x000000040500720c */ /* 0x000fd40003f26270 */
[----:B------:R-:W-:Y:S05]  /*6c40*/  @P0 BRA `(.L_x_524) ;  /* 0x0000000000980947 */ /* 0x000fea0003800000 */
[----:B------:R-:W1:Y:S01]  /*6c50*/  LDS.128 R4, [R3+0x20400] ;  /* 0x0204000003047984 */ /* 0x000e620000000c00 */
[----:B------:R-:W-:Y:S02]  /*6c60*/  HADD2.F32 R15, -RZ, R27.H0_H0 ;  /* 0x2000001bff0f7230 */ /* 0x000fe40000004100 */
[----:B------:R-:W-:Y:S02]  /*6c70*/  HADD2.F32 R13, -RZ, R31.H0_H0 ;  /* 0x2000001fff0d7230 */ /* 0x000fe40000004100 */
[----:B------:R-:W-:Y:S02]  /*6c80*/  HADD2.F32 R12, -RZ, R33.H0_H0 ;  /* 0x20000021ff0c7230 */ /* 0x000fe40000004100 */
[----:B------:R-:W-:Y:S02]  /*6c90*/  HADD2.F32 R14, -RZ, R35.H0_H0 ;  /* 0x20000023ff0e7230 */ /* 0x000fe40000004100 */
[--C-:B-1----:R-:W-:Y:S02]  /*6ca0*/  HADD2.F32 R8, -RZ, R4.reuse.H0_H0 ;  /* 0x20000004ff087230 */ /* 0x102fe40000004100 */
[----:B------:R-:W-:-:S02]  /*6cb0*/  HADD2.F32 R4, -RZ, R4.H1_H1 ;  /* 0x30000004ff047230 */ /* 0x000fc40000004100 */
[--C-:B------:R-:W-:Y:S02]  /*6cc0*/  HADD2.F32 R9, -RZ, R5.reuse.H0_H0 ;  /* 0x20000005ff097230 */ /* 0x100fe40000004100 */
[----:B------:R-:W-:Y:S02]  /*6cd0*/  HADD2.F32 R5, -RZ, R5.H1_H1 ;  /* 0x30000005ff057230 */ /* 0x000fe40000004100 */
[C---:B------:R-:W-:Y:S01]  /*6ce0*/  FMUL.FTZ R21, R4.reuse, R15 ;  /* 0x0000000f04157220 */ /* 0x040fe20000410000 */
[-C--:B------:R-:W-:Y:S01]  /*6cf0*/  FMUL.FTZ R4, R4, R13.reuse ;  /* 0x0000000d04047220 */ /* 0x080fe20000410000 */
[--C-:B------:R-:W-:Y:S02]  /*6d00*/  HADD2.F32 R10, -RZ, R6.reuse.H0_H0 ;  /* 0x20000006ff0a7230 */ /* 0x100fe40000004100 */
[----:B------:R-:W-:Y:S02]  /*6d10*/  HADD2.F32 R11, -RZ, R7.H0_H0 ;  /* 0x20000007ff0b7230 */ /* 0x000fe40000004100 */
[C---:B------:R-:W-:Y:S01]  /*6d20*/  FMUL.FTZ R24, R5.reuse, R14 ;  /* 0x0000000e05187220 */ /* 0x040fe20000410000 */
[C---:B------:R-:W-:Y:S01]  /*6d30*/  FFMA.FTZ R21, R8.reuse, R13, -R21 ;  /* 0x0000000d08157223 */ /* 0x040fe20000010815 */
[----:B------:R-:W-:Y:S01]  /*6d40*/  FFMA.FTZ R20, R8, R15, R4 ;  /* 0x0000000f08147223 */ /* 0x000fe20000010004 */
[----:B------:R-:W-:Y:S01]  /*6d50*/  FMUL.FTZ R26, R5, R12 ;  /* 0x0000000c051a7220 */ /* 0x000fe20000410000 */
[----:B------:R-:W-:-:S02]  /*6d60*/  HADD2.F32 R6, -RZ, R6.H1_H1 ;  /* 0x30000006ff067230 */ /* 0x000fc40000004100 */
[C---:B------:R-:W-:Y:S01]  /*6d70*/  FFMA.FTZ R24, R9.reuse, R12, -R24 ;  /* 0x0000000c09187223 */ /* 0x040fe20000010818 */
[----:B------:R-:W-:Y:S02]  /*6d80*/  HADD2.F32 R7, -RZ, R7.H1_H1 ;  /* 0x30000007ff077230 */ /* 0x000fe40000004100 */
[----:B------:R-:W-:Y:S01]  /*6d90*/  FFMA.FTZ R9, R9, R14, R26 ;  /* 0x0000000e09097223 */ /* 0x000fe2000001001a */
[----:B------:R-:W-:Y:S02]  /*6da0*/  HADD2.F32 R13, -RZ, R27.H1_H1 ;  /* 0x3000001bff0d7230 */ /* 0x000fe40000004100 */
[----:B------:R-:W-:Y:S02]  /*6db0*/  HADD2.F32 R5, -RZ, R31.H1_H1 ;  /* 0x3000001fff057230 */ /* 0x000fe40000004100 */
[----:B------:R-:W-:Y:S02]  /*6dc0*/  HADD2.F32 R8, -RZ, R35.H1_H1 ;  /* 0x30000023ff087230 */ /* 0x000fe40000004100 */
[----:B------:R-:W-:Y:S01]  /*6dd0*/  FMUL.FTZ R15, R6, R13 ;  /* 0x0000000d060f7220 */ /* 0x000fe20000410000 */
[----:B------:R-:W-:-:S02]  /*6de0*/  HADD2.F32 R4, -RZ, R33.H1_H1 ;  /* 0x30000021ff047230 */ /* 0x000fc40000004100 */
[-C--:B------:R-:W-:Y:S01]  /*6df0*/  FMUL.FTZ R12, R6, R5.reuse ;  /* 0x00000005060c7220 */ /* 0x080fe20000410000 */
[C---:B------:R-:W-:Y:S01]  /*6e00*/  FMUL.FTZ R14, R7.reuse, R8 ;  /* 0x00000008070e7220 */ /* 0x040fe20000410000 */
[C---:B------:R-:W-:Y:S01]  /*6e10*/  FFMA.FTZ R6, R10.reuse, R5, -R15 ;  /* 0x000000050a067223 */ /* 0x040fe2000001080f */
[-C--:B0-----:R-:W-:Y:S01]  /*6e20*/  FMUL.FTZ R25, R7, R4.reuse ;  /* 0x0000000407197220 */ /* 0x081fe20000410000 */
[----:B------:R-:W-:Y:S01]  /*6e30*/  FFMA.FTZ R13, R10, R13, R12 ;  /* 0x0000000d0a0d7223 */ /* 0x000fe2000001000c */
[C---:B------:R-:W-:Y:S01]  /*6e40*/  FFMA.FTZ R7, R11.reuse, R4, -R14 ;  /* 0x000000040b077223 */ /* 0x040fe2000001080e */
[----:B------:R-:W-:Y:S01]  /*6e50*/  F2FP.F16.F32.PACK_AB R4, R20, R21 ;  /* 0x000000151404723e */ /* 0x000fe200000000ff */
[----:B------:R-:W-:Y:S01]  /*6e60*/  FFMA.FTZ R8, R11, R8, R25 ;  /* 0x000000080b087223 */ /* 0x000fe20000010019 */
[----:B------:R-:W-:Y:S02]  /*6e70*/  F2FP.F16.F32.PACK_AB R5, R9, R24 ;  /* 0x000000180905723e */ /* 0x000fe400000000ff */
[----:B------:R-:W-:-:S02]  /*6e80*/  F2FP.F16.F32.PACK_AB R6, R13, R6 ;  /* 0x000000060d06723e */ /* 0x000fc400000000ff */
[----:B------:R-:W-:-:S05]  /*6e90*/  F2FP.F16.F32.PACK_AB R7, R8, R7 ;  /* 0x000000070807723e */ /* 0x000fca00000000ff */
[----:B------:R1:W-:Y:S02]  /*6ea0*/  STS.128 [R3+0x20400], R4 ;  /* 0x0204000403007388 */ /* 0x0003e40000000c00 */
.L_x_524:
[----:B------:R-:W-:Y:S05]  /*6eb0*/  BSYNC B2 ;  /* 0x0000000000027941 */ /* 0x000fea0003800000 */
.L_x_523:
[----:B------:R-:W-:Y:S05]  /*6ec0*/  @P1 BRA `(.L_x_522) ;  /* 0x0000000000981947 */ /* 0x000fea0003800000 */
[----:B-1----:R-:W1:Y:S01]  /*6ed0*/  LDS.128 R4, [R0] ;  /* 0x0000000000047984 */ /* 0x002e620000000c00 */
        /* <DEDUP_REMOVED lines=36> */
[----:B------:R2:W-:Y:S02]  /*7120*/  STS.128 [R0], R4 ;  /* 0x0000000400007388 */ /* 0x0005e40000000c00 */
.L_x_522:
[----:B------:R-:W-:Y:S05]  /*7130*/  BSYNC B1 ;  /* 0x0000000000017941 */ /* 0x000fea0003800000 */
.L_x_521:
[----:B------:R-:W-:-:S13]  /*7140*/  ISETP.GE.AND P0, PT, R216, R30, PT ;  /* 0x0000001ed800720c */ /* 0x000fda0003f06270 */
[----:B------:R-:W-:Y:S05]  /*7150*/  @P0 BRA `(.L_x_525) ;  /* 0x0000001000d40947 */ /* 0x000fea0003800000 */
[----:B-12---:R-:W1:Y:S01]  /*7160*/  LDC R4, c[0x0][0x3d4] ;  /* 0x0000f500ff047b82 */ /* 0x006e620000000800 */
        /* <DEDUP_REMOVED lines=8> */
[----:B0-----:R-:W-:Y:S02]  /*71f0*/  HADD2.F32 R25, -RZ, R35.H0_H0 ;  /* 0x20000023ff197230 */ /* 0x001fe40000004100 */
[----:B------:R-:W-:Y:S02]  /*7200*/  HADD2.F32 R21, -RZ, R33.H0_H0 ;  /* 0x20000021ff157230 */ /* 0x000fe40000004100 */
[----:B------:R-:W-:Y:S02]  /*7210*/  HADD2.F32 R24, -RZ, R27.H1_H1 ;  /* 0x3000001bff187230 */ /* 0x000fe40000004100 */
[----:B------:R-:W-:-:S02]  /*7220*/  HADD2.F32 R27, -RZ, R35.H1_H1 ;  /* 0x30000023ff1b7230 */ /* 0x000fc40000004100 */
[--C-:B-1----:R-:W-:Y:S02]  /*7230*/  HADD2.F32 R8, -RZ, R4.reuse.H0_H0 ;  /* 0x20000004ff087230 */ /* 0x102fe40000004100 */
[----:B------:R-:W-:Y:S02]  /*7240*/  HADD2.F32 R4, -RZ, R4.H1_H1 ;  /* 0x30000004ff047230 */ /* 0x000fe40000004100 */
[--C-:B------:R-:W-:Y:S02]  /*7250*/  HADD2.F32 R9, -RZ, R5.reuse.H0_H0 ;  /* 0x20000005ff097230 */ /* 0x100fe40000004100 */
[----:B------:R-:W-:Y:S02]  /*7260*/  HADD2.F32 R5, -RZ, R5.H1_H1 ;  /* 0x30000005ff057230 */ /* 0x000fe40000004100 */
[-C--:B------:R-:W-:Y:S01]  /*7270*/  FMUL.FTZ R13, R20, R4.reuse ;  /* 0x00000004140d7220 */ /* 0x080fe20000410000 */
[----:B------:R-:W-:Y:S01]  /*7280*/  FMUL.FTZ R15, R14, R4 ;  /* 0x000000040e0f7220 */ /* 0x000fe20000410000 */
[----:B------:R-:W-:-:S02]  /*7290*/  HADD2.F32 R10, -RZ, R6.H0_H0 ;  /* 0x20000006ff0a7230 */ /* 0x000fc40000004100 */
[-C--:B------:R-:W-:Y:S01]  /*72a0*/  FMUL.FTZ R12, R25, R5.reuse ;  /* 0x00000005190c7220 */ /* 0x080fe20000410000 */
[-C--:B------:R-:W-:Y:S01]  /*72b0*/  FFMA.FTZ R4, R14, R8.reuse, -R13 ;  /* 0x000000080e047223 */ /* 0x080fe2000001080d */
[----:B------:R-:W-:Y:S01]  /*72c0*/  FFMA.FTZ R15, R20, R8, R15 ;  /* 0x00000008140f7223 */ /* 0x000fe2000001000f */
[C---:B------:R-:W-:Y:S01]  /*72d0*/  FMUL.FTZ R8, R21.reuse, R5 ;  /* 0x0000000515087220 */ /* 0x040fe20000410000 */
[--C-:B------:R-:W-:Y:S02]  /*72e0*/  HADD2.F32 R11, -RZ, R7.reuse.H0_H0 ;  /* 0x20000007ff0b7230 */ /* 0x100fe40000004100 */
[-C--:B------:R-:W-:Y:S01]  /*72f0*/  FFMA.FTZ R5, R21, R9.reuse, -R12 ;  /* 0x0000000915057223 */ /* 0x080fe2000001080c */
[----:B------:R-:W-:Y:S02]  /*7300*/  HADD2.F32 R6, -RZ, R6.H1_H1 ;  /* 0x30000006ff067230 */ /* 0x000fe40000004100 */
[----:B------:R-:W-:Y:S01]  /*7310*/  FFMA.FTZ R8, R25, R9, R8 ;  /* 0x0000000919087223 */ /* 0x000fe20000010008 */
[----:B------:R-:W-:Y:S01]  /*7320*/  HADD2.F32 R7, -RZ, R7.H1_H1 ;  /* 0x30000007ff077230 */ /* 0x000fe20000004100 */
[----:B------:R-:W-:Y:S01]  /*7330*/  F2FP.F16.F32.PACK_AB R4, R15, R4 ;  /* 0x000000040f04723e */ /* 0x000fe200000000ff */
[----:B------:R-:W-:-:S02]  /*7340*/  HADD2.F32 R20, -RZ, R31.H1_H1 ;  /* 0x3000001fff147230 */ /* 0x000fc40000004100 */
[-C--:B------:R-:W-:Y:S01]  /*7350*/  FMUL.FTZ R9, R24, R6.reuse ;  /* 0x0000000618097220 */ /* 0x080fe20000410000 */
[----:B------:R-:W-:Y:S02]  /*7360*/  HADD2.F32 R21, -RZ, R33.H1_H1 ;  /* 0x30000021ff157230 */ /* 0x000fe40000004100 */
[----:B------:R-:W-:Y:S01]  /*7370*/  FMUL.FTZ R12, R27, R7 ;  /* 0x000000071b0c7220 */ /* 0x000fe20000410000 */
[----:B------:R-:W-:Y:S01]  /*7380*/  F2FP.F16.F32.PACK_AB R5, R8, R5 ;  /* 0x000000050805723e */ /* 0x000fe200000000ff */
[C---:B------:R-:W-:Y:S01]  /*7390*/  FMUL.FTZ R13, R20.reuse, R6 ;  /* 0x00000006140d7220 */ /* 0x040fe20000410000 */
[-C--:B------:R-:W-:Y:S01]  /*73a0*/  FFMA.FTZ R6, R20, R10.reuse, -R9 ;  /* 0x0000000a14067223 */ /* 0x080fe20000010809 */
[C---:B------:R-:W-:Y:S01]  /*73b0*/  FMUL.FTZ R14, R21.reuse, R7 ;  /* 0x00000007150e7220 */ /* 0x040fe20000410000 */
[-C--:B------:R-:W-:Y:S01]  /*73c0*/  FFMA.FTZ R7, R21, R11.reuse, -R12 ;  /* 0x0000000b15077223 */ /* 0x080fe2000001080c */
[----:B------:R-:W-:Y:S02]  /*73d0*/  FFMA.FTZ R13, R24, R10, R13 ;  /* 0x0000000a180d7223 */ /* 0x000fe4000001000d */
[----:B------:R-:W-:-:S03]  /*73e0*/  FFMA.FTZ R14, R27, R11, R14 ;  /* 0x0000000b1b0e7223 */ /* 0x000fc6000001000e */
[----:B------:R-:W-:Y:S02]  /*73f0*/  F2FP.F16.F32.PACK_AB R6, R13, R6 ;  /* 0x000000060d06723e */ /* 0x000fe400000000ff */
[----:B------:R-:W-:-:S05]  /*7400*/  F2FP.F16.F32.PACK_AB R7, R14, R7 ;  /* 0x000000070e07723e */ /* 0x000fca00000000ff */
[----:B------:R1:W-:Y:S02]  /*7410*/  STS.128 [R3+0x21400], R4 ;  /* 0x0214000403007388 */ /* 0x0003e40000000c00 */
.L_x_527:
[----:B------:R-:W-:Y:S05]  /*7420*/  BSYNC B1 ;  /* 0x0000000000017941 */ /* 0x000fea0003800000 */
.L_x_526:
[----:B------:R-:W-:Y:S05]  /*7430*/  @P1 BRA `(.L_x_525) ;  /* 0x00000010001c1947 */ /* 0x000fea0003800000 */
[----:B-1----:R-:W1:Y:S01]  /*7440*/  LDS.128 R4, [R0+0x1000] ;  /* 0x0010000000047984 */ /* 0x002e620000000c00 */
[----:B------:R-:W-:Y:S02]  /*7450*/  HADD2.F32 R15, -RZ, R28.H0_H0 ;  /* 0x2000001cff0f7230 */ /* 0x000fe40000004100 */
[----:B------:R-:W-:Y:S02]  /*7460*/  HADD2.F32 R13, -RZ, R32.H0_H0 ;  /* 0x20000020ff0d7230 */ /* 0x000fe40000004100 */
[----:B------:R-:W-:Y:S02]  /*7470*/  HADD2.F32 R20, -RZ, R36.H0_H0 ;  /* 0x20000024ff147230 */ /* 0x000fe40000004100 */
[----:B------:R-:W-:Y:S02]  /*7480*/  HADD2.F32 R14, -RZ, R34.H0_H0 ;  /* 0x20000022ff0e7230 */ /* 0x000fe40000004100 */
[----:B------:R-:W-:Y:S02]  /*7490*/  HADD2.F32 R24, -RZ, R36.H1_H1 ;  /* 0x30000024ff187230 */ /* 0x000fe40000004100 */
[----:B-1----:R-:W-:-:S02]  /*74a0*/  HADD2.F32 R3, -RZ, R4.H0_H0 ;  /* 0x20000004ff037230 */ /* 0x002fc40000004100 */
[----:B------:R-:W-:Y:S02]  /*74b0*/  HADD2.F32 R4, -RZ, R4.H1_H1 ;  /* 0x30000004ff047230 */ /* 0x000fe40000004100 */
[--C-:B------:R-:W-:Y:S02]  /*74c0*/  HADD2.F32 R8, -RZ, R5.reuse.H0_H0 ;  /* 0x20000005ff087230 */ /* 0x100fe40000004100 */
[----:B------:R-:W-:Y:S02]  /*74d0*/  HADD2.F32 R5, -RZ, R5.H1_H1 ;  /* 0x30000005ff057230 */ /* 0x000fe40000004100 */
[-C--:B------:R-:W-:Y:S01]  /*74e0*/  FMUL.FTZ R12, R15, R4.reuse ;  /* 0x000000040f0c7220 */ /* 0x080fe20000410000 */
[C---:B------:R-:W-:Y:S01]  /*74f0*/  FMUL.FTZ R4, R13.reuse, R4 ;  /* 0x000000040d047220 */ /* 0x040fe20000410000 */
[----:B------:R-:W-:Y:S02]  /*7500*/  HADD2.F32 R9, -RZ, R6.H0_H0 ;  /* 0x20000006ff097230 */ /* 0x000fe40000004100 */
[----:B------:R-:W-:Y:S01]  /*7510*/  FMUL.FTZ R11, R20, R5 ;  /* 0x00000005140b7220 */ /* 0x000fe20000410000 */
[----:B------:R-:W-:Y:S01]  /*7520*/  FFMA.FTZ R12, R13, R3, -R12 ;  /* 0x000000030d0c7223 */ /* 0x000fe2000001080c */
[----:B------:R-:W-:-:S02]  /*7530*/  HADD2.F32 R10, -RZ, R7.H0_H0 ;  /* 0x20000007ff0a7230 */ /* 0x000fc40000004100 */
[----:B------:R-:W-:Y:S01]  /*7540*/  FFMA.FTZ R3, R15, R3, R4 ;  /* 0x000000030f037223 */ /* 0x000fe20000010004 */
[----:B------:R-:W-:Y:S02]  /*7550*/  HADD2.F32 R6, -RZ, R6.H1_H1 ;  /* 0x30000006ff067230 */ /* 0x000fe40000004100 */
[C---:B------:R-:W-:Y:S01]  /*7560*/  FMUL.FTZ R5, R14.reuse, R5 ;  /* 0x000000050e057220 */ /* 0x040fe20000410000 */
[----:B------:R-:W-:Y:S02]  /*7570*/  HADD2.F32 R7, -RZ, R7.H1_H1 ;  /* 0x30000007ff077230 */ /* 0x000fe40000004100 */
[-C--:B------:R-:W-:Y:S01]  /*7580*/  FFMA.FTZ R11, R14, R8.reuse, -R11 ;  /* 0x000000080e0b7223 */ /* 0x080fe2000001080b */
[----:B------:R-:W-:Y:S02]  /*7590*/  HADD2.F32 R15, -RZ, R28.H1_H1 ;  /* 0x3000001cff0f7230 */ /* 0x000fe40000004100 */
[----:B------:R-:W-:Y:S01]  /*75a0*/  FFMA.FTZ R8, R20, R8, R5 ;  /* 0x0000000814087223 */ /* 0x000fe20000010005 */
[----:B------:R-:W-:-:S02]  /*75b0*/  HADD2.F32 R13, -RZ, R32.H1_H1 ;  /* 0x30000020ff0d7230 */ /* 0x000fc40000004100 */
[-C--:B------:R-:W-:Y:S01]  /*75c0*/  FMUL.FTZ R5, R24, R7.reuse ;  /* 0x0000000718057220 */ /* 0x080fe20000410000 */
[----:B------:R-:W-:Y:S02]  /*75d0*/  HADD2.F32 R14, -RZ, R34.H1_H1 ;  /* 0x30000022ff0e7230 */ /* 0x000fe40000004100 */
[----:B------:R-:W-:Y:S01]  /*75e0*/  FMUL.FTZ R4, R15, R6 ;  /* 0x000000060f047220 */ /* 0x000fe20000410000 */
[----:B------:R-:W-:Y:S01]  /*75f0*/  F2FP.F16.F32.PACK_AB R12, R3, R12 ;  /* 0x0000000c030c723e */ /* 0x000fe200000000ff */
[C---:B------:R-:W-:Y:S01]  /*7600*/  FMUL.FTZ R6, R13.reuse, R6 ;  /* 0x000000060d067220 */ /* 0x040fe20000410000 */
[C---:B------:R-:W-:Y:S01]  /*7610*/  FMUL.FTZ R7, R14.reuse, R7 ;  /* 0x000000070e077220 */ /* 0x040fe20000410000 */
[-C--:B------:R-:W-:Y:S01]  /*7620*/  FFMA.FTZ R4, R13, R9.reuse, -R4 ;  /* 0x000000090d047223 */ /* 0x080fe20000010804 */
[-C--:B------:R-:W-:Y:S01]  /*7630*/  FFMA.FTZ R5, R14, R10.reuse, -R5 ;  /* 0x0000000a0e057223 */ /* 0x080fe20000010805 */
[----:B------:R-:W-:Y:S01]  /*7640*/  FFMA.FTZ R9, R15, R9, R6 ;  /* 0x000000090f097223 */ /* 0x000fe20000010006 */
[----:B------:R-:W-:Y:S01]  /*7650*/  FFMA.FTZ R10, R24, R10, R7 ;  /* 0x0000000a180a7223 */ /* 0x000fe20000010007 */
[----:B------:R-:W-:-:S03]  /*7660*/  F2FP.F16.F32.PACK_AB R13, R8, R11 ;  /* 0x0000000b080d723e */ /* 0x000fc600000000ff */
[----:B------:R-:W-:Y:S02]  /*7670*/  F2FP.F16.F32.PACK_AB R14, R9, R4 ;  /* 0x00000004090e723e */ /* 0x000fe400000000ff */
[----:B------:R-:W-:-:S05]  /*7680*/  F2FP.F16.F32.PACK_AB R15, R10, R5 ;  /* 0x000000050a0f723e */ /* 0x000fca00000000ff */
[----:B------:R3:W-:Y:S01]  /*7690*/  STS.128 [R0+0x1000], R12 ;  /* 0x0010000c00007388 */ /* 0x0007e20000000c00 */
[----:B------:R-:W-:Y:S05]  /*76a0*/  BRA `(.L_x_525) ;  /* 0x0000000c00807947 */ /* 0x000fea0003800000 */
.L_x_512:
[----:B------:R-:W0:Y:S01]  /*76b0*/  LDC R9, c[0x0][0x3d4] ;  /* 0x0000f500ff097b82 */ /* 0x000e220000000800 */
[----:B------:R-:W-:Y:S01]  /*76c0*/  IMAD R30, R25, -0x40, R30 ;  /* 0xffffffc0191e7824 */ /* 0x000fe200078e021e */
[----:B------:R-:W-:Y:S02]  /*76d0*/  CS2R R34, SRZ ;  /* 0x0000000000227805 */ /* 0x000fe4000001ff00 */
[----:B------:R-:W-:Y:S02]  /*76e0*/  CS2R R32, SRZ ;  /* 0x0000000000207805 */ /* 0x000fe4000001ff00 */
[----:B------:R-:W-:Y:S02]  /*76f0*/  CS2R R6, SRZ ;  /* 0x0000000000067805 */ /* 0x000fe4000001ff00 */
[----:B------:R-:W-:Y:S02]  /*7700*/  CS2R R4, SRZ ;  /* 0x0000000000047805 */ /* 0x000fe4000001ff00 */
[----:B------:R-:W-:-:S02]  /*7710*/  VIMNMX R30, R30, 0x40, PT ;  /* 0x000000401e1e7848 */ /* 0x000fc40003fe0100 */
[----:B0-----:R-:W-:-:S04]  /*7720*/  ISETP.GE.AND P0, PT, R16, R9, PT ;  /* 0x000000091000720c */ /* 0x001fc80003f06270 */
[----:B------:R-:W-:-:S13]  /*7730*/  ISETP.GE.OR P1, PT, R19, R30, P0 ;  /* 0x0000001e1300720c */ /* 0x000fda0000726670 */
[----:B------:R0:W5:Y:S04]  /*7740*/  @!P1 LDG.E.128 R32, desc[UR40][R36.64] ;  /* 0x0000002824209981 */ /* 0x000168000c1e1d00 */
[----:B------:R0:W5:Y:S01]  /*7750*/  @!P1 LDG.E.128 R4, desc[UR40][R38.64] ;  /* 0x0000002826049981 */ /* 0x000162000c1e1d00 */
[----:B------:R-:W-:Y:S01]  /*7760*/  UMOV UR4, 0xffffffff ;  /* 0xffffffff00047882 */ /* 0x000fe20000000000 */
[----:B------:R-:W-:Y:S02]  /*7770*/  LEA.HI R0, R202, R202, RZ, 0x1 ;  /* 0x000000caca007211 */ /* 0x000fe400078f08ff */
[----:B------:R-:W-:Y:S05]  /*7780*/  BRA.DIV UR4, `(.L_x_528) ;  /* 0x000000da04547947 */ /* 0x000fea000b800000 */
.L_x_691:
[----:B------:R-:W-:Y:S01]  /*7790*/  UMOV UR4, 0xffffffff ;  /* 0xffffffff00047882 */ /* 0x000fe20000000000 */
[----:B------:R-:W-:Y:S02]  /*77a0*/  LOP3.LUT R3, R0, 0xfffffffe, RZ, 0xc0, !PT ;  /* 0xfffffffe00037812 */ /* 0x000fe400078ec0ff */
[----:B------:R-:W-:Y:S05]  /*77b0*/  BRA.DIV UR4, `(.L_x_529) ;  /* 0x000000da04707947 */ /* 0x000fea000b800000 */
.L_x_694:
[----:B------:R-:W-:Y:S01]  /*77c0*/  UMOV UR4, 0xffffffff ;  /* 0xffffffff00047882 */ /* 0x000fe20000000000 */
[----:B------:R-:W-:Y:S02]  /*77d0*/  IADD3 R3, R202, -R3, RZ ;  /* 0x80000003ca037210 */ /* 0x000fe40007ffe0ff */
[----:B------:R-:W-:Y:S05]  /*77e0*/  BRA.DIV UR4, `(.L_x_530) ;  /* 0x000000da048c7947 */ /* 0x000fea000b800000 */
.L_x_697:
[----:B------:R-:W-:Y:S01]  /*77f0*/  UMOV UR4, 0xffffffff ;  /* 0xffffffff00047882 */ /* 0x000fe20000000000 */
[----:B------:R-:W-:Y:S02]  /*7800*/  SHF.L.U32 R3, R3, 0x1f, RZ ;  /* 0x0000001f03037819 */ /* 0x000fe400000006ff */
[----:B------:R-:W-:Y:S05]  /*7810*/  BRA.DIV UR4, `(.L_x_531) ;  /* 0x000000da04a87947 */ /* 0x000fea000b800000 */
.L_x_700:
[----:B------:R-:W1:Y:S01]  /*7820*/  SYNCS.PHASECHK.TRANS64.TRYWAIT P1, [R2+URZ+0x28c00], R3 ;  /* 0x028c0003020075a7 */ /* 0x000e62000802017f */
[----:B0----5:R-:W-:Y:S01]  /*7830*/  IMAD.MOV.U32 R38, RZ, RZ, R34 ;  /* 0x000000ffff267224 */ /* 0x021fe200078e0022 */
[----:B------:R-:W-:Y:S01]  /*7840*/  MOV R0, R35 ;  /* 0x0000002300007202 */ /* 0x000fe20000000f00 */
[----:B------:R-:W-:Y:S01]  /*7850*/  IMAD.MOV.U32 R39, RZ, RZ, R32 ;  /* 0x000000ffff277224 */ /* 0x000fe200078e0020 */
[----:B------:R-:W-:Y:S01]  /*7860*/  SHF.R.U64 R42, R4, 0x10, R5 ;  /* 0x00000010042a7819 */ /* 0x000fe20000001205 */
[----:B------:R-:W-:Y:S01]  /*7870*/  IMAD.MOV.U32 R8, RZ, RZ, R33 ;  /* 0x000000ffff087224 */ /* 0x000fe200078e0021 */
[----:B------:R-:W-:Y:S01]  /*7880*/  PRMT R38, R38, 0x5410, R0 ;  /* 0x0000541026267816 */ /* 0x000fe20000000000 */
[----:B------:R-:W-:Y:S01]  /*7890*/  IMAD.MOV.U32 R0, RZ, RZ, R4 ;  /* 0x000000ffff007224 */ /* 0x000fe200078e0004 */
[--C-:B------:R-:W-:Y:S01]  /*78a0*/  SHF.R.U32.HI R4, RZ, 0x10, R5.reuse ;  /* 0x00000010ff047819 */ /* 0x100fe20000011605 */
[----:B------:R-:W-:Y:S01]  /*78b0*/  IMAD.MOV.U32 R37, RZ, RZ, R6 ;  /* 0x000000ffff257224 */ /* 0x000fe200078e0006 */
[----:B------:R-:W-:Y:S01]  /*78c0*/  PRMT R39, R39, 0x5410, R8 ;  /* 0x0000541027277816 */ /* 0x000fe20000000008 */
[----:B------:R-:W-:Y:S01]  /*78d0*/  IMAD.MOV.U32 R8, RZ, RZ, R5 ;  /* 0x000000ffff087224 */ /* 0x000fe200078e0005 */
[----:B------:R-:W-:Y:S01]  /*78e0*/  MOV R36, R7 ;  /* 0x0000000700247202 */ /* 0x000fe20000000f00 */
[----:B------:R-:W-:Y:S01]  /*78f0*/  BSSY B1, `(.L_x_532) ;  /* 0x0000011000017945 */ /* 0x000fe20003800000 */
[----:B------:R-:W-:-:S02]  /*7900*/  SHF.R.U64 R40, R32, 0x10, R33 ;  /* 0x0000001020287819 */ /* 0x000fc40000001221 */
[----:B------:R-:W-:Y:S02]  /*7910*/  SHF.R.U32.HI R10, RZ, 0x10, R33 ;  /* 0x00000010ff0a7819 */ /* 0x000fe40000011621 */
[--C-:B------:R-:W-:Y:S02]  /*7920*/  SHF.R.U64 R41, R34, 0x10, R35.reuse ;  /* 0x0000001022297819 */ /* 0x100fe40000001223 */
[----:B------:R-:W-:Y:S02]  /*7930*/  SHF.R.U32.HI R11, RZ, 0x10, R35 ;  /* 0x00000010ff0b7819 */ /* 0x000fe40000011623 */
[--C-:B------:R-:W-:Y:S02]  /*7940*/  SHF.R.U64 R43, R6, 0x10, R7.reuse ;  /* 0x00000010062b7819 */ /* 0x100fe40000001207 */
[----:B------:R-:W-:Y:S02]  /*7950*/  SHF.R.U32.HI R5, RZ, 0x10, R7 ;  /* 0x00000010ff057819 */ /* 0x000fe40000011607 */
[----:B------:R-:W-:-:S02]  /*7960*/  ISETP.GE.OR P2, PT, R19, R30, P0 ;  /* 0x0000001e1300720c */ /* 0x000fc40000746670 */
[----:B------:R-:W-:Y:S01]  /*7970*/  PRMT R36, R36, 0x5410, R0 ;  /* 0x0000541024247816 */ /* 0x000fe20000000000 */
[----:B------:R-:W-:Y:S01]  /*7980*/  IMAD.IADD R0, R16, 0x1, R9 ;  /* 0x0000000110007824 */ /* 0x000fe200078e0209 */
[----:B------:R-:W-:Y:S02]  /*7990*/  ISETP.GE.OR P0, PT, R216, R30, P0 ;  /* 0x0000001ed800720c */ /* 0x000fe40000706670 */
[----:B------:R-:W-:Y:S02]  /*79a0*/  PRMT R40, R40, 0x5410, R10 ;  /* 0x0000541028287816 */ /* 0x000fe4000000000a */
[----:B------:R-:W-:Y:S02]  /*79b0*/  PRMT R41, R41, 0x5410, R11 ;  /* 0x0000541029297816 */ /* 0x000fe4000000000b */
[----:B------:R-:W-:Y:S02]  /*79c0*/  PRMT R37, R37, 0x5410, R8 ;  /* 0x0000541025257816 */ /* 0x000fe40000000008 */
[----:B------:R-:W-:-:S02]  /*79d0*/  PRMT R42, R42, 0x5410, R4 ;  /* 0x000054102a2a7816 */ /* 0x000fc40000000004 */
[----:B------:R-:W-:Y:S01]  /*79e0*/  PRMT R43, R43, 0x5410, R5 ;  /* 0x000054102b2b7816 */ /* 0x000fe20000000005 */
[----:B-1----:R-:W-:Y:S06]  /*79f0*/  @!P1 BRA `(.L_x_533) ;  /* 0x000000d800589947 */ /* 0x002fec0003800000 */
.L_x_701:
[----:B------:R-:W-:Y:S05]  /*7a00*/  BSYNC B1 ;  /* 0x0000000000017941 */ /* 0x000fea0003800000 */
.L_x_532:
[----:B------:R-:W-:Y:S01]  /*7a10*/  BSSY B1, `(.L_x_534) ;  /* 0x0000059000017945 */ /* 0x000fe20003800000 */
[----:B------:R-:W-:-:S03]  /*7a20*/  LOP3.LUT R0, R0, 0x38, RZ, 0xc0, !PT ;  /* 0x0000003800007812 */ /* 0x000fc600078ec0ff */
[----:B------:R-:W-:Y:S05]  /*7a30*/  @P2 BRA `(.L_x_535) ;  /* 0x0000000400582947 */ /* 0x000fea0003800000 */
[----:B0-----:R-:W-:Y:S02]  /*7a40*/  IMAD.SHL.U32 R3, R186, 0x40, RZ ;  /* 0x00000040ba037824 */ /* 0x001fe400078e00ff */
[----:B------:R-:W-:Y:S02]  /*7a50*/  HADD2.F32 R26, -RZ, R39.H0_H0 ;  /* 0x20000027ff1a7230 */ /* 0x000fe40000004100 */
[----:B------:R-:W-:Y:S01]  /*7a60*/  HADD2.F32 R28, -RZ, R36.H1_H1 ;  /* 0x30000024ff1c7230 */ /* 0x000fe20000004100 */
[----:B------:R-:W-:Y:S01]  /*7a70*/  LOP3.LUT R5, R3, 0x1c0, RZ, 0xc0, !PT ;  /* 0x000001c003057812 */ /* 0x000fe200078ec0ff */
[----:B------:R-:W-:Y:S02]  /*7a80*/  HADD2.F32 R25, -RZ, R42.H0_H0 ;  /* 0x2000002aff197230 */ /* 0x000fe40000004100 */
[----:B------:R-:W-:Y:S01]  /*7a90*/  HADD2.F32 R27, -RZ, R37.H1_H1 ;  /* 0x30000025ff1b7230 */ /* 0x000fe20000004100 */
[----:B------:R-:W-:Y:S02]  /*7aa0*/  LOP3.LUT R3, R5, 0x38, R16, 0xf8, !PT ;  /* 0x0000003805037812 */ /* 0x000fe400078ef810 */
[----:B------:R-:W-:-:S04]  /*7ab0*/  SHF.R.U32.HI R6, RZ, 0x3, R5 ;  /* 0x00000003ff067819 */ /* 0x000fc80000011605 */
[----:B------:R-:W-:-:S05]  /*7ac0*/  LOP3.LUT R4, R3, R6, RZ, 0x3c, !PT ;  /* 0x0000000603047212 */ /* 0x000fca00078e3cff */
[----:B------:R-:W-:Y:S01]  /*7ad0*/  IMAD R3, R189, 0x200, R4 ;  /* 0x00000200bd037824 */ /* 0x000fe200078e0204 */
[----:B------:R-:W-:-:S04]  /*7ae0*/  LOP3.LUT R4, R6, R0, R5, 0x1e, !PT ;  /* 0x0000000006047212 */ /* 0x000fc800078e1e05 */
[----:B------:R-:W-:Y:S01]  /*7af0*/  LEA R33, R3, R2, 0x1 ;  /* 0x0000000203217211 */ /* 0x000fe200078e08ff */
[----:B------:R-:W-:-:S04]  /*7b00*/  IMAD R3, R189, 0x200, R4 ;  /* 0x00000200bd037824 */ /* 0x000fc800078e0204 */
[----:B------:R-:W-:Y:S01]  /*7b10*/  IMAD R35, R3, 0x2, R2 ;  /* 0x0000000203237824 */ /* 0x000fe200078e0202 */
[----:B------:R-:W0:Y:S04]  /*7b20*/  LDS.128 R8, [R33+0x20400] ;  /* 0x0204000021087984 */ /* 0x000e280000000c00 */
[----:B------:R-:W1:Y:S01]  /*7b30*/  LDS.128 R4, [R35+0x20400] ;  /* 0x0204000023047984 */ /* 0x000e620000000c00 */
[--C-:B0-----:R-:W-:Y:S02]  /*7b40*/  HADD2.F32 R3, -RZ, R8.reuse.H0_H0 ;  /* 0x20000008ff037230 */ /* 0x101fe40000004100 */
[----:B------:R-:W-:Y:S02]  /*7b50*/  HADD2.F32 R8, -RZ, R8.H1_H1 ;  /* 0x30000008ff087230 */ /* 0x000fe40000004100 */
[----:B-1----:R-:W-:-:S02]  /*7b60*/  HADD2.F32 R15, -RZ, R4.H0_H0 ;  /* 0x20000004ff0f7230 */ /* 0x002fc40000004100 */
[----:B------:R-:W-:Y:S02]  /*7b70*/  HADD2.F32 R4, -RZ, R4.H1_H1 ;  /* 0x30000004ff047230 */ /* 0x000fe40000004100 */
[----:B------:R-:W-:Y:S02]  /*7b80*/  HADD2.F32 R20, -RZ, R5.H0_H0 ;  /* 0x20000005ff147230 */ /* 0x000fe40000004100 */
[C---:B------:R-:W-:Y:S01]  /*7b90*/  FMUL.FTZ R30, R15.reuse, R28 ;  /* 0x0000001c0f1e7220 */ /* 0x040fe20000410000 */
[-C--:B------:R-:W-:Y:S01]  /*7ba0*/  FMUL.FTZ R32, R15, R26.reuse ;  /* 0x0000001a0f207220 */ /* 0x080fe20000410000 */
[----:B------:R-:W-:Y:S02]  /*7bb0*/  HADD2.F32 R15, -RZ, R40.H0_H0 ;  /* 0x20000028ff0f7230 */ /* 0x000fe40000004100 */
[----:B------:R-:W-:Y:S01]  /*7bc0*/  FMUL.FTZ R29, R4, R25 ;  /* 0x00000019041d7220 */ /* 0x000fe20000410000 */
[C---:B------:R-:W-:Y:S01]  /*7bd0*/  FFMA.FTZ R30, R3.reuse, R26, -R30 ;  /* 0x0000001a031e7223 */ /* 0x040fe2000001081e */
[----:B------:R-:W-:Y:S01]  /*7be0*/  FFMA.FTZ R32, R3, R28, R32 ;  /* 0x0000001c03207223 */ /* 0x000fe20000010020 */
[----:B------:R-:W-:-:S02]  /*7bf0*/  HADD2.F32 R3, -RZ, R39.H1_H1 ;  /* 0x30000027ff037230 */ /* 0x000fc40000004100 */
[-C--:B------:R-:W-:Y:S01]  /*7c00*/  FMUL.FTZ R31, R4, R15.reuse ;  /* 0x0000000f041f7220 */ /* 0x080fe20000410000 */
[----:B------:R-:W-:Y:S01]  /*7c10*/  FFMA.FTZ R29, R8, R15, -R29 ;  /* 0x0000000f081d7223 */ /* 0x000fe2000001081d */
[----:B------:R-:W-:Y:S02]  /*7c20*/  HADD2.F32 R12, -RZ, R9.H0_H0 ;  /* 0x20000009ff0c7230 */ /* 0x000fe40000004100 */
[C---:B------:R-:W-:Y:S01]  /*7c30*/  FMUL.FTZ R15, R20.reuse, R27 ;  /* 0x0000001b140f7220 */ /* 0x040fe20000410000 */
[----:B------:R-:W-:Y:S02]  /*7c40*/  HADD2.F32 R5, -RZ, R5.H1_H1 ;  /* 0x30000005ff057230 */ /* 0x000fe40000004100 */
[----:B------:R-:W-:Y:S01]  /*7c50*/  FMUL.FTZ R20, R20, R3 ;  /* 0x0000000314147220 */ /* 0x000fe20000410000 */
[----:B------:R-:W-:Y:S02]  /*7c60*/  HADD2.F32 R26, -RZ, R42.H1_H1 ;  /* 0x3000002aff1a7230 */ /* 0x000fe40000004100 */
[----:B------:R-:W-:Y:S01]  /*7c70*/  FFMA.FTZ R31, R8, R25, R31 ;  /* 0x00000019081f7223 */ /* 0x000fe2000001001f */
[----:B------:R-:W-:-:S02]  /*7c80*/  HADD2.F32 R4, -RZ, R40.H1_H1 ;  /* 0x30000028ff047230 */ /* 0x000fc40000004100 */
[C---:B------:R-:W-:Y:S01]  /*7c90*/  FFMA.FTZ R15, R12.reuse, R3, -R15 ;  /* 0x000000030c0f7223 */ /* 0x040fe2000001080f */
[----:B------:R-:W-:Y:S02]  /*7ca0*/  HADD2.F32 R9, -RZ, R9.H1_H1 ;  /* 0x30000009ff097230 */ /* 0x000fe40000004100 */
[----:B------:R-:W-:Y:S01]  /*7cb0*/  FFMA.FTZ R20, R12, R27, R20 ;  /* 0x0000001b0c147223 */ /* 0x000fe20000010014 */
[----:B------:R-:W-:Y:S02]  /*7cc0*/  HADD2.F32 R21, -RZ, R6.H0_H0 ;  /* 0x20000006ff157230 */ /* 0x000fe40000004100 */
[C---:B------:R-:W-:Y:S01]  /*7cd0*/  FMUL.FTZ R28, R5.reuse, R26 ;  /* 0x0000001a051c7220 */ /* 0x040fe20000410000 */
[----:B------:R-:W-:Y:S02]  /*7ce0*/  HADD2.F32 R8, -RZ, R38.H0_H0 ;  /* 0x20000026ff087230 */ /* 0x000fe40000004100 */
[----:B------:R-:W-:Y:S01]  /*7cf0*/  FMUL.FTZ R34, R5, R4 ;  /* 0x0000000405227220 */ /* 0x000fe20000410000 */
[----:B------:R-:W-:-:S02]  /*7d00*/  HADD2.F32 R12, -RZ, R37.H0_H0 ;  /* 0x20000025ff0c7230 */ /* 0x000fc40000004100 */
[----:B------:R-:W-:Y:S01]  /*7d10*/  FFMA.FTZ R28, R9, R4, -R28 ;  /* 0x00000004091c7223 */ /* 0x000fe2000001081c */
[----:B------:R-:W-:Y:S02]  /*7d20*/  HADD2.F32 R6, -RZ, R6.H1_H1 ;  /* 0x30000006ff067230 */ /* 0x000fe40000004100 */
[C---:B------:R-:W-:Y:S01]  /*7d30*/  FMUL.FTZ R27, R21.reuse, R8 ;  /* 0x00000008151b7220 */ /* 0x040fe20000410000 */
[----:B------:R-:W-:Y:S02]  /*7d40*/  HADD2.F32 R5, -RZ, R43.H0_H0 ;  /* 0x2000002bff057230 */ /* 0x000fe40000004100 */
[----:B------:R-:W-:Y:S01]  /*7d50*/  FMUL.FTZ R4, R21, R12 ;  /* 0x0000000c15047220 */ /* 0x000fe20000410000 */
[--C-:B------:R-:W-:Y:S02]  /*7d60*/  HADD2.F32 R13, -RZ, R10.reuse.H0_H0 ;  /* 0x2000000aff0d7230 */ /* 0x100fe40000004100 */
[----:B------:R-:W-:Y:S01]  /*7d70*/  FFMA.FTZ R21, R9, R26, R34 ;  /* 0x0000001a09157223 */ /* 0x000fe20000010022 */
[----:B------:R-:W-:-:S02]  /*7d80*/  HADD2.F32 R10, -RZ, R10.H1_H1 ;  /* 0x3000000aff0a7230 */ /* 0x000fc40000004100 */
[----:B------:R-:W-:Y:S01]  /*7d90*/  FMUL.FTZ R9, R6, R5 ;  /* 0x0000000506097220 */ /* 0x000fe20000410000 */
[----:B------:R-:W-:Y:S02]  /*7da0*/  HADD2.F32 R3, -RZ, R41.H0_H0 ;  /* 0x20000029ff037230 */ /* 0x000fe40000004100 */
[C---:B------:R-:W-:Y:S01]  /*7db0*/  FFMA.FTZ R27, R13.reuse, R12, R27 ;  /* 0x0000000c0d1b7223 */ /* 0x040fe2000001001b */
[----:B------:R-:W-:Y:S01]  /*7dc0*/  FFMA.FTZ R25, R13, R8, -R4 ;  /* 0x000000080d197223 */ /* 0x000fe20000010804 */
[----:B------:R-:W-:Y:S02]  /*7dd0*/  HADD2.F32 R24, -RZ, R7.H0_H0 ;  /* 0x20000007ff187230 */ /* 0x000fe40000004100 */
[-C--:B------:R-:W-:Y:S01]  /*7de0*/  FFMA.FTZ R12, R10, R3.reuse, -R9 ;  /* 0x000000030a0c7223 */ /* 0x080fe20000010809 */
[----:B------:R-:W-:Y:S01]  /*7df0*/  FMUL.FTZ R13, R6, R3 ;  /* 0x00000003060d7220 */ /* 0x000fe20000410000 */
[----:B------:R-:W-:Y:S02]  /*7e00*/  HADD2.F32 R9, -RZ, R36.H0_H0 ;  /* 0x20000024ff097230 */ /* 0x000fe40000004100 */
[----:B------:R-:W-:-:S02]  /*7e10*/  HADD2.F32 R3, -RZ, R38.H1_H1 ;  /* 0x30000026ff037230 */ /* 0x000fc40000004100 */
[----:B------:R-:W-:Y:S01]  /*7e20*/  FFMA.FTZ R10, R10, R5, R13 ;  /* 0x000000050a0a7223 */ /* 0x000fe2000001000d */
[----:B------:R-:W-:Y:S02]  /*7e30*/  HADD2.F32 R7, -RZ, R7.H1_H1 ;  /* 0x30000007ff077230 */ /* 0x000fe40000004100 */
[C---:B------:R-:W-:Y:S01]  /*7e40*/  FMUL.FTZ R5, R24.reuse, R9 ;  /* 0x0000000918057220 */ /* 0x040fe20000410000 */
[----:B------:R-:W-:Y:S02]  /*7e50*/  HADD2.F32 R6, -RZ, R43.H1_H1 ;  /* 0x3000002bff067230 */ /* 0x000fe40000004100 */
[----:B------:R-:W-:Y:S01]  /*7e60*/  FMUL.FTZ R24, R24, R3 ;  /* 0x0000000318187220 */ /* 0x000fe20000410000 */
[----:B------:R-:W-:Y:S01]  /*7e70*/  HADD2.F32 R4, -RZ, R41.H1_H1 ;  /* 0x30000029ff047230 */ /* 0x000fe20000004100 */
[----:B------:R-:W-:Y:S01]  /*7e80*/  F2FP.F16.F32.PACK_AB R10, R10, R27 ;  /* 0x0000001b0a0a723e */ /* 0x000fe200000000ff */
[--C-:B------:R-:W-:Y:S02]  /*7e90*/  HADD2.F32 R14, -RZ, R11.reuse.H0_H0 ;  /* 0x2000000bff0e7230 */ /* 0x100fe40000004100 */
[----:B------:R-:W-:Y:S01]  /*7ea0*/  FMUL.FTZ R8, R7, R6 ;  /* 0x0000000607087220 */ /* 0x000fe20000410000 */
[----:B------:R-:W-:-:S02]  /*7eb0*/  HADD2.F32 R11, -RZ, R11.H1_H1 ;  /* 0x3000000bff0b7230 */ /* 0x000fc40000004100 */
[-C--:B------:R-:W-:Y:S01]  /*7ec0*/  FMUL.FTZ R13, R7, R4.reuse ;  /* 0x00000004070d7220 */ /* 0x080fe20000410000 */
[C---:B------:R-:W-:Y:S01]  /*7ed0*/  FFMA.FTZ R7, R14.reuse, R3, -R5 ;  /* 0x000000030e077223 */ /* 0x040fe20000010805 */
[----:B------:R-:W-:Y:S01]  /*7ee0*/  FFMA.FTZ R24, R14, R9, R24 ;  /* 0x000000090e187223 */ /* 0x000fe20000010018 */
[C---:B------:R-:W-:Y:S01]  /*7ef0*/  FFMA.FTZ R14, R11.reuse, R4, -R8 ;  /* 0x000000040b0e7223 */ /* 0x040fe20000010808 */
[----:B------:R-:W-:Y:S01]  /*7f00*/  FFMA.FTZ R11, R11, R6, R13 ;  /* 0x000000060b0b7223 */ /* 0x000fe2000001000d */
[----:B------:R-:W-:Y:S02]  /*7f10*/  F2FP.F16.F32.PACK_AB R4, R29, R30 ;  /* 0x0000001e1d04723e */ /* 0x000fe400000000ff */
[----:B------:R-:W-:Y:S02]  /*7f20*/  F2FP.F16.F32.PACK_AB R5, R28, R15 ;  /* 0x0000000f1c05723e */ /* 0x000fe400000000ff */
[----:B------:R-:W-:Y:S02]  /*7f30*/  F2FP.F16.F32.PACK_AB R6, R12, R25 ;  /* 0x000000190c06723e */ /* 0x000fe400000000ff */
[----:B------:R-:W-:-:S02]  /*7f40*/  F2FP.F16.F32.PACK_AB R7, R14, R7 ;  /* 0x000000070e07723e */ /* 0x000fc400000000ff */
[----:B------:R-:W-:Y:S02]  /*7f50*/  F2FP.F16.F32.PACK_AB R8, R31, R32 ;  /* 0x000000201f08723e */ /* 0x000fe400000000ff */
[----:B------:R-:W-:Y:S01]  /*7f60*/  F2FP.F16.F32.PACK_AB R9, R21, R20 ;  /* 0x000000141509723e */ /* 0x000fe200000000ff */
[----:B------:R1:W-:Y:S01]  /*7f70*/  STS.128 [R33+0x20400], R4 ;  /* 0x0204000421007388 */ /* 0x0003e20000000c00 */
[----:B------:R-:W-:-:S05]  /*7f80*/  F2FP.F16.F32.PACK_AB R11, R11, R24 ;  /* 0x000000180b0b723e */ /* 0x000fca00000000ff */
[----:B------:R1:W-:Y:S02]  /*7f90*/  STS.128 [R35+0x20400], R8 ;  /* 0x0204000823007388 */ /* 0x0003e40000000c00 */
.L_x_535:
[----:B------:R-:W-:Y:S05]  /*7fa0*/  BSYNC B1 ;  /* 0x0000000000017941 */ /* 0x000fea0003800000 */
.L_x_534:
[----:B------:R-:W-:Y:S05]  /*7fb0*/  @P0 BRA `(.L_x_525) ;  /* 0x00000004003c0947 */ /* 0x000fea0003800000 */
[----:B0-----:R-:W-:Y:S01]  /*7fc0*/  LOP3.LUT R3, R215, R0, R209, 0x1e, !PT ;  /* 0x00000000d7037212 */ /* 0x001fe200078e1ed1 */
[----:B-1----:R-:W0:Y:S01]  /*7fd0*/  LDS.128 R8, [R207+0x20400] ;  /* 0x02040000cf087984 */ /* 0x002e220000000c00 */
[----:B------:R-:W-:Y:S02]  /*7fe0*/  HADD2.F32 R28, -RZ, R36.H1_H1 ;  /* 0x30000024ff1c7230 */ /* 0x000fe40000004100 */
[----:B------:R-:W-:Y:S02]  /*7ff0*/  HADD2.F32 R26, -RZ, R39.H0_H0 ;  /* 0x20000027ff1a7230 */ /* 0x000fe40000004100 */
[----:B------:R-:W-:Y:S02]  /*8000*/  IMAD.IADD R3, R210, 0x1, R3 ;  /* 0x00000001d2037824 */ /* 0x000fe400078e0203 */
[--C-:B------:R-:W-:Y:S02]  /*8010*/  HADD2.F32 R30, -RZ, R42.reuse.H0_H0 ;  /* 0x2000002aff1e7230 */ /* 0x100fe40000004100 */
[----:B------:R-:W-:Y:S01]  /*8020*/  HADD2.F32 R32, -RZ, R37.H1_H1 ;  /* 0x30000025ff207230 */ /* 0x000fe20000004100 */
[----:B------:R-:W-:Y:S01]  /*8030*/  LEA R3, R3, R2, 0x1 ;  /* 0x0000000203037211 */ /* 0x000fe200078e08ff */
[----:B------:R-:W-:-:S02]  /*8040*/  HADD2.F32 R35, -RZ, R42.H1_H1 ;  /* 0x3000002aff237230 */ /* 0x000fc40000004100 */
[----:B------:R-:W-:Y:S02]  /*8050*/  HADD2.F32 R33, -RZ, R38.H0_H0 ;  /* 0x20000026ff217230 */ /* 0x000fe40000004100 */
[----:B------:R-:W1:Y:S01]  /*8060*/  LDS.128 R4, [R3+0x20400] ;  /* 0x0204000003047984 */ /* 0x000e620000000c00 */
[----:B------:R-:W-:Y:S02]  /*8070*/  HADD2.F32 R37, -RZ, R37.H0_H0 ;  /* 0x20000025ff257230 */ /* 0x000fe40000004100 */
[--C-:B0-----:R-:W-:Y:S02]  /*8080*/  HADD2.F32 R0, -RZ, R8.reuse.H0_H0 ;  /* 0x20000008ff007230 */ /* 0x101fe40000004100 */
[----:B------:R-:W-:Y:S02]  /*8090*/  HADD2.F32 R8, -RZ, R8.H1_H1 ;  /* 0x30000008ff087230 */ /* 0x000fe40000004100 */
[--C-:B------:R-:W-:Y:S02]  /*80a0*/  HADD2.F32 R12, -RZ, R9.reuse.H0_H0 ;  /* 0x20000009ff0c7230 */ /* 0x100fe40000004100 */
[----:B------:R-:W-:-:S02]  /*80b0*/  HADD2.F32 R9, -RZ, R9.H1_H1 ;  /* 0x30000009ff097230 */ /* 0x000fc40000004100 */
[--C-:B------:R-:W-:Y:S02]  /*80c0*/  HADD2.F32 R13, -RZ, R10.reuse.H0_H0 ;  /* 0x2000000aff0d7230 */ /* 0x100fe40000004100 */
[----:B------:R-:W-:Y:S02]  /*80d0*/  HADD2.F32 R10, -RZ, R10.H1_H1 ;  /* 0x3000000aff0a7230 */ /* 0x000fe40000004100 */
[--C-:B------:R-:W-:Y:S02]  /*80e0*/  HADD2.F32 R14, -RZ, R11.reuse.H0_H0 ;  /* 0x2000000bff0e7230 */ /* 0x100fe40000004100 */
[----:B------:R-:W-:Y:S02]  /*80f0*/  HADD2.F32 R11, -RZ, R11.H1_H1 ;  /* 0x3000000bff0b7230 */ /* 0x000fe40000004100 */
[--C-:B-1----:R-:W-:Y:S02]  /*8100*/  HADD2.F32 R15, -RZ, R4.reuse.H0_H0 ;  /* 0x20000004ff0f7230 */ /* 0x102fe40000004100 */
[----:B------:R-:W-:-:S02]  /*8110*/  HADD2.F32 R4, -RZ, R4.H1_H1 ;  /* 0x30000004ff047230 */ /* 0x000fc40000004100 */
[--C-:B------:R-:W-:Y:S02]  /*8120*/  HADD2.F32 R20, -RZ, R5.reuse.H0_H0 ;  /* 0x20000005ff147230 */ /* 0x100fe40000004100 */
[-C--:B------:R-:W-:Y:S01]  /*8130*/  FMUL.FTZ R25, R28, R15.reuse ;  /* 0x0000000f1c197220 */ /* 0x080fe20000410000 */
[----:B------:R-:W-:Y:S01]  /*8140*/  FMUL.FTZ R15, R26, R15 ;  /* 0x0000000f1a0f7220 */ /* 0x000fe20000410000 */
[----:B------:R-:W-:Y:S01]  /*8150*/  FMUL.FTZ R27, R30, R4 ;  /* 0x000000041e1b7220 */ /* 0x000fe20000410000 */
[----:B------:R-:W-:Y:S02]  /*8160*/  HADD2.F32 R5, -RZ, R5.H1_H1 ;  /* 0x30000005ff057230 */ /* 0x000fe40000004100 */
[-C--:B------:R-:W-:Y:S01]  /*8170*/  FFMA.FTZ R25, R26, R0.reuse, -R25 ;  /* 0x000000001a197223 */ /* 0x080fe20000010819 */
[----:B------:R-:W-:Y:S02]  /*8180*/  HADD2.F32 R26, -RZ, R40.H0_H0 ;  /* 0x20000028ff1a7230 */ /* 0x000fe40000004100 */
[----:B------:R-:W-:Y:S01]  /*8190*/  FFMA.FTZ R15, R28, R0, R15 ;  /* 0x000000001c0f7223 */ /* 0x000fe2000001000f */
[----:B------:R-:W-:-:S02]  /*81a0*/  HADD2.F32 R0, -RZ, R39.H1_H1 ;  /* 0x30000027ff007230 */ /* 0x000fc40000004100 */
[----:B------:R-:W-:Y:S02]  /*81b0*/  HADD2.F32 R21, -RZ, R6.H0_H0 ;  /* 0x20000006ff157230 */ /* 0x000fe40000004100 */
[C---:B------:R-:W-:Y:S01]  /*81c0*/  FMUL.FTZ R29, R26.reuse, R4 ;  /* 0x000000041a1d7220 */ /* 0x040fe20000410000 */
[----:B------:R-:W-:Y:S01]  /*81d0*/  FFMA.FTZ R4, R26, R8, -R27 ;  /* 0x000000081a047223 */ /* 0x000fe2000001081b */
[-C--:B------:R-:W-:Y:S01]  /*81e0*/  FMUL.FTZ R27, R32, R20.reuse ;  /* 0x00000014201b7220 */ /* 0x080fe20000410000 */
[----:B------:R-:W-:Y:S01]  /*81f0*/  FMUL.FTZ R31, R0, R20 ;  /* 0x00000014001f7220 */ /* 0x000fe20000410000 */
[----:B------:R-:W-:Y:S01]  /*8200*/  FFMA.FTZ R8, R30, R8, R29 ;  /* 0x000000081e087223 */ /* 0x000fe2000001001d */
[----:B------:R-:W-:Y:S02]  /*8210*/  HADD2.F32 R29, -RZ, R40.H1_H1 ;  /* 0x30000028ff1d7230 */ /* 0x000fe40000004100 */
[----:B------:R-:W-:Y:S01]  /*8220*/  FFMA.FTZ R27, R0, R12, -R27 ;  /* 0x0000000c001b7223 */ /* 0x000fe2000001081b */
[----:B------:R-:W-:-:S02]  /*8230*/  HADD2.F32 R6, -RZ, R6.H1_H1 ;  /* 0x30000006ff067230 */ /* 0x000fc40000004100 */
[----:B------:R-:W-:Y:S01]  /*8240*/  FFMA.FTZ R31, R32, R12, R31 ;  /* 0x0000000c201f7223 */ /* 0x000fe2000001001f */
[----:B------:R-:W-:Y:S02]  /*8250*/  HADD2.F32 R30, -RZ, R43.H0_H0 ;  /* 0x2000002bff1e7230 */ /* 0x000fe40000004100 */
[-C--:B------:R-:W-:Y:S01]  /*8260*/  FMUL.FTZ R0, R35, R5.reuse ;  /* 0x0000000523007220 */ /* 0x080fe20000410000 */
[----:B------:R-:W-:Y:S01]  /*8270*/  FMUL.FTZ R12, R29, R5 ;  /* 0x000000051d0c7220 */ /* 0x000fe20000410000 */
[----:B------:R-:W-:Y:S02]  /*8280*/  HADD2.F32 R28, -RZ, R41.H0_H0 ;  /* 0x20000029ff1c7230 */ /* 0x000fe40000004100 */
[-C--:B------:R-:W-:Y:S01]  /*8290*/  FMUL.FTZ R20, R37, R21.reuse ;  /* 0x0000001525147220 */ /* 0x080fe20000410000 */
[----:B------:R-:W-:Y:S01]  /*82a0*/  FMUL.FTZ R26, R33, R21 ;  /* 0x00000015211a7220 */ /* 0x000fe20000410000 */
[----:B------:R-:W-:Y:S01]  /*82b0*/  FMUL.FTZ R5, R30, R6 ;  /* 0x000000061e057220 */ /* 0x000fe20000410000 */
[-C--:B------:R-:W-:Y:S01]  /*82c0*/  FFMA.FTZ R0, R29, R9.reuse, -R0 ;  /* 0x000000091d007223 */ /* 0x080fe20000010800 */
[----:B------:R-:W-:Y:S01]  /*82d0*/  FFMA.FTZ R12, R35, R9, R12 ;  /* 0x00000009230c7223 */ /* 0x000fe2000001000c */
[-C--:B------:R-:W-:Y:S01]  /*82e0*/  FFMA.FTZ R20, R33, R13.reuse, -R20 ;  /* 0x0000000d21147223 */ /* 0x080fe20000010814 */
[----:B------:R-:W-:Y:S01]  /*82f0*/  FFMA.FTZ R26, R37, R13, R26 ;  /* 0x0000000d251a7223 */ /* 0x000fe2000001001a */
[----:B------:R-:W-:-:S02]  /*8300*/  HADD2.F32 R24, -RZ, R7.H0_H0 ;  /* 0x20000007ff187230 */ /* 0x000fc40000004100 */
[C---:B------:R-:W-:Y:S01]  /*8310*/  FMUL.FTZ R13, R28.reuse, R6 ;  /* 0x000000061c0d7220 */ /* 0x040fe20000410000 */
[-C--:B------:R-:W-:Y:S01]  /*8320*/  FFMA.FTZ R9, R28, R10.reuse, -R5 ;  /* 0x0000000a1c097223 */ /* 0x080fe20000010805 */
[----:B------:R-:W-:Y:S01]  /*8330*/  HADD2.F32 R7, -RZ, R7.H1_H1 ;  /* 0x30000007ff077230 */ /* 0x000fe20000004100 */
[----:B------:R-:W-:Y:S01]  /*8340*/  F2FP.F16.F32.PACK_AB R4, R4, R25 ;  /* 0x000000190404723e */ /* 0x000fe200000000ff */
[----:B------:R-:W-:Y:S02]  /*8350*/  HADD2.F32 R32, -RZ, R36.H0_H0 ;  /* 0x20000024ff207230 */ /* 0x000fe40000004100 */
[----:B------:R-:W-:Y:S01]  /*8360*/  FFMA.FTZ R13, R30, R10, R13 ;  /* 0x0000000a1e0d7223 */ /* 0x000fe2000001000d */
[----:B------:R-:W-:Y:S02]  /*8370*/  HADD2.F32 R28, -RZ, R38.H1_H1 ;  /* 0x30000026ff1c7230 */ /* 0x000fe40000004100 */
[----:B------:R-:W-:Y:S02]  /*8380*/  HADD2.F32 R33, -RZ, R43.H1_H1 ;  /* 0x3000002bff217230 */ /* 0x000fe40000004100 */
[----:B------:R-:W-:Y:S01]  /*8390*/  FMUL.FTZ R5, R32, R24 ;  /* 0x0000001820057220 */ /* 0x000fe20000410000 */
[----:B------:R-:W-:-:S02]  /*83a0*/  HADD2.F32 R29, -RZ, R41.H1_H1 ;  /* 0x30000029ff1d7230 */ /* 0x000fc40000004100 */
[C---:B------:R-:W-:Y:S01]  /*83b0*/  FMUL.FTZ R21, R28.reuse, R24 ;  /* 0x000000181c157220 */ /* 0x040fe20000410000 */
[----:B------:R-:W-:Y:S01]  /*83c0*/  F2FP.F16.F32.PACK_AB R30, R13, R26 ;  /* 0x0000001a0d1e723e */ /* 0x000fe200000000ff */
[-C--:B------:R-:W-:Y:S01]  /*83d0*/  FMUL.FTZ R6, R33, R7.reuse ;  /* 0x0000000721067220 */ /* 0x080fe20000410000 */
[C---:B------:R-:W-:Y:S01]  /*83e0*/  FMUL.FTZ R24, R29.reuse, R7 ;  /* 0x000000071d187220 */ /* 0x040fe20000410000 */
[-C--:B------:R-:W-:Y:S02]  /*83f0*/  FFMA.FTZ R7, R28, R14.reuse, -R5 ;  /* 0x0000000e1c077223 */ /* 0x080fe40000010805 */
[-C--:B------:R-:W-:Y:S01]  /*8400*/  FFMA.FTZ R10, R29, R11.reuse, -R6 ;  /* 0x0000000b1d0a7223 */ /* 0x080fe20000010806 */
[----:B------:R-:W-:Y:S01]  /*8410*/  FFMA.FTZ R21, R32, R14, R21 ;  /* 0x0000000e20157223 */ /* 0x000fe20000010015 */
[----:B------:R-:W-:Y:S01]  /*8420*/  FFMA.FTZ R24, R33, R11, R24 ;  /* 0x0000000b21187223 */ /* 0x000fe20000010018 */
[----:B------:R-:W-:Y:S02]  /*8430*/  F2FP.F16.F32.PACK_AB R5, R0, R27 ;  /* 0x0000001b0005723e */ /* 0x000fe400000000ff */
[----:B------:R-:W-:-:S02]  /*8440*/  F2FP.F16.F32.PACK_AB R29, R12, R31 ;  /* 0x0000001f0c1d723e */ /* 0x000fc400000000ff */
[----:B------:R-:W-:Y:S02]  /*8450*/  F2FP.F16.F32.PACK_AB R6, R9, R20 ;  /* 0x000000140906723e */ /* 0x000fe400000000ff */
[----:B------:R-:W-:Y:S02]  /*8460*/  F2FP.F16.F32.PACK_AB R7, R10, R7 ;  /* 0x000000070a07723e */ /* 0x000fe400000000ff */
[----:B------:R-:W-:Y:S02]  /*8470*/  F2FP.F16.F32.PACK_AB R28, R8, R15 ;  /* 0x0000000f081c723e */ /* 0x000fe400000000ff */
[----:B------:R-:W-:Y:S01]  /*8480*/  F2FP.F16.F32.PACK_AB R31, R24, R21 ;  /* 0x00000015181f723e */ /* 0x000fe200000000ff */
[----:B------:R4:W-:Y:S04]  /*8490*/  STS.128 [R207+0x20400], R4 ;  /* 0x02040004cf007388 */ /* 0x0009e80000000c00 */
[----:B------:R4:W-:Y:S02]  /*84a0*/  STS.128 [R3+0x20400], R28 ;  /* 0x0204001c03007388 */ /* 0x0009e40000000c00 */
.L_x_525:
[----:B------:R-:W-:Y:S05]  /*84b0*/  BSYNC B0 ;  /* 0x0000000000007941 */ /* 0x000fea0003800000 */
.L_x_511:
[----:B------:R-:W-:Y:S01]  /*84c0*/  @!PT LDS RZ, [RZ] ;  /* 0x00000000fffff984 */ /* 0x000fe20000000800 */
[----:B------:R-:W-:Y:S01]  /*84d0*/  @!PT LDS RZ, [RZ] ;  /* 0x00000000fffff984 */ /* 0x000fe20000000800 */
[----:B------:R-:W-:Y:S01]  /*84e0*/  @!PT LDS RZ, [RZ] ;  /* 0x00000000fffff984 */ /* 0x000fe20000000800 */
[----:B------:R-:W-:Y:S01]  /*84f0*/  @!PT LDS RZ, [RZ] ;  /* 0x00000000fffff984 */ /* 0x000fe20000000800 */
[----:B------:R5:W-:Y:S06]  /*8500*/  MEMBAR.ALL.CTA ;  /* 0x0000000000007992 */ /* 0x000bec0000008000 */
[----:B-----5:R-:W5:Y:S01]  /*8510*/  FENCE.VIEW.ASYNC.S ;  /* 0x00000000000073c6 */ /* 0x020f620000000000 */
[----:B------:R-:W-:Y:S05]  /*8520*/  WARPSYNC.ALL ;  /* 0x0000000000007948 */ /* 0x000fea0003800000 */
[----:B-----5:R-:W-:Y:S06]  /*8530*/  BAR.SYNC.DEFER_BLOCKING 0xd, 0x80 ;  /* 0x0342000000007b1d */ /* 0x020fec0000010000 */
.L_x_508:
[----:B------:R-:W-:-:S13]  /*8540*/  ISETP.NE.AND P0, PT, R184, 0x3, PT ;  /* 0x00000003b800780c */ /* 0x000fda0003f05270 */
[----:B------:R-:W-:Y:S05]  /*8550*/  @!P0 BRA `(.L_x_536) ;  /* 0x0000000000048947 */ /* 0x000fea0003800000 */
[----:B------:R-:W-:Y:S01]  /*8560*/  BPT.TRAP 0x1 ;  /* 0x000000040000795c */ /* 0x000fe20000300000 */
.L_x_536:
[----:B---3--:R-:W-:Y:S01]  /*8570*/  IMAD R15, R18, 0x8, R2 ;  /* 0x00000008120f7824 */ /* 0x008fe200078e0202 */
[----:B------:R-:W-:-:S04]  /*8580*/  SHF.L.U32 R58, R23, 0x1f, RZ ;  /* 0x0000001f173a7819 */ /* 0x000fc800000006ff */
[----:B------:R3:W0:Y:S01]  /*8590*/  SYNCS.PHASECHK.TRANS64.TRYWAIT P1, [R15+URZ+0x28c30], R58 ;  /* 0x028c303a0f0075a7 */ /* 0x000622000802017f */
[----:B------:R-:W-:Y:S05]  /*85a0*/  @!P0 BRA `(.L_x_537) ;  /* 0x0000000000048947 */ /* 0x000fea0003800000 */
[----:B------:R-:W-:Y:S01]  /*85b0*/  BPT.TRAP 0x1 ;  /* 0x000000040000795c */ /* 0x000fe20000300000 */
.L_x_537:
[C---:B--2---:R-:W-:Y:S02]  /*85c0*/  VIADD R0, R2.reuse, 0x22400 ;  /* 0x0002240002007836 */ /* 0x044fe40000000000 */
[----:B01--4-:R-:W-:-:S03]  /*85d0*/  VIADD R3, R2, 0x20400 ;  /* 0x0002040002037836 */ /* 0x013fc60000000000 */
[----:B------:R-:W-:Y:S02]  /*85e0*/  SHF.R.U32.HI R0, RZ, 0x4, R0 ;  /* 0x00000004ff007819 */ /* 0x000fe40000011600 */
[----:B------:R-:W-:Y:S02]  /*85f0*/  SHF.R.U32.HI R3, RZ, 0x4, R3 ;  /* 0x00000004ff037819 */ /* 0x000fe40000011603 */
[----:B------:R-:W-:Y:S02]  /*8600*/  LOP3.LUT R0, R0, 0x3fff, RZ, 0xc0, !PT ;  /* 0x00003fff00007812 */ /* 0x000fe400078ec0ff */
[----:B------:R-:W-:Y:S02]  /*8610*/  LOP3.LUT R3, R3, 0x3fff, RZ, 0xc0, !PT ;  /* 0x00003fff03037812 */ /* 0x000fe400078ec0ff */
[----:B------:R-:W-:Y:S01]  /*8620*/  LOP3.LUT R0, R0, 0x10000, RZ, 0xfc, !PT ;  /* 0x0001000000007812 */ /* 0x000fe200078efcff */
[----:B------:R-:W-:Y:S06]  /*8630*/  @P1 BRA `(.L_x_538) ;  /* 0x0000000000081947 */ /* 0x000fec0003800000 */
[----:B------:R-:W0:Y:S02]  /*8640*/  SYNCS.PHASECHK.TRANS64.TRYWAIT P1, [R15+URZ+0x28c30], R58 ;  /* 0x028c303a0f0075a7 */ /* 0x000e24000802017f */
[----:B0-----:R-:W-:Y:S05]  /*8650*/  @!P1 BRA `(.L_x_539) ;  /* 0x000000cc00549947 */ /* 0x001fea0003800000 */
.L_x_538:
[----:B------:R-:W-:Y:S01]  /*8660*/  IMAD.MOV.U32 R5, RZ, RZ, 0x40000040 ;  /* 0x40000040ff057424 */ /* 0x000fe200078e00ff */
[----:B------:R-:W-:Y:S01]  /*8670*/  LOP3.LUT R4, R3, 0x10000, RZ, 0xfc, !PT ;  /* 0x0001000003047812 */ /* 0x000fe200078efcff */
[----:B------:R-:W-:Y:S01]  /*8680*/  IMAD.MOV.U32 R11, RZ, RZ, 0x40000040 ;  /* 0x40000040ff0b7424 */ /* 0x000fe200078e00ff */
[----:B------:R-:W-:Y:S01]  /*8690*/  LEA R10, R18, R0, 0x9 ;  /* 0x00000000120a7211 */ /* 0x000fe200078e48ff */
[----:B------:R-:W-:Y:S05]  /*86a0*/  WARPSYNC.ALL ;  /* 0x0000000000007948 */ /* 0x000fea0003800000 */
[C---:B------:R-:W-:Y:S01]  /*86b0*/  R2UR UR4, R4.reuse ;  /* 0x00000000040472ca */ /* 0x040fe200000e0000 */
[----:B-----5:R-:W-:Y:S01]  /*86c0*/  WARPGROUP.ARRIVE ;  /* 0x00000000000079c5 */ /* 0x020fe20000000000 */
[----:B------:R-:W-:Y:S01]  /*86d0*/  R2UR UR5, R5 ;  /* 0x00000000050572ca */ /* 0x000fe200000e0000 */
[----:B------:R-:W-:Y:S01]  /*86e0*/  VIADD R8, R4, 0x2 ;  /* 0x0000000204087836 */ /* 0x000fe20000000000 */
[C---:B------:R-:W-:Y:S01]  /*86f0*/  R2UR UR6, R10.reuse ;  /* 0x000000000a0672ca */ /* 0x040fe200000e0000 */
[----:B------:R-:W-:Y:S01]  /*8700*/  IMAD.MOV.U32 R9, RZ, RZ, 0x40000040 ;  /* 0x40000040ff097424 */ /* 0x000fe200078e00ff */
[----:B------:R-:W-:Y:S01]  /*8710*/  R2UR UR7, R11 ;  /* 0x000000000b0772ca */ /* 0x000fe200000e0000 */
[----:B------:R-:W-:Y:S01]  /*8720*/  IMAD.MOV.U32 R7, RZ, RZ, 0x40000040 ;  /* 0x40000040ff077424 */ /* 0x000fe200078e00ff */
[C---:B------:R-:W-:Y:S01]  /*8730*/  IADD3 R6, R10.reuse, 0x2, RZ ;  /* 0x000000020a067810 */ /* 0x040fe20007ffe0ff */
[----:B------:R-:W-:Y:S01]  /*8740*/  IMAD.MOV.U32 R13, RZ, RZ, 0x40000040 ;  /* 0x40000040ff0d7424 */ /* 0x000fe200078e00ff */
[C---:B------:R-:W-:Y:S01]  /*8750*/  IADD3 R12, R10.reuse, 0x4, RZ ;  /* 0x000000040a0c7810 */ /* 0x040fe20007ffe0ff */
[----:B------:R-:W-:Y:S01]  /*8760*/  IMAD.MOV.U32 R5, RZ, RZ, 0x40000040 ;  /* 0x40000040ff057424 */ /* 0x000fe200078e00ff */
[----:B------:R-:W-:Y:S01]  /*8770*/  IADD3 R10, R10, 0x6, RZ ;  /* 0x000000060a0a7810 */ /* 0x000fe20007ffe0ff */
[----:B------:R-:W-:Y:S01]  /*8780*/  IMAD.MOV.U32 R11, RZ, RZ, 0x40000040 ;  /* 0x40000040ff0b7424 */ /* 0x000fe200078e00ff */
[----:B------:R-:W1:Y:S01]  /*8790*/  S2R R60, SR_TID.X ;  /* 0x00000000003c7919 */ /* 0x000e620000002100 */
[----:B------:R-:W-:-:S04]  /*87a0*/  IMAD R3, R182, -0x40, R168 ;  /* 0xffffffc0b6037824 */ /* 0x000fc800078e02a8 */
[----:B------:R-:W-:Y:S01]  /*87b0*/  HGMMA.64x64x16.F32 R24, gdesc[UR4], RZ, !UPT, gsb0 ;  /* 0x00e00000041879f0 */ /* 0x000fe2000c0008ff */
[----:B------:R-:W-:Y:S02]  /*87c0*/  R2UR UR4, R8 ;  /* 0x00000000080472ca */ /* 0x000fe400000e0000 */
[----:B------:R-:W-:Y:S02]  /*87d0*/  R2UR UR5, R9 ;  /* 0x00000000090572ca */ /* 0x000fe400000e0000 */
[----:B------:R-:W-:Y:S01]  /*87e0*/  R2UR UR6, R6 ;  /* 0x00000000060672ca */ /* 0x000fe200000e0000 */
[----:B------:R-:W-:Y:S01]  /*87f0*/  VIADD R6, R4, 0x4 ;  /* 0x0000000404067836 */ /* 0x000fe20000000000 */
[----:B------:R-:W-:Y:S01]  /*8800*/  R2UR UR7, R7 ;  /* 0x00000000070772ca */ /* 0x000fe200000e0000 */
[----:B------:R-:W-:Y:S01]  /*8810*/  IMAD.MOV.U32 R7, RZ, RZ, 0x40000040 ;  /* 0x40000040ff077424 */ /* 0x000fe200078e00ff */
[----:B------:R-:W-:Y:S01]  /*8820*/  IADD3 R3, -R190, 0x40, R3 ;  /* 0x00000040be037810 */ /* 0x000fe20007ffe103 */
[----:B------:R-:W-:-:S03]  /*8830*/  VIADD R4, R4, 0x6 ;  /* 0x0000000604047836 */ /* 0x000fc60000000000 */
[C---:B------:R-:W-:Y:S02]  /*8840*/  ISETP.GT.AND P1, PT, R3.reuse, RZ, PT ;  /* 0x000000ff0300720c */ /* 0x040fe40003f24270 */
[C---:B------:R-:W-:Y:S02]  /*8850*/  ISETP.GT.AND P2, PT, R3.reuse, 0x1, PT ;  /* 0x000000010300780c */ /* 0x040fe40003f44270 */
[C---:B------:R-:W-:Y:S02]  /*8860*/  ISETP.GT.AND P3, PT, R3.reuse, 0x8, PT ;  /* 0x000000080300780c */ /* 0x040fe40003f64270 */
[C---:B------:R-:W-:Y:S02]  /*8870*/  ISETP.GT.AND P4, PT, R3.reuse, 0x9, PT ;  /* 0x000000090300780c */ /* 0x040fe40003f84270 */
[C---:B------:R-:W-:Y:S02]  /*8880*/  ISETP.GT.AND P5, PT, R3.reuse, 0x10, PT ;  /* 0x000000100300780c */ /* 0x040fe40003fa4270 */
[----:B------:R-:W-:-:S02]  /*8890*/  ISETP.GT.AND P6, PT, R3, 0x11, PT ;  /* 0x000000110300780c */ /* 0x000fc40003fc4270 */
[----:B-1----:R-:W-:Y:S01]  /*88a0*/  LOP3.LUT R60, R60, 0x7f, RZ, 0xc0, !PT ;  /* 0x0000007f3c3c7812 */ /* 0x002fe200078ec0ff */
[----:B------:R-:W-:Y:S02]  /*88b0*/  WARPGROUP.DEPBAR.LE gsb0, 0x0 ;  /* 0x00008000000079c5 */ /* 0x000fe40000010000 */
[----:B------:R-:W-:-:S06]  /*88c0*/  WARPGROUP.ARRIVE ;  /* 0x00000000000079c5 */ /* 0x000fcc0000000000 */
[----:B------:R-:W-:Y:S01]  /*88d0*/  HGMMA.64x64x16.F32 R24, gdesc[UR4], R24, gsb0 ;  /* 0x00e00000041879f0 */ /* 0x000fe20008000818 */
[----:B------:R-:W-:Y:S02]  /*88e0*/  R2UR UR4, R6 ;  /* 0x00000000060472ca */ /* 0x000fe400000e0000 */
[----:B------:R-:W-:Y:S02]  /*88f0*/  R2UR UR5, R7 ;  /* 0x00000000070572ca */ /* 0x000fe400000e0000 */
[----:B------:R-:W-:Y:S02]  /*8900*/  R2UR UR6, R12 ;  /* 0x000000000c0672ca */ /* 0x000fe400000e0000 */
[----:B------:R-:W-:Y:S01]  /*8910*/  R2UR UR7, R13 ;  /* 0x000000000d0772ca */ /* 0x000fe200000e0000 */
[----:B------:R-:W-:Y:S02]  /*8920*/  WARPGROUP.DEPBAR.LE gsb0, 0x0 ;  /* 0x00008000000079c5 */ /* 0x000fe40000010000 */
[----:B------:R-:W-:-:S10]  /*8930*/  WARPGROUP.ARRIVE ;  /* 0x00000000000079c5 */ /* 0x000fd40000000000 */
        /* <DEDUP_REMOVED lines=8> */
[----:B------:R-:W-:Y:S01]  /*89c0*/  ULDC UR4, c[0x0][0x9d8] ;  /* 0x0002760000047ab9 */ /* 0x000fe20000000800 */
[----:B------:R-:W-:Y:S01]  /*89d0*/  ULDC UR5, c[0x0][0x988] ;  /* 0x0002620000057ab9 */ /* 0x000fe20000000800 */
        /* <DEDUP_REMOVED lines=40> */
[----:B----4-:R-:W-:Y:S01]  /*8c60*/  FSEL R57, R28, -INF , P3 ;  /* 0xff8000001c397808 */ /* 0x010fe20001800000 */
[----:B------:R-:W-:-:S03]  /*8c70*/  FMUL.FTZ R55, R55, UR4 ;  /* 0x0000000437377c20 */ /* 0x000fc60008410000 */
[----:B------:R-:W-:-:S03]  /*8c80*/  FMNMX.FTZ R10, R57, R10, !PT ;  /* 0x0000000a390a7209 */ /* 0x000fc60007810000 */
[----:B------:R-:W4:Y:S01]  /*8c90*/  MUFU.TANH R26, R26 ;  /* 0x0000001a001a7308 */ /* 0x000f220000002400 */
[----:B-1----:R-:W-:-:S04]  /*8ca0*/  FSEL R29, R29, -INF , P4 ;  /* 0xff8000001d1d7808 */ /* 0x002fc80002000000 */
[----:B------:R-:W-:-:S03]  /*8cb0*/  FMNMX.FTZ R10, R29, R10, !PT ;  /* 0x0000000a1d0a7209 */ /* 0x000fc60007810000 */
[----:B------:R-:W1:Y:S01]  /*8cc0*/  MUFU.TANH R33, R33 ;  /* 0x0000002100217308 */ /* 0x000e620000002400 */
[----:B--2---:R-:W-:-:S04]  /*8cd0*/  FSEL R59, R32, -INF , P5 ;  /* 0xff800000203b7808 */ /* 0x004fc80002800000 */
[----:B------:R-:W-:-:S03]  /*8ce0*/  FMNMX.FTZ R10, R59, R10, !PT ;  /* 0x0000000a3b0a7209 */ /* 0x000fc60007810000 */
[----:B------:R-:W2:Y:S01]  /*8cf0*/  MUFU.TANH R27, R27 ;  /* 0x0000001b001b7308 */ /* 0x000ea20000002400 */
[----:B----4-:R-:W-:Y:S02]  /*8d00*/  FSEL R13, R26, -INF , P1 ;  /* 0xff8000001a0d7808 */ /* 0x010fe40000800000 */
[----:B------:R-:W-:-:S05]  /*8d10*/  ISETP.GT.AND P1, PT, R3, 0x18, PT ;  /* 0x000000180300780c */ /* 0x000fca0003f24270 */
[----:B------:R-:W4:Y:S01]  /*8d20*/  MUFU.TANH R36, R36 ;  /* 0x0000002400247308 */ /* 0x000f220000002400 */
[----:B-1----:R-:W-:-:S04]  /*8d30*/  FSEL R61, R33, -INF , P6 ;  /* 0xff800000213d7808 */ /* 0x002fc80003000000 */
[----:B------:R-:W-:-:S03]  /*8d40*/  FMNMX.FTZ R10, R61, R10, !PT ;  /* 0x0000000a3d0a7209 */ /* 0x000fc60007810000 */
[----:B------:R-:W1:Y:S01]  /*8d50*/  MUFU.TANH R30, R30 ;  /* 0x0000001e001e7308 */ /* 0x000e620000002400 */
[----:B--2---:R-:W-:Y:S02]  /*8d60*/  FSEL R27, R27, -INF , P2 ;  /* 0xff8000001b1b7808 */ /* 0x004fe40001000000 */
[----:B------:R-:W-:-:S05]  /*8d70*/  ISETP.GT.AND P2, PT, R3, 0x19, PT ;  /* 0x000000190300780c */ /* 0x000fca0003f44270 */
[----:B------:R-:W2:Y:S01]  /*8d80*/  MUFU.TANH R37, R37 ;  /* 0x0000002500257308 */ /* 0x000ea20000002400 */
[----:B----4-:R-:W-:-:S04]  /*8d90*/  FSEL R63, R36, -INF , P1 ;  /* 0xff800000243f7808 */ /* 0x010fc80000800000 */
[----:B------:R-:W-:-:S03]  /*8da0*/  FMNMX.FTZ R10, R63, R10, !PT ;  /* 0x0000000a3f0a7209 */ /* 0x000fc60007810000 */
[----:B------:R-:W4:Y:S01]  /*8db0*/  MUFU.TANH R31, R31 ;  /* 0x0000001f001f7308 */ /* 0x000f220000002400 */
[----:B-1----:R-:W-:Y:S02]  /*8dc0*/  FSEL R21, R30, -INF , P3 ;  /* 0xff8000001e157808 */ /* 0x002fe40001800000 */
[----:B------:R-:W-:-:S05]  /*8dd0*/  ISETP.GT.AND P3, PT, R3, 0x20, PT ;  /* 0x000000200300780c */ /* 0x000fca0003f64270 */
        /* <DEDUP_REMOVED lines=42> */
[----:B------:R-:W-:Y:S01]  /*9080*/  MUFU.TANH R46, R46 ;  /* 0x0000002e002e7308 */ /* 0x000fe20000002400 */
[----:B-1----:R-:W-:-:S04]  /*9090*/  FSEL R79, R52, -INF , P3 ;  /* 0xff800000344f7808 */ /* 0x002fc80001800000 */
[----:B------:R-:W-:-:S03]  /*90a0*/  FMNMX.FTZ R10, R79, R10, !PT ;  /* 0x0000000a4f0a7209 */ /* 0x000fc60007810000 */
[----:B------:R-:W1:Y:S01]  /*90b0*/  MUFU.TANH R47, R47 ;  /* 0x0000002f002f7308 */ /* 0x000e620000002400 */
[----:B--2---:R-:W-:-:S04]  /*90c0*/  FSEL R81, R53, -INF , P4 ;  /* 0xff80000035517808 */ /* 0x004fc80002000000 */
[----:B------:R-:W-:-:S03]  /*90d0*/  FMNMX.FTZ R3, R81, R10, !PT ;  /* 0x0000000a51037209 */ /* 0x000fc60007810000 */
[----:B------:R-:W2:Y:S02]  /*90e0*/  MUFU.TANH R50, R50 ;  /* 0x0000003200327308 */ /* 0x000ea40000002400 */
[----:B------:R-:W4:Y:S06]  /*90f0*/  SHFL.BFLY PT, R10, R3, 0x2, 0x1f ;  /* 0x0c401f00030a7f89 */ /* 0x000f2c00000e0000 */
[----:B------:R-:W0:Y:S01]  /*9100*/  MUFU.TANH R51, R51 ;  /* 0x0000003300337308 */ /* 0x000e220000002400 */
[----:B-1----:R-:W-:-:S07]  /*9110*/  FSEL R47, R47, -INF , P6 ;  /* 0xff8000002f2f7808 */ /* 0x002fce0003000000 */
[----:B------:R-:W1:Y:S01]  /*9120*/  MUFU.TANH R54, R54 ;  /* 0x0000003600367308 */ /* 0x000e620000002400 */
[----:B--2---:R-:W-:-:S07]  /*9130*/  FSEL R49, R50, -INF , P1 ;  /* 0xff80000032317808 */ /* 0x004fce0000800000 */
[----:B------:R-:W2:Y:S01]  /*9140*/  MUFU.TANH R55, R55 ;  /* 0x0000003700377308 */ /* 0x000ea20000002400 */
[----:B0-----:R-:W-:Y:S02]  /*9150*/  FSEL R51, R51, -INF , P2 ;  /* 0xff80000033337808 */ /* 0x001fe40001000000 */
[----:B----4-:R-:W-:Y:S02]  /*9160*/  FMNMX.FTZ R14, R3, R10, !PT ;  /* 0x0000000a030e7209 */ /* 0x010fe40007810000 */
[----:B------:R-:W-:-:S03]  /*9170*/  FMNMX.FTZ R10, R13, R27, !PT ;  /* 0x0000001b0d0a7209 */ /* 0x000fc60007810000 */
[----:B------:R-:W0:Y:S01]  /*9180*/  SHFL.BFLY PT, R45, R14, 0x1, 0x1f ;  /* 0x0c201f000e2d7f89 */ /* 0x000e2200000e0000 */
[----:B------:R-:W-:Y:S02]  /*9190*/  FMNMX.FTZ R10, R21, R10, !PT ;  /* 0x0000000a150a7209 */ /* 0x000fe40007810000 */
[----:B-1----:R-:W-:Y:S02]  /*91a0*/  FSEL R53, R54, -INF , P3 ;  /* 0xff80000036357808 */ /* 0x002fe40001800000 */
[----:B------:R-:W-:-:S04]  /*91b0*/  FMNMX.FTZ R10, R31, R10, !PT ;  /* 0x0000000a1f0a7209 */ /* 0x000fc80007810000 */
[----:B------:R-:W-:Y:S02]  /*91c0*/  FMNMX.FTZ R10, R33, R10, !PT ;  /* 0x0000000a210a7209 */ /* 0x000fe40007810000 */
[----:B--2---:R-:W-:Y:S02]  /*91d0*/  FSEL R55, R55, -INF , P4 ;  /* 0xff80000037377808 */ /* 0x004fe40002000000 */
[----:B------:R-:W-:-:S04]  /*91e0*/  FMNMX.FTZ R10, R35, R10, !PT ;  /* 0x0000000a230a7209 */ /* 0x000fc80007810000 */
[----:B------:R-:W-:Y:S01]  /*91f0*/  FMNMX.FTZ R12, R37, R10, !PT ;  /* 0x0000000a250c7209 */ /* 0x000fe20007810000 */
[----:B------:R-:W-:-:S03]  /*9200*/  IMAD.U32 R10, RZ, RZ, UR5 ;  /* 0x00000005ff0a7e24 */ /* 0x000fc6000f8e00ff */
[----:B------:R-:W-:Y:S02]  /*9210*/  FMNMX.FTZ R12, R39, R12, !PT ;  /* 0x0000000c270c7209 */ /* 0x000fe40007810000 */
[----:B0-----:R-:W-:Y:S02]  /*9220*/  FMNMX.FTZ R3, R14, R45, !PT ;  /* 0x0000002d0e037209 */ /* 0x001fe40007810000 */
[----:B------:R-:W-:Y:S02]  /*9230*/  FMNMX.FTZ R12, R41, R12, !PT ;  /* 0x0000000c290c7209 */ /* 0x000fe40007810000 */
[----:B------:R-:W-:Y:S01]  /*9240*/  FSEL R45, R46, -INF , P5 ;  /* 0xff8000002e2d7808 */ /* 0x000fe20002800000 */
[----:B------:R-:W-:Y:S01]  /*9250*/  FMUL.FTZ R14, R3, R10 ;  /* 0x0000000a030e7220 */ /* 0x000fe20000410000 */
[----:B------:R-:W-:Y:S02]  /*9260*/  FMNMX.FTZ R12, R43, R12, !PT ;  /* 0x0000000c2b0c7209 */ /* 0x000fe40007810000 */
[----:B------:R-:W-:-:S02]  /*9270*/  FSETP.NEU.FTZ.AND P5, PT, R3, -INF , PT ;  /* 0xff8000000300780b */ /* 0x000fc40003fbd000 */
[----:B------:R-:W-:Y:S02]  /*9280*/  FMNMX.FTZ R12, R45, R12, !PT ;  /* 0x0000000c2d0c7209 */ /* 0x000fe40007810000 */
[----:B------:R-:W-:Y:S02]  /*9290*/  FSEL R20, R14, RZ, P5 ;  /* 0x000000ff0e147208 */ /* 0x000fe40002800000 */
[----:B------:R-:W-:-:S03]  /*92a0*/  FMNMX.FTZ R12, R47, R12, !PT ;  /* 0x0000000c2f0c7209 */ /* 0x000fc60007810000 */
[--C-:B------:R-:W-:Y:S01]  /*92b0*/  FFMA.FTZ R11, R11, R10, -R20.reuse ;  /* 0x0000000a0b0b7223 */ /* 0x100fe20000010814 */
[----:B------:R-:W-:Y:S01]  /*92c0*/  FMNMX.FTZ R12, R49, R12, !PT ;  /* 0x0000000c310c7209 */ /* 0x000fe20007810000 */
[-CC-:B------:R-:W-:Y:S01]  /*92d0*/  FFMA.FTZ R25, R25, R10.reuse, -R20.reuse ;  /* 0x0000000a19197223 */ /* 0x180fe20000010814 */
[--C-:B------:R-:W-:Y:S01]  /*92e0*/  FFMA.FTZ R57, R57, R10, -R20.reuse ;  /* 0x0000000a39397223 */ /* 0x100fe20000010814 */
[----:B------:R0:W-:Y:S01]  /*92f0*/  MUFU.EX2 R152, R11 ;  /* 0x0000000b00987308 */ /* 0x0001e20000000800 */
[----:B------:R-:W-:Y:S01]  /*9300*/  FMNMX.FTZ R12, R51, R12, !PT ;  /* 0x0000000c330c7209 */ /* 0x000fe20007810000 */
[-CC-:B------:R-:W-:Y:S01]  /*9310*/  FFMA.FTZ R29, R29, R10.reuse, -R20.reuse ;  /* 0x0000000a1d1d7223 */ /* 0x180fe20000010814 */
[-CC-:B------:R-:W-:Y:S01]  /*9320*/  FFMA.FTZ R59, R59, R10.reuse, -R20.reuse ;  /* 0x0000000a3b3b7223 */ /* 0x180fe20000010814 */
[--C-:B------:R-:W-:Y:S01]  /*9330*/  FFMA.FTZ R61, R61, R10, -R20.reuse ;  /* 0x0000000a3d3d7223 */ /* 0x100fe20000010814 */
[----:B------:R-:W-:Y:S01]  /*9340*/  FMNMX.FTZ R12, R53, R12, !PT ;  /* 0x0000000c350c7209 */ /* 0x000fe20007810000 */
[-CC-:B------:R-:W-:Y:S01]  /*9350*/  FFMA.FTZ R63, R63, R10.reuse, -R20.reuse ;  /* 0x0000000a3f3f7223 */ /* 0x180fe20000010814 */
[--C-:B------:R-:W-:Y:S01]  /*9360*/  FFMA.FTZ R65, R65, R10, -R20.reuse ;  /* 0x0000000a41417223 */ /* 0x100fe20000010814 */
[----:B------:R-:W1:Y:S01]  /*9370*/  MUFU.EX2 R25, R25 ;  /* 0x0000001900197308 */ /* 0x000e620000000800 */
[----:B------:R-:W-:Y:S01]  /*9380*/  FMNMX.FTZ R12, R55, R12, !PT ;  /* 0x0000000c370c7209 */ /* 0x000fe20007810000 */
[-CC-:B------:R-:W-:Y:S01]  /*9390*/  FFMA.FTZ R67, R67, R10.reuse, -R20.reuse ;  /* 0x0000000a43437223 */ /* 0x180fe20000010814 */
[-CC-:B------:R-:W-:Y:S01]  /*93a0*/  FFMA.FTZ R69, R69, R10.reuse, -R20.reuse ;  /* 0x0000000a45457223 */ /* 0x180fe20000010814 */
[-CC-:B------:R-:W-:Y:S01]  /*93b0*/  FFMA.FTZ R71, R71, R10.reuse, -R20.reuse ;  /* 0x0000000a47477223 */ /* 0x180fe20000010814 */
[-CC-:B------:R-:W-:Y:S01]  /*93c0*/  FFMA.FTZ R73, R73, R10.reuse, -R20.reuse ;  /* 0x0000000a49497223 */ /* 0x180fe20000010814 */
[----:B0-----:R-:W0:Y:S01]  /*93d0*/  SHFL.BFLY PT, R11, R12, 0x2, 0x1f ;  /* 0x0c401f000c0b7f89 */ /* 0x001e2200000e0000 */
[-CC-:B------:R-:W-:Y:S01]  /*93e0*/  FFMA.FTZ R75, R75, R10.reuse, -R20.reuse ;  /* 0x0000000a4b4b7223 */ /* 0x180fe20000010814 */
[----:B------:R-:W2:Y:S01]  /*93f0*/  MUFU.EX2 R57, R57 ;  /* 0x0000003900397308 */ /* 0x000ea20000000800 */
[-CC-:B------:R-:W-:Y:S01]  /*9400*/  FFMA.FTZ R77, R77, R10.reuse, -R20.reuse ;  /* 0x0000000a4d4d7223 */ /* 0x180fe20000010814 */
[-CC-:B------:R-:W-:Y:S01]  /*9410*/  FFMA.FTZ R79, R79, R10.reuse, -R20.reuse ;  /* 0x0000000a4f4f7223 */ /* 0x180fe20000010814 */
[----:B------:R-:W-:-:S05]  /*9420*/  FFMA.FTZ R20, R81, R10, -R20 ;  /* 0x0000000a51147223 */ /* 0x000fca0000010814 */
[----:B------:R-:W4:Y:S08]  /*9430*/  MUFU.EX2 R154, R29 ;  /* 0x0000001d009a7308 */ /* 0x000f300000000800 */
[----:B------:R-:W-:Y:S01]  /*9440*/  MUFU.EX2 R59, R59 ;  /* 0x0000003b003b7308 */ /* 0x000fe20000000800 */
[----:B0-----:R-:W-:-:S07]  /*9450*/  FMNMX.FTZ R14, R12, R11, !PT ;  /* 0x0000000b0c0e7209 */ /* 0x001fce0007810000 */
[----:B------:R-:W-:Y:S01]  /*9460*/  MUFU.EX2 R156, R61 ;  /* 0x0000003d009c7308 */ /* 0x000fe20000000800 */
[----:B------:R-:W0:Y:S07]  /*9470*/  SHFL.BFLY PT, R11, R14, 0x1, 0x1f ;  /* 0x0c201f000e0b7f89 */ /* 0x000e2e00000e0000 */
[----:B------:R-:W-:Y:S08]  /*9480*/  MUFU.EX2 R63, R63 ;  /* 0x0000003f003f7308 */ /* 0x000ff00000000800 */
[----:B------:R-:W-:Y:S08]  /*9490*/  MUFU.EX2 R158, R65 ;  /* 0x00000041009e7308 */ /* 0x000ff00000000800 */
[----:B------:R-:W-:Y:S01]  /*94a0*/  MUFU.EX2 R67, R67 ;  /* 0x0000004300437308 */ /* 0x000fe20000000800 */
[----:B0-----:R-:W-:-:S04]  /*94b0*/  FMNMX.FTZ R11, R14, R11, !PT ;  /* 0x0000000b0e0b7209 */ /* 0x001fc80007810000 */
[C---:B------:R-:W-:Y:S01]  /*94c0*/  FSETP.NEU.FTZ.AND P1, PT, R11.reuse, -INF , PT ;  /* 0xff8000000b00780b */ /* 0x040fe20003f3d000 */
[----:B------:R-:W-:Y:S02]  /*94d0*/  FMUL.FTZ R12, R11, R10 ;  /* 0x0000000a0b0c7220 */ /* 0x000fe40000410000 */
[----:B------:R-:W-:Y:S03]  /*94e0*/  MUFU.EX2 R160, R69 ;  /* 0x0000004500a07308 */ /* 0x000fe60000000800 */
[----:B------:R-:W-:Y:S01]  /*94f0*/  FSEL R24, R12, RZ, P1 ;  /* 0x000000ff0c187208 */ /* 0x000fe20000800000 */
[----:B-1----:R-:W-:Y:S01]  /*9500*/  FADD.FTZ R12, R152, R25 ;  /* 0x00000019980c7221 */ /* 0x002fe20000010000 */
[----:B------:R-:W-:-:S03]  /*9510*/  ISETP.NE.AND P1, PT, R60, RZ, PT ;  /* 0x000000ff3c00720c */ /* 0x000fc60003f25270 */
[----:B------:R-:W-:Y:S01]  /*9520*/  MUFU.EX2 R71, R71 ;  /* 0x0000004700477308 */ /* 0x000fe20000000800 */
[-CC-:B------:R-:W-:Y:S01]  /*9530*/  FFMA.FTZ R13, R13, R10.reuse, -R24.reuse ;  /* 0x0000000a0d0d7223 */ /* 0x180fe20000010818 */
[-CC-:B------:R-:W-:Y:S01]  /*9540*/  FFMA.FTZ R27, R27, R10.reuse, -R24.reuse ;  /* 0x0000000a1b1b7223 */ /* 0x180fe20000010818 */
[-CC-:B------:R-:W-:Y:S01]  /*9550*/  FFMA.FTZ R21, R21, R10.reuse, -R24.reuse ;  /* 0x0000000a15157223 */ /* 0x180fe20000010818 */
[-CC-:B------:R-:W-:Y:S01]  /*9560*/  FFMA.FTZ R31, R31, R10.reuse, -R24.reuse ;  /* 0x0000000a1f1f7223 */ /* 0x180fe20000010818 */
[-CC-:B------:R-:W-:Y:S01]  /*9570*/  FFMA.FTZ R33, R33, R10.reuse, -R24.reuse ;  /* 0x0000000a21217223 */ /* 0x180fe20000010818 */
[-CC-:B------:R-:W-:Y:S01]  /*9580*/  FFMA.FTZ R35, R35, R10.reuse, -R24.reuse ;  /* 0x0000000a23237223 */ /* 0x180fe20000010818 */
[-CC-:B------:R-:W-:Y:S01]  /*9590*/  FFMA.FTZ R37, R37, R10.reuse, -R24.reuse ;  /* 0x0000000a25257223 */ /* 0x180fe20000010818 */
        /* <DEDUP_REMOVED lines=8> */
[----:B------:R2:W0:Y:S01]  /*9620*/  MUFU.EX2 R26, R27 ;  /* 0x0000001b001a7308 */ /* 0x0004220000000800 */
[-CC-:B------:R-:W-:Y:S01]  /*9630*/  FFMA.FTZ R53, R53, R10.reuse, -R24.reuse ;  /* 0x0000000a35357223 */ /* 0x180fe20000010818 */
[----:B------:R-:W-:Y:S01]  /*9640*/  FFMA.FTZ R24, R55, R10, -R24 ;  /* 0x0000000a37187223 */ /* 0x000fe20000010818 */
[----:B------:R-:W-:-:S05]  /*9650*/  F2FP.F16.F32.PACK_AB R152, R25, R152 ;  /* 0x000000981998723e */ /* 0x000fca00000000ff */
[----:B------:R-:W1:Y:S01]  /*9660*/  MUFU.EX2 R21, R21 ;  /* 0x0000001500157308 */ /* 0x000e620000000800 */
[----:B--2---:R-:W-:-:S04]  /*9670*/  FADD.FTZ R27, R57, R12 ;  /* 0x0000000c391b7221 */ /* 0x004fc80000010000 */
[C---:B----4-:R-:W-:Y:S01]  /*9680*/  FADD.FTZ R38, R154.reuse, R27 ;  /* 0x0000001b9a267221 */ /* 0x050fe20000010000 */
[----:B------:R-:W-:Y:S02]  /*9690*/  F2FP.F16.F32.PACK_AB R154, R154, R57 ;  /* 0x000000399a9a723e */ /* 0x000fe400000000ff */
[----:B------:R-:W2:Y:S01]  /*96a0*/  MUFU.EX2 R28, R31 ;  /* 0x0000001f001c7308 */ /* 0x000ea20000000800 */
[----:B0-----:R-:W-:Y:S01]  /*96b0*/  FADD.FTZ R12, R13, R26 ;  /* 0x0000001a0d0c7221 */ /* 0x001fe20000010000 */
[----:B------:R-:W-:Y:S01]  /*96c0*/  FADD.FTZ R29, R59, R38 ;  /* 0x000000263b1d7221 */ /* 0x000fe20000010000 */
[----:B------:R-:W-:-:S03]  /*96d0*/  F2FP.F16.F32.PACK_AB R153, R26, R13 ;  /* 0x0000000d1a99723e */ /* 0x000fc600000000ff */
[C---:B------:R-:W-:Y:S01]  /*96e0*/  FADD.FTZ R42, R156.reuse, R29 ;  /* 0x0000001d9c2a7221 */ /* 0x040fe20000010000 */
[----:B------:R-:W-:Y:S01]  /*96f0*/  F2FP.F16.F32.PACK_AB R156, R156, R59 ;  /* 0x0000003b9c9c723e */ /* 0x000fe200000000ff */
[----:B------:R-:W0:Y:S01]  /*9700*/  MUFU.EX2 R33, R33 ;  /* 0x0000002100217308 */ /* 0x000e220000000800 */
[----:B-1----:R-:W-:Y:S01]  /*9710*/  FADD.FTZ R27, R21, R12 ;  /* 0x0000000c151b7221 */ /* 0x002fe20000010000 */
[----:B------:R-:W-:Y:S01]  /*9720*/  @!P1 IADD3 R12, R15, 0x28c40, RZ ;  /* 0x00028c400f0c9810 */ /* 0x000fe20007ffe0ff */
[----:B------:R-:W-:-:S03]  /*9730*/  FADD.FTZ R29, R63, R42 ;  /* 0x0000002a3f1d7221 */ /* 0x000fc60000010000 */
[----:B------:R-:W-:Y:S02]  /*9740*/  @!P1 PRMT R12, RZ, 0x654, R12 ;  /* 0x00000654ff0c9816 */ /* 0x000fe4000000000c */
[----:B------:R-:W1:Y:S01]  /*9750*/  MUFU.EX2 R30, R35 ;  /* 0x00000023001e7308 */ /* 0x000e620000000800 */
[C---:B--2---:R-:W-:Y:S01]  /*9760*/  FADD.FTZ R40, R28.reuse, R27 ;  /* 0x0000001b1c287221 */ /* 0x044fe20000010000 */
[----:B------:R1:W-:Y:S01]  /*9770*/  @!P1 SYNCS.ARRIVE.TRANS64.RED.A1T0 RZ, [R12+URZ], RZ ;  /* 0x000000ff0cff99a7 */ /* 0x0003e2000810043f */
[----:B------:R-:W-:Y:S01]  /*9780*/  F2FP.F16.F32.PACK_AB R155, R28, R21 ;  /* 0x000000151c9b723e */ /* 0x000fe200000000ff */
[----:B------:R-:W-:Y:S01]  /*9790*/  BAR.SYNC.DEFER_BLOCKING 0xf, 0x100 ;  /* 0x03c4000000007b1d */ /* 0x000fe20000010000 */
[----:B0-----:R-:W-:-:S05]  /*97a0*/  FADD.FTZ R27, R33, R40 ;  /* 0x00000028211b7221 */ /* 0x001fca0000010000 */
[----:B------:R-:W0:Y:S01]  /*97b0*/  MUFU.EX2 R37, R37 ;  /* 0x0000002500257308 */ /* 0x000e220000000800 */
[C---:B------:R-:W-:Y:S01]  /*97c0*/  FADD.FTZ R40, R158.reuse, R29 ;  /* 0x0000001d9e287221 */ /* 0x040fe20000010000 */
[----:B------:R-:W-:-:S03]  /*97d0*/  F2FP.F16.F32.PACK_AB R158, R158, R63 ;  /* 0x0000003f9e9e723e */ /* 0x000fc600000000ff */
[----:B------:R-:W-:Y:S01]  /*97e0*/  FADD.FTZ R29, R67, R40 ;  /* 0x00000028431d7221 */ /* 0x000fe20000010000 */
[----:B-1----:R-:W-:Y:S02]  /*97f0*/  FADD.FTZ R12, R30, R27 ;  /* 0x0000001b1e0c7221 */ /* 0x002fe40000010000 */
[----:B------:R-:W1:Y:S01]  /*9800*/  MUFU.EX2 R32, R39 ;  /* 0x0000002700207308 */ /* 0x000e620000000800 */
[----:B------:R-:W-:Y:S01]  /*9810*/  FADD.FTZ R40, R160, R29 ;  /* 0x0000001da0287221 */ /* 0x000fe20000010000 */
[----:B------:R-:W-:Y:S02]  /*9820*/  F2FP.F16.F32.PACK_AB R157, R30, R33 ;  /* 0x000000211e9d723e */ /* 0x000fe400000000ff */
[----:B------:R-:W-:-:S04]  /*9830*/  F2FP.F16.F32.PACK_AB R160, R160, R67 ;  /* 0x00000043a0a0723e */ /* 0x000fc800000000ff */
[----:B------:R-:W2:Y:S01]  /*9840*/  MUFU.EX2 R41, R41 ;  /* 0x0000002900297308 */ /* 0x000ea20000000800 */
[----:B0-----:R-:W-:Y:S01]  /*9850*/  FADD.FTZ R27, R37, R12 ;  /* 0x0000000c251b7221 */ /* 0x001fe20000010000 */
[----:B------:R0:W-:Y:S06]  /*9860*/  STSM.16.M88.4 [R194+0x26800], R152 ;  /* 0x02680098c2007844 */ /* 0x0001ec0000000200 */
[----:B------:R-:W4:Y:S01]  /*9870*/  MUFU.EX2 R34, R43 ;  /* 0x0000002b00227308 */ /* 0x000f220000000800 */
[C---:B-1----:R-:W-:Y:S01]  /*9880*/  FADD.FTZ R12, R32.reuse, R27 ;  /* 0x0000001b200c7221 */ /* 0x042fe20000010000 */
[----:B------:R-:W-:Y:S01]  /*9890*/  FADD.FTZ R27, R71, R40 ;  /* 0x00000028471b7221 */ /* 0x000fe20000010000 */
[----:B------:R-:W-:-:S05]  /*98a0*/  F2FP.F16.F32.PACK_AB R159, R32, R37 ;  /* 0x00000025209f723e */ /* 0x000fca00000000ff */
[----:B------:R-:W1:Y:S01]  /*98b0*/  MUFU.EX2 R45, R45 ;  /* 0x0000002d002d7308 */ /* 0x000e620000000800 */
[----:B--2---:R-:W-:Y:S01]  /*98c0*/  FADD.FTZ R25, R41, R12 ;  /* 0x0000000c29197221 */ /* 0x004fe20000010000 */
[----:B------:R0:W-:Y:S06]  /*98d0*/  STSM.16.M88.4 [R195], R156 ;  /* 0x0000009cc3007844 */ /* 0x0001ec0000000200 */
[----:B------:R-:W2:Y:S01]  /*98e0*/  MUFU.EX2 R162, R73 ;  /* 0x0000004900a27308 */ /* 0x000ea20000000800 */
[C---:B----4-:R-:W-:Y:S01]  /*98f0*/  FADD.FTZ R12, R34.reuse, R25 ;  /* 0x00000019220c7221 */ /* 0x050fe20000010000 */
[----:B------:R-:W-:-:S06]  /*9900*/  F2FP.F16.F32.PACK_AB R161, R34, R41 ;  /* 0x0000002922a1723e */ /* 0x000fcc00000000ff */
[----:B------:R-:W4:Y:S01]  /*9910*/  MUFU.EX2 R36, R47 ;  /* 0x0000002f00247308 */ /* 0x000f220000000800 */
[----:B-1----:R-:W-:-:S07]  /*9920*/  FADD.FTZ R13, R45, R12 ;  /* 0x0000000c2d0d7221 */ /* 0x002fce0000010000 */
[----:B------:R-:W-:Y:S01]  /*9930*/  MUFU.EX2 R75, R75 ;  /* 0x0000004b004b7308 */ /* 0x000fe20000000800 */
[C---:B--2---:R-:W-:Y:S01]  /*9940*/  FADD.FTZ R40, R162.reuse, R27 ;  /* 0x0000001ba2287221 */ /* 0x044fe20000010000 */
[----:B------:R-:W-:-:S06]  /*9950*/  F2FP.F16.F32.PACK_AB R162, R162, R71 ;  /* 0x00000047a2a2723e */ /* 0x000fcc00000000ff */
[----:B------:R-:W1:Y:S01]  /*9960*/  MUFU.EX2 R14, R77 ;  /* 0x0000004d000e7308 */ /* 0x000e620000000800 */
[C---:B----4-:R-:W-:Y:S01]  /*9970*/  FADD.FTZ R12, R36.reuse, R13 ;  /* 0x0000000d240c7221 */ /* 0x050fe20000010000 */
[----:B------:R-:W-:-:S05]  /*9980*/  F2FP.F16.F32.PACK_AB R163, R36, R45 ;  /* 0x0000002d24a3723e */ /* 0x000fca00000000ff */
[----:B------:R0:W-:Y:S01]  /*9990*/  STSM.16.M88.4 [R197], R160 ;  /* 0x000000a0c5007844 */ /* 0x0001e20000000200 */
[----:B------:R-:W-:Y:S08]  /*99a0*/  MUFU.EX2 R49, R49 ;  /* 0x0000003100317308 */ /* 0x000ff00000000800 */
[----:B------:R-:W2:Y:S01]  /*99b0*/  MUFU.EX2 R38, R51 ;  /* 0x0000003300267308 */ /* 0x000ea20000000800 */
[----:B-1----:R-:W-:Y:S01]  /*99c0*/  F2FP.F16.F32.PACK_AB R164, R14, R75 ;  /* 0x0000004b0ea4723e */ /* 0x002fe200000000ff */
[----:B------:R-:W-:-:S04]  /*99d0*/  FADD.FTZ R75, R75, R40 ;  /* 0x000000284b4b7221 */ /* 0x000fc80000010000 */
[----:B------:R-:W-:Y:S02]  /*99e0*/  FADD.FTZ R14, R14, R75 ;  /* 0x0000004b0e0e7221 */ /* 0x000fe40000010000 */
[----:B------:R-:W-:Y:S08]  /*99f0*/  MUFU.EX2 R79, R79 ;  /* 0x0000004f004f7308 */ /* 0x000ff00000000800 */
[----:B------:R-:W1:Y:S01]  /*9a00*/  MUFU.EX2 R20, R20 ;  /* 0x0000001400147308 */ /* 0x000e620000000800 */
[----:B--2---:R-:W-:Y:S01]  /*9a10*/  F2FP.F16.F32.PACK_AB R165, R38, R49 ;  /* 0x0000003126a5723e */ /* 0x004fe200000000ff */
[----:B------:R-:W-:-:S04]  /*9a20*/  FADD.FTZ R49, R49, R12 ;  /* 0x0000000c31317221 */ /* 0x000fc80000010000 */
[----:B------:R-:W-:Y:S02]  /*9a30*/  FADD.FTZ R38, R38, R49 ;  /* 0x0000003126267221 */ /* 0x000fe40000010000 */
[----:B------:R-:W2:Y:S08]  /*9a40*/  MUFU.EX2 R53, R53 ;  /* 0x0000003500357308 */ /* 0x000eb00000000800 */
[----:B------:R-:W4:Y:S01]  /*9a50*/  MUFU.EX2 R24, R24 ;  /* 0x0000001800187308 */ /* 0x000f220000000800 */
[----:B-1----:R-:W-:Y:S01]  /*9a60*/  F2FP.F16.F32.PACK_AB R166, R20, R79 ;  /* 0x0000004f14a6723e */ /* 0x002fe200000000ff */
[----:B------:R-:W-:-:S04]  /*9a70*/  FADD.FTZ R79, R79, R14 ;  /* 0x0000000e4f4f7221 */ /* 0x000fc80000010000 */
[----:B------:R-:W-:Y:S01]  /*9a80*/  FADD.FTZ R12, R20, R79 ;  /* 0x0000004f140c7221 */ /* 0x000fe20000010000 */
[----:B--2---:R-:W-:Y:S01]  /*9a90*/  FADD.FTZ R13, R53, R38 ;  /* 0x00000026350d7221 */ /* 0x004fe20000010000 */
[----:B----4-:R-:W-:-:S03]  /*9aa0*/  F2FP.F16.F32.PACK_AB R167, R24, R53 ;  /* 0x0000003518a7723e */ /* 0x010fc600000000ff */
[----:B------:R-:W-:Y:S02]  /*9ab0*/  FADD.FTZ R13, R24, R13 ;  /* 0x0000000d180d7221 */ /* 0x000fe40000010000 */
[----:B------:R0:W-:Y:S01]  /*9ac0*/  STSM.16.M88.4 [R196], R164 ;  /* 0x000000a4c4007844 */ /* 0x0001e20000000200 */
[----:B------:R-:W-:Y:S05]  /*9ad0*/  @!P0 BRA `(.L_x_540) ;  /* 0x0000000000048947 */ /* 0x000fea0003800000 */
[----:B------:R-:W-:Y:S01]  /*9ae0*/  BPT.TRAP 0x1 ;  /* 0x000000040000795c */ /* 0x000fe20000300000 */
.L_x_540:
[----:B------:R1:W2:Y:S01]  /*9af0*/  SYNCS.PHASECHK.TRANS64.TRYWAIT P2, [R15+URZ+0x28c50], R58 ;  /* 0x028c503a0f0075a7 */ /* 0x0002a2000804017f */
[----:B------:R-:W-:Y:S05]  /*9b00*/  @!P0 BRA `(.L_x_541) ;  /* 0x0000000000048947 */ /* 0x000fea0003800000 */
[----:B------:R-:W-:Y:S01]  /*9b10*/  BPT.TRAP 0x1 ;  /* 0x000000040000795c */ /* 0x000fe20000300000 */
.L_x_541:
[----:B------:R-:W-:Y:S01]  /*9b20*/  LOP3.LUT R14, R56, 0x2000000, RZ, 0xfc, !PT ;  /* 0x02000000380e7812 */ /* 0x000fe200078efcff */
[----:B------:R-:W-:Y:S01]  /*9b30*/  ULDC UR37, c[0x0][0x9d8] ;  /* 0x0002760000257ab9 */ /* 0x000fe20000000800 */
[----:B------:R-:W-:Y:S01]  /*9b40*/  ULDC UR36, c[0x0][0x988] ;  /* 0x0002620000247ab9 */ /* 0x000fe20000000800 */
[----:B------:R-:W-:Y:S01]  /*9b50*/  BSSY B0, `(.L_x_542) ;  /* 0x0000006000007945 */ /* 0x000fe20003800000 */
[----:B------:R-:W-:Y:S02]  /*9b60*/  IMAD.MOV.U32 R21, RZ, RZ, 0x40000040 ;  /* 0x40000040ff157424 */ /* 0x000fe400078e00ff */
[----:B------:R-:W-:Y:S01]  /*9b70*/  IMAD R20, R18, 0x1000, R14 ;  /* 0x0000100012147824 */ /* 0x000fe200078e020e */
[----:B--2---:R-:W-:Y:S06]  /*9b80*/  @P2 BRA `(.L_x_543) ;  /* 0x0000000000082947 */ /* 0x004fec0003800000 */
[----:B------:R-:W2:Y:S02]  /*9b90*/  SYNCS.PHASECHK.TRANS64.TRYWAIT P2, [R15+URZ+0x28c50], R58 ;  /* 0x028c503a0f0075a7 */ /* 0x000ea4000804017f */
[----:B--2---:R-:W-:Y:S05]  /*9ba0*/  @!P2 BRA `(.L_x_544) ;  /* 0x000000b80014a947 */ /* 0x004fea0003800000 */
.L_x_543:
[----:B------:R-:W-:Y:S05]  /*9bb0*/  BSYNC B0 ;  /* 0x0000000000007941 */ /* 0x000fea0003800000 */
.L_x_542:
[----:B------:R-:W-:Y:S01]  /*9bc0*/  R2UR UR6, R20 ;  /* 0x00000000140672ca */ /* 0x000fe200000e0000 */
[----:B-123--:R-:W-:Y:S01]  /*9bd0*/  WARPGROUP.ARRIVE ;  /* 0x00000000000079c5 */ /* 0x00efe20000000000 */
[----:B------:R-:W-:Y:S01]  /*9be0*/  R2UR UR7, R21 ;  /* 0x00000000150772ca */ /* 0x000fe200000e0000 */
[----:B------:R-:W-:Y:S01]  /*9bf0*/  @!P1 VIADD R15, R15, 0x28c60 ;  /* 0x00028c600f0f9836 */ /* 0x000fe20000000000 */
[----:B------:R-:W-:Y:S01]  /*9c00*/  MOV R21, 0x40000040 ;  /* 0x4000004000157802 */ /* 0x000fe20000000f00 */
[----:B------:R-:W-:Y:S01]  /*9c10*/  BSSY B0, `(.L_x_545) ;  /* 0x000020b000007945 */ /* 0x000fe20003800000 */
[----:B------:R-:W-:Y:S02]  /*9c20*/  ISETP.GE.AND P2, PT, R168, 0x41, PT ;  /* 0x00000041a800780c */ /* 0x000fe40003f46270 */
[----:B------:R-:W-:-:S07]  /*9c30*/  @!P1 PRMT R15, RZ, 0x654, R15 ;  /* 0x00000654ff0f9816 */ /* 0x000fce000000000f */
[----:B------:R-:W-:Y:S03]  /*9c40*/  HGMMA.64x256x16.F32 R24, R152, gdesc[UR4].tnspB, RZ, !UPT, gsb0 ;  /* 0x43e0000498187df0 */ /* 0x000fe6000c0008ff */
[----:B------:R-:W-:Y:S02]  /*9c50*/  WARPGROUP.DEPBAR.LE gsb0, 0x0 ;  /* 0x00008000000079c5 */ /* 0x000fe40000010000 */
[----:B0-----:R-:W-:Y:S01]  /*9c60*/  VIADD R152, R20, 0x80 ;  /* 0x0000008014987836 */ /* 0x001fe20000000000 */
[----:B------:R-:W-:Y:S01]  /*9c70*/  MOV R153, 0x40000040 ;  /* 0x4000004000997802 */ /* 0x000fe20000000f00 */
[----:B------:R-:W-:-:S03]  /*9c80*/  WARPGROUP.ARRIVE ;  /* 0x00000000000079c5 */ /* 0x000fc60000000000 */
[----:B------:R-:W-:Y:S01]  /*9c90*/  R2UR UR6, R152 ;  /* 0x00000000980672ca */ /* 0x000fe200000e0000 */
[C---:B------:R-:W-:Y:S01]  /*9ca0*/  VIADD R152, R20.reuse, 0x100 ;  /* 0x0000010014987836 */ /* 0x040fe20000000000 */
[----:B------:R-:W-:Y:S01]  /*9cb0*/  R2UR UR7, R153 ;  /* 0x00000000990772ca */ /* 0x000fe200000e0000 */
[----:B------:R-:W-:Y:S02]  /*9cc0*/  IMAD.MOV.U32 R153, RZ, RZ, 0x40000040 ;  /* 0x40000040ff997424 */ /* 0x000fe400078e00ff */
[----:B------:R-:W-:-:S13]  /*9cd0*/  VIADD R20, R20, 0x180 ;  /* 0x0000018014147836 */ /* 0x000fda0000000000 */
[----:B------:R-:W-:Y:S01]  /*9ce0*/  HGMMA.64x256x16.F32 R24, R156, gdesc[UR4].tnspB, R24, gsb0 ;  /* 0x43e000049c187df0 */ /* 0x000fe20008000818 */
[----:B------:R-:W-:Y:S02]  /*9cf0*/  R2UR UR6, R152 ;  /* 0x00000000980672ca */ /* 0x000fe400000e0000 */
[----:B------:R-:W-:Y:S01]  /*9d00*/  R2UR UR7, R153 ;  /* 0x00000000990772ca */ /* 0x000fe200000e0000 */
[----:B------:R-:W-:Y:S02]  /*9d10*/  WARPGROUP.DEPBAR.LE gsb0, 0x0 ;  /* 0x00008000000079c5 */ /* 0x000fe40000010000 */
[----:B------:R-:W-:-:S15]  /*9d20*/  WARPGROUP.ARRIVE ;  /* 0x00000000000079c5 */ /* 0x000fde0000000000 */
[----:B------:R-:W-:-:S07]  /*9d30*/  NOP ;  /* 0x0000000000007918 */ /* 0x000fce0000000000 */
[----:B------:R-:W-:Y:S01]  /*9d40*/  HGMMA.64x256x16.F32 R24, R160, gdesc[UR4].tnspB, R24, gsb0 ;  /* 0x43e00004a0187df0 */ /* 0x000fe20008000818 */
[----:B------:R-:W-:Y:S02]  /*9d50*/  R2UR UR6, R20 ;  /* 0x00000000140672ca */ /* 0x000fe400000e0000 */
[----:B------:R-:W-:Y:S01]  /*9d60*/  R2UR UR7, R21 ;  /* 0x00000000150772ca */ /* 0x000fe200000e0000 */
[----:B------:R-:W-:Y:S02]  /*9d70*/  WARPGROUP.DEPBAR.LE gsb0, 0x0 ;  /* 0x00008000000079c5 */ /* 0x000fe40000010000 */
[----:B------:R-:W-:-:S15]  /*9d80*/  WARPGROUP.ARRIVE ;  /* 0x00000000000079c5 */ /* 0x000fde0000000000 */
[----:B------:R-:W-:-:S07]  /*9d90*/  NOP ;  /* 0x0000000000007918 */ /* 0x000fce0000000000 */
[----:B------:R-:W-:Y:S03]  /*9da0*/  HGMMA.64x256x16.F32 R24, R164, gdesc[UR4].tnspB, R24, gsb0 ;  /* 0x43e00004a4187df0 */ /* 0x000fe60008000818 */
[----:B------:R-:W-:Y:S02]  /*9db0*/  WARPGROUP.DEPBAR.LE gsb0, 0x0 ;  /* 0x00008000000079c5 */ /* 0x000fe40000010000 */
[----:B------:R-:W-:Y:S01]  /*9dc0*/  @!PT LDS RZ, [RZ] ;  /* 0x00000000fffff984 */ /* 0x000fe20000000800 */
[----:B------:R-:W-:Y:S01]  /*9dd0*/  @!PT LDS RZ, [RZ] ;  /* 0x00000000fffff984 */ /* 0x000fe20000000800 */
[----:B------:R-:W-:Y:S01]  /*9de0*/  @!PT LDS RZ, [RZ] ;  /* 0x00000000fffff984 */ /* 0x000fe20000000800 */
[----:B------:R-:W-:Y:S01]  /*9df0*/  @!PT LDS RZ, [RZ] ;  /* 0x00000000fffff984 */ /* 0x000fe20000000800 */
[----:B------:R0:W-:Y:S06]  /*9e00*/  MEMBAR.ALL.CTA ;  /* 0x0000000000007992 */ /* 0x0001ec0000008000 */
[----:B0-----:R-:W0:Y:S02]  /*9e10*/  FENCE.VIEW.ASYNC.S ;  /* 0x00000000000073c6 */ /* 0x001e240000000000 */
[----:B0-----:R-:W-:Y:S01]  /*9e20*/  NOP ;  /* 0x0000000000007918 */ /* 0x001fe20000000000 */
[----:B------:R-:W-:Y:S06]  /*9e30*/  BAR.ARV 0xe, 0x100 ;  /* 0x0384000000007b1d */ /* 0x000fec0000002000 */
[----:B------:R0:W-:Y:S01]  /*9e40*/  @!P1 SYNCS.ARRIVE.TRANS64.RED.A1T0 RZ, [R15+URZ], RZ ;  /* 0x000000ff0fff99a7 */ /* 0x0001e2000810043f */
[----:B------:R-:W-:Y:S05]  /*9e50*/  @!P2 BRA `(.L_x_546) ;  /* 0x0000001c0098a947 */ /* 0x000fea0003800000 */
[----:B------:R-:W-:Y:S01]  /*9e60*/  VIADD R211, R182, 0xfffffffe ;  /* 0xfffffffeb6d37836 */ /* 0x000fe20000000000 */
[----:B------:R-:W-:Y:S01]  /*9e70*/  MOV R220, R3 ;  /* 0x0000000300dc7202 */ /* 0x000fe20000000f00 */
[----:B------:R-:W-:Y:S02]  /*9e80*/  IMAD.MOV.U32 R218, RZ, RZ, R11 ;  /* 0x000000ffffda7224 */ /* 0x000fe400078e000b */
[----:B------:R-:W-:-:S07]  /*9e90*/  IMAD.MOV.U32 R217, RZ, RZ, R18 ;  /* 0x000000ffffd97224 */ /* 0x000fce00078e0012 */
.L_x_557:
[----:B------:R-:W-:Y:S01]  /*9ea0*/  VIADD R18, R217, 0x1 ;  /* 0x00000001d9127836 */ /* 0x000fe20000000000 */
[C---:B------:R-:W-:Y:S01]  /*9eb0*/  ISETP.GT.AND P2, PT, R211.reuse, RZ, PT ;  /* 0x000000ffd300720c */ /* 0x040fe20003f44270 */
[----:B------:R-:W-:-:S03]  /*9ec0*/  VIADD R211, R211, 0xffffffff ;  /* 0xffffffffd3d37836 */ /* 0x000fc60000000000 */
[----:B------:R-:W-:-:S04]  /*9ed0*/  ISETP.NE.AND P3, PT, R18, 0x2, PT ;  /* 0x000000021200780c */ /* 0x000fc80003f65270 */
[----:B------:R-:W-:Y:S02]  /*9ee0*/  SEL R10, RZ, 0x1, P3 ;  /* 0x00000001ff0a7807 */ /* 0x000fe40001800000 */
[----:B------:R-:W-:Y:S02]  /*9ef0*/  SEL R18, R18, RZ, P3 ;  /* 0x000000ff12127207 */ /* 0x000fe40001800000 */
[----:B------:R-:W-:Y:S01]  /*9f00*/  LOP3.LUT R23, R23, R10, RZ, 0x3c, !PT ;  /* 0x0000000a17177212 */ /* 0x000fe200078e3cff */
[----:B-1----:R-:W-:Y:S06]  /*9f10*/  @!P0 BRA `(.L_x_547) ;  /* 0x0000000000048947 */ /* 0x002fec0003800000 */
[----:B------:R-:W-:Y:S01]  /*9f20*/  BPT.TRAP 0x1 ;  /* 0x000000040000795c */ /* 0x000fe20000300000 */
.L_x_547:
[----:B0-----:R-:W-:Y:S02]  /*9f30*/  LEA R15, R18, R2, 0x3 ;  /* 0x00000002120f7211 */ /* 0x001fe400078e18ff */
[----:B------:R-:W-:-:S04]  /*9f40*/  SHF.L.U32 R213, R23, 0x1f, RZ ;  /* 0x0000001f17d57819 */ /* 0x000fc800000006ff */
[----:B------:R0:W1:Y:S01]  /*9f50*/  SYNCS.PHASECHK.TRANS64.TRYWAIT P3, [R15+URZ+0x28c30], R213 ;  /* 0x028c30d50f0075a7 */ /* 0x000062000806017f */
[----:B------:R-:W-:Y:S05]  /*9f60*/  @!P0 BRA `(.L_x_548) ;  /* 0x0000000000048947 */ /* 0x000fea0003800000 */
[----:B------:R-:W-:Y:S01]  /*9f70*/  BPT.TRAP 0x1 ;  /* 0x000000040000795c */ /* 0x000fe20000300000 */
.L_x_548:
[----:B------:R-:W-:Y:S01]  /*9f80*/  VIADD R3, R2, 0x20400 ;  /* 0x0002040002037836 */ /* 0x000fe20000000000 */
[----:B------:R-:W-:Y:S01]  /*9f90*/  BSSY B1, `(.L_x_549) ;  /* 0x0000009000017945 */ /* 0x000fe20003800000 */
[----:B------:R-:W-:Y:S02]  /*9fa0*/  IMAD R10, R18, 0x200, R0 ;  /* 0x00000200120a7824 */ /* 0x000fe400078e0200 */
[----:B------:R-:W-:Y:S01]  /*9fb0*/  IMAD.MOV.U32 R11, RZ, RZ, 0x40000040 ;  /* 0x40000040ff0b7424 */ /* 0x000fe200078e00ff */
[----:B------:R-:W-:-:S04]  /*9fc0*/  SHF.R.U32.HI R3, RZ, 0x4, R3 ;  /* 0x00000004ff037819 */ /* 0x000fc80000011603 */
[----:B------:R-:W-:-:S04]  /*9fd0*/  LOP3.LUT R3, R3, 0x3fff, RZ, 0xc0, !PT ;  /* 0x00003fff03037812 */ /* 0x000fc800078ec0ff */
[----:B------:R-:W-:Y:S01]  /*9fe0*/  LOP3.LUT R20, R3, 0x10000, RZ, 0xfc, !PT ;  /* 0x0001000003147812 */ /* 0x000fe200078efcff */
[----:B-1----:R-:W-:Y:S06]  /*9ff0*/  @P3 BRA `(.L_x_550) ;  /* 0x0000000000083947 */ /* 0x002fec0003800000 */
[----:B------:R-:W1:Y:S02]  /*a000*/  SYNCS.PHASECHK.TRANS64.TRYWAIT P3, [R15+URZ+0x28c30], R213 ;  /* 0x028c30d50f0075a7 */ /* 0x000e64000806017f */
[----:B-1----:R-:W-:Y:S05]  /*a010*/  @!P3 BRA `(.L_x_551) ;  /* 0x000000b4000cb947 */ /* 0x002fea0003800000 */
.L_x_550:
[----:B------:R-:W-:Y:S05]  /*a020*/  BSYNC B1 ;  /* 0x0000000000017941 */ /* 0x000fea0003800000 */
.L_x_549:
[----:B------:R-:W-:Y:S01]  /*a030*/  MOV R21, 0x40000040 ;  /* 0x4000004000157802 */ /* 0x000fe20000000f00 */
[----:B------:R-:W-:Y:S01]  /*a040*/  WARPGROUP.ARRIVE ;  /* 0x00000000000079c5 */ /* 0x000fe20000000000 */
[----:B------:R-:W-:Y:S02]  /*a050*/  R2UR UR6, R10 ;  /* 0x000000000a0672ca */ /* 0x000fe400000e0000 */
[----:B------:R-:W-:Y:S01]  /*a060*/  R2UR UR7, R11 ;  /* 0x000000000b0772ca */ /* 0x000fe200000e0000 */
[----:B------:R-:W-:Y:S01]  /*a070*/  IMAD.MOV.U32 R11, RZ, RZ, 0x40000040 ;  /* 0x40000040ff0b7424 */ /* 0x000fe200078e00ff */
[----:B------:R-:W-:Y:S01]  /*a080*/  R2UR UR4, R20 ;  /* 0x00000000140472ca */ /* 0x000fe200000e0000 */
[----:B------:R-:W-:Y:S01]  /*a090*/  VIADD R20, R10, 0x2 ;  /* 0x000000020a147836 */ /* 0x000fe20000000000 */
[----:B------:R-:W-:Y:S01]  /*a0a0*/  R2UR UR5, R21 ;  /* 0x00000000150572ca */ /* 0x000fe200000e0000 */
[----:B------:R-:W-:-:S12]  /*a0b0*/  IMAD.MOV.U32 R21, RZ, RZ, 0x40000040 ;  /* 0x40000040ff157424 */ /* 0x000fd800078e00ff */
[----:B------:R-:W-:Y:S01]  /*a0c0*/  HGMMA.64x64x16.F32 R152, gdesc[UR4], RZ, !UPT, gsb0 ;  /* 0x00e00000049879f0 */ /* 0x000fe2000c0008ff */
[----:B------:R-:W-:Y:S01]  /*a0d0*/  R2UR UR6, R20 ;  /* 0x00000000140672ca */ /* 0x000fe200000e0000 */
[C---:B------:R-:W-:Y:S01]  /*a0e0*/  VIADD R20, R10.reuse, 0x4 ;  /* 0x000000040a147836 */ /* 0x040fe20000000000 */
[----:B------:R-:W-:Y:S01]  /*a0f0*/  R2UR UR7, R21 ;  /* 0x00000000150772ca */ /* 0x000fe200000e0000 */
[----:B------:R-:W-:Y:S01]  /*a100*/  VIADD R10, R10, 0x6 ;  /* 0x000000060a0a7836 */ /* 0x000fe20000000000 */
[----:B------:R-:W-:Y:S02]  /*a110*/  R2UR UR4, R8 ;  /* 0x00000000080472ca */ /* 0x000fe400000e0000 */
[----:B------:R-:W-:Y:S02]  /*a120*/  R2UR UR5, R9 ;  /* 0x00000000090572ca */ /* 0x000fe400000e0000 */
[----:B------:R-:W-:Y:S01]  /*a130*/  MOV R21, 0x40000040 ;  /* 0x4000004000157802 */ /* 0x000fe20000000f00 */
[----:B------:R-:W-:-:S02]  /*a140*/  WARPGROUP.DEPBAR.LE gsb0, 0x0 ;  /* 0x00008000000079c5 */ /* 0x000fc40000010000 */
[----:B------:R-:W-:-:S08]  /*a150*/  WARPGROUP.ARRIVE ;  /* 0x00000000000079c5 */ /* 0x000fd00000000000 */
        /* <DEDUP_REMOVED lines=39> */
[----:B--2---:R-:W-:Y:S01]  /*a3d0*/  FMNMX.FTZ R10, R11, R220, !PT ;  /* 0x000000dc0b0a7209 */ /* 0x004fe20007810000 */
[----:B------:R-:W-:Y:S01]  /*a3e0*/  FMUL.FTZ R235, R162, UR37 ;  /* 0x00000025a2eb7c20 */ /* 0x000fe20008410000 */
[----:B------:R-:W-:Y:S01]  /*a3f0*/  FMUL.FTZ R163, R163, UR37 ;  /* 0x00000025a3a37c20 */ /* 0x000fe20008410000 */
[----:B------:R-:W-:Y:S01]  /*a400*/  FMUL.FTZ R237, R166, UR37 ;  /* 0x00000025a6ed7c20 */ /* 0x000fe20008410000 */
[----:B------:R-:W-:Y:S01]  /*a410*/  FMUL.FTZ R167, R167, UR37 ;  /* 0x00000025a7a77c20 */ /* 0x000fe20008410000 */
[----:B------:R-:W-:Y:S01]  /*a420*/  FMUL.FTZ R20, R170, UR37 ;  /* 0x00000025aa147c20 */ /* 0x000fe20008410000 */
[----:B------:R-:W-:Y:S01]  /*a430*/  FMUL.FTZ R171, R171, UR37 ;  /* 0x00000025abab7c20 */ /* 0x000fe20008410000 */
[----:B------:R-:W2:Y:S01]  /*a440*/  MUFU.TANH R157, R157 ;  /* 0x0000009d009d7308 */ /* 0x000ea20000002400 */
[----:B---3--:R-:W-:Y:S01]  /*a450*/  FMNMX.FTZ R10, R21, R10, !PT ;  /* 0x0000000a150a7209 */ /* 0x008fe20007810000 */
[----:B------:R-:W-:Y:S01]  /*a460*/  FMUL.FTZ R152, R174, UR37 ;  /* 0x00000025ae987c20 */ /* 0x000fe20008410000 */
[----:B------:R-:W-:Y:S01]  /*a470*/  FMUL.FTZ R175, R175, UR37 ;  /* 0x00000025afaf7c20 */ /* 0x000fe20008410000 */
[----:B------:R-:W-:Y:S01]  /*a480*/  FMUL.FTZ R154, R178, UR37 ;  /* 0x00000025b29a7c20 */ /* 0x000fe20008410000 */
[----:B------:R-:W-:Y:S01]  /*a490*/  FMUL.FTZ R179, R179, UR37 ;  /* 0x00000025b3b37c20 */ /* 0x000fe20008410000 */
[----:B------:R-:W-:Y:S01]  /*a4a0*/  FMUL.FTZ R156, R182, UR37 ;  /* 0x00000025b69c7c20 */ /* 0x000fe20008410000 */
[----:B------:R-:W-:Y:S01]  /*a4b0*/  FMUL.FTZ R183, R183, UR37 ;  /* 0x00000025b7b77c20 */ /* 0x000fe20008410000 */
[----:B------:R-:W3:Y:S01]  /*a4c0*/  MUFU.TANH R223, R223 ;  /* 0x000000df00df7308 */ /* 0x000ee20000002400 */
[----:B----4-:R-:W-:-:S07]  /*a4d0*/  FMNMX.FTZ R10, R219, R10, !PT ;  /* 0x0000000adb0a7209 */ /* 0x010fce0007810000 */
[----:B------:R-:W4:Y:S01]  /*a4e0*/  MUFU.TANH R161, R161 ;  /* 0x000000a100a17308 */ /* 0x000f220000002400 */
[----:B--2---:R-:W-:-:S07]  /*a4f0*/  FMNMX.FTZ R10, R157, R10, !PT ;  /* 0x0000000a9d0a7209 */ /* 0x004fce0007810000 */
[----:B------:R-:W2:Y:S01]  /*a500*/  MUFU.TANH R225, R225 ;  /* 0x000000e100e17308 */ /* 0x000ea20000002400 */
[----:B---3--:R-:W-:-:S07]  /*a510*/  FMNMX.FTZ R10, R223, R10, !PT ;  /* 0x0000000adf0a7209 */ /* 0x008fce0007810000 */
        /* <DEDUP_REMOVED lines=21> */
[----:B--2---:R-:W-:-:S05]  /*a670*/  FMNMX.FTZ R10, R181, R10, !PT ;  /* 0x0000000ab50a7209 */ /* 0x004fca0007810000 */
[----:B------:R-:W2:Y:S02]  /*a680*/  SHFL.BFLY PT, R3, R10, 0x2, 0x1f ;  /* 0x0c401f000a037f89 */ /* 0x000ea400000e0000 */
[----:B------:R-:W5:Y:S08]  /*a690*/  MUFU.TANH R221, R221 ;  /* 0x000000dd00dd7308 */ /* 0x000f700000002400 */
[----:B------:R-:W0:Y:S08]  /*a6a0*/  MUFU.TANH R159, R159 ;  /* 0x0000009f009f7308 */ /* 0x000e300000002400 */
[----:B------:R-:W1:Y:S01]  /*a6b0*/  MUFU.TANH R235, R235 ;  /* 0x000000eb00eb7308 */ /* 0x000e620000002400 */
[----:B--2---:R-:W-:-:S02]  /*a6c0*/  FMNMX.FTZ R3, R10, R3, !PT ;  /* 0x000000030a037209 */ /* 0x004fc40007810000 */
[----:B---3--:R-:W-:-:S05]  /*a6d0*/  FMNMX.FTZ R10, R153, R218, !PT ;  /* 0x000000da990a7209 */ /* 0x008fca0007810000 */
[----:B------:R-:W2:Y:S01]  /*a6e0*/  MUFU.TANH R163, R163 ;  /* 0x000000a300a37308 */ /* 0x000ea20000002400 */
[----:B------:R-:W3:Y:S01]  /*a6f0*/  SHFL.BFLY PT, R160, R3, 0x1, 0x1f ;  /* 0x0c201f0003a07f89 */ /* 0x000ee200000e0000 */
[----:B----4-:R-:W-:-:S04]  /*a700*/  FMNMX.FTZ R10, R155, R10, !PT ;  /* 0x0000000a9b0a7209 */ /* 0x010fc80007810000 */
[----:B-----5:R-:W-:Y:S02]  /*a710*/  FMNMX.FTZ R10, R221, R10, !PT ;  /* 0x0000000add0a7209 */ /* 0x020fe40007810000 */
[----:B------:R-:W4:Y:S02]  /*a720*/  MUFU.TANH R237, R237 ;  /* 0x000000ed00ed7308 */ /* 0x000f240000002400 */
[----:B0-----:R-:W-:Y:S01]  /*a730*/  FMNMX.FTZ R158, R159, R10, !PT ;  /* 0x0000000a9f9e7209 */ /* 0x001fe20007810000 */
[----:B------:R-:W-:-:S03]  /*a740*/  IMAD.U32 R10, RZ, RZ, UR36 ;  /* 0x00000024ff0a7e24 */ /* 0x000fc6000f8e00ff */
[----:B-1----:R-:W-:Y:S02]  /*a750*/  FMNMX.FTZ R158, R235, R158, !PT ;  /* 0x0000009eeb9e7209 */ /* 0x002fe40007810000 */
[----:B------:R-:W0:Y:S02]  /*a760*/  MUFU.TANH R167, R167 ;  /* 0x000000a700a77308 */ /* 0x000e240000002400 */
[----:B--2---:R-:W-:-:S06]  /*a770*/  FMNMX.FTZ R158, R163, R158, !PT ;  /* 0x0000009ea39e7209 */ /* 0x004fcc0007810000 */
[----:B------:R-:W1:Y:S01]  /*a780*/  MUFU.TANH R20, R20 ;  /* 0x0000001400147308 */ /* 0x000e620000002400 */
[----:B---3--:R-:W-:-:S05]  /*a790*/  FMNMX.FTZ R3, R3, R160, !PT ;  /* 0x000000a003037209 */ /* 0x008fca0007810000 */
[C---:B------:R-:W-:Y:S02]  /*a7a0*/  FADD.FTZ R160, -R3.reuse, R220 ;  /* 0x000000dc03a07221 */ /* 0x040fe40000010100 */
[----:B------:R-:W2:Y:S01]  /*a7b0*/  MUFU.TANH R171, R171 ;  /* 0x000000ab00ab7308 */ /* 0x000ea20000002400 */
[-C--:B------:R-:W-:Y:S01]  /*a7c0*/  FMUL.FTZ R168, R3, R10.reuse ;  /* 0x0000000a03a87220 */ /* 0x080fe20000410000 */
[----:B------:R-:W-:Y:S01]  /*a7d0*/  FMUL.FTZ R164, R160, R10 ;  /* 0x0000000aa0a47220 */ /* 0x000fe20000410000 */
[----:B----4-:R-:W-:Y:S02]  /*a7e0*/  FMNMX.FTZ R160, R237, R158, !PT ;  /* 0x0000009eeda07209 */ /* 0x010fe40007810000 */
[-CC-:B------:R-:W-:Y:S01]  /*a7f0*/  FFMA.FTZ R166, R11, R10.reuse, -R168.reuse ;  /* 0x0000000a0ba67223 */ /* 0x180fe200000108a8 */
[-CC-:B------:R-:W-:Y:S01]  /*a800*/  FFMA.FTZ R180, R177, R10.reuse, -R168.reuse ;  /* 0x0000000ab1b47223 */ /* 0x180fe200000108a8 */
[--C-:B------:R-:W-:Y:S01]  /*a810*/  FFMA.FTZ R177, R181, R10, -R168.reuse ;  /* 0x0000000ab5b17223 */ /* 0x100fe200000108a8 */
[----:B------:R-:W3:Y:S01]  /*a820*/  MUFU.TANH R152, R152 ;  /* 0x0000009800987308 */ /* 0x000ee20000002400 */
[----:B0-----:R-:W-:Y:S01]  /*a830*/  FMNMX.FTZ R160, R167, R160, !PT ;  /* 0x000000a0a7a07209 */ /* 0x001fe20007810000 */
[-CC-:B------:R-:W-:Y:S01]  /*a840*/  FFMA.FTZ R21, R21, R10.reuse, -R168.reuse ;  /* 0x0000000a15157223 */ /* 0x180fe200000108a8 */
[-CC-:B------:R-:W-:Y:S01]  /*a850*/  FFMA.FTZ R157, R157, R10.reuse, -R168.reuse ;  /* 0x0000000a9d9d7223 */ /* 0x180fe200000108a8 */
[--C-:B------:R-:W-:Y:S01]  /*a860*/  FFMA.FTZ R161, R161, R10, -R168.reuse ;  /* 0x0000000aa1a17223 */ /* 0x100fe200000108a8 */
[----:B-1----:R-:W-:Y:S01]  /*a870*/  FMNMX.FTZ R162, R20, R160, !PT ;  /* 0x000000a014a27209 */ /* 0x002fe20007810000 */
[-CC-:B------:R-:W-:Y:S01]  /*a880*/  FFMA.FTZ R165, R165, R10.reuse, -R168.reuse ;  /* 0x0000000aa5a57223 */ /* 0x180fe200000108a8 */
[--C-:B------:R-:W-:Y:S01]  /*a890*/  FFMA.FTZ R170, R227, R10, -R168.reuse ;  /* 0x0000000ae3aa7223 */ /* 0x100fe200000108a8 */
[----:B------:R-:W0:Y:S01]  /*a8a0*/  MUFU.TANH R175, R175 ;  /* 0x000000af00af7308 */ /* 0x000e220000002400 */
[----:B--2---:R-:W-:Y:S01]  /*a8b0*/  FMNMX.FTZ R11, R171, R162, !PT ;  /* 0x000000a2ab0b7209 */ /* 0x004fe20007810000 */
[-CC-:B------:R-:W-:Y:S01]  /*a8c0*/  FFMA.FTZ R169, R169, R10.reuse, -R168.reuse ;  /* 0x0000000aa9a97223 */ /* 0x180fe200000108a8 */
[-CC-:B------:R-:W-:Y:S01]  /*a8d0*/  FFMA.FTZ R173, R173, R10.reuse, -R168.reuse ;  /* 0x0000000aadad7223 */ /* 0x180fe200000108a8 */
[----:B------:R-:W-:-:S04]  /*a8e0*/  FFMA.FTZ R174, R231, R10, -R168 ;  /* 0x0000000ae7ae7223 */ /* 0x000fc800000108a8 */
[----:B------:R-:W1:Y:S01]  /*a8f0*/  MUFU.TANH R154, R154 ;  /* 0x0000009a009a7308 */ /* 0x000e620000002400 */
[----:B---3--:R-:W-:-:S07]  /*a900*/  FMNMX.FTZ R162, R152, R11, !PT ;  /* 0x0000000b98a27209 */ /* 0x008fce0007810000 */
[----:B------:R-:W2:Y:S01]  /*a910*/  MUFU.TANH R179, R179 ;  /* 0x000000b300b37308 */ /* 0x000ea20000002400 */
[----:B0-----:R-:W-:Y:S01]  /*a920*/  FMNMX.FTZ R11, R175, R162, !PT ;  /* 0x000000a2af0b7209 */ /* 0x001fe20007810000 */
[-CC-:B------:R-:W-:Y:S01]  /*a930*/  FFMA.FTZ R162, R219, R10.reuse, -R168.reuse ;  /* 0x0000000adba27223 */ /* 0x180fe200000108a8 */
[----:B------:R-:W-:-:S05]  /*a940*/  FFMA.FTZ R219, R233, R10, -R168 ;  /* 0x0000000ae9db7223 */ /* 0x000fca00000108a8 */
[----:B------:R-:W0:Y:S08]  /*a950*/  MUFU.TANH R156, R156 ;  /* 0x0000009c009c7308 */ /* 0x000e300000002400 */
[----:B------:R-:W-:Y:S08]  /*a960*/  MUFU.TANH R183, R183 ;  /* 0x000000b700b77308 */ /* 0x000ff00000002400 */
[----:B------:R1:W3:Y:S08]  /*a970*/  MUFU.EX2 R158, R164 ;  /* 0x000000a4009e7308 */ /* 0x0002f00000000800 */
[----:B------:R4:W5:Y:S01]  /*a980*/  MUFU.EX2 R160, R166 ;  /* 0x000000a600a07308 */ /* 0x0009620000000800 */
[----:B-1----:R-:W-:-:S04]  /*a990*/  FMNMX.FTZ R164, R154, R11, !PT ;  /* 0x0000000b9aa47209 */ /* 0x002fc80007810000 */
[----:B--2---:R-:W-:-:S03]  /*a9a0*/  FMNMX.FTZ R11, R179, R164, !PT ;  /* 0x000000a4b30b7209 */ /* 0x004fc60007810000 */
[----:B------:R-:W-:Y:S01]  /*a9b0*/  MUFU.EX2 R21, R21 ;  /* 0x0000001500157308 */ /* 0x000fe20000000800 */
[----:B0-----:R-:W-:Y:S01]  /*a9c0*/  FMNMX.FTZ R164, R156, R11, !PT ;  /* 0x0000000b9ca47209 */ /* 0x001fe20007810000 */
[--C-:B----4-:R-:W-:Y:S01]  /*a9d0*/  FFMA.FTZ R166, R225, R10, -R168.reuse ;  /* 0x0000000ae1a67223 */ /* 0x110fe200000108a8 */
[-C--:B---3--:R-:W-:Y:S01]  /*a9e0*/  FMUL.FTZ R24, R24, R158.reuse ;  /* 0x0000009e18187220 */ /* 0x088fe20000410000 */
[----:B------:R-:W-:Y:S01]  /*a9f0*/  FMUL.FTZ R25, R25, R158 ;  /* 0x0000009e19197220 */ /* 0x000fe20000410000 */
[----:B------:R-:W-:Y:S01]  /*aa00*/  FMNMX.FTZ R11, R183, R164, !PT ;  /* 0x000000a4b70b7209 */ /* 0x000fe20007810000 */
[----:B------:R-:W-:Y:S01]  /*aa10*/  FFMA.FTZ R164, R223, R10, -R168 ;  /* 0x0000000adfa47223 */ /* 0x000fe200000108a8 */
[----:B------:R-:W-:Y:S01]  /*aa20*/  FMUL.FTZ R28, R28, R158 ;  /* 0x0000009e1c1c7220 */ /* 0x000fe20000410000 */
[----:B------:R-:W-:Y:S01]  /*aa30*/  MUFU.EX2 R162, R162 ;  /* 0x000000a200a27308 */ /* 0x000fe20000000800 */
[----:B-----5:R-:W-:Y:S01]  /*aa40*/  FFMA.FTZ R12, R158, R12, R160 ;  /* 0x0000000c9e0c7223 */ /* 0x020fe200000100a0 */
[----:B------:R-:W0:Y:S01]  /*aa50*/  SHFL.BFLY PT, R172, R11, 0x2, 0x1f ;  /* 0x0c401f000bac7f89 */ /* 0x000e2200000e0000 */
        /* <DEDUP_REMOVED lines=22> */
[----:B------:R-:W-:Y:S01]  /*abc0*/  FMUL.FTZ R68, R68, R158 ;  /* 0x0000009e44447220 */ /* 0x000fe20000410000 */
[----:B0-----:R-:W-:Y:S01]  /*abd0*/  FMNMX.FTZ R176, R11, R172, !PT ;  /* 0x000000ac0bb07209 */ /* 0x001fe20007810000 */
[----:B------:R-:W-:Y:S01]  /*abe0*/  FFMA.FTZ R172, R229, R10, -R168 ;  /* 0x0000000ae5ac7223 */ /* 0x000fe200000108a8 */
[-C--:B------:R-:W-:Y:S01]  /*abf0*/  FMUL.FTZ R69, R69, R158.reuse ;  /* 0x0000009e45457220 */ /* 0x080fe20000410000 */
[-C--:B------:R-:W-:Y:S01]  /*ac00*/  FMUL.FTZ R72, R72, R158.reuse ;  /* 0x0000009e48487220 */ /* 0x080fe20000410000 */
[-C--:B------:R-:W-:Y:S01]  /*ac10*/  FMUL.FTZ R73, R73, R158.reuse ;  /* 0x0000009e49497220 */ /* 0x080fe20000410000 */
[----:B------:R-:W0:Y:S01]  /*ac20*/  SHFL.BFLY PT, R11, R176, 0x1, 0x1f ;  /* 0x0c201f00b00b7f89 */ /* 0x000e2200000e0000 */
        /* <DEDUP_REMOVED lines=23> */
[----:B0-----:R-:W-:Y:S01]  /*ada0*/  FMNMX.FTZ R11, R176, R11, !PT ;  /* 0x0000000bb00b7209 */ /* 0x001fe20007810000 */
[----:B------:R-:W-:Y:S01]  /*adb0*/  MUFU.EX2 R169, R169 ;  /* 0x000000a900a97308 */ /* 0x000fe20000000800 */
[-C--:B------:R-:W-:Y:S01]  /*adc0*/  FMUL.FTZ R116, R116, R158.reuse ;  /* 0x0000009e74747220 */ /* 0x080fe20000410000 */
[-C--:B------:R-:W-:Y:S01]  /*add0*/  FMUL.FTZ R117, R117, R158.reuse ;  /* 0x0000009e75757220 */ /* 0x080fe20000410000 */
[----:B------:R-:W-:Y:S01]  /*ade0*/  FMUL.FTZ R120, R120, R158 ;  /* 0x0000009e78787220 */ /* 0x000fe20000410000 */
[C---:B------:R-:W-:Y:S01]  /*adf0*/  FADD.FTZ R181, -R11.reuse, R218 ;  /* 0x000000da0bb57221 */ /* 0x040fe20000010100 */
[----:B------:R-:W-:Y:S01]  /*ae00*/  FMUL.FTZ R222, R11, R10 ;  /* 0x0000000a0bde7220 */ /* 0x000fe20000410000 */
[-C--:B------:R-:W-:Y:S01]  /*ae10*/  FMUL.FTZ R121, R121, R158.reuse ;  /* 0x0000009e79797220 */ /* 0x080fe20000410000 */
[----:B------:R-:W-:Y:S01]  /*ae20*/  FMUL.FTZ R124, R124, R158 ;  /* 0x0000009e7c7c7220 */ /* 0x000fe20000410000 */
[-C--:B------:R-:W-:Y:S01]  /*ae30*/  FMUL.FTZ R168, R181, R10.reuse ;  /* 0x0000000ab5a87220 */ /* 0x080fe20000410000 */
[----:B------:R-:W-:Y:S01]  /*ae40*/  IADD3 R181, -R191, RZ, RZ ;  /* 0x000000ffbfb57210 */ /* 0x000fe20007ffe1ff */
[-CC-:B------:R-:W-:Y:S01]  /*ae50*/  FFMA.FTZ R153, R153, R10.reuse, -R222.reuse ;  /* 0x0000000a99997223 */ /* 0x180fe200000108de */
[-CC-:B------:R-:W-:Y:S01]  /*ae60*/  FFMA.FTZ R218, R167, R10.reuse, -R222.reuse ;  /* 0x0000000aa7da7223 */ /* 0x180fe200000108de */
[-CC-:B------:R-:W-:Y:S01]  /*ae70*/  FFMA.FTZ R167, R171, R10.reuse, -R222.reuse ;  /* 0x0000000aaba77223 */ /* 0x180fe200000108de */
[----:B------:R-:W-:Y:S01]  /*ae80*/  ISETP.NE.AND P3, PT, R190, R181, PT ;  /* 0x000000b5be00720c */ /* 0x000fe20003f65270 */
[----:B------:R-:W-:Y:S01]  /*ae90*/  MUFU.EX2 R168, R168 ;  /* 0x000000a800a87308 */ /* 0x000fe20000000800 */
[-CC-:B------:R-:W-:Y:S01]  /*aea0*/  FFMA.FTZ R178, R155, R10.reuse, -R222.reuse ;  /* 0x0000000a9bb27223 */ /* 0x180fe200000108de */
[----:B------:R-:W-:Y:S01]  /*aeb0*/  FFMA.FTZ R171, R152, R10, -R222 ;  /* 0x0000000a98ab7223 */ /* 0x000fe200000108de */
[----:B------:R-:W-:-:S02]  /*aec0*/  @!P1 VIADD R152, R15, 0x28c40 ;  /* 0x00028c400f989836 */ /* 0x000fc40000000000 */
[-CC-:B------:R-:W-:Y:S01]  /*aed0*/  FFMA.FTZ R155, R221, R10.reuse, -R222.reuse ;  /* 0x0000000add9b7223 */ /* 0x180fe200000108de */
[-CC-:B------:R-:W-:Y:S01]  /*aee0*/  FFMA.FTZ R182, R163, R10.reuse, -R222.reuse ;  /* 0x0000000aa3b67223 */ /* 0x180fe200000108de */
[-CC-:B------:R-:W-:Y:S01]  /*aef0*/  FFMA.FTZ R163, R237, R10.reuse, -R222.reuse ;  /* 0x0000000aeda37223 */ /* 0x180fe200000108de */
[-C--:B------:R-:W-:Y:S01]  /*af00*/  FFMA.FTZ R220, R175, R10.reuse, -R222 ;  /* 0x0000000aafdc7223 */ /* 0x080fe200000108de */
[----:B------:R-:W0:Y:S01]  /*af10*/  MUFU.EX2 R153, R153 ;  /* 0x0000009900997308 */ /* 0x000e220000000800 */
[----:B------:R-:W-:Y:S01]  /*af20*/  @!P1 PRMT R152, RZ, 0x654, R152 ;  /* 0x00000654ff989816 */ /* 0x000fe20000000098 */
[-CC-:B------:R-:W-:Y:S01]  /*af30*/  FFMA.FTZ R20, R20, R10.reuse, -R222.reuse ;  /* 0x0000000a14147223 */ /* 0x180fe200000108de */
[-C--:B------:R-:W-:Y:S01]  /*af40*/  FFMA.FTZ R175, R154, R10.reuse, -R222 ;  /* 0x0000000a9aaf7223 */ /* 0x080fe200000108de */
[----:B------:R-:W-:Y:S01]  /*af50*/  @!P3 IMAD R181, R217, 0x40, R188 ;  /* 0x00000040d9b5b824 */ /* 0x000fe200078e02bc */
[----:B------:R1:W-:Y:S01]  /*af60*/  @!P1 SYNCS.ARRIVE.TRANS64.RED.A1T0 RZ, [R152+URZ], RZ ;  /* 0x000000ff98ff99a7 */ /* 0x0003e2000810043f */
[----:B------:R-:W-:Y:S01]  /*af70*/  FFMA.FTZ R183, R183, R10, -R222 ;  /* 0x0000000ab7b77223 */ /* 0x000fe200000108de */
[----:B------:R-:W-:Y:S01]  /*af80*/  FMUL.FTZ R125, R125, R158 ;  /* 0x0000009e7d7d7220 */ /* 0x000fe20000410000 */
[----:B------:R-:W2:Y:S01]  /*af90*/  MUFU.EX2 R178, R178 ;  /* 0x000000b200b27308 */ /* 0x000ea20000000800 */
[----:B------:R-:W-:-:S02]  /*afa0*/  @!P3 IMAD R181, R181, 0x4, R2 ;  /* 0x00000004b5b5b824 */ /* 0x000fc400078e0202 */
[-C--:B------:R-:W-:Y:S01]  /*afb0*/  FMUL.FTZ R128, R128, R158.reuse ;  /* 0x0000009e80807220 */ /* 0x080fe20000410000 */
[-C--:B------:R-:W-:Y:S01]  /*afc0*/  FMUL.FTZ R129, R129, R158.reuse ;  /* 0x0000009e81817220 */ /* 0x080fe20000410000 */
[----:B------:R-:W-:Y:S01]  /*afd0*/  FMUL.FTZ R132, R132, R158 ;  /* 0x0000009e84847220 */ /* 0x000fe20000410000 */
[-CC-:B-1----:R-:W-:Y:S01]  /*afe0*/  FFMA.FTZ R152, R179, R10.reuse, -R222.reuse ;  /* 0x0000000ab3987223 */ /* 0x182fe200000108de */
[----:B------:R-:W-:Y:S01]  /*aff0*/  @!P3 STS [R181+0x28800], R158 ;  /* 0x0288009eb500b388 */ /* 0x000fe20000000800 */
[--C-:B------:R-:W-:Y:S01]  /*b000*/  FFMA.FTZ R179, R156, R10, -R222.reuse ;  /* 0x0000000a9cb37223 */ /* 0x100fe200000108de */
[----:B------:R1:W-:Y:S01]  /*b010*/  MUFU.EX2 R176, R180 ;  /* 0x000000b400b07308 */ /* 0x0003e20000000800 */
[----:B0-----:R-:W-:Y:S01]  /*b020*/  FFMA.FTZ R13, R168, R13, R153 ;  /* 0x0000000da80d7223 */ /* 0x001fe20000010099 */
[----:B------:R0:W-:Y:S01]  /*b030*/  @!P3 STS [R181+0x28820], R168 ;  /* 0x028820a8b500b388 */ /* 0x0001e20000000800 */
[-C--:B------:R-:W-:Y:S01]  /*b040*/  FMUL.FTZ R133, R133, R158.reuse ;  /* 0x0000009e85857220 */ /* 0x080fe20000410000 */
[-C--:B------:R-:W-:Y:S01]  /*b050*/  FMUL.FTZ R136, R136, R158.reuse ;  /* 0x0000009e88887220 */ /* 0x080fe20000410000 */
[-C--:B------:R-:W-:Y:S01]  /*b060*/  FMUL.FTZ R137, R137, R158.reuse ;  /* 0x0000009e89897220 */ /* 0x080fe20000410000 */
[-C--:B------:R-:W-:Y:S01]  /*b070*/  FMUL.FTZ R140, R140, R158.reuse ;  /* 0x0000009e8c8c7220 */ /* 0x080fe20000410000 */
[----:B------:R-:W-:Y:S01]  /*b080*/  FMUL.FTZ R141, R141, R158 ;  /* 0x0000009e8d8d7220 */ /* 0x000fe20000410000 */
[----:B------:R-:W3:Y:S01]  /*b090*/  MUFU.EX2 R155, R155 ;  /* 0x0000009b009b7308 */ /* 0x000ee20000000800 */
[-CC-:B-1----:R-:W-:Y:S01]  /*b0a0*/  FFMA.FTZ R180, R159, R10.reuse, -R222.reuse ;  /* 0x0000000a9fb47223 */ /* 0x182fe200000108de */
[----:B------:R-:W-:Y:S01]  /*b0b0*/  FFMA.FTZ R159, R235, R10, -R222 ;  /* 0x0000000aeb9f7223 */ /* 0x000fe200000108de */
[-C--:B------:R-:W-:Y:S01]  /*b0c0*/  FMUL.FTZ R144, R144, R158.reuse ;  /* 0x0000009e90907220 */ /* 0x080fe20000410000 */
[----:B0-----:R-:W-:Y:S01]  /*b0d0*/  FADD.FTZ R181, R21, R12 ;  /* 0x0000000c15b57221 */ /* 0x001fe20000010000 */
[-C--:B------:R-:W-:Y:S01]  /*b0e0*/  FMUL.FTZ R145, R145, R158.reuse ;  /* 0x0000009e91917220 */ /* 0x080fe20000410000 */
[-C--:B------:R-:W-:Y:S01]  /*b0f0*/  FMUL.FTZ R148, R148, R158.reuse ;  /* 0x0000009e94947220 */ /* 0x080fe20000410000 */
[----:B------:R-:W-:Y:S01]  /*b100*/  FMUL.FTZ R149, R149, R158 ;  /* 0x0000009e95957220 */ /* 0x000fe20000410000 */
[----:B------:R-:W0:Y:S01]  /*b110*/  MUFU.EX2 R180, R180 ;  /* 0x000000b400b47308 */ /* 0x000e220000000800 */
[----:B------:R-:W-:Y:S01]  /*b120*/  FADD.FTZ R12, R162, R181 ;  /* 0x000000b5a20c7221 */ /* 0x000fe20000010000 */
[----:B------:R-:W-:Y:S01]  /*b130*/  F2FP.F16.F32.PACK_AB R158, R165, R166 ;  /* 0x000000a6a59e723e */ /* 0x000fe200000000ff */
[----:B------:R-:W-:Y:S01]  /*b140*/  FMUL.FTZ R26, R26, R168 ;  /* 0x000000a81a1a7220 */ /* 0x000fe20000410000 */
[C---:B--2---:R-:W-:Y:S01]  /*b150*/  F2FP.F16.F32.PACK_AB R153, R178.reuse, R153 ;  /* 0x00000099b299723e */ /* 0x044fe200000000ff */
[----:B------:R-:W-:Y:S01]  /*b160*/  FADD.FTZ R181, R157, R12 ;  /* 0x0000000c9db57221 */ /* 0x000fe20000010000 */
[----:B------:R-:W-:Y:S01]  /*b170*/  FADD.FTZ R12, R178, R13 ;  /* 0x0000000db20c7221 */ /* 0x000fe20000010000 */
[----:B------:R-:W-:Y:S01]  /*b180*/  F2FP.F16.F32.PACK_AB R156, R161, R164 ;  /* 0x000000a4a19c723e */ /* 0x000fe200000000ff */
[----:B------:R-:W1:Y:S01]  /*b190*/  MUFU.EX2 R159, R159 ;  /* 0x0000009f009f7308 */ /* 0x000e620000000800 */
[-C--:B------:R-:W-:Y:S01]  /*b1a0*/  FMUL.FTZ R27, R27, R168.reuse ;  /* 0x000000a81b1b7220 */ /* 0x080fe20000410000 */
[----:B---3--:R-:W-:Y:S01]  /*b1b0*/  FADD.FTZ R13, R155, R12 ;  /* 0x0000000c9b0d7221 */ /* 0x008fe20000010000 */
[-C--:B------:R-:W-:Y:S01]  /*b1c0*/  FMUL.FTZ R30, R30, R168.reuse ;  /* 0x000000a81e1e7220 */ /* 0x080fe20000410000 */
[-C--:B------:R-:W-:Y:S01]  /*b1d0*/  FMUL.FTZ R31, R31, R168.reuse ;  /* 0x000000a81f1f7220 */ /* 0x080fe20000410000 */
[-C--:B------:R-:W-:Y:S01]  /*b1e0*/  FMUL.FTZ R34, R34, R168.reuse ;  /* 0x000000a822227220 */ /* 0x080fe20000410000 */
[-C--:B------:R-:W-:Y:S01]  /*b1f0*/  FMUL.FTZ R35, R35, R168.reuse ;  /* 0x000000a823237220 */ /* 0x080fe20000410000 */
[-C--:B------:R-:W-:Y:S01]  /*b200*/  FMUL.FTZ R38, R38, R168.reuse ;  /* 0x000000a826267220 */ /* 0x080fe20000410000 */
[----:B------:R-:W2:Y:S01]  /*b210*/  MUFU.EX2 R182, R182 ;  /* 0x000000b600b67308 */ /* 0x000ea20000000800 */
[C---:B0-----:R-:W-:Y:S01]  /*b220*/  FADD.FTZ R12, R180.reuse, R13 ;  /* 0x0000000db40c7221 */ /* 0x041fe20000010000 */
[----:B------:R-:W-:Y:S01]  /*b230*/  F2FP.F16.F32.PACK_AB R155, R180, R155 ;  /* 0x0000009bb49b723e */ /* 0x000fe200000000ff */
[-C--:B------:R-:W-:Y:S01]  /*b240*/  FMUL.FTZ R39, R39, R168.reuse ;  /* 0x000000a827277220 */ /* 0x080fe20000410000 */
[-C--:B------:R-:W-:Y:S01]  /*b250*/  FMUL.FTZ R42, R42, R168.reuse ;  /* 0x000000a82a2a7220 */ /* 0x080fe20000410000 */
[-C--:B------:R-:W-:Y:S01]  /*b260*/  FMUL.FTZ R43, R43, R168.reuse ;  /* 0x000000a82b2b7220 */ /* 0x080fe20000410000 */
[-C--:B------:R-:W-:Y:S01]  /*b270*/  FMUL.FTZ R46, R46, R168.reuse ;  /* 0x000000a82e2e7220 */ /* 0x080fe20000410000 */
[-C--:B------:R-:W-:Y:S01]  /*b280*/  FMUL.FTZ R47, R47, R168.reuse ;  /* 0x000000a82f2f7220 */ /* 0x080fe20000410000 */
[----:B------:R0:W-:Y:S01]  /*b290*/  MUFU.EX2 R222, R152 ;  /* 0x0000009800de7308 */ /* 0x0001e20000000800 */
        /* <DEDUP_REMOVED lines=9> */
[----:B--2---:R-:W-:Y:S01]  /*b330*/  FADD.FTZ R12, R182, R13 ;  /* 0x0000000db60c7221 */ /* 0x004fe20000010000 */
[-C--:B------:R-:W-:Y:S01]  /*b340*/  FMUL.FTZ R62, R62, R168.reuse ;  /* 0x000000a83e3e7220 */ /* 0x080fe20000410000 */
[-C--:B------:R-:W-:Y:S01]  /*b350*/  FMUL.FTZ R63, R63, R168.reuse ;  /* 0x000000a83f3f7220 */ /* 0x080fe20000410000 */
[----:B------:R-:W-:Y:S01]  /*b360*/  FADD.FTZ R181, R161, R152 ;  /* 0x00000098a1b57221 */ /* 0x000fe20000010000 */
[-C--:B------:R-:W-:Y:S01]  /*b370*/  FMUL.FTZ R66, R66, R168.reuse ;  /* 0x000000a842427220 */ /* 0x080fe20000410000 */
[-C--:B------:R-:W-:Y:S01]  /*b380*/  FMUL.FTZ R67, R67, R168.reuse ;  /* 0x000000a843437220 */ /* 0x080fe20000410000 */
[----:B------:R-:W0:Y:S01]  /*b390*/  MUFU.EX2 R218, R218 ;  /* 0x000000da00da7308 */ /* 0x000e220000000800 */
[----:B------:R-:W-:Y:S01]  /*b3a0*/  FADD.FTZ R152, R166, R181 ;  /* 0x000000b5a6987221 */ /* 0x000fe20000010000 */
[-C--:B------:R-:W-:Y:S01]  /*b3b0*/  FMUL.FTZ R70, R70, R168.reuse ;  /* 0x000000a846467220 */ /* 0x080fe20000410000 */
[-C--:B------:R-:W-:Y:S01]  /*b3c0*/  FMUL.FTZ R71, R71, R168.reuse ;  /* 0x000000a847477220 */ /* 0x080fe20000410000 */
[-C--:B------:R-:W-:Y:S01]  /*b3d0*/  FMUL.FTZ R74, R74, R168.reuse ;  /* 0x000000a84a4a7220 */ /* 0x080fe20000410000 */
[----:B------:R-:W-:Y:S01]  /*b3e0*/  FADD.FTZ R181, R165, R152 ;  /* 0x00000098a5b57221 */ /* 0x000fe20000010000 */
[-C--:B------:R-:W-:Y:S01]  /*b3f0*/  FMUL.FTZ R75, R75, R168.reuse ;  /* 0x000000a84b4b7220 */ /* 0x080fe20000410000 */
[-C--:B------:R-:W-:Y:S01]  /*b400*/  FMUL.FTZ R78, R78, R168.reuse ;  /* 0x000000a84e4e7220 */ /* 0x080fe20000410000 */
[----:B------:R-:W2:Y:S01]  /*b410*/  MUFU.EX2 R172, R172 ;  /* 0x000000ac00ac7308 */ /* 0x000ea20000000800 */
[----:B------:R-:W-:Y:S01]  /*b420*/  FADD.FTZ R152, R170, R181 ;  /* 0x000000b5aa987221 */ /* 0x000fe20000010000 */
[----:B-1----:R-:W-:Y:S01]  /*b430*/  FADD.FTZ R13, R163, R12 ;  /* 0x0000000ca30d7221 */ /* 0x002fe20000010000 */
[-C--:B------:R-:W-:Y:S01]  /*b440*/  FMUL.FTZ R79, R79, R168.reuse ;  /* 0x000000a84f4f7220 */ /* 0x080fe20000410000 */
[----:B------:R-:W-:Y:S01]  /*b450*/  FMUL.FTZ R82, R82, R168 ;  /* 0x000000a852527220 */ /* 0x000fe20000410000 */
[----:B------:R-:W-:Y:S01]  /*b460*/  FADD.FTZ R181, R169, R152 ;  /* 0x00000098a9b57221 */ /* 0x000fe20000010000 */
        /* <DEDUP_REMOVED lines=25> */
[----:B------:R-:W-:Y:S01]  /*b600*/  FMUL.FTZ R119, R119, R168 ;  /* 0x000000a877777220 */ /* 0x000fe20000410000 */
[----:B------:R-:W1:Y:S01]  /*b610*/  MUFU.EX2 R219, R219 ;  /* 0x000000db00db7308 */ /* 0x000e620000000800 */
[----:B0-----:R-:W-:Y:S01]  /*b620*/  FADD.FTZ R13, R173, R154 ;  /* 0x0000009aad0d7221 */ /* 0x001fe20000010000 */
[----:B------:R-:W-:Y:S01]  /*b630*/  F2FP.F16.F32.PACK_AB R154, R157, R162 ;  /* 0x000000a29d9a723e */ /* 0x000fe200000000ff */
[----:B------:R-:W-:Y:S01]  /*b640*/  BAR.SYNC.DEFER_BLOCKING 0xf, 0x100 ;  /* 0x03c4000000007b1d */ /* 0x000fe20000010000 */
[----:B------:R-:W-:Y:S01]  /*b650*/  F2FP.F16.F32.PACK_AB R157, R182, R159 ;  /* 0x0000009fb69d723e */ /* 0x000fe200000000ff */
[-C--:B------:R-:W-:Y:S01]  /*b660*/  FMUL.FTZ R122, R122, R168.reuse ;  /* 0x000000a87a7a7220 */ /* 0x080fe20000410000 */
[----:B------:R-:W-:Y:S01]  /*b670*/  F2FP.F16.F32.PACK_AB R159, R218, R163 ;  /* 0x000000a3da9f723e */ /* 0x000fe200000000ff */
[----:B------:R-:W-:Y:S01]  /*b680*/  FMUL.FTZ R123, R123, R168 ;  /* 0x000000a87b7b7220 */ /* 0x000fe20000410000 */
[----:B------:R-:W-:Y:S01]  /*b690*/  F2FP.F16.F32.PACK_AB R162, R173, R172 ;  /* 0x000000acada2723e */ /* 0x000fe200000000ff */
[----:B------:R-:W0:Y:S01]  /*b6a0*/  MUFU.EX2 R167, R167 ;  /* 0x000000a700a77308 */ /* 0x000e220000000800 */
[----:B--2---:R-:W-:Y:S01]  /*b6b0*/  FADD.FTZ R160, R174, R13 ;  /* 0x0000000daea07221 */ /* 0x004fe20000010000 */
[-C--:B------:R-:W-:Y:S01]  /*b6c0*/  FMUL.FTZ R126, R126, R168.reuse ;  /* 0x000000a87e7e7220 */ /* 0x080fe20000410000 */
[-C--:B------:R-:W-:Y:S01]  /*b6d0*/  FMUL.FTZ R127, R127, R168.reuse ;  /* 0x000000a87f7f7220 */ /* 0x080fe20000410000 */
[-C--:B------:R-:W-:Y:S01]  /*b6e0*/  FMUL.FTZ R130, R130, R168.reuse ;  /* 0x000000a882827220 */ /* 0x080fe20000410000 */
[-C--:B------:R-:W-:Y:S01]  /*b6f0*/  FMUL.FTZ R131, R131, R168.reuse ;  /* 0x000000a883837220 */ /* 0x080fe20000410000 */
[-C--:B------:R-:W-:Y:S01]  /*b700*/  FMUL.FTZ R134, R134, R168.reuse ;  /* 0x000000a886867220 */ /* 0x080fe20000410000 */
[----:B------:R-:W-:Y:S01]  /*b710*/  FMUL.FTZ R135, R135, R168 ;  /* 0x000000a887877220 */ /* 0x000fe20000410000 */
[----:B------:R-:W2:Y:S01]  /*b720*/  MUFU.EX2 R171, R171 ;  /* 0x000000ab00ab7308 */ /* 0x000ea20000000800 */
[----:B-1----:R-:W-:Y:S01]  /*b730*/  FADD.FTZ R21, R219, R160 ;  /* 0x000000a0db157221 */ /* 0x002fe20000010000 */
[----:B------:R-:W-:Y:S01]  /*b740*/  F2FP.F16.F32.PACK_AB R160, R169, R170 ;  /* 0x000000aaa9a0723e */ /* 0x000fe200000000ff */
[----:B------:R-:W-:Y:S01]  /*b750*/  FMUL.FTZ R138, R138, R168 ;  /* 0x000000a88a8a7220 */ /* 0x000fe20000410000 */
[----:B------:R-:W-:Y:S01]  /*b760*/  F2FP.F16.F32.PACK_AB R164, R219, R174 ;  /* 0x000000aedba4723e */ /* 0x000fe200000000ff */
[----:B------:R-:W-:Y:S01]  /*b770*/  FADD.FTZ R166, R176, R21 ;  /* 0x00000015b0a67221 */ /* 0x000fe20000010000 */
[-C--:B------:R-:W-:Y:S01]  /*b780*/  FMUL.FTZ R139, R139, R168.reuse ;  /* 0x000000a88b8b7220 */ /* 0x080fe20000410000 */
[----:B------:R-:W-:Y:S01]  /*b790*/  FMUL.FTZ R142, R142, R168 ;  /* 0x000000a88e8e7220 */ /* 0x000fe20000410000 */
[----:B------:R-:W1:Y:S01]  /*b7a0*/  MUFU.EX2 R220, R220 ;  /* 0x000000dc00dc7308 */ /* 0x000e620000000800 */
[C---:B0-----:R-:W-:Y:S01]  /*b7b0*/  FADD.FTZ R12, R167.reuse, R12 ;  /* 0x0000000ca70c7221 */ /* 0x041fe20000010000 */
[----:B------:R-:W-:Y:S01]  /*b7c0*/  F2FP.F16.F32.PACK_AB R161, R167, R20 ;  /* 0x00000014a7a1723e */ /* 0x000fe200000000ff */
[----:B------:R0:W-:Y:S01]  /*b7d0*/  STSM.16.M88.4 [R194+0x26800], R152 ;  /* 0x02680098c2007844 */ /* 0x0001e20000000200 */
[-C--:B------:R-:W-:Y:S01]  /*b7e0*/  FMUL.FTZ R143, R143, R168.reuse ;  /* 0x000000a88f8f7220 */ /* 0x080fe20000410000 */
[-C--:B------:R-:W-:Y:S01]  /*b7f0*/  FMUL.FTZ R146, R146, R168.reuse ;  /* 0x000000a892927220 */ /* 0x080fe20000410000 */
[-C--:B------:R-:W-:Y:S01]  /*b800*/  FMUL.FTZ R147, R147, R168.reuse ;  /* 0x000000a893937220 */ /* 0x080fe20000410000 */
[----:B------:R0:W-:Y:S01]  /*b810*/  STSM.16.M88.4 [R195], R156 ;  /* 0x0000009cc3007844 */ /* 0x0001e20000000200 */
[----:B------:R-:W3:Y:S01]  /*b820*/  MUFU.EX2 R175, R175 ;  /* 0x000000af00af7308 */ /* 0x000ee20000000800 */
[----:B--2---:R-:W-:Y:S01]  /*b830*/  FADD.FTZ R13, R171, R12 ;  /* 0x0000000cab0d7221 */ /* 0x004fe20000010000 */
[-C--:B------:R-:W-:Y:S01]  /*b840*/  FMUL.FTZ R150, R150, R168.reuse ;  /* 0x000000a896967220 */ /* 0x080fe20000410000 */
[----:B------:R-:W-:-:S05]  /*b850*/  FMUL.FTZ R151, R151, R168 ;  /* 0x000000a897977220 */ /* 0x000fca0000410000 */
[----:B------:R-:W2:Y:S01]  /*b860*/  MUFU.EX2 R177, R177 ;  /* 0x000000b100b17308 */ /* 0x000ea20000000800 */
[C---:B-1----:R-:W-:Y:S01]  /*b870*/  FADD.FTZ R12, R220.reuse, R13 ;  /* 0x0000000ddc0c7221 */ /* 0x042fe20000010000 */
[----:B------:R-:W-:-:S05]  /*b880*/  F2FP.F16.F32.PACK_AB R163, R220, R171 ;  /* 0x000000abdca3723e */ /* 0x000fca00000000ff */
[----:B------:R0:W-:Y:S01]  /*b890*/  STSM.16.M88.4 [R197], R160 ;  /* 0x000000a0c5007844 */ /* 0x0001e20000000200 */
[----:B------:R-:W1:Y:S01]  /*b8a0*/  MUFU.EX2 R179, R179 ;  /* 0x000000b300b37308 */ /* 0x000e620000000800 */
[----:B---3--:R-:W-:Y:S01]  /*b8b0*/  FADD.FTZ R13, R175, R12 ;  /* 0x0000000caf0d7221 */ /* 0x008fe20000010000 */
[----:B------:R-:W-:-:S03]  /*b8c0*/  F2FP.F16.F32.PACK_AB R165, R222, R175 ;  /* 0x000000afdea5723e */ /* 0x000fc600000000ff */
[----:B------:R-:W-:-:S03]  /*b8d0*/  FADD.FTZ R172, R222, R13 ;  /* 0x0000000ddeac7221 */ /* 0x000fc60000010000 */
[----:B------:R-:W3:Y:S01]  /*b8e0*/  MUFU.EX2 R170, R183 ;  /* 0x000000b700aa7308 */ /* 0x000ee20000000800 */
[C---:B--2---:R-:W-:Y:S01]  /*b8f0*/  FADD.FTZ R12, R177.reuse, R166 ;  /* 0x000000a6b10c7221 */ /* 0x044fe20000010000 */
[----:B------:R-:W-:Y:S01]  /*b900*/  F2FP.F16.F32.PACK_AB R166, R177, R176 ;  /* 0x000000b0b1a6723e */ /* 0x000fe200000000ff */
[----:B-1----:R-:W-:Y:S01]  /*b910*/  FADD.FTZ R13, R179, R172 ;  /* 0x000000acb30d7221 */ /* 0x002fe20000010000 */
[----:B---3--:R-:W-:-:S03]  /*b920*/  F2FP.F16.F32.PACK_AB R167, R170, R179 ;  /* 0x000000b3aaa7723e */ /* 0x008fc600000000ff */
[----:B------:R-:W-:Y:S02]  /*b930*/  FADD.FTZ R13, R170, R13 ;  /* 0x0000000daa0d7221 */ /* 0x000fe40000010000 */
[----:B------:R0:W-:Y:S01]  /*b940*/  STSM.16.M88.4 [R196], R164 ;  /* 0x000000a4c4007844 */ /* 0x0001e20000000200 */
[----:B------:R-:W-:Y:S05]  /*b950*/  @!P0 BRA `(.L_x_552) ;  /* 0x0000000000048947 */ /* 0x000fea0003800000 */
[----:B------:R-:W-:Y:S01]  /*b960*/  BPT.TRAP 0x1 ;  /* 0x000000040000795c */ /* 0x000fe20000300000 */
.L_x_552:
[----:B------:R1:W2:Y:S01]  /*b970*/  SYNCS.PHASECHK.TRANS64.TRYWAIT P3, [R15+URZ+0x28c50], R213 ;  /* 0x028c50d50f0075a7 */ /* 0x0002a2000806017f */
[----:B------:R-:W-:Y:S05]  /*b980*/  @!P0 BRA `(.L_x_553) ;  /* 0x0000000000048947 */ /* 0x000fea0003800000 */
[----:B------:R-:W-:Y:S01]  /*b990*/  BPT.TRAP 0x1 ;  /* 0x000000040000795c */ /* 0x000fe20000300000 */
.L_x_553:
[----:B------:R-:W-:Y:S04]  /*b9a0*/  BSSY B1, `(.L_x_554) ;  /* 0x0000004000017945 */ /* 0x000fe80003800000 */
[----:B--2---:R-:W-:Y:S05]  /*b9b0*/  @P3 BRA `(.L_x_555) ;  /* 0x0000000000083947 */ /* 0x004fea0003800000 */
[----:B------:R-:W2:Y:S02]  /*b9c0*/  SYNCS.PHASECHK.TRANS64.TRYWAIT P3, [R15+URZ+0x28c50], R213 ;  /* 0x028c50d50f0075a7 */ /* 0x000ea4000806017f */
[----:B--2---:R-:W-:Y:S05]  /*b9d0*/  @!P3 BRA `(.L_x_556) ;  /* 0x0000009800b0b947 */ /* 0x004fea0003800000 */
.L_x_555:
[----:B------:R-:W-:Y:S05]  /*b9e0*/  BSYNC B1 ;  /* 0x0000000000017941 */ /* 0x000fea0003800000 */
.L_x_554:
[----:B------:R-:W-:Y:S01]  /*b9f0*/  IMAD.MOV.U32 R21, RZ, RZ, 0x40000040 ;  /* 0x40000040ff157424 */ /* 0x000fe200078e00ff */
[----:B------:R-:W-:Y:S01]  /*ba00*/  LEA R20, R18, R14, 0xc ;  /* 0x0000000e12147211 */ /* 0x000fe200078e60ff */
[----:B------:R-:W-:Y:S01]  /*ba10*/  WARPGROUP.ARRIVE ;  /* 0x00000000000079c5 */ /* 0x000fe20000000000 */
[----:B-12---:R-:W-:Y:S01]  /*ba20*/  @!P1 IADD3 R15, R15, 0x28c60, RZ ;  /* 0x00028c600f0f9810 */ /* 0x006fe20007ffe0ff */
[----:B------:R-:W-:Y:S01]  /*ba30*/  IMAD.MOV.U32 R218, RZ, RZ, R11 ;  /* 0x000000ffffda7224 */ /* 0x000fe200078e000b */
[----:B------:R-:W-:Y:S01]  /*ba40*/  R2UR UR6, R20 ;  /* 0x00000000140672ca */ /* 0x000fe200000e0000 */
[----:B------:R-:W-:Y:S01]  /*ba50*/  IMAD.MOV.U32 R220, RZ, RZ, R3 ;  /* 0x000000ffffdc7224 */ /* 0x000fe200078e0003 */
[----:B------:R-:W-:Y:S01]  /*ba60*/  R2UR UR7, R21 ;  /* 0x00000000150772ca */ /* 0x000fe200000e0000 */
[----:B------:R-:W-:Y:S01]  /*ba70*/  IMAD.MOV.U32 R21, RZ, RZ, 0x40000040 ;  /* 0x40000040ff157424 */ /* 0x000fe200078e00ff */
[----:B------:R-:W-:Y:S01]  /*ba80*/  @!P1 PRMT R15, RZ, 0x654, R15 ;  /* 0x00000654ff0f9816 */ /* 0x000fe2000000000f */
[----:B------:R-:W-:-:S10]  /*ba90*/  IMAD.MOV.U32 R217, RZ, RZ, R18 ;  /* 0x000000ffffd97224 */ /* 0x000fd400078e0012 */
[----:B------:R-:W-:Y:S03]  /*baa0*/  HGMMA.64x256x16.F32 R24, R152, gdesc[UR4].tnspB, R24, gsb0 ;  /* 0x43e0000498187df0 */ /* 0x000fe60008000818 */
[----:B------:R-:W-:Y:S02]  /*bab0*/  WARPGROUP.DEPBAR.LE gsb0, 0x0 ;  /* 0x00008000000079c5 */ /* 0x000fe40000010000 */
[----:B0-----:R-:W-:Y:S01]  /*bac0*/  VIADD R152, R20, 0x80 ;  /* 0x0000008014987836 */ /* 0x001fe20000000000 */
[----:B------:R-:W-:Y:S01]  /*bad0*/  WARPGROUP.ARRIVE ;  /* 0x00000000000079c5 */ /* 0x000fe20000000000 */
[----:B------:R-:W-:-:S03]  /*bae0*/  IMAD.MOV.U32 R153, RZ, RZ, 0x40000040 ;  /* 0x40000040ff997424 */ /* 0x000fc600078e00ff */
[----:B------:R-:W-:Y:S02]  /*baf0*/  R2UR UR6, R152 ;  /* 0x00000000980672ca */ /* 0x000fe400000e0000 */
[----:B------:R-:W-:Y:S01]  /*bb00*/  R2UR UR7, R153 ;  /* 0x00000000990772ca */ /* 0x000fe200000e0000 */
[----:B------:R-:W-:Y:S01]  /*bb10*/  IMAD.MOV.U32 R153, RZ, RZ, 0x40000040 ;  /* 0x40000040ff997424 */ /* 0x000fe200078e00ff */
[C---:B------:R-:W-:Y:S01]  /*bb20*/  IADD3 R152, R20.reuse, 0x100, RZ ;  /* 0x0000010014987810 */ /* 0x040fe20007ffe0ff */
        /* <DEDUP_REMOVED lines=24> */
[----:B------:R-:W-:Y:S05]  /*bcb0*/  @P2 BRA `(.L_x_557) ;  /* 0xffffffe000782947 */ /* 0x000fea000383ffff */
.L_x_546:
[----:B------:R-:W-:Y:S05]  /*bcc0*/  BSYNC B0 ;  /* 0x0000000000007941 */ /* 0x000fea0003800000 */
.L_x_545:
[----:B------:R-:W2:Y:S01]  /*bcd0*/  SHFL.BFLY PT, R5, R12, 0x2, 0x1f ;  /* 0x0c401f000c057f89 */ /* 0x000ea200000e0000 */
[----:B------:R-:W-:Y:S01]  /*bce0*/  IMAD.MOV.U32 R6, RZ, RZ, RZ ;  /* 0x000000ffff067224 */ /* 0x000fe200078e00ff */
[----:B------:R-:W-:Y:S01]  /*bcf0*/  MOV R20, 0xff800000 ;  /* 0xff80000000147802 */ /* 0x000fe20000000f00 */
[----:B------:R-:W-:Y:S01]  /*bd00*/  IMAD.MOV.U32 R21, RZ, RZ, -0x800000 ;  /* 0xff800000ff157424 */ /* 0x000fe200078e00ff */
[----:B------:R-:W3:Y:S01]  /*bd10*/  SHFL.BFLY PT, R0, R13, 0x2, 0x1f ;  /* 0x0c401f000d007f89 */ /* 0x000ee200000e0000 */
[----:B------:R-:W-:Y:S01]  /*bd20*/  VIADD R202, R202, 0x1 ;  /* 0x00000001caca7836 */ /* 0x000fe20000000000 */
[----:B------:R-:W-:Y:S08]  /*bd30*/  BAR.ARV 0x8, 0xa0 ;  /* 0x0202800000007b1d */ /* 0x000ff00000002000 */
[----:B------:R-:W-:Y:S01]  /*bd40*/  BAR.SYNC.DEFER_BLOCKING 0xf, 0x100 ;  /* 0x03c4000000007b1d */ /* 0x000fe20000010000 */
[----:B--2---:R-:W-:Y:S01]  /*bd50*/  FADD.FTZ R4, R5, R12 ;  /* 0x0000000c05047221 */ /* 0x004fe20000010000 */
[----:B---3--:R-:W-:-:S04]  /*bd60*/  FADD.FTZ R7, R0, R13 ;  /* 0x0000000d00077221 */ /* 0x008fc80000010000 */
[----:B------:R-:W2:Y:S04]  /*bd70*/  SHFL.BFLY PT, R5, R4, 0x1, 0x1f ;  /* 0x0c201f0004057f89 */ /* 0x000ea800000e0000 */
[----:B------:R-:W3:Y:S01]  /*bd80*/  SHFL.BFLY PT, R0, R7, 0x1, 0x1f ;  /* 0x0c201f0007007f89 */ /* 0x000ee200000e0000 */
[----:B--2---:R-:W-:Y:S01]  /*bd90*/  FADD.FTZ R9, R4, R5 ;  /* 0x0000000504097221 */ /* 0x004fe20000010000 */
[----:B------:R-:W-:Y:S01]  /*bda0*/  IADD3 R5, -R191, RZ, RZ ;  /* 0x000000ffbf057210 */ /* 0x000fe20007ffe1ff */
[----:B------:R-:W-:Y:S02]  /*bdb0*/  VIADD R4, R18, 0x1 ;  /* 0x0000000112047836 */ /* 0x000fe40000000000 */
[----:B---3--:R-:W-:Y:S01]  /*bdc0*/  FADD.FTZ R0, R7, R0 ;  /* 0x0000000007007221 */ /* 0x008fe20000010000 */
[----:B------:R-:W-:-:S02]  /*bdd0*/  FSETP.NE.FTZ.AND P2, PT, R9, RZ, PT ;  /* 0x000000ff0900720b */ /* 0x000fc40003f55000 */
[----:B------:R-:W-:Y:S01]  /*bde0*/  ISETP.NE.AND P0, PT, R190, R5, PT ;  /* 0x00000005be00720c */ /* 0x000fe20003f05270 */
[----:B------:R-:W-:Y:S01]  /*bdf0*/  IMAD.MOV.U32 R5, RZ, RZ, RZ ;  /* 0x000000ffff057224 */ /* 0x000fe200078e00ff */
[----:B------:R-:W-:Y:S02]  /*be00*/  FSETP.NE.FTZ.AND P3, PT, R0, RZ, PT ;  /* 0x000000ff0000720b */ /* 0x000fe40003f75000 */
[----:B------:R-:W-:-:S04]  /*be10*/  ISETP.NE.AND P1, PT, R4, 0x2, PT ;  /* 0x000000020400780c */ /* 0x000fc80003f25270 */
[----:B------:R-:W-:-:S03]  /*be20*/  SEL R8, RZ, 0x1, P1 ;  /* 0x00000001ff087807 */ /* 0x000fc60000800000 */
[----:B------:R-:W2:Y:S01]  /*be30*/  @P2 MUFU.RCP R5, R9 ;  /* 0x0000000900052308 */ /* 0x000ea20000001000 */
[----:B------:R-:W-:Y:S02]  /*be40*/  LOP3.LUT R23, R23, R8, RZ, 0x3c, !PT ;  /* 0x0000000817177212 */ /* 0x000fe400078e3cff */
[----:B------:R-:W-:Y:S01]  /*be50*/  @!P0 LEA R7, R18, R188, 0x6 ;  /* 0x000000bc12078211 */ /* 0x000fe200078e30ff */
[C---:B------:R-:W-:Y:S01]  /*be60*/  @P2 FMUL.FTZ R18, R10.reuse, 0.69314718246459960938 ;  /* 0x3f3172180a122820 */ /* 0x040fe20000410000 */
[----:B------:R-:W-:-:S03]  /*be70*/  @P3 FMUL.FTZ R10, R10, 0.69314718246459960938 ;  /* 0x3f3172180a0a3820 */ /* 0x000fc60000410000 */
[----:B------:R-:W3:Y:S01]  /*be80*/  @P3 MUFU.RCP R6, R0 ;  /* 0x0000000000063308 */ /* 0x000ee20000001000 */
[----:B------:R-:W-:-:S07]  /*be90*/  @!P0 IMAD R7, R7, 0x4, R2 ;  /* 0x0000000407078824 */ /* 0x000fce00078e0202 */
[----:B------:R-:W4:Y:S01]  /*bea0*/  @P2 MUFU.LG2 R2, R9 ;  /* 0x0000000900022308 */ /* 0x000f220000000c00 */
[-C--:B--2---:R-:W-:Y:S01]  /*beb0*/  FMUL.FTZ R181, R24, R5.reuse ;  /* 0x0000000518b57220 */ /* 0x084fe20000410000 */
[----:B------:R2:W-:Y:S01]  /*bec0*/  @!P0 STS [R7+0x28800], R5 ;  /* 0x0288000507008388 */ /* 0x0005e20000000800 */
[-C--:B------:R-:W-:Y:S01]  /*bed0*/  FMUL.FTZ R179, R25, R5.reuse ;  /* 0x0000000519b37220 */ /* 0x080fe20000410000 */
[-C--:B------:R-:W-:Y:S01]  /*bee0*/  FMUL.FTZ R180, R28, R5.reuse ;  /* 0x000000051cb47220 */ /* 0x080fe20000410000 */
[-C--:B------:R-:W-:Y:S01]  /*bef0*/  FMUL.FTZ R178, R32, R5.reuse ;  /* 0x0000000520b27220 */ /* 0x080fe20000410000 */
[-C--:B------:R-:W-:Y:S01]  /*bf00*/  FMUL.FTZ R28, R33, R5.reuse ;  /* 0x00000005211c7220 */ /* 0x080fe20000410000 */
[-C--:B------:R-:W-:Y:S01]  /*bf10*/  FMUL.FTZ R175, R40, R5.reuse ;  /* 0x0000000528af7220 */ /* 0x080fe20000410000 */
[----:B------:R5:W1:Y:S01]  /*bf20*/  @P3 MUFU.LG2 R24, R0 ;  /* 0x0000000000183308 */ /* 0x000a620000000c00 */
[----:B---3--:R3:W-:Y:S01]  /*bf30*/  @!P0 STS [R7+0x28820], R6 ;  /* 0x0288200607008388 */ /* 0x0087e20000000800 */
[-C--:B------:R-:W-:Y:S01]  /*bf40*/  FMUL.FTZ R177, R29, R5.reuse ;  /* 0x000000051db17220 */ /* 0x080fe20000410000 */
[-C--:B------:R-:W-:Y:S01]  /*bf50*/  FMUL.FTZ R176, R36, R5.reuse ;  /* 0x0000000524b07220 */ /* 0x080fe20000410000 */
[-C--:B------:R-:W-:Y:S01]  /*bf60*/  FMUL.FTZ R174, R37, R5.reuse ;  /* 0x0000000525ae7220 */ /* 0x080fe20000410000 */
[-C--:B------:R-:W-:Y:S01]  /*bf70*/  FMUL.FTZ R32, R41, R5.reuse ;  /* 0x0000000529207220 */ /* 0x080fe20000410000 */
[-C--:B------:R-:W-:Y:S01]  /*bf80*/  FMUL.FTZ R173, R44, R5.reuse ;  /* 0x000000052cad7220 */ /* 0x080fe20000410000 */
[-C--:B------:R-:W-:Y:S01]  /*bf90*/  FMUL.FTZ R171, R45, R5.reuse ;  /* 0x000000052dab7220 */ /* 0x080fe20000410000 */
[-C--:B------:R-:W-:Y:S01]  /*bfa0*/  FMUL.FTZ R172, R48, R5.reuse ;  /* 0x0000000530ac7220 */ /* 0x080fe20000410000 */
[-C--:B-----5:R-:W-:Y:S01]  /*bfb0*/  FMUL.FTZ R0, R27, R6.reuse ;  /* 0x000000061b007220 */ /* 0x0a0fe20000410000 */
[----:B----4-:R-:W-:Y:S01]  /*bfc0*/  @P2 FMUL.FTZ R25, R2, 0.69314718246459960938 ;  /* 0x3f31721802192820 */ /* 0x010fe20000410000 */
        /* <DEDUP_REMOVED lines=55> */
[-C--:B0-----:R-:W-:Y:S01]  /*c340*/  FMUL.FTZ R15, R70, R6.reuse ;  /* 0x00000006460f7220 */ /* 0x081fe20000410000 */
[-C--:B------:R-:W-:Y:S01]  /*c350*/  FMUL.FTZ R40, R91, R6.reuse ;  /* 0x000000065b287220 */ /* 0x080fe20000410000 */
[----:B------:R-:W-:Y:S01]  /*c360*/  @P2 FFMA.FTZ R21, R18, R3, R25 ;  /* 0x0000000312152223 */ /* 0x000fe20000010019 */
[----:B------:R-:W-:Y:S01]  /*c370*/  PLOP3.LUT P0, PT, PT, PT, PT, 0x8, 0x0 ;  /* 0x000000000000781c */ /* 0x000fe20003f0e170 */
[-C--:B--2---:R-:W-:Y:S01]  /*c380*/  FMUL.FTZ R5, R26, R6.reuse ;  /* 0x000000061a057220 */ /* 0x084fe20000410000 */
        /* <DEDUP_REMOVED lines=59> */
[----:B------:R-:W-:Y:S06]  /*c740*/  BAR.ARV 0xe, 0x100 ;  /* 0x0384000000007b1d */ /* 0x000fec0000002000 */
.L_x_490:
[----:B------:R-:W-:Y:S05]  /*c750*/  BSYNC B7 ;  /* 0x0000000000077941 */ /* 0x000fea0003800000 */
.L_x_488:
[----:B------:R-:W0:Y:S08]  /*c760*/  S2UR UR5, SR_CgaCtaId ;  /* 0x00000000000579c3 */ /* 0x000e300000008800 */
[----:B------:R-:W-:Y:S06]  /*c770*/  BAR.SYNC.DEFER_BLOCKING 0x5, 0x120 ;  /* 0x0144800000007b1d */ /* 0x000fec0000010000 */
[----:B------:R-:W-:Y:S01]  /*c780*/  UMOV UR4, 0x400 ;  /* 0x0000040000047882 */ /* 0x000fe20000000000 */
[----:B------:R-:W-:Y:S01]  /*c790*/  BSSY B0, `(.L_x_558) ;  /* 0x000026e000007945 */ /* 0x000fe20003800000 */
[----:B0-----:R-:W-:-:S06]  /*c7a0*/  ULEA UR4, UR5, UR4, 0x18 ;  /* 0x0000000405047291 */ /* 0x001fcc000f8ec03f */
[----:B------:R-:W-:-:S05]  /*c7b0*/  IMAD.U32 R2, RZ, RZ, UR4 ;  /* 0x00000004ff027e24 */ /* 0x000fca000f8e00ff */
[----:B-----5:R0:W1:Y:S01]  /*c7c0*/  LDS.128 R24, [R2+0x28cd0] ;  /* 0x028cd00002187984 */ /* 0x0200620000000c00 */
[----:B------:R-:W-:Y:S06]  /*c7d0*/  BAR.ARV 0x4, 0x120 ;  /* 0x0104800000007b1d */ /* 0x000fec0000002000 */
[----:B------:R-:W-:Y:S05]  /*c7e0*/  @P0 BRA `(.L_x_559) ;  /* 0x0000001c00140947 */ /* 0x000fea0003800000 */
[----:B------:R-:W2:Y:S01]  /*c7f0*/  S2R R3, SR_SWINHI ;  /* 0x0000000000037919 */ /* 0x000ea20000002f00 */
[----:B------:R-:W-:Y:S01]  /*c800*/  F2FP.F16.F32.PACK_AB R5, R0, R5 ;  /* 0x000000050005723e */ /* 0x000fe200000000ff */
[----:B------:R-:W-:Y:S01]  /*c810*/  ULDC.64 UR4, c[0x0][0xbd8] ;  /* 0x0002f60000047ab9 */ /* 0x000fe20000000a00 */
[----:B------:R-:W-:Y:S02]  /*c820*/  F2FP.F16.F32.PACK_AB R7, R31, R7 ;  /* 0x000000071f07723e */ /* 0x000fe400000000ff */
[----:B------:R-:W-:Y:S02]  /*c830*/  F2FP.F16.F32.PACK_AB R28, R28, R178 ;  /* 0x000000b21c1c723e */ /* 0x000fe400000000ff */
[----:B------:R-:W-:Y:S02]  /*c840*/  F2FP.F16.F32.PACK_AB R29, R35, R29 ;  /* 0x0000001d231d723e */ /* 0x000fe400000000ff */
[----:B------:R-:W-:Y:S02]  /*c850*/  F2FP.F16.F32.PACK_AB R31, R39, R38 ;  /* 0x00000026271f723e */ /* 0x000fe400000000ff */
        /* <DEDUP_REMOVED lines=11> */
[----:B------:R-:W-:Y:S02]  /*c910*/  MOV R36, R2 ;  /* 0x0000000200247202 */ /* 0x000fe40000000f00 */
[----:B--2---:R-:W-:-:S02]  /*c920*/  MOV R37, R3 ;  /* 0x0000000300257202 */ /* 0x004fc40000000f00 */
        /* <DEDUP_REMOVED lines=9> */
[----:B------:R-:W-:Y:S02]  /*c9c0*/  LOP3.LUT R52, R211, 0x380, RZ, 0xc0, !PT ;  /* 0x00000380d3347812 */ /* 0x000fe400078ec0ff */
[----:B------:R-:W-:Y:S02]  /*c9d0*/  IADD3 R213, P4, R118, 0x60, RZ ;  /* 0x0000006076d57810 */ /* 0x000fe40007f9e0ff */
[----:B------:R-:W-:Y:S02]  /*c9e0*/  LOP3.LUT R48, R183, 0x380, RZ, 0xc0, !PT ;  /* 0x00000380b7307812 */ /* 0x000fe400078ec0ff */
[----:B------:R-:W-:Y:S01]  /*c9f0*/  LOP3.LUT R60, R217, 0x380, RZ, 0xc0, !PT ;  /* 0x00000380d93c7812 */ /* 0x000fe200078ec0ff */
[----:B------:R-:W-:Y:S01]  /*ca00*/  IMAD.X R57, RZ, RZ, R119, P4 ;  /* 0x000000ffff397224 */ /* 0x000fe200020e0677 */
[----:B------:R-:W-:-:S02]  /*ca10*/  SHF.R.U64 R52, R52, 0x3, RZ ;  /* 0x0000000334347819 */ /* 0x000fc400000012ff */
[----:B------:R-:W-:Y:S02]  /*ca20*/  IADD3 R68, P5, R118, 0x2040, RZ ;  /* 0x0000204076447810 */ /* 0x000fe40007fbe0ff */
[----:B------:R-:W-:Y:S02]  /*ca30*/  IADD3.X R49, RZ, R119, RZ, P1, !PT ;  /* 0x00000077ff317210 */ /* 0x000fe40000ffe4ff */
[----:B------:R-:W-:Y:S01]  /*ca40*/  LOP3.LUT R56, R213, 0x380, RZ, 0xc0, !PT ;  /* 0x00000380d5387812 */ /* 0x000fe200078ec0ff */
[----:B------:R-:W-:Y:S01]  /*ca50*/  IMAD.X R69, RZ, RZ, R119, P5 ;  /* 0x000000ffff457224 */ /* 0x000fe200028e0677 */
[----:B------:R-:W-:Y:S02]  /*ca60*/  SHF.R.U64 R48, R48, 0x3, RZ ;  /* 0x0000000330307819 */ /* 0x000fe400000012ff */
[----:B------:R-:W-:Y:S02]  /*ca70*/  SHF.R.U64 R60, R60, 0x3, RZ ;  /* 0x000000033c3c7819 */ /* 0x000fe400000012ff */
[----:B------:R-:W-:-:S02]  /*ca80*/  IADD3 R44, P6, R118, 0x2020, RZ ;  /* 0x00002020762c7810 */ /* 0x000fc40007fde0ff */
[----:B------:R-:W-:Y:S02]  /*ca90*/  IADD3 R94, P1, R118, 0x4000, RZ ;  /* 0x00004000765e7810 */ /* 0x000fe40007f3e0ff */
[----:B------:R-:W-:Y:S01]  /*caa0*/  LOP3.LUT R52, R52, R211, RZ, 0x3c, !PT ;  /* 0x000000d334347212 */ /* 0x000fe200078e3cff */
[--C-:B------:R-:W-:Y:S01]  /*cab0*/  IMAD.X R65, RZ, RZ, R119.reuse, P6 ;  /* 0x000000ffff417224 */ /* 0x100fe200030e0677 */
[----:B------:R-:W-:Y:S01]  /*cac0*/  LOP3.LUT R211, R68, 0x380, RZ, 0xc0, !PT ;  /* 0x0000038044d37812 */ /* 0x000fe200078ec0ff */
[----:B------:R-:W-:Y:S01]  /*cad0*/  IMAD.X R95, RZ, RZ, R119, P1 ;  /* 0x000000ffff5f7224 */ /* 0x000fe200008e0677 */
[----:B------:R-:W-:Y:S02]  /*cae0*/  LOP3.LUT R11, R118, 0x380, RZ, 0xc0, !PT ;  /* 0x00000380760b7812 */ /* 0x000fe400078ec0ff */
[----:B------:R-:W-:Y:S02]  /*caf0*/  SHF.R.U64 R56, R56, 0x3, RZ ;  /* 0x0000000338387819 */ /* 0x000fe400000012ff */
[----:B------:R-:W-:-:S02]  /*cb00*/  LOP3.LUT R48, R48, R183, RZ, 0x3c, !PT ;  /* 0x000000b730307212 */ /* 0x000fc400078e3cff */
[----:B------:R-:W-:Y:S02]  /*cb10*/  LOP3.LUT R60, R60, R217, RZ, 0x3c, !PT ;  /* 0x000000d93c3c7212 */ /* 0x000fe400078e3cff */
[----:B------:R-:W-:Y:S02]  /*cb20*/  IADD3 R72, P2, R118, 0x2060, RZ ;  /* 0x0000206076487810 */ /* 0x000fe40007f5e0ff */
[----:B------:R-:W-:Y:S02]  /*cb30*/  LOP3.LUT R183, R44, 0x380, RZ, 0xc0, !PT ;  /* 0x000003802cb77812 */ /* 0x000fe400078ec0ff */
[----:B------:R-:W-:Y:S02]  /*cb40*/  LOP3.LUT R217, R94, 0x380, RZ, 0xc0, !PT ;  /* 0x000003805ed97812 */ /* 0x000fe400078ec0ff */
[----:B------:R-:W-:Y:S02]  /*cb50*/  SHF.R.U64 R211, R211, 0x3, RZ ;  /* 0x00000003d3d37819 */ /* 0x000fe400000012ff */
[----:B------:R-:W-:-:S02]  /*cb60*/  IADD3 R30, P4, R118, 0x4040, RZ ;  /* 0x00004040761e7810 */ /* 0x000fc40007f9e0ff */
[----:B------:R-:W-:Y:S02]  /*cb70*/  SHF.R.U64 R11, R11, 0x3, RZ ;  /* 0x000000030b0b7819 */ /* 0x000fe400000012ff */
[----:B------:R-:W-:Y:S02]  /*cb80*/  LOP3.LUT R56, R56, R213, RZ, 0x3c, !PT ;  /* 0x000000d538387212 */ /* 0x000fe400078e3cff */
[----:B------:R-:W-:Y:S02]  /*cb90*/  LOP3.LUT R213, R72, 0x380, RZ, 0xc0, !PT ;  /* 0x0000038048d57812 */ /* 0x000fe400078ec0ff */
[----:B------:R-:W-:Y:S02]  /*cba0*/  SHF.R.U64 R183, R183, 0x3, RZ ;  /* 0x00000003b7b77819 */ /* 0x000fe400000012ff */
[----:B------:R-:W-:Y:S02]  /*cbb0*/  SHF.R.U64 R217, R217, 0x3, RZ ;  /* 0x00000003d9d97819 */ /* 0x000fe400000012ff */
[----:B------:R-:W-:-:S02]  /*cbc0*/  IADD3 R4, P0, R118, 0x4020, RZ ;  /* 0x0000402076047810 */ /* 0x000fc40007f1e0ff */
[-C--:B------:R-:W-:Y:S02]  /*cbd0*/  IADD3.X R61, RZ, R119.reuse, RZ, P3, !PT ;  /* 0x00000077ff3d7210 */ /* 0x080fe40001ffe4ff */
[C---:B------:R-:W-:Y:S01]  /*cbe0*/  IADD3 R6, P6, R118.reuse, 0x6000, RZ ;  /* 0x0000600076067810 */ /* 0x040fe20007fde0ff */
[--C-:B------:R-:W-:Y:S01]  /*cbf0*/  IMAD.X R99, RZ, RZ, R119.reuse, P0 ;  /* 0x000000ffff637224 */ /* 0x100fe200000e0677 */
[----:B------:R-:W-:Y:S02]  /*cc00*/  IADD3.X R73, RZ, R119, RZ, P2, !PT ;  /* 0x00000077ff497210 */ /* 0x000fe400017fe4ff */
[C---:B------:R-:W-:Y:S01]  /*cc10*/  IADD3 R34, P3, R118.reuse, 0x4060, RZ ;  /* 0x0000406076227810 */ /* 0x040fe20007f7e0ff */
[--C-:B------:R-:W-:Y:S01]  /*cc20*/  IMAD.X R111, RZ, RZ, R119.reuse, P6 ;  /* 0x000000ffff6f7224 */ /* 0x100fe200030e0677 */
[C---:B------:R-:W-:Y:S02]  /*cc30*/  IADD3 R3, P5, R118.reuse, 0x6020, RZ ;  /* 0x0000602076037810 */ /* 0x040fe40007fbe0ff */
[C---:B------:R-:W-:Y:S01]  /*cc40*/  IADD3 R10, P2, R118.reuse, 0x6040, RZ ;  /* 0x00006040760a7810 */ /* 0x040fe20007f5e0ff */
[----:B------:R-:W-:Y:S01]  /*cc50*/  IMAD.X R107, RZ, RZ, R119, P3 ;  /* 0x000000ffff6b7224 */ /* 0x000fe200018e0677 */
[----:B-1----:R-:W-:-:S02]  /*cc60*/  IADD3 R24, P1, R118, 0x6060, RZ ;  /* 0x0000606076187810 */ /* 0x002fc40007f3e0ff */
[----:B------:R-:W-:Y:S02]  /*cc70*/  LOP3.LUT R68, R211, R68, RZ, 0x3c, !PT ;  /* 0x00000044d3447212 */ /* 0x000fe400078e3cff */
[----:B------:R-:W-:Y:S01]  /*cc80*/  LOP3.LUT R118, R11, R118, RZ, 0x3c, !PT ;  /* 0x000000760b767212 */ /* 0x000fe200078e3cff */
[--C-:B------:R-:W-:Y:S01]  /*cc90*/  IMAD.X R11, RZ, RZ, R119.reuse, P2 ;  /* 0x000000ffff0b7224 */ /* 0x100fe200010e0677 */
[----:B------:R-:W-:Y:S01]  /*cca0*/  LOP3.LUT R211, R30, 0x380, RZ, 0xc0, !PT ;  /* 0x000003801ed37812 */ /* 0x000fe200078ec0ff */
[----:B------:R-:W-:Y:S01]  /*ccb0*/  IMAD.X R45, RZ, RZ, R119, P1 ;  /* 0x000000ffff2d7224 */ /* 0x000fe200008e0677 */
[----:B------:R-:W-:Y:S02]  /*ccc0*/  SHF.R.U64 R213, R213, 0x3, RZ ;  /* 0x00000003d5d57819 */ /* 0x000fe400000012ff */
[----:B------:R-:W-:Y:S02]  /*ccd0*/  LOP3.LUT R64, R183, R44, RZ, 0x3c, !PT ;  /* 0x0000002cb7407212 */ /* 0x000fe400078e3cff */
[----:B------:R-:W-:-:S02]  /*cce0*/  LOP3.LUT R94, R217, R94, RZ, 0x3c, !PT ;  /* 0x0000005ed95e7212 */ /* 0x000fc400078e3cff */
[----:B------:R-:W-:Y:S02]  /*ccf0*/  LOP3.LUT R183, R4, 0x380, RZ, 0xc0, !PT ;  /* 0x0000038004b77812 */ /* 0x000fe400078ec0ff */
[----:B------:R-:W-:Y:S02]  /*cd00*/  LOP3.LUT R217, R6, 0x380, RZ, 0xc0, !PT ;  /* 0x0000038006d97812 */ /* 0x000fe400078ec0ff */
[-C--:B------:R-:W-:Y:S02]  /*cd10*/  IADD3.X R103, RZ, R119.reuse, RZ, P4, !PT ;  /* 0x00000077ff677210 */ /* 0x080fe400027fe4ff */
[-C--:B------:R-:W-:Y:S02]  /*cd20*/  IADD3.X R115, RZ, R119.reuse, RZ, P5, !PT ;  /* 0x00000077ff737210 */ /* 0x080fe40002ffe4ff */
[----:B------:R-:W-:Y:S02]  /*cd30*/  SHF.R.U64 R211, R211, 0x3, RZ ;  /* 0x00000003d3d37819 */ /* 0x000fe400000012ff */
[----:B------:R-:W-:-:S02]  /*cd40*/  MOV R118, R118 ;  /* 0x0000007600767202 */ /* 0x000fc40000000f00 */
[----:B------:R-:W-:Y:S02]  /*cd50*/  LOP3.LUT R72, R213, R72, RZ, 0x3c, !PT ;  /* 0x00000048d5487212 */ /* 0x000fe400078e3cff */
[----:B------:R-:W-:Y:S02]  /*cd60*/  LOP3.LUT R119, R10, 0x380, RZ, 0xc0, !PT ;  /* 0x000003800a777812 */ /* 0x000fe400078ec0ff */
[----:B------:R-:W-:Y:S02]  /*cd70*/  LOP3.LUT R213, R34, 0x380, RZ, 0xc0, !PT ;  /* 0x0000038022d57812 */ /* 0x000fe400078ec0ff */
[----:B------:R-:W-:Y:S02]  /*cd80*/  SHF.R.U64 R183, R183, 0x3, RZ ;  /* 0x00000003b7b77819 */ /* 0x000fe400000012ff */
[----:B------:R-:W-:Y:S02]  /*cd90*/  SHF.R.U64 R217, R217, 0x3, RZ ;  /* 0x00000003d9d97819 */ /* 0x000fe400000012ff */
[----:B------:R-:W-:-:S02]  /*cda0*/  LOP3.LUT R102, R211, R30, RZ, 0x3c, !PT ;  /* 0x0000001ed3667212 */ /* 0x000fc400078e3cff */
[----:B------:R-:W-:Y:S02]  /*cdb0*/  LOP3.LUT R30, R24, 0x380, RZ, 0xc0, !PT ;  /* 0x00000380181e7812 */ /* 0x000fe400078ec0ff */
[----:B------:R-:W-:Y:S02]  /*cdc0*/  SHF.R.U64 R119, R119, 0x3, RZ ;  /* 0x0000000377777819 */ /* 0x000fe400000012ff */
[----:B------:R-:W-:Y:S02]  /*cdd0*/  SHF.R.U64 R213, R213, 0x3, RZ ;  /* 0x00000003d5d57819 */ /* 0x000fe400000012ff */
[----:B------:R-:W-:Y:S02]  /*cde0*/  LOP3.LUT R98, R183, R4, RZ, 0x3c, !PT ;  /* 0x00000004b7627212 */ /* 0x000fe400078e3cff */
[----:B------:R-:W-:Y:S02]  /*cdf0*/  LOP3.LUT R110, R217, R6, RZ, 0x3c, !PT ;  /* 0x00000006d96e7212 */ /* 0x000fe400078e3cff */
[----:B------:R-:W-:-:S02]  /*ce00*/  F2FP.F16.F32.PACK_AB R4, R179, R181 ;  /* 0x000000b5b304723e */ /* 0x000fc400000000ff */
[----:B------:R-:W-:Y:S01]  /*ce10*/  F2FP.F16.F32.PACK_AB R6, R177, R180 ;  /* 0x000000b4b106723e */ /* 0x000fe200000000ff */
[----:B------:R-:W-:Y:S01]  /*ce20*/  BAR.SYNC.DEFER_BLOCKING 0x1, 0x100 ;  /* 0x0044000000007b1d */ /* 0x000fe20000010000 */
[----:B------:R-:W-:Y:S02]  /*ce30*/  LOP3.LUT R0, R3, 0x380, RZ, 0xc0, !PT ;  /* 0x0000038003007812 */ /* 0x000fe400078ec0ff */
[----:B------:R-:W-:Y:S02]  /*ce40*/  SHF.R.U64 R177, R30, 0x3, RZ ;  /* 0x000000031eb17819 */ /* 0x000fe400000012ff */
[----:B------:R-:W-:Y:S02]  /*ce50*/  LOP3.LUT R10, R119, R10, RZ, 0x3c, !PT ;  /* 0x0000000a770a7212 */ /* 0x000fe400078e3cff */
[----:B------:R-:W-:Y:S02]  /*ce60*/  LOP3.LUT R106, R213, R34, RZ, 0x3c, !PT ;  /* 0x00000022d56a7212 */ /* 0x000fe400078e3cff */
[----:B------:R-:W-:-:S02]  /*ce70*/  MOV R48, R48 ;  /* 0x0000003000307202 */ /* 0x000fc40000000f00 */
[----:B------:R-:W-:Y:S02]  /*ce80*/  F2FP.F16.F32.PACK_AB R30, R174, R176 ;  /* 0x000000b0ae1e723e */ /* 0x000fe400000000ff */
[----:B------:R-:W-:Y:S02]  /*ce90*/  MOV R52, R52 ;  /* 0x0000003400347202 */ /* 0x000fe40000000f00 */
[----:B------:R-:W-:Y:S02]  /*cea0*/  F2FP.F16.F32.PACK_AB R34, R171, R173 ;  /* 0x000000adab22723e */ /* 0x000fe400000000ff */
[----:B------:R-:W-:Y:S02]  /*ceb0*/  SHF.R.U64 R0, R0, 0x3, RZ ;  /* 0x0000000300007819 */ /* 0x000fe400000012ff */
[----:B------:R-:W-:Y:S02]  /*cec0*/  MOV R56, R56 ;  /* 0x0000003800387202 */ /* 0x000fe40000000f00 */
[----:B------:R-:W-:-:S02]  /*ced0*/  MOV R38, R10 ;  /* 0x0000000a00267202 */ /* 0x000fc40000000f00 */
[----:B------:R-:W-:Y:S01]  /*cee0*/  MOV R60, R60 ;  /* 0x0000003c003c7202 */ /* 0x000fe20000000f00 */
[----:B------:R1:W-:Y:S01]  /*cef0*/  STSM.16.M88.4 [R118], R4 ;  /* 0x0000000476007844 */ /* 0x0003e20000000200 */
[----:B------:R-:W-:Y:S02]  /*cf00*/  F2FP.F16.F32.PACK_AB R10, R163, R165 ;  /* 0x000000a5a30a723e */ /* 0x000fe400000000ff */
[----:B------:R-:W-:Y:S01]  /*cf10*/  F2FP.F16.F32.PACK_AB R11, R63, R62 ;  /* 0x0000003e3f0b723e */ /* 0x000fe200000000ff */
[----:B------:R2:W-:Y:S01]  /*cf20*/  STSM.16.M88.4 [R48], R28 ;  /* 0x0000001c30007844 */ /* 0x0005e20000000200 */
[----:B------:R-:W-:Y:S02]  /*cf30*/  MOV R64, R64 ;  /* 0x0000004000407202 */ /* 0x000fe40000000f00 */
[----:B------:R-:W-:Y:S01]  /*cf40*/  LOP3.LUT R114, R0, R3, RZ, 0x3c, !PT ;  /* 0x0000000300727212 */ /* 0x000fe200078e3cff */
[----:B------:R3:W-:Y:S01]  /*cf50*/  STSM.16.M88.4 [R52], R32 ;  /* 0x0000002034007844 */ /* 0x0007e20000000200 */
[----:B------:R-:W-:-:S02]  /*cf60*/  MOV R68, R68 ;  /* 0x0000004400447202 */ /* 0x000fc40000000f00 */
[----:B------:R-:W-:Y:S02]  /*cf70*/  MOV R72, R72 ;  /* 0x0000004800487202 */ /* 0x000fe40000000f00 */
[----:B------:R-:W-:Y:S02]  /*cf80*/  LOP3.LUT R44, R177, R24, RZ, 0x3c, !PT ;  /* 0x00000018b12c7212 */ /* 0x000fe400078e3cff */
[----:B------:R-:W-:Y:S02]  /*cf90*/  MOV R94, R94 ;  /* 0x0000005e005e7202 */ /* 0x000fe40000000f00 */
[----:B-1----:R-:W-:Y:S02]  /*cfa0*/  F2FP.F16.F32.PACK_AB R4, R169, R172 ;  /* 0x000000aca904723e */ /* 0x002fe400000000ff */
[----:B------:R-:W-:Y:S02]  /*cfb0*/  F2FP.F16.F32.PACK_AB R5, R51, R50 ;  /* 0x000000323305723e */ /* 0x000fe400000000ff */
[----:B------:R-:W-:-:S02]  /*cfc0*/  F2FP.F16.F32.PACK_AB R6, R166, R170 ;  /* 0x000000aaa606723e */ /* 0x000fc400000000ff */
[----:B------:R-:W-:Y:S02]  /*cfd0*/  F2FP.F16.F32.PACK_AB R7, R55, R54 ;  /* 0x000000363707723e */ /* 0x000fe400000000ff */
[----:B--2---:R-:W-:Y:S02]  /*cfe0*/  F2FP.F16.F32.PACK_AB R28, R159, R161 ;  /* 0x000000a19f1c723e */ /* 0x004fe400000000ff */
[----:B------:R-:W-:Y:S01]  /*cff0*/  F2FP.F16.F32.PACK_AB R29, R75, R74 ;  /* 0x0000004a4b1d723e */ /* 0x000fe200000000ff */
[----:B------:R-:W-:Y:S01]  /*d000*/  STSM.16.M88.4 [R56], R4 ;  /* 0x0000000438007844 */ /* 0x000fe20000000200 */
[----:B------:R-:W-:Y:S02]  /*d010*/  F2FP.F16.F32.PACK_AB R30, R77, R160 ;  /* 0x000000a04d1e723e */ /* 0x000fe400000000ff */
[----:B------:R-:W-:Y:S01]  /*d020*/  F2FP.F16.F32.PACK_AB R31, R79, R78 ;  /* 0x0000004e4f1f723e */ /* 0x000fe200000000ff */
[----:B------:R1:W-:Y:S01]  /*d030*/  STSM.16.M88.4 [R60], R8 ;  /* 0x000000083c007844 */ /* 0x0003e20000000200 */
[----:B---3--:R-:W-:-:S02]  /*d040*/  F2FP.F16.F32.PACK_AB R32, R81, R157 ;  /* 0x0000009d5120723e */ /* 0x008fc400000000ff */
[----:B------:R-:W-:Y:S01]  /*d050*/  F2FP.F16.F32.PACK_AB R33, R83, R82 ;  /* 0x000000525321723e */ /* 0x000fe200000000ff */
[----:B------:R-:W-:Y:S01]  /*d060*/  STSM.16.M88.4 [R64], R12 ;  /* 0x0000000c40007844 */ /* 0x000fe20000000200 */
[----:B------:R-:W-:Y:S02]  /*d070*/  F2FP.F16.F32.PACK_AB R34, R85, R84 ;  /* 0x000000545522723e */ /* 0x000fe400000000ff */
[----:B------:R-:W-:Y:S01]  /*d080*/  F2FP.F16.F32.PACK_AB R35, R87, R86 ;  /* 0x000000565723723e */ /* 0x000fe200000000ff */
[----:B------:R-:W-:Y:S01]  /*d090*/  STSM.16.M88.4 [R68], R28 ;  /* 0x0000001c44007844 */ /* 0x000fe20000000200 */
[----:B------:R-:W-:Y:S02]  /*d0a0*/  MOV R3, R98 ;  /* 0x0000006200037202 */ /* 0x000fe40000000f00 */
[----:B------:R-:W-:Y:S01]  /*d0b0*/  MOV R24, R106 ;  /* 0x0000006a00187202 */ /* 0x000fe20000000f00 */
[----:B------:R-:W-:Y:S01]  /*d0c0*/  STSM.16.M88.4 [R72], R32 ;  /* 0x0000002048007844 */ /* 0x000fe20000000200 */
[----:B------:R-:W-:-:S02]  /*d0d0*/  F2FP.F16.F32.PACK_AB R98, R101, R100 ;  /* 0x000000646562723e */ /* 0x000fc400000000ff */
[----:B------:R-:W-:Y:S01]  /*d0e0*/  F2FP.F16.F32.PACK_AB R99, R70, R58 ;  /* 0x0000003a4663723e */ /* 0x000fe200000000ff */
[----:B------:R-:W-:Y:S01]  /*d0f0*/  STSM.16.M88.4 [R94], R88 ;  /* 0x000000585e007844 */ /* 0x000fe20000000200 */
[----:B------:R-:W-:Y:S02]  /*d100*/  F2FP.F16.F32.PACK_AB R104, R105, R104 ;  /* 0x000000686968723e */ /* 0x000fe400000000ff */
[----:B------:R-:W-:Y:S01]  /*d110*/  MOV R102, R102 ;  /* 0x0000006600667202 */ /* 0x000fe20000000f00 */
[----:B------:R-:W-:Y:S01]  /*d120*/  STSM.16.M88.4 [R3], R96 ;  /* 0x0000006003007844 */ /* 0x000fe20000000200 */
[----:B------:R-:W-:Y:S02]  /*d130*/  MOV R0, R114 ;  /* 0x0000007200007202 */ /* 0x000fe40000000f00 */
[----:B------:R-:W-:Y:S02]  /*d140*/  F2FP.F16.F32.PACK_AB R105, R80, R76 ;  /* 0x0000004c5069723e */ /* 0x000fe400000000ff */
[----:B------:R-:W-:-:S02]  /*d150*/  F2FP.F16.F32.PACK_AB R106, R109, R108 ;  /* 0x0000006c6d6a723e */ /* 0x000fc400000000ff */
[----:B------:R-:W-:Y:S02]  /*d160*/  F2FP.F16.F32.PACK_AB R107, R153, R152 ;  /* 0x00000098996b723e */ /* 0x000fe400000000ff */
[----:B------:R-:W-:Y:S02]  /*d170*/  F2FP.F16.F32.PACK_AB R112, R113, R112 ;  /* 0x000000707170723e */ /* 0x000fe400000000ff */
[----:B------:R-:W-:Y:S01]  /*d180*/  F2FP.F16.F32.PACK_AB R120, R121, R120 ;  /* 0x000000787978723e */ /* 0x000fe200000000ff */
[----:B------:R-:W-:Y:S01]  /*d190*/  STSM.16.M88.4 [R102], R104 ;  /* 0x0000006866007844 */ /* 0x000fe20000000200 */
[----:B------:R-:W-:Y:S02]  /*d1a0*/  F2FP.F16.F32.PACK_AB R113, R155, R154 ;  /* 0x0000009a9b71723e */ /* 0x000fe400000000ff */
[----:B------:R-:W-:Y:S02]  /*d1b0*/  F2FP.F16.F32.PACK_AB R114, R117, R116 ;  /* 0x000000747572723e */ /* 0x000fe400000000ff */
[----:B------:R-:W-:-:S02]  /*d1c0*/  F2FP.F16.F32.PACK_AB R115, R158, R156 ;  /* 0x0000009c9e73723e */ /* 0x000fc400000000ff */
[----:B------:R-:W-:Y:S02]  /*d1d0*/  F2FP.F16.F32.PACK_AB R121, R123, R122 ;  /* 0x0000007a7b79723e */ /* 0x000fe400000000ff */
[----:B------:R-:W-:Y:S01]  /*d1e0*/  F2FP.F16.F32.PACK_AB R128, R129, R128 ;  /* 0x000000808180723e */ /* 0x000fe200000000ff */
[----:B------:R2:W-:Y:S01]  /*d1f0*/  STSM.16.M88.4 [R24], R112 ;  /* 0x0000007018007844 */ /* 0x0005e20000000200 */
[----:B------:R-:W-:Y:S02]  /*d200*/  MOV R110, R110 ;  /* 0x0000006e006e7202 */ /* 0x000fe40000000f00 */
[----:B------:R-:W-:Y:S02]  /*d210*/  F2FP.F16.F32.PACK_AB R122, R125, R124 ;  /* 0x0000007c7d7a723e */ /* 0x000fe400000000ff */
[----:B------:R-:W-:Y:S02]  /*d220*/  F2FP.F16.F32.PACK_AB R123, R127, R126 ;  /* 0x0000007e7f7b723e */ /* 0x000fe400000000ff */
[----:B------:R-:W-:-:S02]  /*d230*/  F2FP.F16.F32.PACK_AB R129, R131, R130 ;  /* 0x000000828381723e */ /* 0x000fc400000000ff */
[----:B------:R-:W-:Y:S01]  /*d240*/  F2FP.F16.F32.PACK_AB R136, R137, R136 ;  /* 0x000000888988723e */ /* 0x000fe200000000ff */
[----:B------:R-:W-:Y:S01]  /*d250*/  STSM.16.M88.4 [R110], R120 ;  /* 0x000000786e007844 */ /* 0x000fe20000000200 */
[----:B------:R-:W-:Y:S02]  /*d260*/  ISETP.NE.U32.AND P0, PT, RZ, UR4, PT ;  /* 0x00000004ff007c0c */ /* 0x000fe4000bf05070 */
[----:B-1----:R-:W-:Y:S02]  /*d270*/  IADD3 R10, P1, R199, UR4, RZ ;  /* 0x00000004c70a7c10 */ /* 0x002fe4000ff3e0ff */
[----:B------:R-:W-:Y:S02]  /*d280*/  F2FP.F16.F32.PACK_AB R130, R133, R132 ;  /* 0x000000848582723e */ /* 0x000fe400000000ff */
[----:B------:R-:W-:Y:S02]  /*d290*/  F2FP.F16.F32.PACK_AB R131, R135, R134 ;  /* 0x000000868783723e */ /* 0x000fe400000000ff */
[----:B------:R-:W-:-:S02]  /*d2a0*/  F2FP.F16.F32.PACK_AB R137, R139, R138 ;  /* 0x0000008a8b89723e */ /* 0x000fc400000000ff */
[----:B------:R-:W-:Y:S01]  /*d2b0*/  F2FP.F16.F32.PACK_AB R144, R145, R144 ;  /* 0x000000909190723e */ /* 0x000fe200000000ff */
[----:B------:R1:W-:Y:S01]  /*d2c0*/  STSM.16.M88.4 [R0], R128 ;  /* 0x0000008000007844 */ /* 0x0003e20000000200 */
[----:B------:R-:W-:Y:S02]  /*d2d0*/  F2FP.F16.F32.PACK_AB R138, R141, R140 ;  /* 0x0000008c8d8a723e */ /* 0x000fe400000000ff */
[----:B------:R-:W-:Y:S02]  /*d2e0*/  F2FP.F16.F32.PACK_AB R139, R143, R142 ;  /* 0x0000008e8f8b723e */ /* 0x000fe400000000ff */
[----:B------:R-:W-:Y:S02]  /*d2f0*/  F2FP.F16.F32.PACK_AB R145, R147, R146 ;  /* 0x000000929391723e */ /* 0x000fe400000000ff */
[----:B------:R-:W-:Y:S01]  /*d300*/  MOV R44, R44 ;  /* 0x0000002c002c7202 */ /* 0x000fe20000000f00 */
[----:B------:R-:W-:Y:S01]  /*d310*/  STSM.16.M88.4 [R38], R136 ;  /* 0x0000008826007844 */ /* 0x000fe20000000200 */
[----:B------:R-:W-:-:S02]  /*d320*/  F2FP.F16.F32.PACK_AB R146, R149, R148 ;  /* 0x000000949592723e */ /* 0x000fc400000000ff */
[----:B------:R-:W-:Y:S02]  /*d330*/  F2FP.F16.F32.PACK_AB R147, R151, R150 ;  /* 0x000000969793723e */ /* 0x000fe400000000ff */
[----:B------:R-:W-:Y:S02]  /*d340*/  ISETP.NE.AND.EX P0, PT, RZ, UR5, PT, P0 ;  /* 0x00000005ff007c0c */ /* 0x000fe4000bf05300 */
[----:B------:R-:W-:Y:S01]  /*d350*/  IADD3.X R11, R200, UR5, RZ, P1, !PT ;  /* 0x00000005c80b7c10 */ /* 0x000fe20008ffe4ff */
[----:B------:R-:W-:Y:S01]  /*d360*/  ULDC.64 UR4, c[0x0][0xbe0] ;  /* 0x0002f80000047ab9 */ /* 0x000fe20000000a00 */
[----:B------:R3:W-:Y:S01]  /*d370*/  STSM.16.M88.4 [R44], R144 ;  /* 0x000000902c007844 */ /* 0x0007e20000000200 */
[----:B------:R-:W-:Y:S01]  /*d380*/  BAR.SYNC.DEFER_BLOCKING 0x1, 0x100 ;  /* 0x0044000000007b1d */ /* 0x000fe20000010000 */
[----:B------:R-:W-:Y:S02]  /*d390*/  ISETP.NE.U32.AND P6, PT, RZ, UR4, PT ;  /* 0x00000004ff007c0c */ /* 0x000fe4000bfc5070 */
[----:B--2---:R-:W-:-:S02]  /*d3a0*/  MOV R24, RZ ;  /* 0x000000ff00187202 */ /* 0x004fc40000000f00 */
[----:B------:R-:W-:-:S13]  /*d3b0*/  ISETP.NE.AND.EX P6, PT, RZ, UR5, PT, P6 ;  /* 0x00000005ff007c0c */ /* 0x000fda000bfc5360 */
[----:B------:R-:W-:Y:S01]  /*d3c0*/  @P6 IADD3 R6, P4, R199, UR4, RZ ;  /* 0x00000004c7066c10 */ /* 0x000fe2000ff9e0ff */
[----:B------:R-:W-:Y:S02]  /*d3d0*/  ULDC UR4, c[0x0][0xa88] ;  /* 0x0002a20000047ab9 */ /* 0x000fe40000000800 */
[----:B-1----:R-:W-:Y:S02]  /*d3e0*/  MOV R0, UR4 ;  /* 0x0000000400007c02 */ /* 0x002fe40008000f00 */
[----:B------:R-:W-:Y:S01]  /*d3f0*/  @P6 IADD3.X R7, R200, UR5, RZ, P4, !PT ;  /* 0x00000005c8076c10 */ /* 0x000fe2000a7fe4ff */
[----:B------:R1:W5:Y:S01]  /*d400*/  @P0 LDG.E R24, desc[UR40][R10.64] ;  /* 0x000000280a180981 */ /* 0x000362000c1e1900 */
[----:B------:R-:W-:-:S03]  /*d410*/  IMAD R5, R192, 0x40, R187 ;  /* 0x00000040c0057824 */ /* 0x000fc600078e02bb */
[----:B------:R1:W5:Y:S01]  /*d420*/  @P6 LDG.E R0, desc[UR40][R6.64] ;  /* 0x0000002806006981 */ /* 0x000362000c1e1900 */
[----:B------:R-:W-:-:S03]  /*d430*/  IMAD.WIDE R4, R5, 0x2, R36 ;  /* 0x0000000205047825 */ /* 0x000fc600078e0224 */
[C---:B------:R-:W-:Y:S02]  /*d440*/  IADD3 R9, P1, R4.reuse, 0x1000, RZ ;  /* 0x0000100004097810 */ /* 0x040fe40007f3e0ff */
[C---:B------:R-:W-:Y:S02]  /*d450*/  IADD3 R13, P2, R4.reuse, 0x2000, RZ ;  /* 0x00002000040d7810 */ /* 0x040fe40007f5e0ff */
[C---:B------:R-:W-:Y:S02]  /*d460*/  IADD3 R29, P3, R4.reuse, 0x3000, RZ ;  /* 0x00003000041d7810 */ /* 0x040fe40007f7e0ff */
[----:B------:R-:W-:Y:S02]  /*d470*/  IADD3 R33, P4, R4, 0x4000, RZ ;  /* 0x0000400004217810 */ /* 0x000fe40007f9e0ff */
[----:B------:R-:W-:Y:S02]  /*d480*/  LOP3.LUT R8, R9, 0x380, RZ, 0xc0, !PT ;  /* 0x0000038009087812 */ /* 0x000fe400078ec0ff */
[----:B------:R-:W-:-:S02]  /*d490*/  LOP3.LUT R12, R13, 0x380, RZ, 0xc0, !PT ;  /* 0x000003800d0c7812 */ /* 0x000fc400078ec0ff */
[----:B------:R-:W-:Y:S02]  /*d4a0*/  LOP3.LUT R28, R29, 0x380, RZ, 0xc0, !PT ;  /* 0x000003801d1c7812 */ /* 0x000fe400078ec0ff */
[----:B------:R-:W-:Y:S02]  /*d4b0*/  LOP3.LUT R32, R33, 0x380, RZ, 0xc0, !PT ;  /* 0x0000038021207812 */ /* 0x000fe400078ec0ff */
[----:B------:R-:W-:Y:S02]  /*d4c0*/  SHF.R.U64 R8, R8, 0x3, RZ ;  /* 0x0000000308087819 */ /* 0x000fe400000012ff */
[----:B------:R-:W-:Y:S02]  /*d4d0*/  SHF.R.U64 R12, R12, 0x3, RZ ;  /* 0x000000030c0c7819 */ /* 0x000fe400000012ff */
[----:B------:R-:W-:Y:S02]  /*d4e0*/  SHF.R.U64 R28, R28, 0x3, RZ ;  /* 0x000000031c1c7819 */ /* 0x000fe400000012ff */
[----:B------:R-:W-:-:S02]  /*d4f0*/  SHF.R.U64 R32, R32, 0x3, RZ ;  /* 0x0000000320207819 */ /* 0x000fc400000012ff */
[----:B------:R-:W-:Y:S02]  /*d500*/  IADD3 R37, P5, R4, 0x5000, RZ ;  /* 0x0000500004257810 */ /* 0x000fe40007fbe0ff */
[----:B------:R-:W-:Y:S01]  /*d510*/  LOP3.LUT R8, R8, R9, RZ, 0x3c, !PT ;  /* 0x0000000908087212 */ /* 0x000fe200078e3cff */
[--C-:B------:R-:W-:Y:S01]  /*d520*/  IMAD.X R9, RZ, RZ, R5.reuse, P1 ;  /* 0x000000ffff097224 */ /* 0x100fe200008e0605 */
[----:B------:R-:W-:Y:S02]  /*d530*/  LOP3.LUT R12, R12, R13, RZ, 0x3c, !PT ;  /* 0x0000000d0c0c7212 */ /* 0x000fe400078e3cff */
[----:B------:R-:W-:Y:S01]  /*d540*/  LOP3.LUT R28, R28, R29, RZ, 0x3c, !PT ;  /* 0x0000001d1c1c7212 */ /* 0x000fe200078e3cff */
[--C-:B------:R-:W-:Y:S01]  /*d550*/  IMAD.X R29, RZ, RZ, R5.reuse, P3 ;  /* 0x000000ffff1d7224 */ /* 0x100fe200018e0605 */
[----:B------:R-:W-:Y:S01]  /*d560*/  LOP3.LUT R32, R32, R33, RZ, 0x3c, !PT ;  /* 0x0000002120207212 */ /* 0x000fe200078e3cff */
[----:B------:R-:W-:Y:S01]  /*d570*/  IMAD.X R33, RZ, RZ, R5, P4 ;  /* 0x000000ffff217224 */ /* 0x000fe200020e0605 */
[----:B------:R-:W-:-:S02]  /*d580*/  P2R R14, PR, RZ, 0x20 ;  /* 0x00000020ff0e7803 */ /* 0x000fc40000000000 */
[----:B------:R-:W-:Y:S02]  /*d590*/  IADD3.X R13, RZ, R5, RZ, P2, !PT ;  /* 0x00000005ff0d7210 */ /* 0x000fe400017fe4ff */
[C---:B------:R-:W-:Y:S02]  /*d5a0*/  IADD3 R41, P1, R4.reuse, 0x6000, RZ ;  /* 0x0000600004297810 */ /* 0x040fe40007f3e0ff */
[C---:B------:R-:W-:Y:S02]  /*d5b0*/  IADD3 R45, P2, R4.reuse, 0x7000, RZ ;  /* 0x00007000042d7810 */ /* 0x040fe40007f5e0ff */
[C---:B------:R-:W-:Y:S02]  /*d5c0*/  IADD3 R49, P3, R4.reuse, 0x8000, RZ ;  /* 0x0000800004317810 */ /* 0x040fe40007f7e0ff */
[C---:B------:R-:W-:Y:S02]  /*d5d0*/  IADD3 R53, P4, R4.reuse, 0x9000, RZ ;  /* 0x0000900004357810 */ /* 0x040fe40007f9e0ff */
[----:B------:R-:W-:-:S02]  /*d5e0*/  IADD3 R57, P5, R4, 0xa000, RZ ;  /* 0x0000a00004397810 */ /* 0x000fc40007fbe0ff */
[----:B------:R-:W-:Y:S02]  /*d5f0*/  LOP3.LUT R36, R37, 0x380, RZ, 0xc0, !PT ;  /* 0x0000038025247812 */ /* 0x000fe400078ec0ff */
[----:B------:R-:W-:Y:S02]  /*d600*/  LOP3.LUT R40, R41, 0x380, RZ, 0xc0, !PT ;  /* 0x0000038029287812 */ /* 0x000fe400078ec0ff */
[----:B---3--:R-:W-:Y:S02]  /*d610*/  LOP3.LUT R44, R45, 0x380, RZ, 0xc0, !PT ;  /* 0x000003802d2c7812 */ /* 0x008fe400078ec0ff */
[----:B------:R-:W-:Y:S02]  /*d620*/  LOP3.LUT R48, R49, 0x380, RZ, 0xc0, !PT ;  /* 0x0000038031307812 */ /* 0x000fe400078ec0ff */
[----:B------:R-:W-:Y:S02]  /*d630*/  LOP3.LUT R52, R53, 0x380, RZ, 0xc0, !PT ;  /* 0x0000038035347812 */ /* 0x000fe400078ec0ff */
[----:B------:R-:W-:-:S02]  /*d640*/  LOP3.LUT R56, R57, 0x380, RZ, 0xc0, !PT ;  /* 0x0000038039387812 */ /* 0x000fc400078ec0ff */
[----:B------:R-:W-:Y:S02]  /*d650*/  SHF.R.U64 R36, R36, 0x3, RZ ;  /* 0x0000000324247819 */ /* 0x000fe400000012ff */
[----:B------:R-:W-:Y:S02]  /*d660*/  SHF.R.U64 R40, R40, 0x3, RZ ;  /* 0x0000000328287819 */ /* 0x000fe400000012ff */
[----:B------:R-:W-:Y:S02]  /*d670*/  SHF.R.U64 R44, R44, 0x3, RZ ;  /* 0x000000032c2c7819 */ /* 0x000fe400000012ff */
[----:B------:R-:W-:Y:S02]  /*d680*/  SHF.R.U64 R48, R48, 0x3, RZ ;  /* 0x0000000330307819 */ /* 0x000fe400000012ff */
[----:B------:R-:W-:Y:S02]  /*d690*/  SHF.R.U64 R52, R52, 0x3, RZ ;  /* 0x0000000334347819 */ /* 0x000fe400000012ff */
[----:B------:R-:W-:-:S02]  /*d6a0*/  SHF.R.U64 R56, R56, 0x3, RZ ;  /* 0x0000000338387819 */ /* 0x000fc400000012ff */
[----:B------:R-:W-:Y:S02]  /*d6b0*/  LOP3.LUT R36, R36, R37, RZ, 0x3c, !PT ;  /* 0x0000002524247212 */ /* 0x000fe400078e3cff */
[----:B------:R-:W-:Y:S02]  /*d6c0*/  LOP3.LUT R40, R40, R41, RZ, 0x3c, !PT ;  /* 0x0000002928287212 */ /* 0x000fe400078e3cff */
[----:B------:R-:W-:Y:S02]  /*d6d0*/  LOP3.LUT R44, R44, R45, RZ, 0x3c, !PT ;  /* 0x0000002d2c2c7212 */ /* 0x000fe400078e3cff */
[----:B------:R-:W-:Y:S02]  /*d6e0*/  LOP3.LUT R48, R48, R49, RZ, 0x3c, !PT ;  /* 0x0000003130307212 */ /* 0x000fe400078e3cff */
[----:B------:R-:W-:Y:S02]  /*d6f0*/  LOP3.LUT R52, R52, R53, RZ, 0x3c, !PT ;  /* 0x0000003534347212 */ /* 0x000fe400078e3cff */
[----:B------:R-:W-:Y:S01]  /*d700*/  LOP3.LUT R56, R56, R57, RZ, 0x3c, !PT ;  /* 0x0000003938387212 */ /* 0x000fe200078e3cff */
[----:B-1----:R-:W-:Y:S06]  /*d710*/  @P6 BRA `(.L_x_560) ;  /* 0x0000000000106947 */ /* 0x002fec0003800000 */
[----:B------:R-:W-:Y:S05]  /*d720*/  @!P0 BRA `(.L_x_560) ;  /* 0x00000000000c8947 */ /* 0x000fea0003800000 */
[----:B------:R-:W2:Y:S04]  /*d730*/  LDG.E R3, desc[UR40][R10.64] ;  /* 0x000000280a037981 */ /* 0x000ea8000c1e1900 */
[----:B-----5:R-:W2:Y:S02]  /*d740*/  LDG.E R0, desc[UR40][R10.64+0x4] ;  /* 0x000004280a007981 */ /* 0x020ea4000c1e1900 */
[----:B--2---:R-:W-:-:S07]  /*d750*/  IMAD.IADD R0, R0, 0x1, -R3 ;  /* 0x0000000100007824 */ /* 0x004fce00078e0a03 */
.L_x_560:
[----:B------:R-:W1:Y:S01]  /*d760*/  SHFL.IDX PT, R3, R206, RZ, 0x1f ;  /* 0x00001fffce037589 */ /* 0x000e6200000e0000 */
[----:B------:R-:W-:Y:S01]  /*d770*/  ISETP.NE.AND P6, PT, R14, RZ, PT ;  /* 0x000000ff0e00720c */ /* 0x000fe20003fc5270 */
[--C-:B------:R-:W-:Y:S01]  /*d780*/  IMAD.X R57, RZ, RZ, R5.reuse, P5 ;  /* 0x000000ffff397224 */ /* 0x100fe200028e0605 */
[----:B------:R-:W-:Y:S01]  /*d790*/  IADD3.X R41, RZ, R5, RZ, P1, !PT ;  /* 0x00000005ff297210 */ /* 0x000fe20000ffe4ff */
[--C-:B------:R-:W-:Y:S01]  /*d7a0*/  IMAD.X R45, RZ, RZ, R5.reuse, P2 ;  /* 0x000000ffff2d7224 */ /* 0x100fe200010e0605 */
[C---:B------:R-:W-:Y:S01]  /*d7b0*/  IADD3 R65, P1, R4.reuse, 0xc000, RZ ;  /* 0x0000c00004417810 */ /* 0x040fe20007f3e0ff */
[--C-:B------:R-:W-:Y:S01]  /*d7c0*/  IMAD.X R37, RZ, RZ, R5.reuse, P6 ;  /* 0x000000ffff257224 */ /* 0x100fe200030e0605 */
[C---:B------:R-:W-:Y:S01]  /*d7d0*/  IADD3 R61, P6, R4.reuse, 0xb000, RZ ;  /* 0x0000b000043d7810 */ /* 0x040fe20007fde0ff */
[----:B------:R-:W-:Y:S01]  /*d7e0*/  IMAD.X R49, RZ, RZ, R5, P3 ;  /* 0x000000ffff317224 */ /* 0x000fe200018e0605 */
[C---:B------:R-:W-:Y:S02]  /*d7f0*/  IADD3 R69, P2, R4.reuse, 0xd000, RZ ;  /* 0x0000d00004457810 */ /* 0x040fe40007f5e0ff */
[----:B------:R-:W-:-:S02]  /*d800*/  IADD3 R73, P3, R4, 0xe000, RZ ;  /* 0x0000e00004497810 */ /* 0x000fc40007f7e0ff */
[----:B------:R-:W-:Y:S02]  /*d810*/  IADD3.X R53, RZ, R5, RZ, P4, !PT ;  /* 0x00000005ff357210 */ /* 0x000fe400027fe4ff */
[----:B------:R-:W-:Y:S02]  /*d820*/  IADD3 R10, P4, R4, 0xf000, RZ ;  /* 0x0000f000040a7810 */ /* 0x000fe40007f9e0ff */
[----:B------:R-:W-:Y:S02]  /*d830*/  LOP3.LUT R60, R61, 0x380, RZ, 0xc0, !PT ;  /* 0x000003803d3c7812 */ /* 0x000fe400078ec0ff */
[----:B------:R-:W-:Y:S02]  /*d840*/  LOP3.LUT R64, R65, 0x380, RZ, 0xc0, !PT ;  /* 0x0000038041407812 */ /* 0x000fe400078ec0ff */
[----:B------:R-:W-:Y:S02]  /*d850*/  LOP3.LUT R68, R69, 0x380, RZ, 0xc0, !PT ;  /* 0x0000038045447812 */ /* 0x000fe400078ec0ff */
[----:B------:R-:W-:-:S02]  /*d860*/  LOP3.LUT R72, R73, 0x380, RZ, 0xc0, !PT ;  /* 0x0000038049487812 */ /* 0x000fc400078ec0ff */
[----:B-1----:R-:W-:Y:S02]  /*d870*/  ISETP.NE.AND P5, PT, R3, RZ, PT ;  /* 0x000000ff0300720c */ /* 0x002fe40003fa5270 */
[----:B------:R-:W-:Y:S02]  /*d880*/  LOP3.LUT R7, R4, 0x380, RZ, 0xc0, !PT ;  /* 0x0000038004077812 */ /* 0x000fe400078ec0ff */
[----:B------:R-:W-:Y:S02]  /*d890*/  LOP3.LUT R3, R10, 0x380, RZ, 0xc0, !PT ;  /* 0x000003800a037812 */ /* 0x000fe400078ec0ff */
[----:B------:R-:W-:Y:S02]  /*d8a0*/  SHF.R.U64 R60, R60, 0x3, RZ ;  /* 0x000000033c3c7819 */ /* 0x000fe400000012ff */
[----:B------:R-:W-:Y:S02]  /*d8b0*/  SHF.R.U64 R64, R64, 0x3, RZ ;  /* 0x0000000340407819 */ /* 0x000fe400000012ff */
[----:B------:R-:W-:-:S02]  /*d8c0*/  SHF.R.U64 R68, R68, 0x3, RZ ;  /* 0x0000000344447819 */ /* 0x000fc400000012ff */
[----:B------:R-:W-:Y:S02]  /*d8d0*/  SHF.R.U64 R72, R72, 0x3, RZ ;  /* 0x0000000348487819 */ /* 0x000fe400000012ff */
[----:B------:R-:W-:Y:S02]  /*d8e0*/  SHF.R.U64 R7, R7, 0x3, RZ ;  /* 0x0000000307077819 */ /* 0x000fe400000012ff */
[----:B------:R-:W-:Y:S02]  /*d8f0*/  SHF.R.U64 R3, R3, 0x3, RZ ;  /* 0x0000000303037819 */ /* 0x000fe400000012ff */
[----:B------:R-:W-:Y:S01]  /*d900*/  LOP3.LUT R60, R60, R61, RZ, 0x3c, !PT ;  /* 0x0000003d3c3c7212 */ /* 0x000fe200078e3cff */
[--C-:B------:R-:W-:Y:S01]  /*d910*/  IMAD.X R61, RZ, RZ, R5.reuse, P6 ;  /* 0x000000ffff3d7224 */ /* 0x100fe200030e0605 */
[----:B------:R-:W-:Y:S02]  /*d920*/  LOP3.LUT R64, R64, R65, RZ, 0x3c, !PT ;  /* 0x0000004140407212 */ /* 0x000fe400078e3cff */
[----:B------:R-:W-:Y:S01]  /*d930*/  LOP3.LUT R68, R68, R69, RZ, 0x3c, !PT ;  /* 0x0000004544447212 */ /* 0x000fe200078e3cff */
[--C-:B------:R-:W-:Y:S01]  /*d940*/  IMAD.X R69, RZ, RZ, R5.reuse, P2 ;  /* 0x000000ffff457224 */ /* 0x100fe200010e0605 */
[----:B------:R-:W-:Y:S01]  /*d950*/  LOP3.LUT R72, R72, R73, RZ, 0x3c, !PT ;  /* 0x0000004948487212 */ /* 0x000fe200078e3cff */
[--C-:B------:R-:W-:Y:S01]  /*d960*/  IMAD.X R73, RZ, RZ, R5.reuse, P3 ;  /* 0x000000ffff497224 */ /* 0x100fe200018e0605 */
[----:B------:R-:W-:Y:S01]  /*d970*/  LOP3.LUT R6, R7, R4, RZ, 0x3c, !PT ;  /* 0x0000000407067212 */ /* 0x000fe200078e3cff */
[----:B------:R-:W-:Y:S01]  /*d980*/  IMAD.MOV.U32 R7, RZ, RZ, R5 ;  /* 0x000000ffff077224 */ /* 0x000fe200078e0005 */
[----:B------:R-:W-:-:S02]  /*d990*/  IADD3.X R65, RZ, R5, RZ, P1, !PT ;  /* 0x00000005ff417210 */ /* 0x000fc40000ffe4ff */
[----:B------:R-:W-:Y:S02]  /*d9a0*/  IADD3.X R77, RZ, R5, RZ, P4, !PT ;  /* 0x00000005ff4d7210 */ /* 0x000fe400027fe4ff */
[----:B------:R-:W-:Y:S02]  /*d9b0*/  LOP3.LUT R76, R3, R10, RZ, 0x3c, !PT ;  /* 0x0000000a034c7212 */ /* 0x000fe400078e3cff */
[----:B------:R-:W-:Y:S02]  /*d9c0*/  SHF.R.S32.HI R80, RZ, 0x1f, R198 ;  /* 0x0000001fff507819 */ /* 0x000fe400000114c6 */
[----:B------:R-:W-:Y:S02]  /*d9d0*/  SEL R83, R201, RZ, !P0 ;  /* 0x000000ffc9537207 */ /* 0x000fe40004000000 */
[----:B------:R-:W-:Y:S02]  /*d9e0*/  SEL R205, R205, RZ, !P0 ;  /* 0x000000ffcdcd7207 */ /* 0x000fe40004000000 */
[----:B-----5:R-:W-:Y:S01]  /*d9f0*/  SHF.R.S32.HI R81, RZ, 0x1f, R24 ;  /* 0x0000001fff517819 */ /* 0x020fe20000011418 */
[----:B------:R-:W-:Y:S06]  /*da00*/  @P5 BRA `(.L_x_561) ;  /* 0x0000000000645947 */ /* 0x000fec0003800000 */
[----:B------:R-:W-:Y:S01]  /*da10*/  ULDC.64 UR4, c[0x0][0xb70] ;  /* 0x0002dc0000047ab9 */ /* 0x000fe20000000a00 */
[----:B------:R-:W-:Y:S01]  /*da20*/  MOV R5, R81 ;  /* 0x0000005100057202 */ /* 0x000fe20000000f00 */
[----:B------:R-:W-:Y:S01]  /*da30*/  IMAD R3, R80, UR4, RZ ;  /* 0x0000000450037c24 */ /* 0x000fe2000f8e02ff */
[----:B------:R-:W-:Y:S01]  /*da40*/  LEA R15, R203, R188, 0x6 ;  /* 0x000000bccb0f7211 */ /* 0x000fe200078e30ff */
[----:B------:R-:W-:Y:S02]  /*da50*/  IMAD.MOV.U32 R4, RZ, RZ, R24 ;  /* 0x000000ffff047224 */ /* 0x000fe400078e0018 */
[C---:B------:R-:W-:Y:S02]  /*da60*/  IMAD R3, R198.reuse, UR5, R3 ;  /* 0x00000005c6037c24 */ /* 0x040fe4000f8e0203 */
[----:B------:R-:W-:Y:S01]  /*da70*/  IMAD.WIDE.U32 R4, R198, UR4, R4 ;  /* 0x00000004c6047c25 */ /* 0x000fe2000f8e0004 */
[----:B------:R-:W-:-:S03]  /*da80*/  ULDC.64 UR4, c[0x0][0xb78] ;  /* 0x0002de0000047ab9 */ /* 0x000fc60000000a00 */
[----:B------:R-:W-:Y:S02]  /*da90*/  IMAD.IADD R5, R5, 0x1, R3 ;  /* 0x0000000105057824 */ /* 0x000fe400078e0203 */
[----:B------:R-:W-:Y:S02]  /*daa0*/  IMAD.MOV R11, RZ, RZ, -R191 ;  /* 0x000000ffff0b7224 */ /* 0x000fe400078e0abf */
[----:B------:R-:W-:Y:S02]  /*dab0*/  IMAD R3, R205, UR4, RZ ;  /* 0x00000004cd037c24 */ /* 0x000fe4000f8e02ff */
[C---:B------:R-:W-:Y:S01]  /*dac0*/  IMAD.WIDE.U32 R4, R83.reuse, UR4, R4 ;  /* 0x0000000453047c25 */ /* 0x040fe2000f8e0004 */
[----:B------:R-:W-:Y:S02]  /*dad0*/  ISETP.NE.AND P0, PT, R190, R11, PT ;  /* 0x0000000bbe00720c */ /* 0x000fe40003f05270 */
[----:B------:R-:W-:Y:S01]  /*dae0*/  SHF.R.S32.HI R11, RZ, 0x1f, R15 ;  /* 0x0000001fff0b7819 */ /* 0x000fe2000001140f */
[----:B------:R-:W-:Y:S01]  /*daf0*/  IMAD R14, R83, UR5, R3 ;  /* 0x00000005530e7c24 */ /* 0x000fe2000f8e0203 */
[C---:B------:R-:W-:Y:S01]  /*db00*/  IADD3 R10, P2, R15.reuse, R4, RZ ;  /* 0x000000040f0a7210 */ /* 0x040fe20007f5e0ff */
[C---:B------:R-:W-:Y:S01]  /*db10*/  VIADD R3, R15.reuse, 0x8 ;  /* 0x000000080f037836 */ /* 0x040fe20000000000 */
[----:B------:R-:W-:Y:S01]  /*db20*/  ISETP.GE.OR P1, PT, R15, R0, P0 ;  /* 0x000000000f00720c */ /* 0x000fe20000726670 */
[----:B------:R-:W-:Y:S01]  /*db30*/  ULDC.64 UR4, c[0x0][0xb40] ;  /* 0x0002d00000047ab9 */ /* 0x000fe20000000a00 */
[----:B------:R-:W-:-:S02]  /*db40*/  IADD3.X R11, R11, R5, R14, P2, !PT ;  /* 0x000000050b0b7210 */ /* 0x000fc400017fe40e */
[----:B------:R-:W-:Y:S02]  /*db50*/  ISETP.GE.OR P0, PT, R3, R0, P0 ;  /* 0x000000000300720c */ /* 0x000fe40000706670 */
[----:B------:R-:W-:-:S04]  /*db60*/  LEA R4, P2, R10, UR4, 0x2 ;  /* 0x000000040a047c11 */ /* 0x000fc8000f8410ff */
[----:B------:R-:W-:-:S05]  /*db70*/  LEA.HI.X R5, R10, UR5, R11, 0x2, P2 ;  /* 0x000000050a057c11 */ /* 0x000fca00090f140b */
[----:B------:R1:W-:Y:S04]  /*db80*/  @!P1 STG.E desc[UR40][R4.64], R21 ;  /* 0x0000001504009986 */ /* 0x0003e8000c101928 */
[----:B------:R1:W-:Y:S02]  /*db90*/  @!P0 STG.E desc[UR40][R4.64+0x20], R20 ;  /* 0x0000201404008986 */ /* 0x0003e4000c101928 */
.L_x_561:
[----:B------:R-:W2:Y:S01]  /*dba0*/  LDC R90, c[0x0][0xa8c] ;  /* 0x0002a300ff5a7b82 */ /* 0x000ea20000000800 */
[----:B------:R-:W-:Y:S01]  /*dbb0*/  ULDC.64 UR4, c[0x0][0xaa0] ;  /* 0x0002a80000047ab9 */ /* 0x000fe20000000a00 */
[--C-:B-1----:R-:W-:Y:S01]  /*dbc0*/  SHF.R.S32.HI R21, RZ, 0x1f, R187.reuse ;  /* 0x0000001fff157819 */ /* 0x102fe200000114bb */
[----:B------:R-:W-:Y:S01]  /*dbd0*/  IMAD R3, R81, UR4, RZ ;  /* 0x0000000451037c24 */ /* 0x000fe2000f8e02ff */
[----:B------:R-:W5:Y:S01]  /*dbe0*/  LD.E.128 R4, desc[UR40][R6.64] ;  /* 0x0000002806047980 */ /* 0x000f62000c101d00 */
[----:B------:R-:W-:Y:S02]  /*dbf0*/  IMAD.MOV.U32 R20, RZ, RZ, R187 ;  /* 0x000000ffff147224 */ /* 0x000fe400078e00bb */
[C---:B------:R-:W-:Y:S01]  /*dc00*/  IMAD R3, R24.reuse, UR5, R3 ;  /* 0x0000000518037c24 */ /* 0x040fe2000f8e0203 */
[----:B------:R-:W5:Y:S01]  /*dc10*/  LD.E.128 R8, desc[UR40][R8.64] ;  /* 0x0000002808087980 */ /* 0x000f62000c101d00 */
[----:B------:R-:W-:Y:S01]  /*dc20*/  IMAD.WIDE.U32 R20, R24, UR4, R20 ;  /* 0x0000000418147c25 */ /* 0x000fe2000f8e0014 */
[----:B------:R-:W-:-:S02]  /*dc30*/  ULDC.64 UR4, c[0x0][0xae0] ;  /* 0x0002b80000047ab9 */ /* 0x000fc40000000a00 */
[----:B------:R-:W5:Y:S02]  /*dc40*/  LD.E.128 R12, desc[UR40][R12.64] ;  /* 0x000000280c0c7980 */ /* 0x000f64000c101d00 */
[----:B------:R-:W-:Y:S01]  /*dc50*/  IADD3 R21, R21, R3, RZ ;  /* 0x0000000315157210 */ /* 0x000fe20007ffe0ff */
[----:B------:R-:W-:Y:S01]  /*dc60*/  VIADD R3, R187, 0x40 ;  /* 0x00000040bb037836 */ /* 0x000fe20000000000 */
[----:B------:R-:W5:Y:S01]  /*dc70*/  LD.E.128 R28, desc[UR40][R28.64] ;  /* 0x000000281c1c7980 */ /* 0x000f62000c101d00 */
[----:B------:R-:W-:Y:S02]  /*dc80*/  IMAD R81, R80, UR4, RZ ;  /* 0x0000000450517c24 */ /* 0x000fe4000f8e02ff */
[----:B------:R-:W-:Y:S01]  /*dc90*/  IMAD R85, R203, -0x40, R0 ;  /* 0xffffffc0cb557824 */ /* 0x000fe200078e0200 */
[----:B------:R-:W5:Y:S01]  /*dca0*/  LD.E.128 R32, desc[UR40][R32.64] ;  /* 0x0000002820207980 */ /* 0x000f62000c101d00 */
[----:B------:R-:W-:Y:S01]  /*dcb0*/  VIADD R0, R192, 0x20 ;  /* 0x00000020c0007836 */ /* 0x000fe20000000000 */
[----:B--2---:R-:W-:-:S02]  /*dcc0*/  ISETP.GE.AND P3, PT, R3, R90, PT ;  /* 0x0000005a0300720c */ /* 0x004fc40003f66270 */
[----:B------:R-:W5:Y:S01]  /*dcd0*/  LD.E.128 R36, desc[UR40][R36.64] ;  /* 0x0000002824247980 */ /* 0x000f62000c101d00 */
[C---:B------:R-:W-:Y:S02]  /*dce0*/  IMAD R81, R198.reuse, UR5, R81 ;  /* 0x00000005c6517c24 */ /* 0x040fe4000f8e0251 */
[----:B------:R-:W-:Y:S01]  /*dcf0*/  IMAD.WIDE.U32 R20, R198, UR4, R20 ;  /* 0x00000004c6147c25 */ /* 0x000fe2000f8e0014 */
[----:B------:R-:W5:Y:S01]  /*dd00*/  LD.E.128 R40, desc[UR40][R40.64] ;  /* 0x0000002828287980 */ /* 0x000f62000c101d00 */
[C---:B------:R-:W-:Y:S01]  /*dd10*/  ISETP.GE.AND P2, PT, R187.reuse, R90, PT ;  /* 0x0000005abb00720c */ /* 0x040fe20003f46270 */
[----:B------:R-:W-:Y:S02]  /*dd20*/  ULDC.64 UR4, c[0x0][0xae8] ;  /* 0x0002ba0000047ab9 */ /* 0x000fe40000000a00 */
[----:B------:R-:W5:Y:S01]  /*dd30*/  LD.E.128 R44, desc[UR40][R44.64] ;  /* 0x000000282c2c7980 */ /* 0x000f62000c101d00 */
[----:B------:R-:W-:Y:S01]  /*dd40*/  SEL R24, RZ, 0xffffffff, P3 ;  /* 0xffffffffff187807 */ /* 0x000fe20001800000 */
[----:B------:R-:W-:-:S02]  /*dd50*/  VIADD R86, R187, 0x80 ;  /* 0x00000080bb567836 */ /* 0x000fc40000000000 */
[----:B------:R-:W5:Y:S01]  /*dd60*/  LD.E.128 R48, desc[UR40][R48.64] ;  /* 0x0000002830307980 */ /* 0x000f62000c101d00 */
[----:B------:R-:W-:-:S03]  /*dd70*/  VIADD R87, R187, 0xc0 ;  /* 0x000000c0bb577836 */ /* 0x000fc60000000000 */
[----:B------:R-:W5:Y:S04]  /*dd80*/  LD.E.128 R52, desc[UR40][R52.64] ;  /* 0x0000002834347980 */ /* 0x000f68000c101d00 */
[----:B------:R-:W5:Y:S04]  /*dd90*/  LD.E.128 R56, desc[UR40][R56.64] ;  /* 0x0000002838387980 */ /* 0x000f68000c101d00 */
[----:B------:R-:W5:Y:S04]  /*dda0*/  LD.E.128 R60, desc[UR40][R60.64] ;  /* 0x000000283c3c7980 */ /* 0x000f68000c101d00 */
[----:B------:R-:W5:Y:S04]  /*ddb0*/  LD.E.128 R64, desc[UR40][R64.64] ;  /* 0x0000002840407980 */ /* 0x000f68000c101d00 */
[----:B------:R-:W5:Y:S04]  /*ddc0*/  LD.E.128 R68, desc[UR40][R68.64] ;  /* 0x0000002844447980 */ /* 0x000f68000c101d00 */
[----:B------:R-:W5:Y:S04]  /*ddd0*/  LD.E.128 R72, desc[UR40][R72.64] ;  /* 0x0000002848487980 */ /* 0x000f68000c101d00 */
[----:B------:R-:W5:Y:S01]  /*dde0*/  LD.E.128 R76, desc[UR40][R76.64] ;  /* 0x000000284c4c7980 */ /* 0x000f62000c101d00 */
[----:B------:R-:W-:Y:S01]  /*ddf0*/  ISETP.GE.AND P0, PT, R0, R85, PT ;  /* 0x000000550000720c */ /* 0x000fe20003f06270 */
[----:B------:R-:W-:Y:S01]  /*de00*/  VIADD R88, R187, 0x100 ;  /* 0x00000100bb587836 */ /* 0x000fe20000000000 */
[----:B------:R-:W-:Y:S01]  /*de10*/  IADD3 R21, R21, R81, RZ ;  /* 0x0000005115157210 */ /* 0x000fe20007ffe0ff */
[----:B------:R-:W-:Y:S01]  /*de20*/  @!PT LDS RZ, [RZ] ;  /* 0x00000000fffff984 */ /* 0x000fe20000000800 */
[----:B------:R-:W-:Y:S01]  /*de30*/  @!PT LDS RZ, [RZ] ;  /* 0x00000000fffff984 */ /* 0x000fe20000000800 */
[----:B------:R-:W-:Y:S01]  /*de40*/  @!PT LDS RZ, [RZ] ;  /* 0x00000000fffff984 */ /* 0x000fe20000000800 */
[----:B------:R-:W-:Y:S01]  /*de50*/  @!PT LDS RZ, [RZ] ;  /* 0x00000000fffff984 */ /* 0x000fe20000000800 */
[----:B------:R1:W-:Y:S06]  /*de60*/  MEMBAR.ALL.CTA ;  /* 0x0000000000007992 */ /* 0x0003ec0000008000 */
[----:B-1----:R-:W1:Y:S01]  /*de70*/  FENCE.VIEW.ASYNC.S ;  /* 0x00000000000073c6 */ /* 0x002e620000000000 */
[----:B------:R-:W-:Y:S01]  /*de80*/  SEL R0, RZ, 0x1, P2 ;  /* 0x00000001ff007807 */ /* 0x000fe20001000000 */
[C---:B------:R-:W-:Y:S01]  /*de90*/  VIADD R80, R187.reuse, 0x180 ;  /* 0x00000180bb507836 */ /* 0x040fe20000000000 */
[----:B------:R-:W-:Y:S01]  /*dea0*/  SHF.L.U32 R81, R24, 0x1, RZ ;  /* 0x0000000118517819 */ /* 0x000fe200000006ff */
[----:B------:R-:W-:Y:S01]  /*deb0*/  VIADD R82, R187, 0x1c0 ;  /* 0x000001c0bb527836 */ /* 0x000fe20000000000 */
[-C--:B------:R-:W-:Y:S01]  /*dec0*/  ISETP.GE.AND P2, PT, R86, R90.reuse, PT ;  /* 0x0000005a5600720c */ /* 0x080fe20003f46270 */
[----:B------:R-:W-:Y:S01]  /*ded0*/  BSSY B1, `(.L_x_562) ;  /* 0x0000037000017945 */ /* 0x000fe20003800000 */
[----:B------:R-:W-:-:S02]  /*dee0*/  ISETP.GE.AND P3, PT, R87, R90, PT ;  /* 0x0000005a5700720c */ /* 0x000fc40003f66270 */
[----:B------:R-:W-:Y:S02]  /*def0*/  LOP3.LUT R0, R81, 0x2, R0, 0xe2, !PT ;  /* 0x0000000251007812 */ /* 0x000fe400078ee200 */
[----:B------:R-:W-:Y:S02]  /*df00*/  SEL R81, RZ, 0x4, P2 ;  /* 0x00000004ff517807 */ /* 0x000fe40001000000 */
[----:B------:R-:W-:Y:S02]  /*df10*/  SEL R24, RZ, 0x8, P3 ;  /* 0x00000008ff187807 */ /* 0x000fe40001800000 */
[----:B------:R-:W-:Y:S02]  /*df20*/  IADD3 R89, R187, 0x140, RZ ;  /* 0x00000140bb597810 */ /* 0x000fe40007ffe0ff */
[----:B------:R-:W-:Y:S01]  /*df30*/  LOP3.LUT R24, R24, R0, R81, 0xfe, !PT ;  /* 0x0000000018187212 */ /* 0x000fe200078efe51 */
[----:B------:R-:W-:Y:S01]  /*df40*/  VIADD R0, R2, 0x28c20 ;  /* 0x00028c2002007836 */ /* 0x000fe20000000000 */
[----:B------:R-:W-:-:S02]  /*df50*/  ISETP.GE.AND P2, PT, R88, R90, PT ;  /* 0x0000005a5800720c */ /* 0x000fc40003f46270 */
[-C--:B------:R-:W-:Y:S02]  /*df60*/  ISETP.GE.AND P3, PT, R89, R90.reuse, PT ;  /* 0x0000005a5900720c */ /* 0x080fe40003f66270 */
[----:B------:R-:W-:Y:S02]  /*df70*/  ISETP.GE.AND P4, PT, R80, R90, PT ;  /* 0x0000005a5000720c */ /* 0x000fe40003f86270 */
[----:B------:R-:W-:Y:S02]  /*df80*/  ISETP.GE.AND P1, PT, R192, R85, PT ;  /* 0x00000055c000720c */ /* 0x000fe40003f26270 */
[----:B------:R-:W-:Y:S02]  /*df90*/  SEL R81, RZ, 0x10, P2 ;  /* 0x00000010ff517807 */ /* 0x000fe40001000000 */
[----:B------:R-:W-:Y:S02]  /*dfa0*/  SEL R80, RZ, 0x20, P3 ;  /* 0x00000020ff507807 */ /* 0x000fe40001800000 */
[----:B------:R-:W-:-:S02]  /*dfb0*/  PRMT R0, RZ, 0x654, R0 ;  /* 0x00000654ff007816 */ /* 0x000fc40000000000 */
[----:B------:R-:W-:Y:S01]  /*dfc0*/  LOP3.LUT R81, R80, R24, R81, 0xfe, !PT ;  /* 0x0000001850517212 */ /* 0x000fe200078efe51 */
[----:B------:R-:W-:Y:S01]  /*dfd0*/  IMAD R24, R205, UR4, RZ ;  /* 0x00000004cd187c24 */ /* 0x000fe2000f8e02ff */
[----:B-1----:R1:W-:Y:S01]  /*dfe0*/  SYNCS.ARRIVE.TRANS64.RED.A1T0 RZ, [R0+URZ], RZ ;  /* 0x000000ff00ff79a7 */ /* 0x0023e2000810043f */
[----:B------:R-:W-:Y:S02]  /*dff0*/  ISETP.GE.AND P2, PT, R82, R90, PT ;  /* 0x0000005a5200720c */ /* 0x000fe40003f46270 */
[C---:B------:R-:W-:Y:S01]  /*e000*/  IMAD R85, R83.reuse, UR5, R24 ;  /* 0x0000000553557c24 */ /* 0x040fe2000f8e0218 */
[----:B------:R-:W-:Y:S01]  /*e010*/  SHF.R.S32.HI R193, RZ, 0x1f, R192 ;  /* 0x0000001fffc17819 */ /* 0x000fe200000114c0 */
[----:B------:R-:W-:Y:S01]  /*e020*/  IMAD.WIDE.U32 R82, R83, UR4, R20 ;  /* 0x0000000453527c25 */ /* 0x000fe2000f8e0014 */
[----:B------:R-:W-:Y:S02]  /*e030*/  SEL R21, RZ, 0x80, P2 ;  /* 0x00000080ff157807 */ /* 0x000fe40001000000 */
[----:B-1----:R-:W-:-:S02]  /*e040*/  SEL R0, RZ, 0x40, P4 ;  /* 0x00000040ff007807 */ /* 0x002fc40002000000 */
[----:B------:R-:W-:Y:S02]  /*e050*/  IADD3 R91, R83, R85, RZ ;  /* 0x00000055535b7210 */ /* 0x000fe40007ffe0ff */
[----:B------:R-:W-:Y:S01]  /*e060*/  LOP3.LUT R0, R81, R0, RZ, 0xfc, !PT ;  /* 0x0000000051007212 */ /* 0x000fe200078efcff */
[----:B------:R-:W-:-:S03]  /*e070*/  IMAD.WIDE R80, R203, 0x40, R192 ;  /* 0x00000040cb507825 */ /* 0x000fc600078e02c0 */
[----:B------:R-:W-:Y:S01]  /*e080*/  LOP3.LUT R24, R0, R21, RZ, 0xfc, !PT ;  /* 0x0000001500187212 */ /* 0x000fe200078efcff */
[----:B------:R-:W-:Y:S06]  /*e090*/  @P1 BRA `(.L_x_563) ;  /* 0x0000000000681947 */ /* 0x000fec0003800000 */
[----:B------:R-:W-:Y:S01]  /*e0a0*/  ULDC.64 UR4, c[0x0][0xad8] ;  /* 0x0002b60000047ab9 */ /* 0x000fe20000000a00 */
[----:B------:R-:W-:Y:S01]  /*e0b0*/  IMAD.MOV.U32 R20, RZ, RZ, R82 ;  /* 0x000000ffff147224 */ /* 0x000fe200078e0052 */
[-C--:B------:R-:W-:Y:S01]  /*e0c0*/  ISETP.GE.AND P2, PT, R187, R90.reuse, PT ;  /* 0x0000005abb00720c */ /* 0x080fe20003f46270 */
[----:B------:R-:W-:Y:S01]  /*e0d0*/  IMAD R85, R81, UR4, RZ ;  /* 0x0000000451557c24 */ /* 0x000fe2000f8e02ff */
[-C--:B------:R-:W-:Y:S01]  /*e0e0*/  ISETP.GE.AND P3, PT, R3, R90.reuse, PT ;  /* 0x0000005a0300720c */ /* 0x080fe20003f66270 */
[----:B------:R-:W-:Y:S01]  /*e0f0*/  IMAD.MOV.U32 R21, RZ, RZ, R91 ;  /* 0x000000ffff157224 */ /* 0x000fe200078e005b */
[----:B------:R-:W-:Y:S01]  /*e100*/  ISETP.GE.AND P4, PT, R89, R90, PT ;  /* 0x0000005a5900720c */ /* 0x000fe20003f86270 */
[----:B------:R-:W-:Y:S01]  /*e110*/  IMAD R85, R80, UR5, R85 ;  /* 0x0000000550557c24 */ /* 0x000fe2000f8e0255 */
[----:B------:R-:W-:Y:S01]  /*e120*/  LOP3.LUT P5, RZ, R0, 0x40, RZ, 0xc0, !PT ;  /* 0x0000004000ff7812 */ /* 0x000fe200078ac0ff */
[----:B------:R-:W-:Y:S01]  /*e130*/  IMAD.WIDE.U32 R20, R80, UR4, R20 ;  /* 0x0000000450147c25 */ /* 0x000fe2000f8e0014 */
[----:B------:R-:W-:Y:S01]  /*e140*/  ULDC.64 UR4, c[0x0][0xa80] ;  /* 0x0002a00000047ab9 */ /* 0x000fe20000000a00 */
[----:B------:R-:W-:-:S02]  /*e150*/  LOP3.LUT P6, RZ, R24, 0x80, RZ, 0xc0, !PT ;  /* 0x0000008018ff7812 */ /* 0x000fc400078cc0ff */
[----:B------:R-:W-:Y:S02]  /*e160*/  LEA R84, P1, R20, UR4, 0x1 ;  /* 0x0000000414547c11 */ /* 0x000fe4000f8208ff */
[----:B------:R-:W-:-:S04]  /*e170*/  IADD3 R21, R21, R85, RZ ;  /* 0x0000005515157210 */ /* 0x000fc80007ffe0ff */
[----:B------:R-:W-:Y:S02]  /*e180*/  LEA.HI.X R85, R20, UR5, R21, 0x1, P1 ;  /* 0x0000000514557c11 */ /* 0x000fe400088f0c15 */
[----:B------:R-:W-:-:S03]  /*e190*/  ISETP.GE.AND P1, PT, R86, R90, PT ;  /* 0x0000005a5600720c */ /* 0x000fc60003f26270 */
[----:B-----5:R1:W-:Y:S01]  /*e1a0*/  @!P2 STG.E.128 desc[UR40][R84.64], R4 ;  /* 0x000000045400a986 */ /* 0x0203e2000c101d28 */
[----:B------:R-:W-:-:S03]  /*e1b0*/  ISETP.GE.AND P2, PT, R87, R90, PT ;  /* 0x0000005a5700720c */ /* 0x000fc60003f46270 */
[----:B------:R1:W-:Y:S01]  /*e1c0*/  @!P3 STG.E.128 desc[UR40][R84.64+0x80], R12 ;  /* 0x0000800c5400b986 */ /* 0x0003e2000c101d28 */
[----:B------:R-:W-:-:S03]  /*e1d0*/  ISETP.GE.AND P3, PT, R88, R90, PT ;  /* 0x0000005a5800720c */ /* 0x000fc60003f66270 */
[----:B------:R1:W-:Y:S04]  /*e1e0*/  @!P4 STG.E.128 desc[UR40][R84.64+0x280], R56 ;  /* 0x000280385400c986 */ /* 0x0003e8000c101d28 */
[----:B------:R1:W-:Y:S04]  /*e1f0*/  @!P1 STG.E.128 desc[UR40][R84.64+0x100], R32 ;  /* 0x0001002054009986 */ /* 0x0003e8000c101d28 */
[----:B------:R1:W-:Y:S04]  /*e200*/  @!P2 STG.E.128 desc[UR40][R84.64+0x180], R40 ;  /* 0x000180285400a986 */ /* 0x0003e8000c101d28 */
[----:B------:R1:W-:Y:S04]  /*e210*/  @!P3 STG.E.128 desc[UR40][R84.64+0x200], R48 ;  /* 0x000200305400b986 */ /* 0x0003e8000c101d28 */
[----:B------:R1:W-:Y:S04]  /*e220*/  @P5 STG.E.128 desc[UR40][R84.64+0x300], R64 ;  /* 0x0003004054005986 */ /* 0x0003e8000c101d28 */
[----:B------:R1:W-:Y:S02]  /*e230*/  @P6 STG.E.128 desc[UR40][R84.64+0x380], R72 ;  /* 0x0003804854006986 */ /* 0x0003e4000c101d28 */
.L_x_563:
[----:B------:R-:W-:Y:S05]  /*e240*/  BSYNC B1 ;  /* 0x0000000000017941 */ /* 0x000fea0003800000 */
.L_x_562:
[----:B------:R-:W-:Y:S05]  /*e250*/  @P0 BRA `(.L_x_564) ;  /* 0x0000000c00040947 */ /* 0x000fea0003800000 */
[----:B-1---5:R-:W-:Y:S01]  /*e260*/  IADD3 R7, P0, R80, 0x20, RZ ;  /* 0x0000002050077810 */ /* 0x022fe20007f1e0ff */
[----:B------:R-:W-:Y:S01]  /*e270*/  ULDC.64 UR4, c[0x0][0xad8] ;  /* 0x0002b60000047ab9 */ /* 0x000fe20000000a00 */
[----:B------:R-:W-:Y:S01]  /*e280*/  MOV R5, R91 ;  /* 0x0000005b00057202 */ /* 0x000fe20000000f00 */
[----:B------:R-:W-:Y:S01]  /*e290*/  IMAD.MOV.U32 R4, RZ, RZ, R82 ;  /* 0x000000ffff047224 */ /* 0x000fe200078e0052 */
[-C--:B------:R-:W-:Y:S01]  /*e2a0*/  ISETP.GE.AND P4, PT, R3, R90.reuse, PT ;  /* 0x0000005a0300720c */ /* 0x080fe20003f86270 */
[----:B------:R-:W-:Y:S01]  /*e2b0*/  IMAD.X R80, RZ, RZ, R81, P0 ;  /* 0x000000ffff507224 */ /* 0x000fe200000e0651 */
[-C--:B------:R-:W-:Y:S01]  /*e2c0*/  ISETP.GE.AND P3, PT, R86, R90.reuse, PT ;  /* 0x0000005a5600720c */ /* 0x080fe20003f66270 */
[----:B------:R-:W-:Y:S01]  /*e2d0*/  IMAD.WIDE.U32 R4, R7, UR4, R4 ;  /* 0x0000000407047c25 */ /* 0x000fe2000f8e0004 */
[-C--:B------:R-:W-:Y:S02]  /*e2e0*/  ISETP.GE.AND P5, PT, R187, R90.reuse, PT ;  /* 0x0000005abb00720c */ /* 0x080fe40003fa6270 */
[-C--:B------:R-:W-:Y:S01]  /*e2f0*/  ISETP.GE.AND P2, PT, R87, R90.reuse, PT ;  /* 0x0000005a5700720c */ /* 0x080fe20003f46270 */
[----:B------:R-:W-:Y:S01]  /*e300*/  IMAD R80, R80, UR4, RZ ;  /* 0x0000000450507c24 */ /* 0x000fe2000f8e02ff */
[----:B------:R-:W-:-:S02]  /*e310*/  ISETP.GE.AND P1, PT, R88, R90, PT ;  /* 0x0000005a5800720c */ /* 0x000fc40003f26270 */
[----:B------:R-:W-:Y:S01]  /*e320*/  ISETP.GE.AND P0, PT, R89, R90, PT ;  /* 0x0000005a5900720c */ /* 0x000fe20003f06270 */
        /* <DEDUP_REMOVED lines=17> */
.L_x_559:
[----:B------:R-:W-:Y:S01]  /*e440*/  ULDC.64 UR4, c[0x0][0xbd8] ;  /* 0x0002f60000047ab9 */ /* 0x000fe20000000a00 */
[----:B------:R-:W-:Y:S01]  /*e450*/  IMAD.MOV.U32 R3, RZ, RZ, RZ ;  /* 0x000000ffff037224 */ /* 0x000fe200078e00ff */
[----:B------:R-:W-:Y:S01]  /*e460*/  ISETP.NE.U32.AND P0, PT, RZ, UR4, PT ;  /* 0x00000004ff007c0c */ /* 0x000fe2000bf05070 */
[----:B------:R-:W2:Y:S01]  /*e470*/  LDC R12, c[0x0][0xa8c] ;  /* 0x0002a300ff0c7b82 */ /* 0x000ea20000000800 */
[----:B------:R-:W-:Y:S02]  /*e480*/  IADD3 R4, P1, R199, UR4, RZ ;  /* 0x00000004c7047c10 */ /* 0x000fe4000ff3e0ff */
[----:B------:R-:W-:Y:S02]  /*e490*/  ISETP.NE.AND.EX P0, PT, RZ, UR5, PT, P0 ;  /* 0x00000005ff007c0c */ /* 0x000fe4000bf05300 */
[----:B------:R-:W-:Y:S01]  /*e4a0*/  IADD3.X R5, R200, UR5, RZ, P1, !PT ;  /* 0x00000005c8057c10 */ /* 0x000fe20008ffe4ff */
[----:B------:R-:W-:Y:S02]  /*e4b0*/  ULDC.64 UR4, c[0x0][0xbe0] ;  /* 0x0002f80000047ab9 */ /* 0x000fe40000000a00 */
[----:B------:R-:W-:-:S04]  /*e4c0*/  ISETP.NE.U32.AND P1, PT, RZ, UR4, PT ;  /* 0x00000004ff007c0c */ /* 0x000fc8000bf25070 */
[----:B------:R-:W-:-:S04]  /*e4d0*/  ISETP.NE.AND.EX P1, PT, RZ, UR5, PT, P1 ;  /* 0x00000005ff007c0c */ /* 0x000fc8000bf25310 */
[----:B------:R3:W5:Y:S09]  /*e4e0*/  @P0 LDG.E R3, desc[UR40][R4.64] ;  /* 0x0000002804030981 */ /* 0x000772000c1e1900 */
[----:B------:R-:W-:Y:S01]  /*e4f0*/  @P1 IADD3 R6, P2, R199, UR4, RZ ;  /* 0x00000004c7061c10 */ /* 0x000fe2000ff5e0ff */
[----:B------:R-:W-:-:S02]  /*e500*/  ULDC UR4, c[0x0][0xa88] ;  /* 0x0002a20000047ab9 */ /* 0x000fc40000000800 */
[----:B------:R-:W-:Y:S02]  /*e510*/  MOV R0, UR4 ;  /* 0x0000000400007c02 */ /* 0x000fe40008000f00 */
[----:B------:R-:W-:-:S05]  /*e520*/  @P1 IADD3.X R7, R200, UR5, RZ, P2, !PT ;  /* 0x00000005c8071c10 */ /* 0x000fca00097fe4ff */
[----:B------:R3:W5:Y:S01]  /*e530*/  @P1 LDG.E R0, desc[UR40][R6.64] ;  /* 0x0000002806001981 */ /* 0x000762000c1e1900 */
[----:B------:R-:W-:Y:S01]  /*e540*/  ISETP.GE.AND P2, PT, R214, 0x40, PT ;  /* 0x00000040d600780c */ /* 0x000fe20003f46270 */
[----:B------:R-:W-:-:S12]  /*e550*/  @P1 BRA `(.L_x_565) ;  /* 0x0000000000101947 */ /* 0x000fd80003800000 */
[----:B------:R-:W-:Y:S05]  /*e560*/  @!P0 BRA `(.L_x_565) ;  /* 0x00000000000c8947 */ /* 0x000fea0003800000 */
[----:B---3--:R-:W3:Y:S04]  /*e570*/  LDG.E R7, desc[UR40][R4.64] ;  /* 0x0000002804077981 */ /* 0x008ee8000c1e1900 */
[----:B-----5:R-:W3:Y:S02]  /*e580*/  LDG.E R0, desc[UR40][R4.64+0x4] ;  /* 0x0000042804007981 */ /* 0x020ee4000c1e1900 */
[----:B---3--:R-:W-:-:S07]  /*e590*/  IMAD.IADD R0, R0, 0x1, -R7 ;  /* 0x0000000100007824 */ /* 0x008fce00078e0a07 */
.L_x_565:
[----:B------:R-:W-:Y:S01]  /*e5a0*/  BSSY B1, `(.L_x_566) ;  /* 0x000001d000017945 */ /* 0x000fe20003800000 */
[----:B------:R-:W-:Y:S02]  /*e5b0*/  SHF.R.S32.HI R9, RZ, 0x1f, R198 ;  /* 0x0000001fff097819 */ /* 0x000fe400000114c6 */
[----:B------:R-:W-:Y:S02]  /*e5c0*/  SHF.R.S32.HI R10, RZ, 0x1f, R187 ;  /* 0x0000001fff0a7819 */ /* 0x000fe400000114bb */
[----:B------:R-:W-:Y:S02]  /*e5d0*/  SEL R201, R201, RZ, !P0 ;  /* 0x000000ffc9c97207 */ /* 0x000fe40004000000 */
[----:B------:R-:W-:Y:S02]  /*e5e0*/  SEL R205, R205, RZ, !P0 ;  /* 0x000000ffcdcd7207 */ /* 0x000fe40004000000 */
[----:B-----5:R-:W-:Y:S01]  /*e5f0*/  SHF.R.S32.HI R8, RZ, 0x1f, R3 ;  /* 0x0000001fff087819 */ /* 0x020fe20000011403 */
[----:B------:R-:W-:Y:S06]  /*e600*/  @P2 BRA `(.L_x_567) ;  /* 0x0000000000582947 */ /* 0x000fec0003800000 */
[----:B---3--:R-:W3:Y:S02]  /*e610*/  S2R R4, SR_TID.X ;  /* 0x0000000000047919 */ /* 0x008ee40000002100 */
[----:B---3--:R-:W-:-:S05]  /*e620*/  IMAD R4, R203, 0x40, R4 ;  /* 0x00000040cb047824 */ /* 0x008fca00078e0204 */
[----:B------:R-:W-:-:S04]  /*e630*/  IADD3 R5, R4, -0x80, RZ ;  /* 0xffffff8004057810 */ /* 0x000fc80007ffe0ff */
[----:B------:R-:W-:-:S13]  /*e640*/  ISETP.GE.AND P0, PT, R5, R0, PT ;  /* 0x000000000500720c */ /* 0x000fda0003f06270 */
[----:B------:R-:W-:Y:S05]  /*e650*/  @P0 BRA `(.L_x_567) ;  /* 0x0000000000440947 */ /* 0x000fea0003800000 */
[----:B------:R-:W-:Y:S01]  /*e660*/  IADD3 R4, P0, R5, R3, RZ ;  /* 0x0000000305047210 */ /* 0x000fe20007f1e0ff */
[----:B------:R-:W-:Y:S02]  /*e670*/  ULDC.64 UR4, c[0x0][0xb70] ;  /* 0x0002dc0000047ab9 */ /* 0x000fe40000000a00 */
[----:B------:R-:W-:Y:S01]  /*e680*/  IMAD R7, R9, UR4, RZ ;  /* 0x0000000409077c24 */ /* 0x000fe2000f8e02ff */
[----:B------:R-:W-:-:S03]  /*e690*/  LEA.HI.X.SX32 R5, R5, R8, 0x1, P0 ;  /* 0x0000000805057211 */ /* 0x000fc600000f0eff */
[C---:B------:R-:W-:Y:S02]  /*e6a0*/  IMAD R7, R198.reuse, UR5, R7 ;  /* 0x00000005c6077c24 */ /* 0x040fe4000f8e0207 */
[----:B------:R-:W-:Y:S01]  /*e6b0*/  IMAD.WIDE.U32 R4, R198, UR4, R4 ;  /* 0x00000004c6047c25 */ /* 0x000fe2000f8e0004 */
[----:B------:R-:W-:-:S03]  /*e6c0*/  ULDC.64 UR4, c[0x0][0xb78] ;  /* 0x0002de0000047ab9 */ /* 0x000fc60000000a00 */
[----:B------:R-:W-:Y:S02]  /*e6d0*/  IMAD R6, R205, UR4, RZ ;  /* 0x00000004cd067c24 */ /* 0x000fe4000f8e02ff */
[----:B------:R-:W-:Y:S02]  /*e6e0*/  IMAD.IADD R5, R5, 0x1, R7 ;  /* 0x0000000105057824 */ /* 0x000fe400078e0207 */
[C---:B------:R-:W-:Y:S02]  /*e6f0*/  IMAD R7, R201.reuse, UR5, R6 ;  /* 0x00000005c9077c24 */ /* 0x040fe4000f8e0206 */
[----:B------:R-:W-:Y:S01]  /*e700*/  IMAD.WIDE.U32 R4, R201, UR4, R4 ;  /* 0x00000004c9047c25 */ /* 0x000fe2000f8e0004 */
[----:B------:R-:W-:-:S03]  /*e710*/  ULDC.64 UR4, c[0x0][0xb40] ;  /* 0x0002d00000047ab9 */ /* 0x000fc60000000a00 */
[----:B------:R-:W-:Y:S01]  /*e720*/  IMAD.IADD R5, R5, 0x1, R7 ;  /* 0x0000000105057824 */ /* 0x000fe200078e0207 */
[----:B------:R-:W-:-:S04]  /*e730*/  LEA R6, P0, R4, UR4, 0x2 ;  /* 0x0000000404067c11 */ /* 0x000fc8000f8010ff */
[----:B------:R-:W-:Y:S02]  /*e740*/  LEA.HI.X R7, R4, UR5, R5, 0x2, P0 ;  /* 0x0000000504077c11 */ /* 0x000fe400080f1405 */
[----:B------:R-:W-:-:S05]  /*e750*/  MOV R5, 0xff800000 ;  /* 0xff80000000057802 */ /* 0x000fca0000000f00 */
[----:B------:R4:W-:Y:S02]  /*e760*/  STG.E desc[UR40][R6.64], R5 ;  /* 0x0000000506007986 */ /* 0x0009e4000c101928 */
.L_x_567:
[----:B------:R-:W-:Y:S05]  /*e770*/  BSYNC B1 ;  /* 0x0000000000017941 */ /* 0x000fea0003800000 */
.L_x_566:
[----:B------:R-:W-:Y:S01]  /*e780*/  ULDC.64 UR4, c[0x0][0xaa0] ;  /* 0x0002a80000047ab9 */ /* 0x000fe20000000a00 */
[----:B---3--:R-:W-:Y:S01]  /*e790*/  IMAD.MOV.U32 R4, RZ, RZ, R187 ;  /* 0x000000ffff047224 */ /* 0x008fe200078e00bb */
[C---:B------:R-:W-:Y:S01]  /*e7a0*/  IADD3 R13, R187.reuse, 0x40, RZ ;  /* 0x00000040bb0d7810 */ /* 0x040fe20007ffe0ff */
[----:B----4-:R-:W-:Y:S01]  /*e7b0*/  IMAD.MOV.U32 R5, RZ, RZ, R10 ;  /* 0x000000ffff057224 */ /* 0x010fe200078e000a */
[-C--:B--2---:R-:W-:Y:S01]  /*e7c0*/  ISETP.GE.AND P2, PT, R187, R12.reuse, PT ;  /* 0x0000000cbb00720c */ /* 0x084fe20003f46270 */
[----:B------:R-:W-:Y:S01]  /*e7d0*/  IMAD R6, R8, UR4, RZ ;  /* 0x0000000408067c24 */ /* 0x000fe2000f8e02ff */
[-C--:B------:R-:W-:Y:S01]  /*e7e0*/  ISETP.GE.AND P0, PT, R13, R12.reuse, PT ;  /* 0x0000000c0d00720c */ /* 0x080fe20003f06270 */
[----:B------:R-:W-:Y:S01]  /*e7f0*/  IMAD.WIDE.U32 R4, R3, UR4, R4 ;  /* 0x0000000403047c25 */ /* 0x000fe2000f8e0004 */
[C---:B------:R-:W-:Y:S01]  /*e800*/  IADD3 R21, R187.reuse, 0xc0, RZ ;  /* 0x000000c0bb157810 */ /* 0x040fe20007ffe0ff */
[----:B------:R-:W-:Y:S01]  /*e810*/  BSSY B1, `(.L_x_568) ;  /* 0x0000048000017945 */ /* 0x000fe20003800000 */
[----:B------:R-:W-:Y:S01]  /*e820*/  IADD3 R31, R187, 0x140, RZ ;  /* 0x00000140bb1f7810 */ /* 0x000fe20007ffe0ff */
[----:B------:R-:W-:Y:S01]  /*e830*/  IMAD R3, R3, UR5, R6 ;  /* 0x0000000503037c24 */ /* 0x000fe2000f8e0206 */
[----:B------:R-:W-:Y:S01]  /*e840*/  ULDC.64 UR4, c[0x0][0xae0] ;  /* 0x0002b80000047ab9 */ /* 0x000fe20000000a00 */
[----:B------:R-:W-:Y:S01]  /*e850*/  SEL R6, RZ, 0xffffffff, P0 ;  /* 0xffffffffff067807 */ /* 0x000fe20000000000 */
[----:B------:R-:W-:Y:S01]  /*e860*/  IMAD R7, R9, UR4, RZ ;  /* 0x0000000409077c24 */ /* 0x000fe2000f8e02ff */
[----:B------:R-:W-:Y:S01]  /*e870*/  ISETP.GE.AND P3, PT, R21, R12, PT ;  /* 0x0000000c1500720c */ /* 0x000fe20003f66270 */
[----:B------:R-:W-:-:S02]  /*e880*/  IMAD.IADD R5, R5, 0x1, R3 ;  /* 0x0000000105057824 */ /* 0x000fc400078e0203 */
[----:B------:R-:W-:Y:S02]  /*e890*/  IMAD R3, R203, -0x40, R0 ;  /* 0xffffffc0cb037824 */ /* 0x000fe400078e0200 */
[C---:B------:R-:W-:Y:S02]  /*e8a0*/  VIADD R0, R192.reuse, 0x20 ;  /* 0x00000020c0007836 */ /* 0x040fe40000000000 */
[----:B------:R-:W-:Y:S01]  /*e8b0*/  VIADD R15, R187, 0x80 ;  /* 0x00000080bb0f7836 */ /* 0x000fe20000000000 */
[-C--:B------:R-:W-:Y:S01]  /*e8c0*/  ISETP.GE.AND P1, PT, R192, R3.reuse, PT ;  /* 0x00000003c000720c */ /* 0x080fe20003f26270 */
[----:B------:R-:W-:Y:S01]  /*e8d0*/  IMAD R7, R198, UR5, R7 ;  /* 0x00000005c6077c24 */ /* 0x000fe2000f8e0207 */
[----:B------:R-:W-:Y:S01]  /*e8e0*/  ISETP.GE.AND P0, PT, R0, R3, PT ;  /* 0x000000030000720c */ /* 0x000fe20003f06270 */
[----:B------:R-:W-:Y:S01]  /*e8f0*/  IMAD.WIDE.U32 R4, R198, UR4, R4 ;  /* 0x00000004c6047c25 */ /* 0x000fe2000f8e0004 */
[----:B------:R-:W-:Y:S01]  /*e900*/  SEL R0, RZ, 0x1, P2 ;  /* 0x00000001ff007807 */ /* 0x000fe20001000000 */
[----:B------:R-:W-:Y:S01]  /*e910*/  ULDC.64 UR4, c[0x0][0xae8] ;  /* 0x0002ba0000047ab9 */ /* 0x000fe20000000a00 */
[----:B------:R-:W-:Y:S01]  /*e920*/  ISETP.GE.AND P2, PT, R15, R12, PT ;  /* 0x0000000c0f00720c */ /* 0x000fe20003f46270 */
[----:B------:R-:W-:Y:S01]  /*e930*/  IMAD.SHL.U32 R3, R6, 0x2, RZ ;  /* 0x0000000206037824 */ /* 0x000fe200078e00ff */
[----:B------:R-:W-:Y:S01]  /*e940*/  IADD3 R5, R5, R7, RZ ;  /* 0x0000000705057210 */ /* 0x000fe20007ffe0ff */
[C---:B------:R-:W-:Y:S01]  /*e950*/  VIADD R29, R187.reuse, 0x100 ;  /* 0x00000100bb1d7836 */ /* 0x040fe20000000000 */
[----:B------:R-:W-:Y:S01]  /*e960*/  SEL R6, RZ, 0x8, P3 ;  /* 0x00000008ff067807 */ /* 0x000fe20001800000 */
[----:B------:R-:W-:Y:S01]  /*e970*/  VIADD R7, R187, 0x180 ;  /* 0x00000180bb077836 */ /* 0x000fe20000000000 */
[----:B------:R-:W-:Y:S01]  /*e980*/  LOP3.LUT R0, R3, 0x2, R0, 0xe2, !PT ;  /* 0x0000000203007812 */ /* 0x000fe200078ee200 */
[----:B------:R-:W-:Y:S01]  /*e990*/  VIADD R9, R187, 0x1c0 ;  /* 0x000001c0bb097836 */ /* 0x000fe20000000000 */
[----:B------:R-:W-:-:S02]  /*e9a0*/  SEL R3, RZ, 0x4, P2 ;  /* 0x00000004ff037807 */ /* 0x000fc40001000000 */
[-C--:B------:R-:W-:Y:S02]  /*e9b0*/  ISETP.GE.AND P2, PT, R29, R12.reuse, PT ;  /* 0x0000000c1d00720c */ /* 0x080fe40003f46270 */
[-C--:B------:R-:W-:Y:S02]  /*e9c0*/  ISETP.GE.AND P3, PT, R31, R12.reuse, PT ;  /* 0x0000000c1f00720c */ /* 0x080fe40003f66270 */
[----:B------:R-:W-:Y:S02]  /*e9d0*/  ISETP.GE.AND P4, PT, R7, R12, PT ;  /* 0x0000000c0700720c */ /* 0x000fe40003f86270 */
[----:B------:R-:W-:Y:S01]  /*e9e0*/  LOP3.LUT R3, R6, R0, R3, 0xfe, !PT ;  /* 0x0000000006037212 */ /* 0x000fe200078efe03 */
[----:B------:R-:W-:Y:S01]  /*e9f0*/  IMAD R0, R205, UR4, RZ ;  /* 0x00000004cd007c24 */ /* 0x000fe2000f8e02ff */
[----:B------:R-:W-:Y:S02]  /*ea00*/  SEL R6, RZ, 0x10, P2 ;  /* 0x00000010ff067807 */ /* 0x000fe40001000000 */
[----:B------:R-:W-:-:S02]  /*ea10*/  SEL R7, RZ, 0x20, P3 ;  /* 0x00000020ff077807 */ /* 0x000fc40001800000 */
[----:B------:R-:W-:Y:S02]  /*ea20*/  SEL R8, RZ, 0x40, P4 ;  /* 0x00000040ff087807 */ /* 0x000fe40002000000 */
[----:B------:R-:W-:Y:S01]  /*ea30*/  LOP3.LUT R11, R7, R3, R6, 0xfe, !PT ;  /* 0x00000003070b7212 */ /* 0x000fe200078efe06 */
[----:B------:R-:W-:Y:S01]  /*ea40*/  IMAD R3, R201, UR5, R0 ;  /* 0x00000005c9037c24 */ /* 0x000fe2000f8e0200 */
[----:B------:R-:W-:Y:S01]  /*ea50*/  ISETP.GE.AND P2, PT, R9, R12, PT ;  /* 0x0000000c0900720c */ /* 0x000fe20003f46270 */
[----:B------:R-:W-:Y:S01]  /*ea60*/  IMAD.WIDE.U32 R6, R201, UR4, R4 ;  /* 0x00000004c9067c25 */ /* 0x000fe2000f8e0004 */
[--C-:B------:R-:W-:Y:S02]  /*ea70*/  SHF.R.S32.HI R9, RZ, 0x1f, R192.reuse ;  /* 0x0000001fff097819 */ /* 0x100fe400000114c0 */
[----:B------:R-:W-:Y:S01]  /*ea80*/  LOP3.LUT R33, R11, R8, RZ, 0xfc, !PT ;  /* 0x000000080b217212 */ /* 0x000fe200078efcff */
[----:B------:R-:W-:Y:S01]  /*ea90*/  IMAD.MOV.U32 R8, RZ, RZ, R192 ;  /* 0x000000ffff087224 */ /* 0x000fe200078e00c0 */
[----:B------:R-:W-:-:S02]  /*eaa0*/  SEL R0, RZ, 0x80, P2 ;  /* 0x00000080ff007807 */ /* 0x000fc40001000000 */
[----:B------:R-:W-:Y:S01]  /*eab0*/  IADD3 R11, R7, R3, RZ ;  /* 0x00000003070b7210 */ /* 0x000fe20007ffe0ff */
[----:B------:R-:W-:Y:S01]  /*eac0*/  IMAD.WIDE R8, R203, 0x40, R8 ;  /* 0x00000040cb087825 */ /* 0x000fe200078e0208 */
        /* <DEDUP_REMOVED lines=8> */
[-C--:B------:R-:W-:Y:S01]  /*eb50*/  ISETP.GE.AND P4, PT, R21, R12.reuse, PT ;  /* 0x0000000c1500720c */ /* 0x080fe20003f86270 */
[C---:B------:R-:W-:Y:S01]  /*eb60*/  IMAD R3, R8.reuse, UR5, R3 ;  /* 0x0000000508037c24 */ /* 0x040fe2000f8e0203 */
[-C--:B------:R-:W-:Y:S01]  /*eb70*/  ISETP.GE.AND P3, PT, R29, R12.reuse, PT ;  /* 0x0000000c1d00720c */ /* 0x080fe20003f66270 */
[----:B------:R-:W-:Y:S01]  /*eb80*/  IMAD.WIDE.U32 R4, R8, UR4, R4 ;  /* 0x0000000408047c25 */ /* 0x000fe2000f8e0004 */
[----:B------:R-:W-:Y:S01]  /*eb90*/  ULDC.64 UR4, c[0x0][0xa80] ;  /* 0x0002a00000047ab9 */ /* 0x000fe20000000a00 */
[----:B------:R-:W-:-:S02]  /*eba0*/  ISETP.GE.AND P2, PT, R31, R12, PT ;  /* 0x0000000c1f00720c */ /* 0x000fc40003f46270 */
[----:B------:R-:W-:Y:S02]  /*ebb0*/  LEA R34, P1, R4, UR4, 0x1 ;  /* 0x0000000404227c11 */ /* 0x000fe4000f8208ff */
[----:B------:R-:W-:-:S04]  /*ebc0*/  IADD3 R3, R5, R3, RZ ;  /* 0x0000000305037210 */ /* 0x000fc80007ffe0ff */
[----:B------:R-:W-:Y:S02]  /*ebd0*/  LEA.HI.X R35, R4, UR5, R3, 0x1, P1 ;  /* 0x0000000504237c11 */ /* 0x000fe400088f0c03 */
[----:B------:R-:W-:-:S03]  /*ebe0*/  ISETP.GE.AND P1, PT, R15, R12, PT ;  /* 0x0000000c0f00720c */ /* 0x000fc60003f26270 */
        /* <DEDUP_REMOVED lines=10> */
.L_x_569:
[----:B------:R-:W-:Y:S05]  /*ec90*/  BSYNC B1 ;  /* 0x0000000000017941 */ /* 0x000fea0003800000 */
.L_x_568:
[----:B------:R-:W-:Y:S05]  /*eca0*/  @P0 BRA `(.L_x_564) ;  /* 0x0000000000700947 */ /* 0x000fea0003800000 */
[----:B------:R-:W-:Y:S01]  /*ecb0*/  IADD3 R3, P0, R8, 0x20, RZ ;  /* 0x0000002008037810 */ /* 0x000fe20007f1e0ff */
        /* <DEDUP_REMOVED lines=18> */
[----:B------:R3:W-:Y:S01]  /*ede0*/  @!P0 STG.E.128 desc[UR40][R6.64+0x80], RZ ;  /* 0x000080ff06008986 */ /* 0x0007e2000c101d28 */
[----:B------:R-:W-:-:S03]  /*edf0*/  LOP3.LUT P0, RZ, R0, 0x80, RZ, 0xc0, !PT ;  /* 0x0000008000ff7812 */ /* 0x000fc6000780c0ff */
[----:B------:R3:W-:Y:S04]  /*ee00*/  @!P1 STG.E.128 desc[UR40][R6.64+0x100], RZ ;  /* 0x000100ff06009986 */ /* 0x0007e8000c101d28 */
[----:B------:R3:W-:Y:S04]  /*ee10*/  @!P2 STG.E.128 desc[UR40][R6.64+0x180], RZ ;  /* 0x000180ff0600a986 */ /* 0x0007e8000c101d28 */
[----:B------:R3:W-:Y:S04]  /*ee20*/  @!P6 STG.E.128 desc[UR40][R6.64+0x200], RZ ;  /* 0x000200ff0600e986 */ /* 0x0007e8000c101d28 */
[----:B------:R3:W-:Y:S04]  /*ee30*/  @!P5 STG.E.128 desc[UR40][R6.64], RZ ;  /* 0x000000ff0600d986 */ /* 0x0007e8000c101d28 */
[----:B------:R3:W-:Y:S04]  /*ee40*/  @!P4 STG.E.128 desc[UR40][R6.64+0x280], RZ ;  /* 0x000280ff0600c986 */ /* 0x0007e8000c101d28 */
[----:B------:R3:W-:Y:S04]  /*ee50*/  @P3 STG.E.128 desc[UR40][R6.64+0x300], RZ ;  /* 0x000300ff06003986 */ /* 0x0007e8000c101d28 */
[----:B------:R3:W-:Y:S02]  /*ee60*/  @P0 STG.E.128 desc[UR40][R6.64+0x380], RZ ;  /* 0x000380ff06000986 */ /* 0x0007e4000c101d28 */
.L_x_564:
[----:B------:R-:W-:Y:S05]  /*ee70*/  BSYNC B0 ;  /* 0x0000000000007941 */ /* 0x000fea0003800000 */
.L_x_558:
[----:B------:R-:W-:Y:S02]  /*ee80*/  ULDC UR4, c[0x0][0xc14] ;  /* 0x0003050000047ab9 */ /* 0x000fe40000000800 */
[----:B-1----:R-:W-:-:S13]  /*ee90*/  ISETP.GE.AND P0, PT, R27, UR4, PT ;  /* 0x000000041b007c0c */ /* 0x002fda000bf06270 */
[----:B------:R-:W-:Y:S05]  /*eea0*/  @!P0 BRA `(.L_x_570) ;  /* 0xffffff2000948947 */ /* 0x000fea000383ffff */
[----:B------:R-:W-:Y:S05]  /*eeb0*/  BRA `(.L_x_447) ;  /* 0x0000005c00547947 */ /* 0x000fea0003800000 */
.L_x_445:
[----:B------:R-:W-:-:S08]  /*eec0*/  NOP ;  /* 0x0000000000007918 */ /* 0x000fd00000000000 */
[----:B------:R-:W0:-:S00]  /*eed0*/  USETMAXREG.DEALLOC.CTAPOOL 0x18 ;  /* 0x00000018000079c8 */ /* 0x000e0000080e0500 */
[----:B0-----:R-:W-:-:S06]  /*eee0*/  LOP3.LUT R0, R0, 0x3, RZ, 0xc0, !PT ;  /* 0x0000000300007812 */ /* 0x001fcc00078ec0ff */
[----:B------:R-:W0:Y:S02]  /*eef0*/  SHFL.IDX PT, R0, R0, RZ, 0x1f ;  /* 0x00001fff00007589 */ /* 0x000e2400000e0000 */
[----:B0-----:R-:W-:-:S13]  /*ef00*/  ISETP.NE.AND P0, PT, R0, RZ, PT ;  /* 0x000000ff0000720c */ /* 0x001fda0003f05270 */
[----:B------:R-:W-:Y:S05]  /*ef10*/  @P0 BRA `(.L_x_447) ;  /* 0x0000005c003c0947 */ /* 0x000fea0003800000 */
[----:B------:R-:W0:Y:S01]  /*ef20*/  S2R R2, SR_TID.X ;  /* 0x0000000000027919 */ /* 0x000e220000002100 */
[----:B------:R-:W-:Y:S01]  /*ef30*/  LOP3.LUT R4, R4, 0xffffffdf, RZ, 0xc0, !PT ;  /* 0xffffffdf04047812 */ /* 0x000fe200078ec0ff */
[----:B------:R-:W-:Y:S01]  /*ef40*/  ULDC UR5, c[0x0][0xc14] ;  /* 0x0003050000057ab9 */ /* 0x000fe20000000800 */
[----:B------:R-:W-:Y:S01]  /*ef50*/  IMAD.MOV.U32 R0, RZ, RZ, RZ ;  /* 0x000000ffff007224 */ /* 0x000fe200078e00ff */
        /* <DEDUP_REMOVED lines=11> */
[----:B------:R-:W-:Y:S02]  /*f010*/  ISETP.GE.U32.AND P0, PT, R8, 0x2, PT ;  /* 0x000000020800780c */ /* 0x000fe40003f06070 */
[----:B------:R-:W-:Y:S02]  /*f020*/  LOP3.LUT R4, R4, 0xfffffffe, RZ, 0xc0, !PT ;  /* 0xfffffffe04047812 */ /* 0x000fe400078ec0ff */
[----:B------:R-:W-:-:S07]  /*f030*/  MOV R19, RZ ;  /* 0x000000ff00137202 */ /* 0x000fce0000000f00 */
[----:B------:R-:W-:-:S04]  /*f040*/  @P1 LOP3.LUT R4, R4, 0x1, RZ, 0xfc, !PT ;  /* 0x0000000104041812 */ /* 0x000fc800078efcff */
[----:B------:R-:W-:-:S04]  /*f050*/  LOP3.LUT R4, R4, 0xffffffef, RZ, 0xc0, !PT ;  /* 0xffffffef04047812 */ /* 0x000fc800078ec0ff */
[----:B------:R-:W-:-:S04]  /*f060*/  @P0 LOP3.LUT R4, R4, 0x10, RZ, 0xfc, !PT ;  /* 0x0000001004040812 */ /* 0x000fc800078efcff */
[----:B------:R-:W-:Y:S01]  /*f070*/  LOP3.LUT R4, R4, 0xfffffff7, RZ, 0xc0, !PT ;  /* 0xfffffff704047812 */ /* 0x000fe200078ec0ff */
[----:B--2---:R-:W0:Y:S02]  /*f080*/  SHFL.UP PT, R5, R0, 0x1, RZ ;  /* 0x0420000000057989 */ /* 0x004e2400000e00ff */
[----:B0-----:R-:W-:-:S04]  /*f090*/  SEL R5, R5, RZ, P1 ;  /* 0x000000ff05057207 */ /* 0x001fc80000800000 */
[----:B------:R-:W-:-:S05]  /*f0a0*/  IADD3 R5, R0, R5, RZ ;  /* 0x0000000500057210 */ /* 0x000fca0007ffe0ff */
        /* <DEDUP_REMOVED lines=21> */
[----:B0-----:R-:W-:-:S04]  /*f200*/  IMAD R5, R5, UR4, RZ ;  /* 0x0000000405057c24 */ /* 0x001fc8000f8e02ff */
[----:B------:R-:W-:Y:S01]  /*f210*/  IMAD.MOV.U32 R6, RZ, RZ, R5 ;  /* 0x000000ffff067224 */ /* 0x000fe200078e0005 */
[----:B-1----:R-:W-:-:S13]  /*f220*/  ISETP.GT.AND P0, PT, R5, UR6, PT ;  /* 0x0000000605007c0c */ /* 0x002fda000bf04270 */
[----:B------:R-:W-:Y:S05]  /*f230*/  @P0 BRA `(.L_x_571) ;  /* 0x0000000000c00947 */ /* 0x000fea0003800000 */
[----:B------:R-:W-:Y:S01]  /*f240*/  IMAD.MOV.U32 R5, RZ, RZ, R6 ;  /* 0x000000ffff057224 */ /* 0x000fe200078e0006 */
[----:B------:R-:W-:Y:S01]  /*f250*/  MOV R19, RZ ;  /* 0x000000ff00137202 */ /* 0x000fe20000000f00 */
[----:B------:R-:W-:Y:S01]  /*f260*/  ULDC UR5, c[0x0][0xc14] ;  /* 0x0003050000057ab9 */ /* 0x000fe20000000800 */
[----:B------:R-:W-:Y:S01]  /*f270*/  ULDC UR7, c[0x0][0xc14] ;  /* 0x0003050000077ab9 */ /* 0x000fe20000000800 */
[----:B------:R-:W-:-:S05]  /*f280*/  ULDC UR4, c[0x0][0xc10] ;  /* 0x0003040000047ab9 */ /* 0x000fca0000000800 */
.L_x_575:
[----:B------:R-:W-:Y:S02]  /*f290*/  VIADD R0, R19, 0x1f ;  /* 0x0000001f13007836 */ /* 0x000fe40000000000 */
[----:B------:R-:W-:-:S03]  /*f2a0*/  IMAD.U32 R19, RZ, RZ, UR7 ;  /* 0x00000007ff137e24 */ /* 0x000fc6000f8e00ff */
[----:B------:R-:W-:-:S13]  /*f2b0*/  ISETP.GE.AND P0, PT, R0, UR5, PT ;  /* 0x0000000500007c0c */ /* 0x000fda000bf06270 */
[----:B------:R-:W-:Y:S05]  /*f2c0*/  @P0 BRA `(.L_x_572) ;  /* 0x0000000400400947 */ /* 0x000fea0003800000 */
[----:B------:R-:W0:Y:S01]  /*f2d0*/  S2R R2, SR_TID.X ;  /* 0x0000000000027919 */ /* 0x000e220000002100 */
[----:B------:R-:W-:Y:S01]  /*f2e0*/  MOV R19, R0 ;  /* 0x0000000000137202 */ /* 0x000fe20000000f00 */
        /* <DEDUP_REMOVED lines=10> */
.L_x_574:
[----:B------:R-:W-:Y:S05]  /*f390*/  BSYNC B0 ;  /* 0x0000000000007941 */ /* 0x000fea0003800000 */
.L_x_573:
        /* <DEDUP_REMOVED lines=20> */
[----:B------:R-:W0:Y:S02]  /*f4e0*/  SHFL.IDX PT, R3, R9, 0x1f, 0x1f ;  /* 0x03e01f0009037f89 */ /* 0x000e2400000e0000 */
[----:B0-----:R-:W-:-:S04]  /*f4f0*/  IMAD R6, R3, UR4, RZ ;  /* 0x0000000403067c24 */ /* 0x001fc8000f8e02ff */
[----:B------:R-:W-:-:S05]  /*f500*/  IMAD.IADD R5, R6, 0x1, R5 ;  /* 0x0000000106057824 */ /* 0x000fca00078e0205 */
[----:B------:R-:W-:-:S13]  /*f510*/  ISETP.GT.AND P0, PT, R5, UR6, PT ;  /* 0x0000000605007c0c */ /* 0x000fda000bf04270 */
[----:B------:R-:W-:Y:S05]  /*f520*/  @!P0 BRA `(.L_x_575) ;  /* 0xfffffffc00588947 */ /* 0x000fea000383ffff */
[----:B------:R-:W-:-:S07]  /*f530*/  MOV R2, R9 ;  /* 0x0000000900027202 */ /* 0x000fce0000000f00 */
.L_x_571:
        /* <DEDUP_REMOVED lines=10> */
[----:B0-----:R-:W-:-:S06]  /*f5e0*/  VIADD R3, R9, 0xffffffe ;  /* 0x0ffffffe09037836 */ /* 0x001fcc0000000000 */
[----:B------:R-:W0:Y:S02]  /*f5f0*/  F2I.FTZ.U32.TRUNC.NTZ R3, R3 ;  /* 0x0000000300037305 */ /* 0x000e24000021f000 */
[----:B0-----:R-:W-:Y:S01]  /*f600*/  IADD3 R11, RZ, -R3, RZ ;  /* 0x80000003ff0b7210 */ /* 0x001fe20007ffe0ff */
[----:B------:R-:W-:Y:S06]  /*f610*/  @!P0 BRA `(.L_x_576) ;  /* 0x0000000000088947 */ /* 0x000fec0003800000 */
[----:B------:R-:W-:-:S05]  /*f620*/  VIADD R9, R5, 0xffffffff ;  /* 0xffffffff05097836 */ /* 0x000fca0000000000 */
[----:B------:R0:W1:Y:S02]  /*f630*/  SHFL.IDX PT, R16, R2, R9, 0x1f ;  /* 0x00001f0902107589 */ /* 0x00006400000e0000 */
.L_x_576:
[----:B-1----:R-:W-:Y:S01]  /*f640*/  IMAD R16, R16, UR4, R7 ;  /* 0x0000000410107c24 */ /* 0x002fe2000f8e0207 */
[----:B------:R-:W-:Y:S01]  /*f650*/  IADD3 R19, R5, R19, RZ ;  /* 0x0000001305137210 */ /* 0x000fe20007ffe0ff */
[----:B------:R-:W-:Y:S02]  /*f660*/  IMAD R7, R11, R6, RZ ;  /* 0x000000060b077224 */ /* 0x000fe400078e02ff */
[----:B0-----:R-:W-:Y:S01]  /*f670*/  IMAD.MOV.U32 R2, RZ, RZ, RZ ;  /* 0x000000ffff027224 */ /* 0x001fe200078e00ff */
[----:B------:R-:W-:-:S03]  /*f680*/  IADD3 R17, -R16, UR6, RZ ;  /* 0x0000000610117c10 */ /* 0x000fc6000fffe1ff */
[----:B------:R-:W-:Y:S01]  /*f690*/  IMAD.HI.U32 R2, R3, R7, R2 ;  /* 0x0000000703027227 */ /* 0x000fe200078e0002 */
[----:B------:R-:W-:Y:S02]  /*f6a0*/  IABS R7, R0 ;  /* 0x0000000000077213 */ /* 0x000fe40000000000 */
[----:B------:R-:W-:Y:S02]  /*f6b0*/  IABS R3, R17 ;  /* 0x0000001100037213 */ /* 0x000fe40000000000 */
        /* <DEDUP_REMOVED lines=8> */
[----:B------:R-:W-:Y:S02]  /*f740*/  @P0 IADD3 R2, R2, 0x1, RZ ;  /* 0x0000000102020810 */ /* 0x000fe40007ffe0ff */
[----:B------:R-:W-:-:S13]  /*f750*/  ISETP.GE.AND P0, PT, R3, RZ, PT ;  /* 0x000000ff0300720c */ /* 0x000fda0003f06270 */
[----:B------:R-:W-:Y:S01]  /*f760*/  @!P0 IMAD.MOV R2, RZ, RZ, -R2 ;  /* 0x000000ffff028224 */ /* 0x000fe200078e0a02 */
[----:B------:R-:W-:-:S13]  /*f770*/  ISETP.NE.AND P0, PT, R0, RZ, PT ;  /* 0x000000ff0000720c */ /* 0x000fda0003f05270 */
[----:B------:R-:W-:-:S05]  /*f780*/  @!P0 LOP3.LUT R2, RZ, R0, RZ, 0x33, !PT ;  /* 0x00000000ff028212 */ /* 0x000fca00078e33ff */
[--C-:B------:R-:W-:Y:S02]  /*f790*/  IMAD.MOV R3, RZ, RZ, -R2.reuse ;  /* 0x000000ffff037224 */ /* 0x100fe400078e0a02 */
[----:B------:R-:W-:Y:S02]  /*f7a0*/  IMAD.MOV.U32 R18, RZ, RZ, R2 ;  /* 0x000000ffff127224 */ /* 0x000fe400078e0002 */
[----:B------:R-:W-:Y:S01]  /*f7b0*/  IMAD R17, R0, R3, R17 ;  /* 0x0000000300117224 */ /* 0x000fe200078e0211 */
[----:B------:R-:W-:Y:S06]  /*f7c0*/  BRA `(.L_x_577) ;  /* 0x00000000000c7947 */ /* 0x000fec0003800000 */
.L_x_572:
[----:B------:R-:W-:Y:S01]  /*f7d0*/  IMAD.MOV.U32 R17, RZ, RZ, RZ ;  /* 0x000000ffff117224 */ /* 0x000fe200078e00ff */
[----:B------:R-:W-:Y:S01]  /*f7e0*/  MOV R16, UR6 ;  /* 0x0000000600107c02 */ /* 0x000fe20008000f00 */
[----:B------:R-:W-:-:S07]  /*f7f0*/  IMAD.MOV.U32 R18, RZ, RZ, RZ ;  /* 0x000000ffff127224 */ /* 0x000fce00078e00ff */
.L_x_577:
        /* <DEDUP_REMOVED lines=16> */
[----:B------:R-:W-:Y:S01]  /*f900*/  ULDC.64 UR38, c[0x0][0x198] ;  /* 0x0000660000267ab9 */ /* 0x000fe20000000a00 */
[----:B------:R-:W-:Y:S02]  /*f910*/  ULDC UR36, c[0x0][0xc] ;  /* 0x0000030000247ab9 */ /* 0x000fe40000000800 */
[----:B------:R0:W-:Y:S04]  /*f920*/  STL [R1+0x8], R0 ;  /* 0x0000080001007387 */ /* 0x0001e80000100800 */
[----:B------:R0:W-:Y:S04]  /*f930*/  STL [R1+0x4], RZ ;  /* 0x000004ff01007387 */ /* 0x0001e80000100800 */
[----:B------:R0:W-:Y:S04]  /*f940*/  STL [R1+0xc], R0 ;  /* 0x00000c0001007387 */ /* 0x0001e80000100800 */
[----:B------:R0:W-:Y:S02]  /*f950*/  STL [R1+0x28], RZ ;  /* 0x000028ff01007387 */ /* 0x0001e40000100800 */
.L_x_660:
[----:B-1-3--:R-:W1:Y:S02]  /*f960*/  LDC.64 R2, c[0x0][0xc60] ;  /* 0x00031800ff027b82 */ /* 0x00ae640000000a00 */
[----:B-1----:R-:W-:-:S05]  /*f970*/  IMAD.WIDE R2, R19, 0x4, R2 ;  /* 0x0000000413027825 */ /* 0x002fca00078e0202 */
[----:B--2---:R-:W0:Y:S01]  /*f980*/  LDG.E R11, desc[UR40][R2.64] ;  /* 0x00000028020b7981 */ /* 0x004e22000c1e1900 */
[----:B------:R-:W-:Y:S05]  /*f990*/  YIELD ;  /* 0x0000000000007946 */ /* 0x000fea0003800000 */
[----:B------:R-:W-:Y:S01]  /*f9a0*/  ULDC.64 UR4, c[0x0][0xa28] ;  /* 0x00028a0000047ab9 */ /* 0x000fe20000000a00 */
[----:B------:R-:W-:Y:S01]  /*f9b0*/  IMAD.MOV.U32 R6, RZ, RZ, RZ ;  /* 0x000000ffff067224 */ /* 0x000fe200078e00ff */
[----:B------:R-:W-:Y:S01]  /*f9c0*/  ISETP.NE.U32.AND P0, PT, RZ, UR4, PT ;  /* 0x00000004ff007c0c */ /* 0x000fe2000bf05070 */
[----:B------:R-:W-:Y:S01]  /*f9d0*/  IMAD.MOV.U32 R4, RZ, RZ, RZ ;  /* 0x000000ffff047224 */ /* 0x000fe200078e00ff */
[----:B------:R-:W-:-:S02]  /*f9e0*/  ULDC.64 UR6, c[0x0][0xa10] ;  /* 0x0002840000067ab9 */ /* 0x000fc40000000a00 */
[----:B------:R-:W-:Y:S02]  /*f9f0*/  ISETP.NE.AND.EX P0, PT, RZ, UR5, PT, P0 ;  /* 0x00000005ff007c0c */ /* 0x000fe4000bf05300 */
[----:B0-----:R-:W-:Y:S01]  /*fa00*/  SHF.R.S32.HI R0, RZ, 0x1f, R11 ;  /* 0x0000001fff007819 */ /* 0x001fe2000001140b */
[----:B------:R-:W-:Y:S10]  /*fa10*/  STL [R1+0x14], R11 ;  /* 0x0000140b01007387 */ /* 0x000ff40000100800 */
[----:B------:R-:W-:-:S04]  /*fa20*/  @P0 LEA R2, P1, R11, UR4, 0x2 ;  /* 0x000000040b020c11 */ /* 0x000fc8000f8210ff */
        /* <DEDUP_REMOVED lines=9> */
[----:B------:R-:W-:Y:S01]  /*fac0*/  ISETP.NE.U32.AND P1, PT, RZ, UR4, PT ;  /* 0x00000004ff007c0c */ /* 0x000fe2000bf25070 */
[----:B------:R-:W-:Y:S01]  /*fad0*/  IMAD.MOV.U32 R10, RZ, RZ, RZ ;  /* 0x000000ffff0a7224 */ /* 0x000fe200078e00ff */
[C---:B------:R-:W-:Y:S02]  /*fae0*/  SHF.L.U32 R7, R11.reuse, 0x2, RZ ;  /* 0x000000020b077819 */ /* 0x040fe400000006ff */
[----:B------:R-:W-:Y:S02]  /*faf0*/  ISETP.NE.AND.EX P1, PT, RZ, UR5, PT, P1 ;  /* 0x00000005ff007c0c */ /* 0x000fe4000bf25310 */
[----:B------:R-:W-:Y:S01]  /*fb00*/  SHF.L.U64.HI R0, R11, 0x2, R0 ;  /* 0x000000020b007819 */ /* 0x000fe20000010200 */
[----:B------:R-:W-:Y:S04]  /*fb10*/  STL [R1+0x20], R7 ;  /* 0x0000200701007387 */ /* 0x000fe80000100800 */
[----:B------:R-:W-:Y:S06]  /*fb20*/  STL [R1+0x24], R0 ;  /* 0x0000240001007387 */ /* 0x000fec0000100800 */
[----:B------:R-:W-:-:S04]  /*fb30*/  @P1 IADD3 R8, P0, R7, UR4, RZ ;  /* 0x0000000407081c10 */ /* 0x000fc8000ff1e0ff */
[----:B------:R-:W-:Y:S01]  /*fb40*/  @P1 IADD3.X R9, R0, UR5, RZ, P0, !PT ;  /* 0x0000000500091c10 */ /* 0x000fe200087fe4ff */
[----:B------:R-:W-:Y:S02]  /*fb50*/  ULDC.64 UR4, c[0x0][0xa08] ;  /* 0x0002820000047ab9 */ /* 0x000fe40000000a00 */
[----:B------:R-:W-:-:S04]  /*fb60*/  ISETP.NE.U32.AND P2, PT, RZ, UR4, PT ;  /* 0x00000004ff007c0c */ /* 0x000fc8000bf45070 */
[----:B------:R-:W-:Y:S01]  /*fb70*/  ISETP.NE.AND.EX P2, PT, RZ, UR5, PT, P2 ;  /* 0x00000005ff007c0c */ /* 0x000fe2000bf45320 */
[----:B--2---:R0:W-:Y:S02]  /*fb80*/  STL [R1+0x34], R4 ;  /* 0x0000340401007387 */ /* 0x0041e40000100800 */
[----:B0-----:R-:W-:-:S04]  /*fb90*/  IADD3 R4, P0, R7, UR4, RZ ;  /* 0x0000000407047c10 */ /* 0x001fc8000ff1e0ff */
[----:B------:R-:W-:Y:S01]  /*fba0*/  IADD3.X R5, R0, UR5, RZ, P0, !PT ;  /* 0x0000000500057c10 */ /* 0x000fe200087fe4ff */
[----:B------:R-:W-:Y:S01]  /*fbb0*/  ULDC.64 UR4, c[0x0][0x3f8] ;  /* 0x0000fe0000047ab9 */ /* 0x000fe20000000a00 */
[----:B------:R-:W-:Y:S01]  /*fbc0*/  IADD3 R2, P0, R7, UR6, RZ ;  /* 0x0000000607027c10 */ /* 0x000fe2000ff1e0ff */
[----:B------:R-:W-:-:S03]  /*fbd0*/  UISETP.NE.U32.AND UP0, UPT, UR4, URZ, UPT ;  /* 0x0000003f0400728c */ /* 0x000fc6000bf05070 */
[----:B------:R0:W5:Y:S01]  /*fbe0*/  @P2 LDG.E R10, desc[UR40][R4.64] ;  /* 0x00000028040a2981 */ /* 0x000162000c1e1900 */
[----:B------:R-:W-:Y:S01]  /*fbf0*/  ULDC UR4, c[0x0][0x404] ;  /* 0x0001010000047ab9 */ /* 0x000fe20000000800 */
[----:B------:R-:W-:Y:S01]  /*fc00*/  UISETP.NE.AND.EX UP0, UPT, UR5, URZ, UPT, UP0 ;  /* 0x0000003f0500728c */ /* 0x000fe2000bf05300 */
[----:B------:R-:W-:Y:S02]  /*fc10*/  IADD3.X R3, R0, UR7, RZ, P0, !PT ;  /* 0x0000000700037c10 */ /* 0x000fe400087fe4ff */
[----:B------:R-:W-:Y:S01]  /*fc20*/  ULDC UR5, c[0x0][0x2e0] ;  /* 0x0000b80000057ab9 */ /* 0x000fe20000000800 */
[----:B------:R-:W-:-:S04]  /*fc30*/  USEL UR4, UR4, 0x1, UP0 ;  /* 0x0000000104047887 */ /* 0x000fc80008000000 */
[----:B------:R-:W-:-:S06]  /*fc40*/  UIMAD UR4, UR4, UR5, URZ ;  /* 0x00000005040472a4 */ /* 0x000fcc000f8e023f */
[----:B------:R-:W-:-:S06]  /*fc50*/  IMAD.U32 R0, RZ, RZ, UR4 ;  /* 0x00000004ff007e24 */ /* 0x000fcc000f8e00ff */
[----:B------:R0:W5:Y:S01]  /*fc60*/  @P1 LDG.E R0, desc[UR40][R8.64] ;  /* 0x0000002808001981 */ /* 0x000162000c1e1900 */
[----:B------:R-:W-:Y:S01]  /*fc70*/  ISETP.NE.U32.AND P0, PT, RZ, UR6, PT ;  /* 0x00000006ff007c0c */ /* 0x000fe2000bf05070 */
[----:B------:R-:W-:Y:S02]  /*fc80*/  ULDC UR4, c[0x0][0x338] ;  /* 0x0000ce0000047ab9 */ /* 0x000fe40000000800 */
[----:B------:R-:W-:Y:S02]  /*fc90*/  MOV R7, UR4 ;  /* 0x0000000400077c02 */ /* 0x000fe40008000f00 */
[----:B------:R-:W-:Y:S01]  /*fca0*/  ISETP.NE.AND.EX P0, PT, RZ, UR7, PT, P0 ;  /* 0x00000007ff007c0c */ /* 0x000fe2000bf05300 */
[----:B------:R-:W-:-:S12]  /*fcb0*/  @P1 BRA `(.L_x_579) ;  /* 0x0000000000101947 */ /* 0x000fd80003800000 */
[----:B------:R-:W-:Y:S05]  /*fcc0*/  @!P2 BRA `(.L_x_579) ;  /* 0x00000000000ca947 */ /* 0x000fea0003800000 */
[----:B0-----:R-:W2:Y:S04]  /*fcd0*/  LDG.E R8, desc[UR40][R4.64] ;  /* 0x0000002804087981 */ /* 0x001ea8000c1e1900 */
[----:B-----5:R-:W2:Y:S02]  /*fce0*/  LDG.E R0, desc[UR40][R4.64+0x4] ;  /* 0x0000042804007981 */ /* 0x020ea4000c1e1900 */
[----:B--2---:R-:W-:-:S07]  /*fcf0*/  IMAD.IADD R0, R0, 0x1, -R8 ;  /* 0x0000000100007824 */ /* 0x004fce00078e0a08 */
.L_x_579:
[----:B0-----:R-:W2:Y:S04]  /*fd00*/  @P0 LDG.E R4, desc[UR40][R2.64] ;  /* 0x0000002802040981 */ /* 0x001ea8000c1e1900 */
[----:B------:R-:W2:Y:S01]  /*fd10*/  @P0 LDG.E R5, desc[UR40][R2.64+0x4] ;  /* 0x0000042802050981 */ /* 0x000ea2000c1e1900 */
[----:B-----5:R-:W-:Y:S01]  /*fd20*/  IADD3 R0, -R6, R0, RZ ;  /* 0x0000000006007210 */ /* 0x020fe20007ffe1ff */
[----:B------:R-:W-:Y:S01]  /*fd30*/  BSSY B0, `(.L_x_580) ;  /* 0x0000115000007945 */ /* 0x000fe20003800000 */
[----:B------:R-:W-:Y:S01]  /*fd40*/  PLOP3.LUT P2, PT, PT, PT, PT, 0x80, 0x0 ;  /* 0x000000000000781c */ /* 0x000fe20003f4f070 */
[----:B--2---:R-:W-:-:S04]  /*fd50*/  @P0 IMAD.IADD R7, R5, 0x1, -R4 ;  /* 0x0000000105070824 */ /* 0x004fc800078e0a04 */
[----:B------:R-:W-:-:S04]  /*fd60*/  IMAD.IADD R8, R0, 0x1, R7 ;  /* 0x0000000100087824 */ /* 0x000fc800078e0207 */
[----:B------:R-:W-:Y:S01]  /*fd70*/  VIADD R5, R8, 0x3f ;  /* 0x0000003f08057836 */ /* 0x000fe20000000000 */
[----:B------:R0:W-:Y:S04]  /*fd80*/  STL [R1+0x2c], R8 ;  /* 0x00002c0801007387 */ /* 0x0001e80000100800 */
[----:B------:R-:W-:-:S04]  /*fd90*/  SHF.R.S32.HI R4, RZ, 0x1f, R5 ;  /* 0x0000001fff047819 */ /* 0x000fc80000011405 */
[----:B------:R-:W-:-:S04]  /*fda0*/  LEA.HI R5, R4, R5, RZ, 0x6 ;  /* 0x0000000504057211 */ /* 0x000fc800078f30ff */
[----:B------:R-:W-:-:S04]  /*fdb0*/  LOP3.LUT R4, R5, 0xffffffc0, RZ, 0xc0, !PT ;  /* 0xffffffc005047812 */ /* 0x000fc800078ec0ff */
[----:B------:R-:W-:Y:S02]  /*fdc0*/  VIADDMNMX R7, R4, -R0, R7, PT ;  /* 0x8000000004077246 */ /* 0x000fe40003800107 */
[----:B------:R-:W-:-:S04]  /*fdd0*/  IADD3 R4, -R0, RZ, RZ ;  /* 0x000000ff00047210 */ /* 0x000fc80007ffe1ff */
[----:B------:R-:W-:-:S04]  /*fde0*/  VIMNMX R4, RZ, R4, !PT ;  /* 0x00000004ff047248 */ /* 0x000fc80007fe0100 */
[----:B------:R-:W-:Y:S02]  /*fdf0*/  ISETP.GT.AND P1, PT, R7, R4, PT ;  /* 0x000000040700720c */ /* 0x000fe40003f24270 */
[----:B------:R-:W-:-:S11]  /*fe00*/  SHF.R.U32.HI R4, RZ, 0x6, R4 ;  /* 0x00000006ff047819 */ /* 0x000fd60000011604 */
[----:B------:R-:W-:-:S05]  /*fe10*/  @P1 VIADD R7, R7, 0x3f ;  /* 0x0000003f07071836 */ /* 0x000fca0000000000 */
[----:B------:R-:W-:-:S04]  /*fe20*/  @P1 SHF.R.S32.HI R0, RZ, 0x1f, R7 ;  /* 0x0000001fff001819 */ /* 0x000fc80000011407 */
[----:B------:R-:W-:Y:S01]  /*fe30*/  @P1 LEA.HI R7, R0, R7, RZ, 0x6 ;  /* 0x0000000700071211 */ /* 0x000fe200078f30ff */
[----:B------:R-:W-:-:S03]  /*fe40*/  IMAD.MOV.U32 R0, RZ, RZ, R4 ;  /* 0x000000ffff007224 */ /* 0x000fc600078e0004 */
[----:B------:R-:W-:Y:S02]  /*fe50*/  @P1 SHF.R.S32.HI R0, RZ, 0x6, R7 ;  /* 0x00000006ff001819 */ /* 0x000fe40000011407 */
[----:B------:R-:W-:-:S06]  /*fe60*/  MOV R7, RZ ;  /* 0x000000ff00077202 */ /* 0x000fcc0000000f00 */
[----:B------:R1:W5:Y:S01]  /*fe70*/  @P0 LDG.E R7, desc[UR40][R2.64] ;  /* 0x0000002802070981 */ /* 0x000362000c1e1900 */
[----:B------:R-:W-:Y:S01]  /*fe80*/  ISETP.GT.AND P1, PT, R0, R4, PT ;  /* 0x000000040000720c */ /* 0x000fe20003f24270 */
[----:B-1----:R-:W-:Y:S01]  /*fe90*/  IMAD.IADD R3, R10, 0x1, R6 ;  /* 0x000000010a037824 */ /* 0x002fe200078e0206 */
[----:B------:R-:W-:-:S04]  /*fea0*/  SHF.R.S32.HI R2, RZ, 0x6, R5 ;  /* 0x00000006ff027819 */ /* 0x000fc80000011405 */
[----:B------:R0:W-:Y:S04]  /*feb0*/  STL [R1+0x10], R3 ;  /* 0x0000100301007387 */ /* 0x0001e80000100800 */
[----:B------:R0:W-:Y:S03]  /*fec0*/  STL [R1+0x1c], R2 ;  /* 0x00001c0201007387 */ /* 0x0001e60000100800 */
[----:B------:R-:W-:Y:S05]  /*fed0*/  @!P1 BRA `(.L_x_581) ;  /* 0x0000000c00e89947 */ /* 0x000fea0003800000 */
[----:B0-----:R-:W0:Y:S01]  /*fee0*/  LDC R2, c[0x0][0x428] ;  /* 0x00010a00ff027b82 */ /* 0x001e220000000800 */
[----:B------:R-:W-:Y:S01]  /*fef0*/  UMOV UR4, 0xffffffff ;  /* 0xffffffff00047882 */ /* 0x000fe20000000000 */
[----:B------:R-:W-:Y:S01]  /*ff00*/  IMAD.MOV.U32 R3, RZ, RZ, R18 ;  /* 0x000000ffff037224 */ /* 0x000fe200078e0012 */
[----:B0-----:R-:W-:-:S13]  /*ff10*/  ISETP.NE.AND P1, PT, R2, 0x1, PT ;  /* 0x000000010200780c */ /* 0x001fda0003f25270 */
[----:B------:R-:W0:Y:S08]  /*ff20*/  @P1 LDC R2, c[0x0][0x42c] ;  /* 0x00010b00ff021b82 */ /* 0x000e300000000800 */
[----:B------:R-:W1:Y:S01]  /*ff30*/  @P1 LDC R5, c[0x0][0x430] ;  /* 0x00010c00ff051b82 */ /* 0x000e620000000800 */
[----:B0-----:R-:W-:-:S05]  /*ff40*/  @P1 IMAD.HI.U32 R2, R18, R2, RZ ;  /* 0x0000000212021227 */ /* 0x001fca00078e00ff */
[----:B-1----:R-:W-:Y:S02]  /*ff50*/  @P1 SHF.R.U32.HI R3, RZ, R5, R2 ;  /* 0x00000005ff031219 */ /* 0x002fe40000011602 */
[----:B------:R-:W-:Y:S01]  /*ff60*/  SEL R2, R11, RZ, !P0 ;  /* 0x000000ff0b027207 */ /* 0x000fe20004000000 */
[----:B------:R-:W-:Y:S06]  /*ff70*/  BRA.DIV UR4, `(.L_x_582) ;  /* 0x00000056045c7947 */ /* 0x000fec000b800000 */
.L_x_704:
[----:B------:R-:W-:-:S03]  /*ff80*/  UMOV UR4, 0xffffffff ;  /* 0xffffffff00047882 */ /* 0x000fc60000000000 */
[----:B------:R-:W-:Y:S05]  /*ff90*/  BRA.DIV UR4, `(.L_x_583) ;  /* 0x0000005604887947 */ /* 0x000fea000b800000 */
[----:B------:R-:W-:-:S13]  /*ffa0*/  ELECT P6, URZ, PT ;  /* 0x00000000003f782f */ /* 0x000fda00038c0000 */
.L_x_707:
[----:B------:R-:W2:Y:S01]  /*ffb0*/  LDL R5, [R1+0x28] ;  /* 0x0000280001057983 */ /* 0x000ea20000100800 */
[----:B------:R-:W-:Y:S01]  /*ffc0*/  MOV R8, 0x400 ;  /* 0x0000040000087802 */ /* 0x000fe20000000f00 */
[----:B------:R-:W-:Y:S01]  /*ffd0*/  BSSY B1, `(.L_x_584) ;  /* 0x000000a000017945 */ /* 0x000fe20003800000 */
[----:B--2---:R-:W-:-:S04]  /*ffe0*/  IADD3 R5, R5, 0x1, RZ ;  /* 0x0000000105057810 */ /* 0x004fc80007ffe0ff */
[----:B------:R-:W-:-:S04]  /*fff0*/  LEA.HI R6, R5, R5, RZ, 0x1 ;  /* 0x0000000505067211 */ /* 0x000fc800078f08ff */
[----:B------:R-:W-:-:S05]  /*10000*/  LOP3.LUT R6, R6, 0xfffffffe, RZ, 0xc0, !PT ;  /* 0xfffffffe06067812 */ /* 0x000fca00078ec0ff */
[----:B------:R-:W-:Y:S02]  /*10010*/  IMAD.IADD R6, R5, 0x1, -R6 ;  /* 0x0000000105067824 */ /* 0x000fe400078e0a06 */
[----:B------:R-:W0:Y:S03]  /*10020*/  S2R R5, SR_CgaCtaId ;  /* 0x0000000000057919 */ /* 0x000e260000008800 */
[----:B------:R-:W-:Y:S02]  /*10030*/  SHF.L.U32 R6, R6, 0x1f, RZ ;  /* 0x0000001f06067819 */ /* 0x000fe400000006ff */
[----:B0-----:R-:W-:-:S04]  /*10040*/  LEA R5, R5, R8, 0x18 ;  /* 0x0000000805057211 */ /* 0x001fc800078ec0ff */
[----:B------:R-:W0:Y:S02]  /*10050*/  SYNCS.PHASECHK.TRANS64.TRYWAIT P0, [R5+URZ+0x28c20], R6 ;  /* 0x028c2006050075a7 */ /* 0x000e24000800017f */
[----:B0-----:R-:W-:Y:S05]  /*10060*/  @!P0 BRA `(.L_x_585) ;  /* 0x0000005400748947 */ /* 0x001fea0003800000 */
.L_x_708:
[----:B------:R-:W-:Y:S05]  /*10070*/  BSYNC B1 ;  /* 0x0000000000017941 */ /* 0x000fea0003800000 */
.L_x_584:
[----:B------:R-:W-:Y:S04]  /*10080*/  BSSY B1, `(.L_x_586) ;  /* 0x0000061000017945 */ /* 0x000fe80003800000 */
[----:B------:R-:W-:Y:S05]  /*10090*/  @!P6 BRA `(.L_x_587) ;  /* 0x00000004007ce947 */ /* 0x000fea0003800000 */
[----:B------:R-:W0:Y:S04]  /*100a0*/  LDL R9, [R1+0x4] ;  /* 0x0000040001097983 */ /* 0x000e280000100800 */
[----:B------:R-:W2:Y:S01]  /*100b0*/  LDL R8, [R1+0xc] ;  /* 0x00000c0001087983 */ /* 0x000ea20000100800 */
[----:B0-----:R-:W-:Y:S01]  /*100c0*/  IMAD R6, R9, 0x8, R5 ;  /* 0x0000000809067824 */ /* 0x001fe200078e0205 */
[----:B--2---:R-:W-:-:S04]  /*100d0*/  SHF.L.U32 R9, R8, 0x1f, RZ ;  /* 0x0000001f08097819 */ /* 0x004fc800000006ff */
[----:B------:R-:W0:Y:S02]  /*100e0*/  SYNCS.PHASECHK.TRANS64.TRYWAIT P0, [R6+URZ+0x28ca0], R9 ;  /* 0x028ca009060075a7 */ /* 0x000e24000800017f */
[----:B0-----:R-:W-:Y:S05]  /*100f0*/  @!P0 BRA `(.L_x_588) ;  /* 0x0000005400648947 */ /* 0x001fea0003800000 */
.L_x_709:
[----:B------:R-:W1:Y:S02]  /*10100*/  S2R R8, SR_TID.X ;  /* 0x0000000000087919 */ /* 0x000e640000002100 */
[----:B-1----:R-:W-:-:S04]  /*10110*/  LOP3.LUT R8, R8, 0x7f, RZ, 0xc0, !PT ;  /* 0x0000007f08087812 */ /* 0x002fc800078ec0ff */
[----:B------:R-:W-:-:S13]  /*10120*/  ISETP.NE.AND P1, PT, R8, RZ, PT ;  /* 0x000000ff0800720c */ /* 0x000fda0003f25270 */
[----:B------:R-:W-:Y:S05]  /*10130*/  @P1 BRA `(.L_x_589) ;  /* 0x00000000001c1947 */ /* 0x000fea0003800000 */
[----:B------:R-:W1:Y:S02]  /*10140*/  S2R R8, SR_TID.X ;  /* 0x0000000000087919 */ /* 0x000e640000002100 */
[----:B-1----:R-:W-:-:S04]  /*10150*/  LOP3.LUT R8, R8, 0x1f, RZ, 0xc0, !PT ;  /* 0x0000001f08087812 */ /* 0x002fc800078ec0ff */
[----:B------:R-:W-:Y:S02]  /*10160*/  ISETP.NE.AND P0, PT, R8, RZ, PT ;  /* 0x000000ff0800720c */ /* 0x000fe40003f05270 */
[----:B------:R-:W-:-:S04]  /*10170*/  MOV R8, 0x2000 ;  /* 0x0000200000087802 */ /* 0x000fc80000000f00 */
[----:B------:R1:W-:Y:S07]  /*10180*/  SYNCS.ARRIVE.TRANS64 RZ, [R6+URZ+0x28c90], R8 ;  /* 0x028c900806ff79a7 */ /* 0x0003ee000800003f */
[----:B------:R-:W-:Y:S05]  /*10190*/  @!P0 BRA `(.L_x_589) ;  /* 0x0000000000048947 */ /* 0x000fea0003800000 */
[----:B------:R-:W-:Y:S01]  /*101a0*/  BPT.TRAP 0x1 ;  /* 0x000000040000795c */ /* 0x000fe20000300000 */
.L_x_589:
[----:B-1----:R-:W2:Y:S01]  /*101b0*/  LDL R8, [R1+0x4] ;  /* 0x0000040001087983 */ /* 0x002ea20000100800 */
[----:B------:R-:W-:Y:S01]  /*101c0*/  R2UR UR9, R6 ;  /* 0x00000000060972ca */ /* 0x000fe200000e0000 */
[----:B------:R-:W-:Y:S01]  /*101d0*/  UIADD3 UR4, UP0, UR38, 0x570, URZ ;  /* 0x0000057026047890 */ /* 0x000fe2000ff1e03f */
[----:B------:R-:W-:Y:S01]  /*101e0*/  R2UR UR12, R3 ;  /* 0x00000000030c72ca */ /* 0x000fe200000e0000 */
[----:B------:R-:W-:Y:S01]  /*101f0*/  UMOV UR6, 0x0 ;  /* 0x0000000000067882 */ /* 0x000fe20000000000 */
[----:B------:R-:W-:Y:S01]  /*10200*/  R2UR UR13, R2 ;  /* 0x00000000020d72ca */ /* 0x000fe200000e0000 */
[----:B------:R-:W-:Y:S01]  /*10210*/  UIADD3.X UR5, URZ, UR39, URZ, UP0, !UPT ;  /* 0x000000273f057290 */ /* 0x000fe200087fe43f */
[----:B------:R-:W-:Y:S01]  /*10220*/  UMOV UR7, 0x12f00000 ;  /* 0x12f0000000077882 */ /* 0x000fe20000000000 */
[----:B------:R-:W-:-:S06]  /*10230*/  UMOV UR10, URZ ;  /* 0x0000003f000a7c82 */ /* 0x000fcc0008000000 */
[----:B------:R-:W-:Y:S01]  /*10240*/  UIADD3 UR9, UR9, 0x28c90, URZ ;  /* 0x00028c9009097890 */ /* 0x000fe2000fffe03f */
[----:B--2---:R-:W-:-:S05]  /*10250*/  IMAD R8, R8, 0x2000, R5 ;  /* 0x0000200008087824 */ /* 0x004fca00078e0205 */
[----:B------:R-:W-:Y:S01]  /*10260*/  R2UR UR8, R8 ;  /* 0x00000000080872ca */ /* 0x000fe200000e0000 */
[----:B-----5:R-:W-:-:S05]  /*10270*/  IMAD R8, R0, 0x40, R7 ;  /* 0x0000004000087824 */ /* 0x020fca00078e0207 */
[----:B------:R-:W-:-:S04]  /*10280*/  IADD3 R8, R8, -0x40, RZ ;  /* 0xffffffc008087810 */ /* 0x000fc80007ffe0ff */
[----:B------:R-:W-:-:S03]  /*10290*/  R2UR UR11, R8 ;  /* 0x00000000080b72ca */ /* 0x000fc600000e0000 */
[----:B------:R-:W-:-:S10]  /*102a0*/  UIADD3 UR8, UR8, 0x22400, URZ ;  /* 0x0002240008087890 */ /* 0x000fd4000fffe03f */
[----:B------:R1:W-:Y:S01]  /*102b0*/  UTMALDG.4D [UR8], [UR4], desc[UR6] ;  /* 0x00000608040075b4 */ /* 0x0003e20008019000 */
[----:B------:R-:W2:Y:S02]  /*102c0*/  SYNCS.PHASECHK.TRANS64.TRYWAIT P0, [R6+URZ+0x28cc0], R9 ;  /* 0x028cc009060075a7 */ /* 0x000ea4000800017f */
[----:B-12---:R-:W-:Y:S05]  /*102d0*/  @!P0 BRA `(.L_x_590) ;  /* 0x0000005400008947 */ /* 0x006fea0003800000 */
.L_x_710:
[----:B------:R-:W-:Y:S05]  /*102e0*/  @P1 BRA `(.L_x_591) ;  /* 0x00000000001c1947 */ /* 0x000fea0003800000 */
[----:B------:R-:W2:Y:S01]  /*102f0*/  S2R R10, SR_TID.X ;  /* 0x00000000000a7919 */ /* 0x000ea20000002100 */
[----:B01----:R-:W-:-:S04]  /*10300*/  IMAD.MOV.U32 R9, RZ, RZ, 0x10000 ;  /* 0x00010000ff097424 */ /* 0x003fc800078e00ff */
[----:B------:R3:W-:Y:S01]  /*10310*/  SYNCS.ARRIVE.TRANS64 RZ, [R6+URZ+0x28cb0], R9 ;  /* 0x028cb00906ff79a7 */ /* 0x0007e2000800003f */
[----:B--2---:R-:W-:-:S04]  /*10320*/  LOP3.LUT R10, R10, 0x1f, RZ, 0xc0, !PT ;  /* 0x0000001f0a0a7812 */ /* 0x004fc800078ec0ff */
[----:B------:R-:W-:-:S13]  /*10330*/  ISETP.NE.AND P0, PT, R10, RZ, PT ;  /* 0x000000ff0a00720c */ /* 0x000fda0003f05270 */
[----:B---3--:R-:W-:Y:S05]  /*10340*/  @!P0 BRA `(.L_x_591) ;  /* 0x0000000000048947 */ /* 0x008fea0003800000 */
[----:B------:R-:W-:Y:S01]  /*10350*/  BPT.TRAP 0x1 ;  /* 0x000000040000795c */ /* 0x000fe20000300000 */
.L_x_591:
[----:B01----:R-:W2:Y:S01]  /*10360*/  LDL R9, [R1+0x4] ;  /* 0x0000040001097983 */ /* 0x003ea20000100800 */
[----:B------:R-:W-:Y:S01]  /*10370*/  R2UR UR9, R6 ;  /* 0x00000000060972ca */ /* 0x000fe200000e0000 */
[----:B------:R-:W-:Y:S01]  /*10380*/  UIADD3 UR4, UP0, UR38, 0x670, URZ ;  /* 0x0000067026047890 */ /* 0x000fe2000ff1e03f */
[----:B------:R-:W-:Y:S01]  /*10390*/  R2UR UR11, R8 ;  /* 0x00000000080b72ca */ /* 0x000fe200000e0000 */
[----:B------:R-:W-:Y:S01]  /*103a0*/  UMOV UR10, URZ ;  /* 0x0000003f000a7c82 */ /* 0x000fe20008000000 */
[----:B------:R-:W-:Y:S01]  /*103b0*/  R2UR UR12, R3 ;  /* 0x00000000030c72ca */ /* 0x000fe200000e0000 */
[----:B------:R-:W-:Y:S01]  /*103c0*/  UIADD3.X UR5, URZ, UR39, URZ, UP0, !UPT ;  /* 0x000000273f057290 */ /* 0x000fe200087fe43f */
        /* <DEDUP_REMOVED lines=22> */
[----:B------:R-:W-:Y:S01]  /*10530*/  UMOV UR10, UR18 ;  /* 0x00000012000a7c82 */ /* 0x000fe20008000000 */
[----:B------:R-:W-:Y:S01]  /*10540*/  UIADD3 UR17, UR14, 0xc400, URZ ;  /* 0x0000c4000e117890 */ /* 0x000fe2000fffe03f */
[----:B------:R0:W-:Y:S02]  /*10550*/  UTMALDG.4D [UR8], [UR4], desc[UR6] ;  /* 0x00000608040075b4 */ /* 0x0001e40008019000 */
        /* <DEDUP_REMOVED lines=19> */
.L_x_587:
[----:B------:R-:W-:Y:S05]  /*10690*/  BSYNC B1 ;  /* 0x0000000000017941 */ /* 0x000fea0003800000 */
.L_x_586:
[----:B0-----:R-:W2:Y:S04]  /*106a0*/  LDL.LU R6, [R1+0x4] ;  /* 0x0000040001067983 */ /* 0x001ea80000300800 */
[----:B------:R-:W3:Y:S01]  /*106b0*/  LDL.LU R9, [R1+0xc] ;  /* 0x00000c0001097983 */ /* 0x000ee20000300800 */
[----:B------:R-:W-:Y:S02]  /*106c0*/  PLOP3.LUT P2, PT, PT, PT, PT, 0x8, 0x0 ;  /* 0x000000000000781c */ /* 0x000fe40003f4e170 */
[----:B--2---:R-:W-:-:S04]  /*106d0*/  IADD3 R6, R6, 0x1, RZ ;  /* 0x0000000106067810 */ /* 0x004fc80007ffe0ff */
[----:B------:R-:W-:-:S04]  /*106e0*/  ISETP.NE.AND P0, PT, R6, 0x2, PT ;  /* 0x000000020600780c */ /* 0x000fc80003f05270 */
[----:B------:R-:W-:Y:S02]  /*106f0*/  SEL R8, RZ, 0x1, P0 ;  /* 0x00000001ff087807 */ /* 0x000fe40000000000 */
[----:B------:R-:W-:Y:S01]  /*10700*/  SEL R10, R6, RZ, P0 ;  /* 0x000000ff060a7207 */ /* 0x000fe20000000000 */
[----:B------:R-:W-:Y:S01]  /*10710*/  VIADD R6, R0, 0xfffffffe ;  /* 0xfffffffe00067836 */ /* 0x000fe20000000000 */
[----:B---3--:R-:W-:-:S03]  /*10720*/  LOP3.LUT R9, R9, R8, RZ, 0x3c, !PT ;  /* 0x0000000809097212 */ /* 0x008fc600078e3cff */
[----:B------:R1:W-:Y:S01]  /*10730*/  STL [R1+0x4], R10 ;  /* 0x0000040a01007387 */ /* 0x0003e20000100800 */
[----:B------:R-:W-:-:S03]  /*10740*/  ISETP.GE.AND P0, PT, R6, R4, PT ;  /* 0x000000040600720c */ /* 0x000fc60003f06270 */
[----:B------:R1:W-:Y:S10]  /*10750*/  STL [R1+0xc], R9 ;  /* 0x00000c0901007387 */ /* 0x0003f40000100800 */
[----:B-1----:R-:W-:Y:S05]  /*10760*/  @!P0 BRA `(.L_x_581) ;  /* 0x0000000400c48947 */ /* 0x002fea0003800000 */
[C---:B-----5:R-:W-:Y:S01]  /*10770*/  IMAD R6, R0.reuse, 0x40, R7 ;  /* 0x0000004000067824 */ /* 0x060fe200078e0207 */
[----:B------:R-:W-:-:S03]  /*10780*/  IADD3 R0, R0, -0x1, RZ ;  /* 0xffffffff00007810 */ /* 0x000fc60007ffe0ff */
[----:B------:R-:W-:-:S07]  /*10790*/  VIADD R6, R6, 0xffffff80 ;  /* 0xffffff8006067836 */ /* 0x000fce0000000000 */
.L_x_598:
[----:B------:R-:W-:Y:S05]  /*107a0*/  YIELD ;  /* 0x0000000000007946 */ /* 0x000fea0003800000 */
[----:B------:R-:W-:Y:S04]  /*107b0*/  BSSY B1, `(.L_x_592) ;  /* 0x000005f000017945 */ /* 0x000fe80003800000 */
[----:B-1----:R-:W-:Y:S05]  /*107c0*/  @!P6 BRA `(.L_x_593) ;  /* 0x000000040074e947 */ /* 0x002fea0003800000 */
[----:B------:R-:W2:Y:S04]  /*107d0*/  LDL R7, [R1+0x4] ;  /* 0x0000040001077983 */ /* 0x000ea80000100800 */
[----:B------:R-:W3:Y:S01]  /*107e0*/  LDL R8, [R1+0xc] ;  /* 0x00000c0001087983 */ /* 0x000ee20000100800 */
[----:B--2---:R-:W-:Y:S01]  /*107f0*/  IMAD R7, R7, 0x8, R5 ;  /* 0x0000000807077824 */ /* 0x004fe200078e0205 */
[----:B---3--:R-:W-:-:S04]  /*10800*/  SHF.L.U32 R8, R8, 0x1f, RZ ;  /* 0x0000001f08087819 */ /* 0x008fc800000006ff */
[----:B------:R-:W0:Y:S02]  /*10810*/  SYNCS.PHASECHK.TRANS64.TRYWAIT P0, [R7+URZ+0x28ca0], R8 ;  /* 0x028ca008070075a7 */ /* 0x000e24000800017f */
[----:B0-----:R-:W-:Y:S05]  /*10820*/  @!P0 BRA `(.L_x_594) ;  /* 0x0000004c00c08947 */ /* 0x001fea0003800000 */
.L_x_711:
        /* <DEDUP_REMOVED lines=11> */
.L_x_595:
[----:B-1----:R-:W2:Y:S01]  /*108e0*/  LDL R9, [R1+0x4] ;  /* 0x0000040001097983 */ /* 0x002ea20000100800 */
[----:B------:R-:W-:Y:S01]  /*108f0*/  R2UR UR9, R7 ;  /* 0x00000000070972ca */ /* 0x000fe200000e0000 */
[----:B------:R-:W-:Y:S01]  /*10900*/  UIADD3 UR4, UP0, UR38, 0x570, URZ ;  /* 0x0000057026047890 */ /* 0x000fe2000ff1e03f */
[----:B------:R-:W-:Y:S01]  /*10910*/  R2UR UR11, R6 ;  /* 0x00000000060b72ca */ /* 0x000fe200000e0000 */
[----:B------:R-:W-:Y:S01]  /*10920*/  UMOV UR6, 0x0 ;  /* 0x0000000000067882 */ /* 0x000fe20000000000 */
[----:B------:R-:W-:Y:S01]  /*10930*/  R2UR UR12, R3 ;  /* 0x00000000030c72ca */ /* 0x000fe200000e0000 */
[----:B------:R-:W-:Y:S01]  /*10940*/  UIADD3.X UR5, URZ, UR39, URZ, UP0, !UPT ;  /* 0x000000273f057290 */ /* 0x000fe200087fe43f */
[----:B------:R-:W-:Y:S01]  /*10950*/  R2UR UR13, R2 ;  /* 0x00000000020d72ca */ /* 0x000fe200000e0000 */
[----:B------:R-:W-:Y:S01]  /*10960*/  UMOV UR7, 0x12f00000 ;  /* 0x12f0000000077882 */ /* 0x000fe20000000000 */
[----:B------:R-:W-:-:S05]  /*10970*/  UMOV UR10, URZ ;  /* 0x0000003f000a7c82 */ /* 0x000fca0008000000 */
[----:B------:R-:W-:Y:S01]  /*10980*/  UIADD3 UR9, UR9, 0x28c90, URZ ;  /* 0x00028c9009097890 */ /* 0x000fe2000fffe03f */
[----:B--2---:R-:W-:-:S05]  /*10990*/  IMAD R9, R9, 0x2000, R5 ;  /* 0x0000200009097824 */ /* 0x004fca00078e0205 */
[----:B------:R-:W-:-:S13]  /*109a0*/  R2UR UR8, R9 ;  /* 0x00000000090872ca */ /* 0x000fda00000e0000 */
[----:B------:R-:W-:-:S09]  /*109b0*/  UIADD3 UR8, UR8, 0x22400, URZ ;  /* 0x0002240008087890 */ /* 0x000fd2000fffe03f */
[----:B------:R1:W-:Y:S01]  /*109c0*/  UTMALDG.4D [UR8], [UR4], desc[UR6] ;  /* 0x00000608040075b4 */ /* 0x0003e20008019000 */
[----:B------:R-:W2:Y:S02]  /*109d0*/  SYNCS.PHASECHK.TRANS64.TRYWAIT P1, [R7+URZ+0x28cc0], R8 ;  /* 0x028cc008070075a7 */ /* 0x000ea4000802017f */
[----:B-12---:R-:W-:Y:S05]  /*109e0*/  @!P1 BRA `(.L_x_596) ;  /* 0x0000004c00649947 */ /* 0x006fea0003800000 */
.L_x_712:
        /* <DEDUP_REMOVED lines=8> */
.L_x_597:
        /* <DEDUP_REMOVED lines=16> */
[----:B--2---:R-:W-:-:S04]  /*10b70*/  LEA R7, R8, R5, 0x10 ;  /* 0x0000000508077211 */ /* 0x004fc800078e80ff */
        /* <DEDUP_REMOVED lines=21> */
[----:B------:R-:W-:Y:S01]  /*10cd0*/  UMOV UR15, 0x180 ;  /* 0x00000180000f7882 */ /* 0x000fe20000000000 */
[----:B------:R0:W-:Y:S02]  /*10ce0*/  UTMALDG.4D [UR8], [UR4], desc[UR6] ;  /* 0x00000608040075b4 */ /* 0x0001e40008019000 */
[----:B0-----:R-:W-:Y:S01]  /*10cf0*/  UMOV UR8, UR16 ;  /* 0x0000001000087c82 */ /* 0x001fe20008000000 */
[----:B------:R-:W-:-:S02]  /*10d00*/  UMOV UR10, UR22 ;  /* 0x00000016000a7c82 */ /* 0x000fc40008000000 */
[----:B------:R0:W-:Y:S02]  /*10d10*/  UTMALDG.4D [UR8], [UR4], desc[UR6] ;  /* 0x00000608040075b4 */ /* 0x0001e40008019000 */
[----:B0-----:R-:W-:Y:S01]  /*10d20*/  UMOV UR8, UR17 ;  /* 0x0000001100087c82 */ /* 0x001fe20008000000 */
[----:B------:R-:W-:Y:S01]  /*10d30*/  UMOV UR10, UR15 ;  /* 0x0000000f000a7c82 */ /* 0x000fe20008000000 */
[----:B------:R-:W-:Y:S01]  /*10d40*/  UMOV UR15, 0x1c0 ;  /* 0x000001c0000f7882 */ /* 0x000fe20000000000 */
[----:B------:R0:W-:Y:S02]  /*10d50*/  UTMALDG.4D [UR8], [UR4], desc[UR6] ;  /* 0x00000608040075b4 */ /* 0x0001e40008019000 */
[----:B0-----:R-:W-:Y:S01]  /*10d60*/  UMOV UR8, UR14 ;  /* 0x0000000e00087c82 */ /* 0x001fe20008000000 */
[----:B------:R-:W-:Y:S02]  /*10d70*/  UMOV UR10, UR15 ;  /* 0x0000000f000a7c82 */ /* 0x000fe40008000000 */
[----:B------:R0:W-:Y:S02]  /*10d80*/  UTMALDG.4D [UR8], [UR4], desc[UR6] ;  /* 0x00000608040075b4 */ /* 0x0001e40008019000 */
[----:B0-----:R-:W-:Y:S01]  /*10d90*/  NOP ;  /* 0x0000000000007918 */ /* 0x001fe20000000000 */
.L_x_593:
[----:B------:R-:W-:Y:S05]  /*10da0*/  BSYNC B1 ;  /* 0x0000000000017941 */ /* 0x000fea0003800000 */
.L_x_592:
[----:B------:R-:W2:Y:S04]  /*10db0*/  LDL.LU R7, [R1+0x4] ;  /* 0x0000040001077983 */ /* 0x000ea80000300800 */
[----:B------:R-:W3:Y:S01]  /*10dc0*/  LDL.LU R8, [R1+0xc] ;  /* 0x00000c0001087983 */ /* 0x000ee20000300800 */
[----:B------:R-:W-:Y:S01]  /*10dd0*/  VIADD R0, R0, 0xffffffff ;  /* 0xffffffff00007836 */ /* 0x000fe20000000000 */
[----:B------:R-:W-:Y:S01]  /*10de0*/  IADD3 R6, R6, -0x40, RZ ;  /* 0xffffffc006067810 */ /* 0x000fe20007ffe0ff */
[----:B--2---:R-:W-:-:S05]  /*10df0*/  VIADD R7, R7, 0x1 ;  /* 0x0000000107077836 */ /* 0x004fca0000000000 */
[----:B------:R-:W-:-:S04]  /*10e00*/  ISETP.NE.AND P0, PT, R7, 0x2, PT ;  /* 0x000000020700780c */ /* 0x000fc80003f05270 */
[----:B------:R-:W-:Y:S02]  /*10e10*/  SEL R9, R7, RZ, P0 ;  /* 0x000000ff07097207 */ /* 0x000fe40000000000 */
[----:B------:R-:W-:Y:S02]  /*10e20*/  SEL R7, RZ, 0x1, P0 ;  /* 0x00000001ff077807 */ /* 0x000fe40000000000 */
[----:B------:R-:W-:Y:S01]  /*10e30*/  ISETP.GT.AND P0, PT, R0, R4, PT ;  /* 0x000000040000720c */ /* 0x000fe20003f04270 */
[----:B------:R1:W-:Y:S01]  /*10e40*/  STL [R1+0x4], R9 ;  /* 0x0000040901007387 */ /* 0x0003e20000100800 */
[----:B---3--:R-:W-:-:S05]  /*10e50*/  LOP3.LUT R8, R8, R7, RZ, 0x3c, !PT ;  /* 0x0000000708087212 */ /* 0x008fca00078e3cff */
[----:B------:R1:W-:Y:S06]  /*10e60*/  STL [R1+0xc], R8 ;  /* 0x00000c0801007387 */ /* 0x0003ec0000100800 */
[----:B------:R-:W-:Y:S05]  /*10e70*/  @P0 BRA `(.L_x_598) ;  /* 0xfffffff800480947 */ /* 0x000fea000383ffff */
.L_x_581:
[----:B------:R-:W-:Y:S05]  /*10e80*/  BSYNC B0 ;  /* 0x0000000000007941 */ /* 0x000fea0003800000 */
.L_x_580:
[----:B-----5:R-:W2:Y:S01]  /*10e90*/  LDL R7, [R1+0x2c] ;  /* 0x00002c0001077983 */ /* 0x020ea20000100800 */
[----:B------:R-:W-:Y:S05]  /*10ea0*/  @!P2 WARPSYNC.ALL ;  /* 0x000000000000a948 */ /* 0x000fea0003800000 */
[----:B------:R-:W-:Y:S01]  /*10eb0*/  BSSY B6, `(.L_x_599) ;  /* 0x00002fe000067945 */ /* 0x000fe20003800000 */
[----:B------:R-:W-:Y:S01]  /*10ec0*/  @!P2 BAR.SYNC.DEFER_BLOCKING 0xc, 0x120 ;  /* 0x030480000000ab1d */ /* 0x000fe20000010000 */
[----:B--2---:R-:W-:-:S13]  /*10ed0*/  ISETP.GT.AND P0, PT, R7, RZ, PT ;  /* 0x000000ff0700720c */ /* 0x004fda0003f04270 */
[----:B------:R-:W-:Y:S05]  /*10ee0*/  @P0 BRA `(.L_x_600) ;  /* 0x0000000000440947 */ /* 0x000fea0003800000 */
[----:B------:R-:W2:Y:S02]  /*10ef0*/  S2R R7, SR_TID.X ;  /* 0x0000000000077919 */ /* 0x000ea40000002100 */
[----:B--2---:R-:W-:-:S04]  /*10f00*/  LOP3.LUT R7, R7, 0x1f, RZ, 0xc0, !PT ;  /* 0x0000001f07077812 */ /* 0x004fc800078ec0ff */
[----:B------:R-:W-:-:S13]  /*10f10*/  ISETP.NE.AND P1, PT, R7, RZ, PT ;  /* 0x000000ff0700720c */ /* 0x000fda0003f25270 */
[----:B------:R-:W-:Y:S05]  /*10f20*/  @P1 BRA `(.L_x_601) ;  /* 0x0000002c00d81947 */ /* 0x000fea0003800000 */
[----:B------:R-:W2:Y:S01]  /*10f30*/  S2R R7, SR_LANEID ;  /* 0x0000000000077919 */ /* 0x000ea20000000000 */
[----:B------:R-:W-:Y:S01]  /*10f40*/  VOTEU.ANY UR4, UPT, PT ;  /* 0x0000000000047886 */ /* 0x000fe200038e0100 */
[----:B0-----:R-:W0:Y:S01]  /*10f50*/  LDC.64 R2, c[0x0][0xc38] ;  /* 0x00030e00ff027b82 */ /* 0x001e220000000a00 */
[----:B------:R-:W2:Y:S08]  /*10f60*/  FLO.U32 R0, UR4 ;  /* 0x0000000400007d00 */ /* 0x000eb000080e0000 */
[----:B------:R-:W0:Y:S01]  /*10f70*/  POPC R5, UR4 ;  /* 0x0000000400057d09 */ /* 0x000e220008000000 */
[----:B--2---:R-:W-:-:S13]  /*10f80*/  ISETP.EQ.U32.AND P0, PT, R0, R7, PT ;  /* 0x000000070000720c */ /* 0x004fda0003f02070 */
[----:B0-----:R-:W2:Y:S01]  /*10f90*/  @P0 ATOMG.E.ADD.STRONG.GPU PT, R3, desc[UR40][R2.64], R5 ;  /* 0x00000005020309a8 */ /* 0x001ea200081ee1e8 */
[----:B------:R-:W0:Y:S02]  /*10fa0*/  S2R R4, SR_LTMASK ;  /* 0x0000000000047919 */ /* 0x000e240000003900 */
[----:B0-----:R-:W-:-:S04]  /*10fb0*/  LOP3.LUT R4, R4, UR4, RZ, 0xc0, !PT ;  /* 0x0000000404047c12 */ /* 0x001fc8000f8ec0ff */
[----:B------:R-:W0:Y:S01]  /*10fc0*/  POPC R7, R4 ;  /* 0x0000000400077309 */ /* 0x000e220000000000 */
[----:B--2---:R-:W0:Y:S02]  /*10fd0*/  SHFL.IDX PT, R0, R3, R0, 0x1f ;  /* 0x00001f0003007589 */ /* 0x004e2400000e0000 */
[----:B0-----:R-:W-:Y:S01]  /*10fe0*/  IADD3 R16, R0, UR36, R7 ;  /* 0x0000002400107c10 */ /* 0x001fe2000fffe007 */
[----:B------:R-:W-:Y:S06]  /*10ff0*/  BRA `(.L_x_601) ;  /* 0x0000002c00a47947 */ /* 0x000fec0003800000 */
.L_x_600:
[----:B------:R-:W2:Y:S01]  /*11000*/  S2R R0, SR_CgaCtaId ;  /* 0x0000000000007919 */ /* 0x000ea20000008800 */
[----:B0-----:R-:W-:-:S04]  /*11010*/  MOV R2, 0x400 ;  /* 0x0000040000027802 */ /* 0x001fc80000000f00 */
[----:B--2---:R-:W-:-:S05]  /*11020*/  LEA R3, R0, R2, 0x18 ;  /* 0x0000000200037211 */ /* 0x004fca00078ec0ff */
        /* <DEDUP_REMOVED lines=13> */
[----:B------:R-:W-:Y:S01]  /*11100*/  IMAD.U32 R7, RZ, RZ, UR9 ;  /* 0x00000009ff077e24 */ /* 0x000fe2000f8e00ff */
[----:B------:R-:W-:Y:S01]  /*11110*/  MOV R12, 0x1 ;  /* 0x00000001000c7802 */ /* 0x000fe20000000f00 */
[----:B------:R-:W-:-:S02]  /*11120*/  IMAD.U32 R11, RZ, RZ, UR5 ;  /* 0x00000005ff0b7e24 */ /* 0x000fc4000f8e00ff */
[----:B-1----:R-:W-:Y:S02]  /*11130*/  IMAD.MOV.U32 R8, RZ, RZ, 0x70 ;  /* 0x00000070ff087424 */ /* 0x002fe400078e00ff */
[----:B------:R-:W-:-:S07]  /*11140*/  IMAD.MOV.U32 R13, RZ, RZ, RZ ;  /* 0x000000ffff0d7224 */ /* 0x000fce00078e00ff */
[----:B------:R-:W-:-:S07]  /*11150*/  LEPC R20, `(.L_x_602) ;  /* 0x000000001014794e */ /* 0x000fce0000000000 */
[----:B0-----:R-:W-:Y:S05]  /*11160*/  CALL.ABS.NOINC R2 ;  /* 0x0000000002007343 */ /* 0x001fea0003c00000 */
.L_x_602:
[----:B------:R-:W2:Y:S02]  /*11170*/  LDL R2, [R1+0x18] ;  /* 0x0000180001027983 */ /* 0x000ea40000100800 */
        /* <DEDUP_REMOVED lines=12> */
[----:B-1----:R-:W-:Y:S01]  /*11240*/  MOV R8, 0x70 ;  /* 0x0000007000087802 */ /* 0x002fe20000000f00 */
[----:B------:R-:W-:-:S02]  /*11250*/  IMAD.U32 R10, RZ, RZ, UR4 ;  /* 0x00000004ff0a7e24 */ /* 0x000fc4000f8e00ff */
[----:B------:R-:W-:Y:S02]  /*11260*/  IMAD.U32 R11, RZ, RZ, UR5 ;  /* 0x00000005ff0b7e24 */ /* 0x000fe4000f8e00ff */
[----:B------:R-:W-:Y:S02]  /*11270*/  IMAD.MOV.U32 R12, RZ, RZ, 0x1 ;  /* 0x00000001ff0c7424 */ /* 0x000fe400078e00ff */
[----:B0-----:R-:W-:-:S07]  /*11280*/  IMAD.MOV.U32 R13, RZ, RZ, RZ ;  /* 0x000000ffff0d7224 */ /* 0x001fce00078e00ff */
[----:B------:R-:W-:-:S07]  /*11290*/  LEPC R20, `(.L_x_604) ;  /* 0x000000001014794e */ /* 0x000fce0000000000 */
[----:B--2---:R-:W-:Y:S05]  /*112a0*/  CALL.ABS.NOINC R2 ;  /* 0x0000000002007343 */ /* 0x004fea0003c00000 */
.L_x_604:
[----:B------:R-:W-:Y:S01]  /*112b0*/  MOV R2, 0x0 ;  /* 0x0000000000027802 */ /* 0x000fe20000000f00 */
[----:B------:R-:W-:Y:S01]  /*112c0*/  ULDC.64 UR4, c[0x4][0x88] ;  /* 0x0100220000047ab9 */ /* 0x000fe20000000a00 */
[----:B------:R-:W-:Y:S01]  /*112d0*/  ULDC.64 UR6, c[0x4][0x90] ;  /* 0x0100240000067ab9 */ /* 0x000fe20000000a00 */
[----:B------:R-:W-:Y:S01]  /*112e0*/  ULDC.64 UR8, c[0x4][0x18] ;  /* 0x0100060000087ab9 */ /* 0x000fe20000000a00 */
[----:B------:R-:W-:Y:S01]  /*112f0*/  MOV R4, UR4 ;  /* 0x0000000400047c02 */ /* 0x000fe20008000f00 */
[----:B------:R-:W-:Y:S01]  /*11300*/  IMAD.U32 R5, RZ, RZ, UR5 ;  /* 0x00000005ff057e24 */ /* 0x000fe2000f8e00ff */
[----:B------:R-:W0:Y:S01]  /*11310*/  LDC.64 R2, c[0x4][R2] ;  /* 0x0100000002027b82 */ /* 0x000e220000000a00 */
        /* <DEDUP_REMOVED lines=8> */
[----:B0-----:R-:W-:Y:S05]  /*113a0*/  CALL.ABS.NOINC R2 ;  /* 0x0000000002007343 */ /* 0x001fea0003c00000 */
.L_x_603:
        /* <DEDUP_REMOVED lines=17> */
[----:B----4-:R-:W-:Y:S02]  /*114c0*/  IMAD R17, R17, 0x40, R4 ;  /* 0x0000004011117824 */ /* 0x010fe400078e0204 */
[----:B------:R-:W0:Y:S01]  /*114d0*/  LDC R4, c[0x0][0x428] ;  /* 0x00010a00ff047b82 */ /* 0x000e220000000800 */
[----:B------:R-:W-:-:S06]  /*114e0*/  MOV R0, R5 ;  /* 0x0000000500007202 */ /* 0x000fcc0000000f00 */
[----:B------:R2:W5:Y:S01]  /*114f0*/  @P0 LDG.E R0, desc[UR40][R2.64] ;  /* 0x0000002802000981 */ /* 0x000562000c1e1900 */
[----:B------:R-:W-:Y:S02]  /*11500*/  PLOP3.LUT P1, PT, P6, PT, PT, 0x8, 0x0 ;  /* 0x000000000000781c */ /* 0x000fe4000372e170 */
[----:B0-----:R-:W-:Y:S01]  /*11510*/  ISETP.NE.AND P0, PT, R4, 0x1, PT ;  /* 0x000000010400780c */ /* 0x001fe20003f05270 */
[----:B------:R-:W-:-:S12]  /*11520*/  IMAD.MOV.U32 R4, RZ, RZ, R18 ;  /* 0x000000ffff047224 */ /* 0x000fd800078e0012 */
[----:B--2---:R-:W0:Y:S08]  /*11530*/  @P0 LDC R3, c[0x0][0x42c] ;  /* 0x00010b00ff030b82 */ /* 0x004e300000000800 */
[----:B------:R-:W2:Y:S01]  /*11540*/  @P0 LDC R2, c[0x0][0x430] ;  /* 0x00010c00ff020b82 */ /* 0x000ea20000000800 */
[----:B0-----:R-:W-:-:S05]  /*11550*/  @P0 IMAD.HI.U32 R3, R18, R3, RZ ;  /* 0x0000000312030227 */ /* 0x001fca00078e00ff */
[----:B--2---:R-:W-:Y:S02]  /*11560*/  @P0 SHF.R.U32.HI R4, RZ, R2, R3 ;  /* 0x00000002ff040219 */ /* 0x004fe40000011603 */
[----:B------:R-:W-:-:S04]  /*11570*/  ISETP.NE.U32.AND P0, PT, RZ, UR4, PT ;  /* 0x00000004ff007c0c */ /* 0x000fc8000bf05070 */
[----:B------:R-:W-:-:S04]  /*11580*/  ISETP.NE.AND.EX P0, PT, RZ, UR5, PT, P0 ;  /* 0x00000005ff007c0c */ /* 0x000fc8000bf05300 */
[----:B------:R-:W-:-:S09]  /*11590*/  SEL R2, R5, RZ, !P0 ;  /* 0x000000ff05027207 */ /* 0x000fd20004000000 */
.L_x_605:
        /* <DEDUP_REMOVED lines=17> */
.L_x_715:
[----:B------:R-:W2:Y:S01]  /*116b0*/  LDL R3, [R1+0x1c] ;  /* 0x00001c0001037983 */ /* 0x000ea20000100800 */
[----:B------:R-:W-:Y:S01]  /*116c0*/  UMOV UR4, 0xffffffff ;  /* 0xffffffff00047882 */ /* 0x000fe20000000000 */
[----:B-1----:R-:W-:Y:S02]  /*116d0*/  SHF.R.S32.HI R8, RZ, 0x1f, R0 ;  /* 0x0000001fff087819 */ /* 0x002fe40000011400 */
[----:B--2---:R-:W-:Y:S01]  /*116e0*/  IADD3 R3, R3, -0x1, RZ ;  /* 0xffffffff03037810 */ /* 0x004fe20007ffe0ff */
[----:B------:R-:W-:Y:S06]  /*116f0*/  BRA.DIV UR4, `(.L_x_607) ;  /* 0x0000004204687947 */ /* 0x000fec000b800000 */
[----:B------:R-:W-:-:S13]  /*11700*/  ELECT P6, URZ, PT ;  /* 0x00000000003f782f */ /* 0x000fda00038c0000 */
.L_x_718:
        /* <DEDUP_REMOVED lines=11> */
[----:B------:R-:W-:-:S05]  /*117c0*/  @P0 SHF.R.U32.HI R5, RZ, R7, R6 ;  /* 0x00000007ff050219 */ /* 0x000fca0000011606 */
[----:B------:R-:W-:-:S04]  /*117d0*/  IMAD.MOV R6, RZ, RZ, -R5 ;  /* 0x000000ffff067224 */ /* 0x000fc800078e0a05 */
[----:B------:R-:W-:Y:S02]  /*117e0*/  IMAD R7, R9, R6, R3 ;  /* 0x0000000609077224 */ /* 0x000fe400078e0203 */
[----:B------:R-:W-:-:S03]  /*117f0*/  IMAD R6, R8, UR4, RZ ;  /* 0x0000000408067c24 */ /* 0x000fc6000f8e02ff */
[----:B------:R0:W-:Y:S01]  /*11800*/  STL [R1+0x30], R7 ;  /* 0x0000300701007387 */ /* 0x0001e20000100800 */
[----:B------:R-:W-:Y:S01]  /*11810*/  IMAD R9, R0, UR5, R6 ;  /* 0x0000000500097c24 */ /* 0x000fe2000f8e0206 */
[----:B------:R-:W-:Y:S02]  /*11820*/  MOV R6, R5 ;  /* 0x0000000500067202 */ /* 0x000fe40000000f00 */
[----:B0-----:R-:W-:-:S03]  /*11830*/  SHF.R.S32.HI R7, RZ, 0x1f, R5 ;  /* 0x0000001fff077819 */ /* 0x001fc60000011405 */
[----:B------:R-:W-:-:S04]  /*11840*/  IMAD.WIDE.U32 R6, R0, UR4, R6 ;  /* 0x0000000400067c25 */ /* 0x000fc8000f8e0006 */
[----:B------:R-:W-:Y:S01]  /*11850*/  IMAD.IADD R5, R7, 0x1, R9 ;  /* 0x0000000107057824 */ /* 0x000fe200078e0209 */
[----:B------:R-:W-:-:S04]  /*11860*/  LEA R10, P0, R6, R20, 0x2 ;  /* 0x00000014060a7211 */ /* 0x000fc800078010ff */
[----:B------:R-:W-:-:S05]  /*11870*/  LEA.HI.X R11, R6, R21, R5, 0x2, P0 ;  /* 0x00000015060b7211 */ /* 0x000fca00000f1405 */
[----:B------:R0:W5:Y:S04]  /*11880*/  LDG.E R6, desc[UR40][R10.64] ;  /* 0x000000280a067981 */ /* 0x000168000c1e1900 */
.L_x_609:
        /* <DEDUP_REMOVED lines=9> */
.L_x_719:
        /* <DEDUP_REMOVED lines=11> */
.L_x_611:
        /* <DEDUP_REMOVED lines=23> */
.L_x_608:
        /* <DEDUP_REMOVED lines=22> */
[----:B--2---:R-:W-:-:S04]  /*11ca0*/  IADD3 R10, R10, 0x1, RZ ;  /* 0x000000010a0a7810 */ /* 0x004fc80007ffe0ff */
[----:B------:R-:W-:Y:S01]  /*11cb0*/  LEA.HI R2, R10, R10, RZ, 0x1 ;  /* 0x0000000a0a027211 */ /* 0x000fe200078f08ff */
[----:B------:R0:W-:Y:S03]  /*11cc0*/  STL [R1+0x28], R10 ;  /* 0x0000280a01007387 */ /* 0x0001e60000100800 */
[----:B------:R-:W-:-:S05]  /*11cd0*/  LOP3.LUT R2, R2, 0xfffffffe, RZ, 0xc0, !PT ;  /* 0xfffffffe02027812 */ /* 0x000fca00078ec0ff */
[----:B------:R-:W-:-:S05]  /*11ce0*/  IMAD.IADD R2, R10, 0x1, -R2 ;  /* 0x000000010a027824 */ /* 0x000fca00078e0a02 */
[----:B------:R-:W-:-:S04]  /*11cf0*/  SHF.L.U32 R2, R2, 0x1f, RZ ;  /* 0x0000001f02027819 */ /* 0x000fc800000006ff */
[----:B------:R-:W1:Y:S02]  /*11d00*/  SYNCS.PHASECHK.TRANS64.TRYWAIT P0, [R7+URZ+0x28c20], R2 ;  /* 0x028c2002070075a7 */ /* 0x000e64000800017f */
[----:B01----:R-:W-:Y:S05]  /*11d10*/  @!P0 BRA `(.L_x_613) ;  /* 0x0000003c00148947 */ /* 0x003fea0003800000 */
.L_x_720:
[----:B------:R-:W-:Y:S05]  /*11d20*/  BSYNC B0 ;  /* 0x0000000000007941 */ /* 0x000fea0003800000 */
.L_x_612:
[----:B------:R-:W-:Y:S04]  /*11d30*/  BSSY B0, `(.L_x_614) ;  /* 0x0000050000007945 */ /* 0x000fe80003800000 */
[----:B------:R-:W-:Y:S05]  /*11d40*/  @!P6 BRA `(.L_x_615) ;  /* 0x000000040038e947 */ /* 0x000fea0003800000 */
[----:B------:R-:W2:Y:S01]  /*11d50*/  LDL R7, [R1] ;  /* 0x0000000001077983 */ /* 0x000ea20000100800 */
[----:B------:R-:W-:-:S03]  /*11d60*/  MOV R9, 0x400 ;  /* 0x0000040000097802 */ /* 0x000fc60000000f00 */
[----:B0-----:R-:W3:Y:S01]  /*11d70*/  LDL R5, [R1+0x8] ;  /* 0x0000080001057983 */ /* 0x001ee20000100800 */
[----:B------:R-:W0:Y:S02]  /*11d80*/  S2R R10, SR_CgaCtaId ;  /* 0x00000000000a7919 */ /* 0x000e240000008800 */
[----:B0-----:R-:W-:-:S05]  /*11d90*/  LEA R9, R10, R9, 0x18 ;  /* 0x000000090a097211 */ /* 0x001fca00078ec0ff */
[----:B--2---:R-:W-:Y:S01]  /*11da0*/  IMAD R2, R7, 0x8, R9 ;  /* 0x0000000807027824 */ /* 0x004fe200078e0209 */
[----:B---3--:R-:W-:-:S04]  /*11db0*/  SHF.L.U32 R5, R5, 0x1f, RZ ;  /* 0x0000001f05057819 */ /* 0x008fc800000006ff */
[----:B------:R-:W0:Y:S02]  /*11dc0*/  SYNCS.PHASECHK.TRANS64.TRYWAIT P0, [R2+URZ+0x28c60], R5 ;  /* 0x028c6005020075a7 */ /* 0x000e24000800017f */
[----:B0-----:R-:W-:Y:S05]  /*11dd0*/  @!P0 BRA `(.L_x_616) ;  /* 0x0000003c00048947 */ /* 0x001fea0003800000 */
.L_x_721:
        /* <DEDUP_REMOVED lines=11> */
.L_x_617:
        /* <DEDUP_REMOVED lines=44> */
[----:B------:R-:W-:-:S02]  /*12150*/  UMOV UR10, UR21 ;  /* 0x00000015000a7c82 */ /* 0x000fc40008000000 */
[----:B------:R0:W-:Y:S01]  /*12160*/  UTMALDG.4D [UR8], [UR4], desc[UR6] ;  /* 0x00000608040075b4 */ /* 0x0001e20008019000 */
        /* <DEDUP_REMOVED lines=12> */
.L_x_615:
[----:B------:R-:W-:Y:S05]  /*12230*/  BSYNC B0 ;  /* 0x0000000000007941 */ /* 0x000fea0003800000 */
.L_x_614:
[----:B0-----:R-:W2:Y:S01]  /*12240*/  LDL.LU R2, [R1+0x2c] ;  /* 0x00002c0001027983 */ /* 0x001ea20000300800 */
[----:B------:R-:W-:Y:S01]  /*12250*/  BSSY B0, `(.L_x_618) ;  /* 0x00001a8000007945 */ /* 0x000fe20003800000 */
[----:B--2---:R-:W-:-:S13]  /*12260*/  ISETP.GE.AND P0, PT, R2, 0x41, PT ;  /* 0x000000410200780c */ /* 0x004fda0003f06270 */
[----:B------:R-:W-:Y:S05]  /*12270*/  @!P0 BRA `(.L_x_619) ;  /* 0x0000001800948947 */ /* 0x000fea0003800000 */
[----:B------:R-:W2:Y:S01]  /*12280*/  LDL R5, [R1+0x1c] ;  /* 0x00001c0001057983 */ /* 0x000ea20000100800 */
[----:B------:R-:W-:Y:S01]  /*12290*/  MOV R2, 0x1 ;  /* 0x0000000100027802 */ /* 0x000fe20000000f00 */
[----:B------:R-:W-:Y:S01]  /*122a0*/  BSSY B1, `(.L_x_620) ;  /* 0x0000091000017945 */ /* 0x000fe20003800000 */
[----:B--2---:R-:W-:-:S05]  /*122b0*/  IMAD.MOV R9, RZ, RZ, -R5 ;  /* 0x000000ffff097224 */ /* 0x004fca00078e0a05 */
        /* <DEDUP_REMOVED lines=29> */
[C---:B------:R-:W-:Y:S02]  /*12490*/  IMAD R10, R0.reuse, UR5, R6 ;  /* 0x00000005000a7c24 */ /* 0x040fe4000f8e0206 */
[--C-:B------:R-:W-:Y:S02]  /*124a0*/  IMAD.MOV.U32 R6, RZ, RZ, R2.reuse ;  /* 0x000000ffff067224 */ /* 0x100fe400078e0002 */
[----:B------:R-:W-:Y:S02]  /*124b0*/  IMAD.MOV R2, RZ, RZ, -R2 ;  /* 0x000000ffff027224 */ /* 0x000fe400078e0a02 */
[----:B------:R-:W-:-:S04]  /*124c0*/  IMAD.WIDE.U32 R6, R0, UR4, R6 ;  /* 0x0000000400067c25 */ /* 0x000fc8000f8e0006 */
[----:B------:R-:W-:Y:S01]  /*124d0*/  IMAD R5, R11, R2, R5 ;  /* 0x000000020b057224 */ /* 0x000fe200078e0205 */
[----:B------:R-:W-:Y:S02]  /*124e0*/  IADD3 R10, R10, R7, RZ ;  /* 0x000000070a0a7210 */ /* 0x000fe40007ffe0ff */
[----:B------:R-:W-:-:S04]  /*124f0*/  LEA R20, P0, R6, R20, 0x2 ;  /* 0x0000001406147211 */ /* 0x000fc800078010ff */
[----:B------:R-:W-:-:S05]  /*12500*/  LEA.HI.X R21, R6, R21, R10, 0x2, P0 ;  /* 0x0000001506157211 */ /* 0x000fca00000f140a */
[----:B------:R1:W5:Y:S04]  /*12510*/  LDG.E R6, desc[UR40][R20.64] ;  /* 0x0000002814067981 */ /* 0x000368000c1e1900 */
.L_x_624:
[----:B------:R-:W2:Y:S01]  /*12520*/  S2R R7, SR_CgaCtaId ;  /* 0x0000000000077919 */ /* 0x000ea20000008800 */
[----:B------:R-:W-:-:S04]  /*12530*/  MOV R2, 0x400 ;  /* 0x0000040000027802 */ /* 0x000fc80000000f00 */
[----:B--2---:R-:W-:Y:S02]  /*12540*/  LEA R2, R7, R2, 0x18 ;  /* 0x0000000207027211 */ /* 0x004fe400078ec0ff */
[----:B------:R-:W-:-:S03]  /*12550*/  SHF.L.U32 R7, R12, 0x1f, RZ ;  /* 0x0000001f0c077819 */ /* 0x000fc600000006ff */
[----:B------:R-:W-:-:S04]  /*12560*/  IMAD R2, R13, 0x8, R2 ;  /* 0x000000080d027824 */ /* 0x000fc800078e0202 */
[----:B------:R-:W2:Y:S02]  /*12570*/  SYNCS.PHASECHK.TRANS64.TRYWAIT P0, [R2+URZ+0x28c40], R7 ;  /* 0x028c4007020075a7 */ /* 0x000ea4000800017f */
[----:B--2---:R-:W-:Y:S05]  /*12580*/  @!P0 BRA `(.L_x_625) ;  /* 0x00000034002c8947 */ /* 0x004fea0003800000 */
.L_x_722:
[----:B------:R-:W3:Y:S02]  /*12590*/  S2R R10, SR_TID.X ;  /* 0x00000000000a7919 */ /* 0x000ee40000002100 */
[----:B---3--:R-:W-:-:S04]  /*125a0*/  LOP3.LUT R10, R10, 0x7f, RZ, 0xc0, !PT ;  /* 0x0000007f0a0a7812 */ /* 0x008fc800078ec0ff */
[----:B------:R-:W-:-:S13]  /*125b0*/  ISETP.NE.AND P1, PT, R10, RZ, PT ;  /* 0x000000ff0a00720c */ /* 0x000fda0003f25270 */
[----:B------:R-:W-:Y:S05]  /*125c0*/  @P1 BRA `(.L_x_626) ;  /* 0x00000000001c1947 */ /* 0x000fea0003800000 */
[----:B------:R-:W3:Y:S02]  /*125d0*/  S2R R10, SR_TID.X ;  /* 0x00000000000a7919 */ /* 0x000ee40000002100 */
[----:B---3--:R-:W-:-:S04]  /*125e0*/  LOP3.LUT R10, R10, 0x1f, RZ, 0xc0, !PT ;  /* 0x0000001f0a0a7812 */ /* 0x008fc800078ec0ff */
[----:B------:R-:W-:Y:S02]  /*125f0*/  ISETP.NE.AND P0, PT, R10, RZ, PT ;  /* 0x000000ff0a00720c */ /* 0x000fe40003f05270 */
[----:B------:R-:W-:-:S04]  /*12600*/  MOV R10, 0x2000 ;  /* 0x00002000000a7802 */ /* 0x000fc80000000f00 */
[----:B------:R3:W-:Y:S07]  /*12610*/  SYNCS.ARRIVE.TRANS64 RZ, [R2+URZ+0x28c30], R10 ;  /* 0x028c300a02ff79a7 */ /* 0x0007ee000800003f */
[----:B------:R-:W-:Y:S05]  /*12620*/  @!P0 BRA `(.L_x_626) ;  /* 0x0000000000048947 */ /* 0x000fea0003800000 */
[----:B------:R-:W-:Y:S01]  /*12630*/  BPT.TRAP 0x1 ;  /* 0x000000040000795c */ /* 0x000fe20000300000 */
.L_x_626:
[----:B---3--:R-:W3:Y:S01]  /*12640*/  LDL R10, [R1] ;  /* 0x00000000010a7983 */ /* 0x008ee20000100800 */
[----:B0-----:R-:W-:-:S03]  /*12650*/  MOV R12, 0x400 ;  /* 0x00000400000c7802 */ /* 0x001fc60000000f00 */
[----:B------:R-:W4:Y:S01]  /*12660*/  LDL R11, [R1+0x10] ;  /* 0x00001000010b7983 */ /* 0x000f220000100800 */
[----:B------:R-:W0:Y:S01]  /*12670*/  S2R R13, SR_CgaCtaId ;  /* 0x00000000000d7919 */ /* 0x000e220000008800 */
        /* <DEDUP_REMOVED lines=8> */
[----:B------:R-:W-:Y:S01]  /*12700*/  UMOV UR7, 0x14f00000 ;  /* 0x14f0000000077882 */ /* 0x000fe20000000000 */
[----:B------:R-:W-:Y:S01]  /*12710*/  UMOV UR10, URZ ;  /* 0x0000003f000a7c82 */ /* 0x000fe20008000000 */
[----:B---3--:R-:W-:-:S05]  /*12720*/  IMAD R10, R10, 0x2000, R12 ;  /* 0x000020000a0a7824 */ /* 0x008fca00078e020c */
[----:B------:R-:W-:Y:S01]  /*12730*/  R2UR UR8, R10 ;  /* 0x000000000a0872ca */ /* 0x000fe200000e0000 */
[----:B----4-:R-:W-:-:S05]  /*12740*/  IMAD R5, R5, 0x40, R11 ;  /* 0x0000004005057824 */ /* 0x010fca00078e020b */
[----:B------:R-:W-:-:S07]  /*12750*/  R2UR UR11, R5 ;  /* 0x00000000050b72ca */ /* 0x000fce00000e0000 */
[----:B------:R-:W-:-:S09]  /*12760*/  UIADD3 UR8, UR8, 0x22400, URZ ;  /* 0x0002240008087890 */ /* 0x000fd2000fffe03f */
[----:B------:R0:W-:Y:S01]  /*12770*/  UTMALDG.4D [UR8], [UR4], desc[UR6] ;  /* 0x00000608040075b4 */ /* 0x0001e20008019000 */
[----:B------:R-:W3:Y:S02]  /*12780*/  SYNCS.PHASECHK.TRANS64.TRYWAIT P0, [R2+URZ+0x28c60], R7 ;  /* 0x028c6007020075a7 */ /* 0x000ee4000800017f */
[----:B0--3--:R-:W-:Y:S05]  /*12790*/  @!P0 BRA `(.L_x_627) ;  /* 0x0000003000bc8947 */ /* 0x009fea0003800000 */
.L_x_723:
[----:B------:R-:W-:Y:S05]  /*127a0*/  @P1 BRA `(.L_x_628) ;  /* 0x00000000001c1947 */ /* 0x000fea0003800000 */
[----:B------:R-:W3:Y:S01]  /*127b0*/  S2R R10, SR_TID.X ;  /* 0x00000000000a7919 */ /* 0x000ee20000002100 */
[----:B0-2---:R-:W-:-:S04]  /*127c0*/  MOV R7, 0x10000 ;  /* 0x0001000000077802 */ /* 0x005fc80000000f00 */
[----:B------:R4:W-:Y:S01]  /*127d0*/  SYNCS.ARRIVE.TRANS64 RZ, [R2+URZ+0x28c50], R7 ;  /* 0x028c500702ff79a7 */ /* 0x0009e2000800003f */
[----:B---3--:R-:W-:-:S04]  /*127e0*/  LOP3.LUT R10, R10, 0x1f, RZ, 0xc0, !PT ;  /* 0x0000001f0a0a7812 */ /* 0x008fc800078ec0ff */
[----:B------:R-:W-:-:S13]  /*127f0*/  ISETP.NE.AND P0, PT, R10, RZ, PT ;  /* 0x000000ff0a00720c */ /* 0x000fda0003f05270 */
[----:B----4-:R-:W-:Y:S05]  /*12800*/  @!P0 BRA `(.L_x_628) ;  /* 0x0000000000048947 */ /* 0x010fea0003800000 */
[----:B------:R-:W-:Y:S01]  /*12810*/  BPT.TRAP 0x1 ;  /* 0x000000040000795c */ /* 0x000fe20000300000 */
.L_x_628:
[----:B0-2---:R-:W2:Y:S01]  /*12820*/  LDL R7, [R1] ;  /* 0x0000000001077983 */ /* 0x005ea20000100800 */
[----:B------:R-:W-:Y:S01]  /*12830*/  MOV R10, 0x400 ;  /* 0x00000400000a7802 */ /* 0x000fe20000000f00 */
[----:B------:R-:W0:Y:S01]  /*12840*/  S2R R11, SR_CgaCtaId ;  /* 0x00000000000b7919 */ /* 0x000e220000008800 */
[----:B------:R-:W-:Y:S01]  /*12850*/  R2UR UR9, R2 ;  /* 0x00000000020972ca */ /* 0x000fe200000e0000 */
[----:B------:R-:W-:Y:S01]  /*12860*/  UIADD3 UR4, UP0, UR38, 0x470, URZ ;  /* 0x0000047026047890 */ /* 0x000fe2000ff1e03f */
[----:B------:R-:W-:Y:S02]  /*12870*/  R2UR UR11, R5 ;  /* 0x00000000050b72ca */ /* 0x000fe400000e0000 */
[----:B------:R-:W-:Y:S02]  /*12880*/  R2UR UR12, R4 ;  /* 0x00000000040c72ca */ /* 0x000fe400000e0000 */
[----:B------:R-:W-:Y:S01]  /*12890*/  R2UR UR13, R6 ;  /* 0x00000000060d72ca */ /* 0x000fe200000e0000 */
[----:B------:R-:W-:Y:S01]  /*128a0*/  UIADD3.X UR5, URZ, UR39, URZ, UP0, !UPT ;  /* 0x000000273f057290 */ /* 0x000fe200087fe43f */
[----:B0-----:R-:W-:-:S05]  /*128b0*/  LEA R10, R11, R10, 0x18 ;  /* 0x0000000a0b0a7211 */ /* 0x001fca00078ec0ff */
        /* <DEDUP_REMOVED lines=43> */
[----:B--2---:R-:W-:Y:S01]  /*12b70*/  NOP ;  /* 0x0000000000007918 */ /* 0x004fe20000000000 */
.L_x_623:
[----:B------:R-:W-:Y:S05]  /*12b80*/  BSYNC B2 ;  /* 0x0000000000027941 */ /* 0x000fea0003800000 */
.L_x_622:
[----:B------:R-:W2:Y:S02]  /*12b90*/  LDL.LU R2, [R1+0x1c] ;  /* 0x00001c0001027983 */ /* 0x000ea40000300800 */
[----:B--2---:R-:W-:-:S07]  /*12ba0*/  VIADD R5, R2, 0xfffffffd ;  /* 0xfffffffd02057836 */ /* 0x004fce0000000000 */
.L_x_621:
[----:B------:R-:W-:Y:S05]  /*12bb0*/  BSYNC B1 ;  /* 0x0000000000017941 */ /* 0x000fea0003800000 */
.L_x_620:
[----:B------:R-:W-:-:S04]  /*12bc0*/  IADD3 R2, -R9, RZ, RZ ;  /* 0x000000ff09027210 */ /* 0x000fc80007ffe1ff */
[----:B------:R-:W-:-:S13]  /*12bd0*/  ISETP.NE.AND P0, PT, R3, R2, PT ;  /* 0x000000020300720c */ /* 0x000fda0003f05270 */
[----:B------:R-:W-:Y:S05]  /*12be0*/  @!P0 BRA `(.L_x_619) ;  /* 0x0000001000388947 */ /* 0x000fea0003800000 */
.L_x_643:
[----:B--2---:R-:W2:Y:S04]  /*12bf0*/  LDL.LU R3, [R1] ;  /* 0x0000000001037983 */ /* 0x004ea80000300800 */
        /* <DEDUP_REMOVED lines=8> */
[----:B------:R-:W-:Y:S06]  /*12c80*/  @!P6 BRA `(.L_x_630) ;  /* 0x0000000400e8e947 */ /* 0x000fec0003800000 */
[----:B------:R-:W-:Y:S01]  /*12c90*/  ULDC.64 UR4, c[0x0][0x3f8] ;  /* 0x0000fe0000047ab9 */ /* 0x000fe20000000a00 */
[----:B------:R-:W-:Y:S01]  /*12ca0*/  IMAD.MOV.U32 R11, RZ, RZ, R5 ;  /* 0x000000ffff0b7224 */ /* 0x000fe200078e0005 */
[----:B------:R-:W-:-:S04]  /*12cb0*/  ISETP.NE.U32.AND P0, PT, RZ, UR4, PT ;  /* 0x00000004ff007c0c */ /* 0x000fc8000bf05070 */
[----:B------:R-:W-:-:S13]  /*12cc0*/  ISETP.NE.AND.EX P0, PT, RZ, UR5, PT, P0 ;  /* 0x00000005ff007c0c */ /* 0x000fda000bf05300 */
        /* <DEDUP_REMOVED lines=8> */
[--C-:B------:R-:W-:Y:S01]  /*12d50*/  SHF.R.S32.HI R3, RZ, 0x1f, R2.reuse ;  /* 0x0000001fff037819 */ /* 0x100fe20000011402 */
[----:B------:R-:W-:-:S04]  /*12d60*/  IMAD.MOV R6, RZ, RZ, -R2 ;  /* 0x000000ffff067224 */ /* 0x000fc800078e0a02 */
[----:B------:R-:W-:Y:S02]  /*12d70*/  IMAD R11, R11, R6, R5 ;  /* 0x000000060b0b7224 */ /* 0x000fe400078e0205 */
[----:B------:R-:W-:Y:S02]  /*12d80*/  IMAD R6, R8, UR6, RZ ;  /* 0x0000000608067c24 */ /* 0x000fe4000f8e02ff */
[----:B------:R-:W-:-:S04]  /*12d90*/  IMAD.WIDE.U32 R2, R0, UR6, R2 ;  /* 0x0000000600027c25 */ /* 0x000fc8000f8e0002 */
[----:B------:R-:W-:-:S04]  /*12da0*/  IMAD R6, R0, UR7, R6 ;  /* 0x0000000700067c24 */ /* 0x000fc8000f8e0206 */
[----:B------:R-:W-:Y:S01]  /*12db0*/  IMAD.IADD R3, R6, 0x1, R3 ;  /* 0x0000000106037824 */ /* 0x000fe200078e0203 */
[----:B------:R-:W-:-:S04]  /*12dc0*/  LEA R6, P0, R2, UR4, 0x2 ;  /* 0x0000000402067c11 */ /* 0x000fc8000f8010ff */
[----:B------:R-:W-:-:S05]  /*12dd0*/  LEA.HI.X R7, R2, UR5, R3, 0x2, P0 ;  /* 0x0000000502077c11 */ /* 0x000fca00080f1403 */
[----:B------:R2:W5:Y:S04]  /*12de0*/  LDG.E R6, desc[UR40][R6.64] ;  /* 0x0000002806067981 */ /* 0x000568000c1e1900 */
.L_x_631:
[----:B------:R-:W3:Y:S01]  /*12df0*/  S2R R3, SR_CgaCtaId ;  /* 0x0000000000037919 */ /* 0x000ee20000008800 */
[----:B------:R-:W-:-:S04]  /*12e00*/  MOV R2, 0x400 ;  /* 0x0000040000027802 */ /* 0x000fc80000000f00 */
[----:B---3--:R-:W-:Y:S02]  /*12e10*/  LEA R2, R3, R2, 0x18 ;  /* 0x0000000203027211 */ /* 0x008fe400078ec0ff */
[----:B------:R-:W-:Y:S02]  /*12e20*/  SHF.L.U32 R3, R10, 0x1f, RZ ;  /* 0x0000001f0a037819 */ /* 0x000fe400000006ff */
[----:B------:R-:W-:-:S04]  /*12e30*/  LEA R2, R9, R2, 0x3 ;  /* 0x0000000209027211 */ /* 0x000fc800078e18ff */
[----:B------:R-:W3:Y:S02]  /*12e40*/  SYNCS.PHASECHK.TRANS64.TRYWAIT P0, [R2+URZ+0x28c40], R3 ;  /* 0x028c4003020075a7 */ /* 0x000ee4000800017f */
[----:B---3--:R-:W-:Y:S05]  /*12e50*/  @!P0 BRA `(.L_x_632) ;  /* 0x0000002c00208947 */ /* 0x008fea0003800000 */
.L_x_724:
[----:B--2---:R-:W2:Y:S02]  /*12e60*/  S2R R7, SR_TID.X ;  /* 0x0000000000077919 */ /* 0x004ea40000002100 */
        /* <DEDUP_REMOVED lines=10> */
.L_x_633:
[----:B0-----:R-:W4:Y:S01]  /*12f10*/  LDL R12, [R1+0x10] ;  /* 0x00001000010c7983 */ /* 0x001f220000100800 */
[----:B--2---:R-:W-:Y:S01]  /*12f20*/  MOV R7, 0x400 ;  /* 0x0000040000077802 */ /* 0x004fe20000000f00 */
[----:B------:R-:W0:Y:S01]  /*12f30*/  S2R R13, SR_CgaCtaId ;  /* 0x00000000000d7919 */ /* 0x000e220000008800 */
[----:B------:R-:W-:Y:S01]  /*12f40*/  R2UR UR9, R2 ;  /* 0x00000000020972ca */ /* 0x000fe200000e0000 */
[----:B------:R-:W-:Y:S01]  /*12f50*/  UIADD3 UR4, UP0, UR38, 0x370, URZ ;  /* 0x0000037026047890 */ /* 0x000fe2000ff1e03f */
[----:B------:R-:W-:Y:S02]  /*12f60*/  R2UR UR12, R4 ;  /* 0x00000000040c72ca */ /* 0x000fe400000e0000 */
[----:B-----5:R-:W-:Y:S01]  /*12f70*/  R2UR UR13, R6 ;  /* 0x00000000060d72ca */ /* 0x020fe200000e0000 */
[----:B------:R-:W-:Y:S01]  /*12f80*/  UIADD3.X UR5, URZ, UR39, URZ, UP0, !UPT ;  /* 0x000000273f057290 */ /* 0x000fe200087fe43f */
[----:B0-----:R-:W-:-:S05]  /*12f90*/  LEA R7, R13, R7, 0x18 ;  /* 0x000000070d077211 */ /* 0x001fca00078ec0ff */
[----:B------:R-:W-:-:S05]  /*12fa0*/  IMAD R7, R9, 0x2000, R7 ;  /* 0x0000200009077824 */ /* 0x000fca00078e0207 */
[----:B------:R-:W-:Y:S01]  /*12fb0*/  R2UR UR8, R7 ;  /* 0x00000000070872ca */ /* 0x000fe200000e0000 */
[----:B------:R-:W-:Y:S01]  /*12fc0*/  UIADD3 UR9, UR9, 0x28c30, URZ ;  /* 0x00028c3009097890 */ /* 0x000fe2000fffe03f */
[----:B------:R-:W-:Y:S01]  /*12fd0*/  UMOV UR6, 0x0 ;  /* 0x0000000000067882 */ /* 0x000fe20000000000 */
[----:B------:R-:W-:Y:S01]  /*12fe0*/  UMOV UR7, 0x14f00000 ;  /* 0x14f0000000077882 */ /* 0x000fe20000000000 */
[----:B------:R-:W-:-:S09]  /*12ff0*/  UMOV UR10, URZ ;  /* 0x0000003f000a7c82 */ /* 0x000fd20008000000 */
[----:B------:R-:W-:Y:S01]  /*13000*/  UIADD3 UR8, UR8, 0x22400, URZ ;  /* 0x0002240008087890 */ /* 0x000fe2000fffe03f */
[----:B----4-:R-:W-:-:S04]  /*13010*/  LEA R7, R11, R12, 0x6 ;  /* 0x0000000c0b077211 */ /* 0x010fc800078e30ff */
[----:B------:R-:W-:-:S13]  /*13020*/  R2UR UR11, R7 ;  /* 0x00000000070b72ca */ /* 0x000fda00000e0000 */
[----:B------:R0:W-:Y:S01]  /*13030*/  UTMALDG.4D [UR8], [UR4], desc[UR6] ;  /* 0x00000608040075b4 */ /* 0x0001e20008019000 */
[----:B------:R-:W2:Y:S02]  /*13040*/  SYNCS.PHASECHK.TRANS64.TRYWAIT P1, [R2+URZ+0x28c60], R3 ;  /* 0x028c6003020075a7 */ /* 0x000ea4000802017f */
[----:B0-2---:R-:W-:Y:S05]  /*13050*/  @!P1 BRA `(.L_x_634) ;  /* 0x0000002800b49947 */ /* 0x005fea0003800000 */
.L_x_725:
[----:B------:R-:W-:Y:S05]  /*13060*/  @P0 BRA `(.L_x_635) ;  /* 0x00000000001c0947 */ /* 0x000fea0003800000 */
[----:B------:R-:W2:Y:S01]  /*13070*/  S2R R11, SR_TID.X ;  /* 0x00000000000b7919 */ /* 0x000ea20000002100 */
[----:B0--3--:R-:W-:-:S04]  /*13080*/  IMAD.MOV.U32 R3, RZ, RZ, 0x10000 ;  /* 0x00010000ff037424 */ /* 0x009fc800078e00ff */
[----:B------:R4:W-:Y:S01]  /*13090*/  SYNCS.ARRIVE.TRANS64 RZ, [R2+URZ+0x28c50], R3 ;  /* 0x028c500302ff79a7 */ /* 0x0009e2000800003f */
[----:B--2---:R-:W-:-:S04]  /*130a0*/  LOP3.LUT R11, R11, 0x1f, RZ, 0xc0, !PT ;  /* 0x0000001f0b0b7812 */ /* 0x004fc800078ec0ff */
[----:B------:R-:W-:-:S13]  /*130b0*/  ISETP.NE.AND P1, PT, R11, RZ, PT ;  /* 0x000000ff0b00720c */ /* 0x000fda0003f25270 */
[----:B----4-:R-:W-:Y:S05]  /*130c0*/  @!P1 BRA `(.L_x_635) ;  /* 0x0000000000049947 */ /* 0x010fea0003800000 */
[----:B------:R-:W-:Y:S01]  /*130d0*/  BPT.TRAP 0x1 ;  /* 0x000000040000795c */ /* 0x000fe20000300000 */
.L_x_635:
[----:B------:R-:W2:Y:S01]  /*130e0*/  S2R R11, SR_CgaCtaId ;  /* 0x00000000000b7919 */ /* 0x000ea20000008800 */
[----:B0--3--:R-:W-:Y:S01]  /*130f0*/  MOV R3, 0x400 ;  /* 0x0000040000037802 */ /* 0x009fe20000000f00 */
        /* <DEDUP_REMOVED lines=15> */
[----:B--2---:R-:W-:-:S05]  /*131f0*/  LEA R3, R11, R3, 0x18 ;  /* 0x000000030b037211 */ /* 0x004fca00078ec0ff */
[----:B------:R-:W-:-:S05]  /*13200*/  IMAD R2, R9, 0x10000, R3 ;  /* 0x0001000009027824 */ /* 0x000fca00078e0203 */
        /* <DEDUP_REMOVED lines=33> */
[----:B--2---:R-:W-:Y:S01]  /*13420*/  NOP ;  /* 0x0000000000007918 */ /* 0x004fe20000000000 */
.L_x_630:
[----:B------:R-:W-:Y:S05]  /*13430*/  BSYNC B1 ;  /* 0x0000000000017941 */ /* 0x000fea0003800000 */
.L_x_629:
        /* <DEDUP_REMOVED lines=14> */
[----:B------:R-:W3:Y:S01]  /*13520*/  LDC R6, c[0x0][0x41c] ;  /* 0x00010700ff067b82 */ /* 0x000ee20000000800 */
[----:B------:R-:W-:Y:S01]  /*13530*/  ULDC.64 UR6, c[0x0][0x408] ;  /* 0x0001020000067ab9 */ /* 0x000fe20000000a00 */
[----:B---3--:R-:W-:-:S13]  /*13540*/  ISETP.NE.AND P0, PT, R6, 0x1, PT ;  /* 0x000000010600780c */ /* 0x008fda0003f05270 */
[----:B------:R-:W3:Y:S02]  /*13550*/  @P0 LDC.64 R2, c[0x0][0x420] ;  /* 0x00010800ff020b82 */ /* 0x000ee40000000a00 */
[----:B---3--:R-:W-:-:S04]  /*13560*/  @P0 IMAD.HI.U32 R7, R9, R2, RZ ;  /* 0x0000000209070227 */ /* 0x008fc800078e00ff */
[----:B------:R-:W-:Y:S01]  /*13570*/  IMAD.MOV.U32 R2, RZ, RZ, R9 ;  /* 0x000000ffff027224 */ /* 0x000fe200078e0009 */
[----:B------:R-:W-:-:S04]  /*13580*/  @P0 SHF.R.U32.HI R2, RZ, R3, R7 ;  /* 0x00000003ff020219 */ /* 0x000fc80000011607 */
[----:B------:R-:W-:-:S05]  /*13590*/  IADD3 R3, -R2, RZ, RZ ;  /* 0x000000ff02037210 */ /* 0x000fca0007ffe1ff */
[----:B------:R-:W-:Y:S01]  /*135a0*/  IMAD R9, R6, R3, R9 ;  /* 0x0000000306097224 */ /* 0x000fe200078e0209 */
[----:B------:R-:W-:Y:S01]  /*135b0*/  SHF.R.S32.HI R3, RZ, 0x1f, R2 ;  /* 0x0000001fff037819 */ /* 0x000fe20000011402 */
[----:B------:R-:W-:-:S04]  /*135c0*/  IMAD R6, R8, UR6, RZ ;  /* 0x0000000608067c24 */ /* 0x000fc8000f8e02ff */
[C---:B------:R-:W-:Y:S02]  /*135d0*/  IMAD R6, R0.reuse, UR7, R6 ;  /* 0x0000000700067c24 */ /* 0x040fe4000f8e0206 */
[----:B------:R-:W-:-:S04]  /*135e0*/  IMAD.WIDE.U32 R2, R0, UR6, R2 ;  /* 0x0000000600027c25 */ /* 0x000fc8000f8e0002 */
[----:B------:R-:W-:Y:S01]  /*135f0*/  IMAD.IADD R3, R6, 0x1, R3 ;  /* 0x0000000106037824 */ /* 0x000fe200078e0203 */
[----:B------:R-:W-:-:S04]  /*13600*/  LEA R6, P0, R2, UR4, 0x2 ;  /* 0x0000000402067c11 */ /* 0x000fc8000f8010ff */
[----:B------:R-:W-:-:S05]  /*13610*/  LEA.HI.X R7, R2, UR5, R3, 0x2, P0 ;  /* 0x0000000502077c11 */ /* 0x000fca00080f1403 */
[----:B------:R3:W5:Y:S04]  /*13620*/  LDG.E R6, desc[UR40][R6.64] ;  /* 0x0000002806067981 */ /* 0x000768000c1e1900 */
.L_x_638:
[----:B------:R-:W4:Y:S01]  /*13630*/  S2R R3, SR_CgaCtaId ;  /* 0x0000000000037919 */ /* 0x000f220000008800 */
[----:B------:R-:W-:-:S04]  /*13640*/  MOV R2, 0x400 ;  /* 0x0000040000027802 */ /* 0x000fc80000000f00 */
[----:B----4-:R-:W-:Y:S02]  /*13650*/  LEA R2, R3, R2, 0x18 ;  /* 0x0000000203027211 */ /* 0x010fe400078ec0ff */
[----:B------:R-:W-:-:S03]  /*13660*/  SHF.L.U32 R3, R10, 0x1f, RZ ;  /* 0x0000001f0a037819 */ /* 0x000fc600000006ff */
[----:B------:R-:W-:-:S04]  /*13670*/  IMAD R2, R11, 0x8, R2 ;  /* 0x000000080b027824 */ /* 0x000fc800078e0202 */
[----:B------:R-:W4:Y:S02]  /*13680*/  SYNCS.PHASECHK.TRANS64.TRYWAIT P0, [R2+URZ+0x28c40], R3 ;  /* 0x028c4003020075a7 */ /* 0x000f24000800017f */
[----:B----4-:R-:W-:Y:S05]  /*13690*/  @!P0 BRA `(.L_x_639) ;  /* 0x0000002400388947 */ /* 0x010fea0003800000 */
.L_x_726:
[----:B---3--:R-:W3:Y:S02]  /*136a0*/  S2R R7, SR_TID.X ;  /* 0x0000000000077919 */ /* 0x008ee40000002100 */
        /* <DEDUP_REMOVED lines=10> */
.L_x_640:
[----:B---3--:R-:W3:Y:S01]  /*13750*/  LDL R7, [R1] ;  /* 0x0000000001077983 */ /* 0x008ee20000100800 */
[----:B--2---:R-:W-:-:S03]  /*13760*/  MOV R11, 0x400 ;  /* 0x00000400000b7802 */ /* 0x004fc60000000f00 */
[----:B------:R-:W2:Y:S01]  /*13770*/  LDL R10, [R1+0x10] ;  /* 0x00001000010a7983 */ /* 0x000ea20000100800 */
[----:B0-----:R-:W0:Y:S01]  /*13780*/  S2R R12, SR_CgaCtaId ;  /* 0x00000000000c7919 */ /* 0x001e220000008800 */
        /* <DEDUP_REMOVED lines=12> */
[----:B--2---:R-:W-:-:S05]  /*13850*/  IMAD R9, R9, 0x40, R10 ;  /* 0x0000004009097824 */ /* 0x004fca00078e020a */
[----:B------:R-:W-:-:S07]  /*13860*/  R2UR UR11, R9 ;  /* 0x00000000090b72ca */ /* 0x000fce00000e0000 */
[----:B------:R-:W-:-:S09]  /*13870*/  UIADD3 UR8, UR8, 0x22400, URZ ;  /* 0x0002240008087890 */ /* 0x000fd2000fffe03f */
[----:B------:R0:W-:Y:S01]  /*13880*/  UTMALDG.4D [UR8], [UR4], desc[UR6] ;  /* 0x00000608040075b4 */ /* 0x0001e20008019000 */
[----:B------:R-:W2:Y:S02]  /*13890*/  SYNCS.PHASECHK.TRANS64.TRYWAIT P1, [R2+URZ+0x28c60], R3 ;  /* 0x028c6003020075a7 */ /* 0x000ea4000802017f */
[----:B0-2---:R-:W-:Y:S05]  /*138a0*/  @!P1 BRA `(.L_x_641) ;  /* 0x0000002000c89947 */ /* 0x005fea0003800000 */
.L_x_727:
[----:B------:R-:W-:Y:S05]  /*138b0*/  @P0 BRA `(.L_x_642) ;  /* 0x00000000001c0947 */ /* 0x000fea0003800000 */
[----:B------:R-:W2:Y:S01]  /*138c0*/  S2R R7, SR_TID.X ;  /* 0x0000000000077919 */ /* 0x000ea20000002100 */
[----:B0---4-:R-:W-:-:S04]  /*138d0*/  MOV R3, 0x10000 ;  /* 0x0001000000037802 */ /* 0x011fc80000000f00 */
[----:B------:R3:W-:Y:S01]  /*138e0*/  SYNCS.ARRIVE.TRANS64 RZ, [R2+URZ+0x28c50], R3 ;  /* 0x028c500302ff79a7 */ /* 0x0007e2000800003f */
[----:B--2---:R-:W-:-:S04]  /*138f0*/  LOP3.LUT R7, R7, 0x1f, RZ, 0xc0, !PT ;  /* 0x0000001f07077812 */ /* 0x004fc800078ec0ff */
[----:B------:R-:W-:-:S13]  /*13900*/  ISETP.NE.AND P1, PT, R7, RZ, PT ;  /* 0x000000ff0700720c */ /* 0x000fda0003f25270 */
[----:B---3--:R-:W-:Y:S05]  /*13910*/  @!P1 BRA `(.L_x_642) ;  /* 0x0000000000049947 */ /* 0x008fea0003800000 */
[----:B------:R-:W-:Y:S01]  /*13920*/  BPT.TRAP 0x1 ;  /* 0x000000040000795c */ /* 0x000fe20000300000 */
.L_x_642:
[----:B0---4-:R-:W2:Y:S01]  /*13930*/  LDL R3, [R1] ;  /* 0x0000000001037983 */ /* 0x011ea20000100800 */
        /* <DEDUP_REMOVED lines=52> */
[----:B---3--:R-:W-:Y:S01]  /*13c80*/  NOP ;  /* 0x0000000000007918 */ /* 0x008fe20000000000 */
.L_x_637:
[----:B------:R-:W-:Y:S05]  /*13c90*/  BSYNC B1 ;  /* 0x0000000000017941 */ /* 0x000fea0003800000 */
.L_x_636:
[C---:B------:R-:W-:Y:S01]  /*13ca0*/  ISETP.GT.AND P0, PT, R5.reuse, 0x1, PT ;  /* 0x000000010500780c */ /* 0x040fe20003f04270 */
[----:B------:R-:W-:-:S12]  /*13cb0*/  VIADD R5, R5, 0xfffffffe ;  /* 0xfffffffe05057836 */ /* 0x000fd80000000000 */
[----:B------:R-:W-:Y:S05]  /*13cc0*/  @P0 BRA `(.L_x_643) ;  /* 0xffffffec00c80947 */ /* 0x000fea000383ffff */
.L_x_619:
[----:B------:R-:W-:Y:S05]  /*13cd0*/  BSYNC B0 ;  /* 0x0000000000007941 */ /* 0x000fea0003800000 */
.L_x_618:
[----:B------:R-:W3:Y:S01]  /*13ce0*/  LDL.LU R3, [R1] ;  /* 0x0000000001037983 */ /* 0x000ee20000300800 */
[----:B------:R-:W-:Y:S01]  /*13cf0*/  BSSY B0, `(.L_x_644) ;  /* 0x0000016000007945 */ /* 0x000fe20003800000 */
[----:B------:R-:W4:Y:S02]  /*13d00*/  S2R R2, SR_TID.X ;  /* 0x0000000000027919 */ /* 0x000f240000002100 */
[----:B----4-:R-:W-:-:S04]  /*13d10*/  LOP3.LUT R2, R2, 0x1f, RZ, 0xc0, !PT ;  /* 0x0000001f02027812 */ /* 0x010fc800078ec0ff */
[----:B------:R-:W-:Y:S02]  /*13d20*/  ISETP.NE.AND P1, PT, R2, RZ, PT ;  /* 0x000000ff0200720c */ /* 0x000fe40003f25270 */
[----:B---3--:R-:W-:-:S04]  /*13d30*/  IADD3 R0, R3, 0x1, RZ ;  /* 0x0000000103007810 */ /* 0x008fc80007ffe0ff */
[----:B------:R-:W-:-:S04]  /*13d40*/  ISETP.NE.AND P0, PT, R0, 0x2, PT ;  /* 0x000000020000780c */ /* 0x000fc80003f05270 */
[----:B------:R-:W-:Y:S02]  /*13d50*/  SEL R2, R0, RZ, P0 ;  /* 0x000000ff00027207 */ /* 0x000fe40000000000 */
[----:B------:R-:W-:-:S03]  /*13d60*/  SEL R0, RZ, 0x1, P0 ;  /* 0x00000001ff007807 */ /* 0x000fc60000000000 */
[----:B------:R3:W-:Y:S01]  /*13d70*/  STL [R1], R2 ;  /* 0x0000000201007387 */ /* 0x0007e20000100800 */
[----:B------:R-:W-:Y:S05]  /*13d80*/  @P1 BRA `(.L_x_645) ;  /* 0x0000000000301947 */ /* 0x000fea0003800000 */
[----:B------:R-:W4:Y:S01]  /*13d90*/  S2R R7, SR_LANEID ;  /* 0x0000000000077919 */ /* 0x000f220000000000 */
[----:B------:R-:W-:Y:S01]  /*13da0*/  VOTEU.ANY UR4, UPT, PT ;  /* 0x0000000000047886 */ /* 0x000fe200038e0100 */
[----:B---3--:R-:W3:Y:S01]  /*13db0*/  LDC.64 R2, c[0x0][0xc38] ;  /* 0x00030e00ff027b82 */ /* 0x008ee20000000a00 */
[----:B------:R-:W4:Y:S08]  /*13dc0*/  FLO.U32 R4, UR4 ;  /* 0x0000000400047d00 */ /* 0x000f3000080e0000 */
[----:B------:R-:W3:Y:S01]  /*13dd0*/  POPC R5, UR4 ;  /* 0x0000000400057d09 */ /* 0x000ee20008000000 */
[----:B----4-:R-:W-:-:S13]  /*13de0*/  ISETP.EQ.U32.AND P0, PT, R4, R7, PT ;  /* 0x000000070400720c */ /* 0x010fda0003f02070 */
[----:B---3--:R-:W3:Y:S01]  /*13df0*/  @P0 ATOMG.E.ADD.STRONG.GPU PT, R3, desc[UR40][R2.64], R5 ;  /* 0x00000005020309a8 */ /* 0x008ee200081ee1e8 */
[----:B------:R-:W4:Y:S02]  /*13e00*/  S2R R6, SR_LTMASK ;  /* 0x0000000000067919 */ /* 0x000f240000003900 */
[----:B----4-:R-:W-:-:S04]  /*13e10*/  LOP3.LUT R6, R6, UR4, RZ, 0xc0, !PT ;  /* 0x0000000406067c12 */ /* 0x010fc8000f8ec0ff */
[----:B------:R-:W4:Y:S01]  /*13e20*/  POPC R7, R6 ;  /* 0x0000000600077309 */ /* 0x000f220000000000 */
[----:B---3--:R-:W4:Y:S02]  /*13e30*/  SHFL.IDX PT, R4, R3, R4, 0x1f ;  /* 0x00001f0403047589 */ /* 0x008f2400000e0000 */
[----:B----4-:R-:W-:-:S07]  /*13e40*/  IADD3 R16, R4, UR36, R7 ;  /* 0x0000002404107c10 */ /* 0x010fce000fffe007 */
.L_x_645:
[----:B------:R-:W-:Y:S05]  /*13e50*/  BSYNC B0 ;  /* 0x0000000000007941 */ /* 0x000fea0003800000 */
.L_x_644:
[----:B---3--:R-:W3:Y:S02]  /*13e60*/  LDL.LU R2, [R1+0x8] ;  /* 0x0000080001027983 */ /* 0x008ee40000300800 */
[----:B---3--:R-:W-:-:S05]  /*13e70*/  LOP3.LUT R2, R2, R0, RZ, 0x3c, !PT ;  /* 0x0000000002027212 */ /* 0x008fca00078e3cff */
[----:B------:R3:W-:Y:S02]  /*13e80*/  STL [R1+0x8], R2 ;  /* 0x0000080201007387 */ /* 0x0007e40000100800 */
.L_x_601:
[----:B------:R-:W-:Y:S05]  /*13e90*/  BSYNC B6 ;  /* 0x0000000000067941 */ /* 0x000fea0003800000 */
.L_x_599:
[----:B------:R-:W-:-:S03]  /*13ea0*/  UMOV UR4, 0xffffffff ;  /* 0xffffffff00047882 */ /* 0x000fc60000000000 */
[----:B------:R-:W-:Y:S05]  /*13eb0*/  BRA.DIV UR4, `(.L_x_646) ;  /* 0x0000001e04587947 */ /* 0x000fea000b800000 */
[----:B------:R4:W0:Y:S04]  /*13ec0*/  SHFL.IDX PT, R4, R16, RZ, 0x1f ;  /* 0x00001fff10047589 */ /* 0x00082800000e0000 */
[----:B------:R4:W0:Y:S02]  /*13ed0*/  SHFL.IDX PT, R6, R16, 0x1, 0x1f ;  /* 0x00201f0010067f89 */ /* 0x00082400000e0000 */
.L_x_731:
[----:B------:R-:W0:Y:S01]  /*13ee0*/  S2R R0, SR_TID.X ;  /* 0x0000000000007919 */ /* 0x000e220000002100 */
[----:B------:R-:W-:Y:S01]  /*13ef0*/  ULDC UR4, c[0x0][0xc14] ;  /* 0x0003050000047ab9 */ /* 0x000fe20000000800 */
[----:B------:R-:W-:Y:S01]  /*13f00*/  BSSY B0, `(.L_x_647) ;  /* 0x000000b000007945 */ /* 0x000fe20003800000 */
[----:B------:R-:W-:Y:S02]  /*13f10*/  MOV R17, RZ ;  /* 0x000000ff00117202 */ /* 0x000fe40000000f00 */
[----:B01----:R-:W-:Y:S01]  /*13f20*/  LOP3.LUT R8, R0, 0x1f, RZ, 0xc0, !PT ;  /* 0x0000001f00087812 */ /* 0x003fe200078ec0ff */
[----:B------:R-:W-:-:S03]  /*13f30*/  IMAD.U32 R0, RZ, RZ, UR4 ;  /* 0x00000004ff007e24 */ /* 0x000fc6000f8e00ff */
[C---:B------:R-:W-:Y:S01]  /*13f40*/  ISETP.NE.AND P0, PT, R8.reuse, 0x1f, PT ;  /* 0x0000001f0800780c */ /* 0x040fe20003f05270 */
[----:B------:R-:W-:-:S05]  /*13f50*/  IMAD.IADD R5, R8, 0x1, R19 ;  /* 0x0000000108057824 */ /* 0x000fca00078e0213 */
[----:B------:R-:W-:-:S13]  /*13f60*/  ISETP.GE.OR P0, PT, R5, R0, !P0 ;  /* 0x000000000500720c */ /* 0x000fda0004706670 */
[----:B------:R-:W-:Y:S05]  /*13f70*/  @P0 BRA `(.L_x_648) ;  /* 0x00000000000c0947 */ /* 0x000fea0003800000 */
[----:B---3--:R-:W0:Y:S02]  /*13f80*/  LDC.64 R2, c[0x0][0xc58] ;  /* 0x00031600ff027b82 */ /* 0x008e240000000a00 */
[----:B0-----:R-:W-:-:S05]  /*13f90*/  IMAD.WIDE R2, R5, 0x4, R2 ;  /* 0x0000000405027825 */ /* 0x001fca00078e0202 */
[----:B------:R0:W5:Y:S02]  /*13fa0*/  LDG.E R17, desc[UR40][R2.64] ;  /* 0x0000002802117981 */ /* 0x000164000c1e1900 */
.L_x_648:
[----:B------:R-:W-:Y:S05]  /*13fb0*/  BSYNC B0 ;  /* 0x0000000000007941 */ /* 0x000fea0003800000 */
.L_x_647:
[----:B------:R-:W-:-:S03]  /*13fc0*/  UMOV UR4, 0xffffffff ;  /* 0xffffffff00047882 */ /* 0x000fc60000000000 */
[----:B------:R-:W-:Y:S05]  /*13fd0*/  BRA.DIV UR4, `(.L_x_649) ;  /* 0x0000001e045c7947 */ /* 0x000fea000b800000 */
[----:B-----5:R-:W1:Y:S01]  /*13fe0*/  SHFL.UP PT, R14, R17, 0x1, RZ ;  /* 0x04200000110e7989 */ /* 0x020e6200000e00ff */
[C---:B------:R-:W-:Y:S02]  /*13ff0*/  ISETP.NE.AND P0, PT, R8.reuse, RZ, PT ;  /* 0x000000ff0800720c */ /* 0x040fe40003f05270 */
[----:B------:R-:W-:Y:S02]  /*14000*/  ISETP.GE.U32.AND P1, PT, R8, 0x2, PT ;  /* 0x000000020800780c */ /* 0x000fe40003f26070 */
[----:B-1----:R-:W-:Y:S02]  /*14010*/  SEL R14, R14, RZ, P0 ;  /* 0x000000ff0e0e7207 */ /* 0x002fe40000000000 */
[----:B------:R-:W-:-:S03]  /*14020*/  ISETP.GE.U32.AND P0, PT, R8, 0x4, PT ;  /* 0x000000040800780c */ /* 0x000fc60003f06070 */
[----:B------:R-:W-:-:S05]  /*14030*/  IMAD.IADD R13, R17, 0x1, R14 ;  /* 0x00000001110d7824 */ /* 0x000fca00078e020e */
[----:B------:R-:W1:Y:S02]  /*14040*/  SHFL.UP PT, R14, R13, 0x2, RZ ;  /* 0x044000000d0e7989 */ /* 0x000e6400000e00ff */
[----:B-1----:R-:W-:Y:S02]  /*14050*/  SEL R14, R14, RZ, P1 ;  /* 0x000000ff0e0e7207 */ /* 0x002fe40000800000 */
[----:B------:R-:W-:-:S03]  /*14060*/  ISETP.GE.U32.AND P1, PT, R8, 0x8, PT ;  /* 0x000000080800780c */ /* 0x000fc60003f26070 */
[----:B0-----:R-:W-:-:S05]  /*14070*/  IMAD.IADD R3, R13, 0x1, R14 ;  /* 0x000000010d037824 */ /* 0x001fca00078e020e */
[----:B------:R-:W0:Y:S02]  /*14080*/  SHFL.UP PT, R14, R3, 0x4, RZ ;  /* 0x04800000030e7989 */ /* 0x000e2400000e00ff */
[----:B0-----:R-:W-:Y:S02]  /*14090*/  SEL R14, R14, RZ, P0 ;  /* 0x000000ff0e0e7207 */ /* 0x001fe40000000000 */
[----:B------:R-:W-:Y:S02]  /*140a0*/  ISETP.GE.U32.AND P0, PT, R8, 0x10, PT ;  /* 0x000000100800780c */ /* 0x000fe40003f06070 */
[----:B------:R-:W-:-:S05]  /*140b0*/  IADD3 R5, R3, R14, RZ ;  /* 0x0000000e03057210 */ /* 0x000fca0007ffe0ff */
[----:B------:R-:W0:Y:S02]  /*140c0*/  SHFL.UP PT, R14, R5, 0x8, RZ ;  /* 0x05000000050e7989 */ /* 0x000e2400000e00ff */
[----:B0-----:R-:W-:-:S05]  /*140d0*/  SEL R14, R14, RZ, P1 ;  /* 0x000000ff0e0e7207 */ /* 0x001fca0000800000 */
[----:B------:R-:W-:-:S05]  /*140e0*/  IMAD.IADD R7, R5, 0x1, R14 ;  /* 0x0000000105077824 */ /* 0x000fca00078e020e */
[----:B------:R-:W3:Y:S02]  /*140f0*/  SHFL.UP PT, R14, R7, 0x10, RZ ;  /* 0x06000000070e7989 */ /* 0x000ee400000e00ff */
[----:B---3--:R-:W-:-:S05]  /*14100*/  SEL R2, R14, RZ, P0 ;  /* 0x000000ff0e027207 */ /* 0x008fca0000000000 */
[----:B------:R-:W-:-:S05]  /*14110*/  IMAD.IADD R2, R7, 0x1, R2 ;  /* 0x0000000107027824 */ /* 0x000fca00078e0202 */
[----:B------:R0:W1:Y:S02]  /*14120*/  SHFL.IDX PT, R14, R2, 0x1f, 0x1f ;  /* 0x03e01f00020e7f89 */ /* 0x00006400000e0000 */
.L_x_739:
[----:B------:R-:W-:Y:S02]  /*14130*/  ULDC UR4, c[0x0][0xc10] ;  /* 0x0003040000047ab9 */ /* 0x000fe40000000800 */
[----:B----4-:R-:W-:-:S05]  /*14140*/  MOV R16, UR4 ;  /* 0x0000000400107c02 */ /* 0x010fca0008000f00 */
[----:B-1----:R-:W-:-:S04]  /*14150*/  IMAD R3, R14, R16, RZ ;  /* 0x000000100e037224 */ /* 0x002fc800078e02ff */
[----:B------:R-:W-:-:S05]  /*14160*/  IMAD.IADD R6, R6, 0x1, R3 ;  /* 0x0000000106067824 */ /* 0x000fca00078e0203 */
[----:B------:R-:W-:-:S13]  /*14170*/  ISETP.GT.AND P0, PT, R6, R4, PT ;  /* 0x000000040600720c */ /* 0x000fda0003f04270 */
[----:B------:R-:W-:Y:S05]  /*14180*/  @P0 BRA `(.L_x_650) ;  /* 0x0000000000b40947 */ /* 0x000fea0003800000 */
[----:B------:R-:W1:Y:S02]  /*14190*/  LDC R0, c[0x0][0xc14] ;  /* 0x00030500ff007b82 */ /* 0x000e640000000800 */
.L_x_655:
[----:B------:R-:W-:-:S05]  /*141a0*/  VIADD R19, R19, 0x1f ;  /* 0x0000001f13137836 */ /* 0x000fca0000000000 */
[----:B-1----:R-:W-:-:S13]  /*141b0*/  ISETP.GE.AND P0, PT, R19, R0, PT ;  /* 0x000000001300720c */ /* 0x002fda0003f06270 */
[----:B------:R-:W-:Y:S05]  /*141c0*/  @P0 BRA `(.L_x_651) ;  /* 0x00000004005c0947 */ /* 0x000fea0003800000 */
[----:B0-----:R-:W0:Y:S01]  /*141d0*/  S2R R2, SR_TID.X ;  /* 0x0000000000027919 */ /* 0x001e220000002100 */
[----:B------:R-:W-:Y:S01]  /*141e0*/  BSSY B0, `(.L_x_652) ;  /* 0x000000a000007945 */ /* 0x000fe20003800000 */
[----:B------:R-:W-:Y:S01]  /*141f0*/  IMAD.MOV.U32 R17, RZ, RZ, RZ ;  /* 0x000000ffff117224 */ /* 0x000fe200078e00ff */
[----:B0-----:R-:W-:-:S04]  /*14200*/  LOP3.LUT R8, R2, 0x1f, RZ, 0xc0, !PT ;  /* 0x0000001f02087812 */ /* 0x001fc800078ec0ff */
[C---:B------:R-:W-:Y:S02]  /*14210*/  ISETP.NE.AND P1, PT, R8.reuse, 0x1f, PT ;  /* 0x0000001f0800780c */ /* 0x040fe40003f25270 */
[----:B------:R-:W-:-:S04]  /*14220*/  IADD3 R5, R8, R19, RZ ;  /* 0x0000001308057210 */ /* 0x000fc80007ffe0ff */
[----:B------:R-:W-:-:S13]  /*14230*/  ISETP.GE.OR P0, PT, R5, R0, !P1 ;  /* 0x000000000500720c */ /* 0x000fda0004f06670 */
[----:B------:R-:W-:Y:S05]  /*14240*/  @P0 BRA `(.L_x_653) ;  /* 0x00000000000c0947 */ /* 0x000fea0003800000 */
[----:B------:R-:W0:Y:S02]  /*14250*/  LDC.64 R2, c[0x0][0xc58] ;  /* 0x00031600ff027b82 */ /* 0x000e240000000a00 */
[----:B0-----:R-:W-:-:S05]  /*14260*/  IMAD.WIDE R2, R5, 0x4, R2 ;  /* 0x0000000405027825 */ /* 0x001fca00078e0202 */
[----:B------:R0:W5:Y:S02]  /*14270*/  LDG.E R17, desc[UR40][R2.64] ;  /* 0x0000002802117981 */ /* 0x000164000c1e1900 */
.L_x_653:
[----:B------:R-:W-:Y:S05]  /*14280*/  BSYNC B0 ;  /* 0x0000000000007941 */ /* 0x000fea0003800000 */
.L_x_652:
        /* <DEDUP_REMOVED lines=10> */
[----:B------:R-:W-:Y:S02]  /*14330*/  ISETP.GE.U32.AND P1, PT, R8, 0x8, PT ;  /* 0x000000080800780c */ /* 0x000fe40003f26070 */
[----:B0-----:R-:W-:-:S05]  /*14340*/  IADD3 R3, R13, R14, RZ ;  /* 0x0000000e0d037210 */ /* 0x001fca0007ffe0ff */
        /* <DEDUP_REMOVED lines=10> */
[----:B------:R0:W1:Y:S02]  /*143f0*/  SHFL.IDX PT, R14, R2, 0x1f, 0x1f ;  /* 0x03e01f00020e7f89 */ /* 0x00006400000e0000 */
.L_x_747:
[----:B------:R-:W-:Y:S02]  /*14400*/  ULDC UR4, c[0x0][0xc10] ;  /* 0x0003040000047ab9 */ /* 0x000fe40000000800 */
[----:B------:R-:W-:-:S04]  /*14410*/  IMAD.U32 R16, RZ, RZ, UR4 ;  /* 0x00000004ff107e24 */ /* 0x000fc8000f8e00ff */
[----:B-1----:R-:W-:-:S04]  /*14420*/  IMAD R3, R14, R16, RZ ;  /* 0x000000100e037224 */ /* 0x002fc800078e02ff */
[----:B------:R-:W-:-:S05]  /*14430*/  IMAD.IADD R6, R3, 0x1, R6 ;  /* 0x0000000103067824 */ /* 0x000fca00078e0206 */
[----:B------:R-:W-:-:S13]  /*14440*/  ISETP.GT.AND P0, PT, R6, R4, PT ;  /* 0x000000040600720c */ /* 0x000fda0003f04270 */
[----:B------:R-:W-:Y:S05]  /*14450*/  @!P0 BRA `(.L_x_655) ;  /* 0xfffffffc00508947 */ /* 0x000fea000383ffff */
.L_x_650:
[----:B------:R-:W-:Y:S01]  /*14460*/  IADD3 R6, -R3, R6, RZ ;  /* 0x0000000603067210 */ /* 0x000fe20007ffe1ff */
[----:B------:R-:W-:-:S04]  /*14470*/  UMOV UR4, 0xffffffff ;  /* 0xffffffff00047882 */ /* 0x000fc80000000000 */
[----:B------:R-:W-:-:S05]  /*14480*/  IMAD R3, R2, R16, R6 ;  /* 0x0000001002037224 */ /* 0x000fca00078e0206 */
[----:B------:R-:W-:Y:S01]  /*14490*/  ISETP.GT.AND P6, PT, R3, R4, PT ;  /* 0x000000040300720c */ /* 0x000fe20003fc4270 */
[----:B------:R-:W-:-:S12]  /*144a0*/  BRA.DIV UR4, `(.L_x_656) ;  /* 0x0000001e04c87947 */ /* 0x000fd8000b800000 */
[----:B------:R-:W-:-:S04]  /*144b0*/  VOTE.ANY R3, PT, !P6 ;  /* 0x0000000000037806 */ /* 0x000fc800070e0100 */
[----:B------:R-:W1:Y:S02]  /*144c0*/  POPC R5, R3 ;  /* 0x0000000300057309 */ /* 0x000e640000000000 */
[----:B-1----:R1:W3:Y:S02]  /*144d0*/  SHFL.IDX PT, R17, R17, R5, 0x1f ;  /* 0x00001f0511117589 */ /* 0x0022e400000e0000 */
.L_x_751:
[----:B------:R-:W-:Y:S01]  /*144e0*/  ISETP.NE.AND P0, PT, R3, RZ, PT ;  /* 0x000000ff0300720c */ /* 0x000fe20003f05270 */
[----:B------:R-:W-:-:S12]  /*144f0*/  IMAD.MOV.U32 R14, RZ, RZ, RZ ;  /* 0x000000ffff0e7224 */ /* 0x000fd800078e00ff */
[----:B------:R-:W-:Y:S05]  /*14500*/  @!P0 BRA `(.L_x_657) ;  /* 0x0000000000108947 */ /* 0x000fea0003800000 */
[----:B------:R-:W-:Y:S01]  /*14510*/  UMOV UR4, 0xffffffff ;  /* 0xffffffff00047882 */ /* 0x000fe20000000000 */
[----:B------:R-:W-:Y:S02]  /*14520*/  VIADD R12, R5, 0xffffffff ;  /* 0xffffffff050c7836 */ /* 0x000fe40000000000 */
[----:B------:R-:W-:Y:S05]  /*14530*/  BRA.DIV UR4, `(.L_x_658) ;  /* 0x0000001e04ec7947 */ /* 0x000fea000b800000 */
[----:B------:R4:W0:Y:S02]  /*14540*/  SHFL.IDX PT, R14, R2, R12, 0x1f ;  /* 0x00001f0c020e7589 */ /* 0x00082400000e0000 */
.L_x_657:
[----:B0-----:R-:W-:Y:S01]  /*14550*/  IMAD R16, R14, R16, R6 ;  /* 0x000000100e107224 */ /* 0x001fe200078e0206 */
[----:B---3--:R-:W-:Y:S01]  /*14560*/  IABS R6, R17 ;  /* 0x0000001100067213 */ /* 0x008fe20000000000 */
[----:B----4-:R-:W-:Y:S02]  /*14570*/  IMAD.MOV.U32 R2, RZ, RZ, RZ ;  /* 0x000000ffff027224 */ /* 0x010fe400078e00ff */
[----:B------:R-:W-:Y:S01]  /*14580*/  IMAD.IADD R19, R5, 0x1, R19 ;  /* 0x0000000105137824 */ /* 0x000fe200078e0213 */
[----:B------:R-:W0:Y:S08]  /*14590*/  I2F.RP R7, R6 ;  /* 0x0000000600077306 */ /* 0x000e300000209400 */
[----:B0-----:R-:W0:Y:S02]  /*145a0*/  MUFU.RCP R7, R7 ;  /* 0x0000000700077308 */ /* 0x001e240000001000 */
[----:B0-----:R-:W-:-:S06]  /*145b0*/  IADD3 R8, R7, 0xffffffe, RZ ;  /* 0x0ffffffe07087810 */ /* 0x001fcc0007ffe0ff */
[----:B------:R-:W0:Y:S02]  /*145c0*/  F2I.FTZ.U32.TRUNC.NTZ R3, R8 ;  /* 0x0000000800037305 */ /* 0x000e24000021f000 */
[----:B0-----:R-:W-:-:S04]  /*145d0*/  IMAD.MOV R9, RZ, RZ, -R3 ;  /* 0x000000ffff097224 */ /* 0x001fc800078e0a03 */
[----:B------:R-:W-:-:S04]  /*145e0*/  IMAD R9, R9, R6, RZ ;  /* 0x0000000609097224 */ /* 0x000fc800078e02ff */
        /* <DEDUP_REMOVED lines=9> */
[----:B------:R-:W-:Y:S01]  /*14680*/  @!P0 IMAD.IADD R7, R7, 0x1, -R6 ;  /* 0x0000000107078824 */ /* 0x000fe200078e0a06 */
[----:B------:R-:W-:-:S04]  /*14690*/  @!P0 IADD3 R3, R3, 0x1, RZ ;  /* 0x0000000103038810 */ /* 0x000fc80007ffe0ff */
[----:B------:R-:W-:-:S13]  /*146a0*/  ISETP.GE.U32.AND P0, PT, R7, R6, PT ;  /* 0x000000060700720c */ /* 0x000fda0003f06070 */
[----:B------:R-:W-:Y:S01]  /*146b0*/  @P0 VIADD R3, R3, 0x1 ;  /* 0x0000000103030836 */ /* 0x000fe20000000000 */
[----:B------:R-:W-:-:S13]  /*146c0*/  ISETP.GE.AND P0, PT, R4, RZ, PT ;  /* 0x000000ff0400720c */ /* 0x000fda0003f06270 */
[----:B------:R-:W-:Y:S01]  /*146d0*/  @!P0 IMAD.MOV R3, RZ, RZ, -R3 ;  /* 0x000000ffff038224 */ /* 0x000fe200078e0a03 */
[----:B------:R-:W-:-:S13]  /*146e0*/  ISETP.NE.AND P0, PT, R17, RZ, PT ;  /* 0x000000ff1100720c */ /* 0x000fda0003f05270 */
[----:B------:R-:W-:-:S04]  /*146f0*/  @!P0 LOP3.LUT R3, RZ, R17, RZ, 0x33, !PT ;  /* 0x00000011ff038212 */ /* 0x000fc800078e33ff */
[----:B------:R-:W-:Y:S01]  /*14700*/  IADD3 R4, -R3, RZ, RZ ;  /* 0x000000ff03047210 */ /* 0x000fe20007ffe1ff */
[----:B------:R-:W-:-:S04]  /*14710*/  IMAD.MOV.U32 R18, RZ, RZ, R3 ;  /* 0x000000ffff127224 */ /* 0x000fc800078e0003 */
[----:B------:R-:W-:Y:S01]  /*14720*/  IMAD R17, R17, R4, R2 ;  /* 0x0000000411117224 */ /* 0x000fe200078e0202 */
[----:B------:R-:W-:Y:S06]  /*14730*/  BRA `(.L_x_659) ;  /* 0x00000000001c7947 */ /* 0x000fec0003800000 */
.L_x_651:
[----:B------:R-:W-:Y:S01]  /*14740*/  UMOV UR4, URZ ;  /* 0x0000003f00047c82 */ /* 0x000fe20008000000 */
[----:B------:R-:W-:Y:S01]  /*14750*/  UMOV UR5, URZ ;  /* 0x0000003f00057c82 */ /* 0x000fe20008000000 */
[----:B------:R-:W-:Y:S01]  /*14760*/  ULDC UR6, c[0x0][0xc14] ;  /* 0x0003050000067ab9 */ /* 0x000fe20000000800 */
[----:B------:R-:W-:Y:S01]  /*14770*/  MOV R16, R4 ;  /* 0x0000000400107202 */ /* 0x000fe20000000f00 */
[----:B------:R-:W-:Y:S01]  /*14780*/  IMAD.U32 R17, RZ, RZ, UR4 ;  /* 0x00000004ff117e24 */ /* 0x000fe2000f8e00ff */
[----:B------:R-:W-:Y:S01]  /*14790*/  MOV R19, UR6 ;  /* 0x0000000600137c02 */ /* 0x000fe20008000f00 */
[----:B------:R-:W-:-:S07]  /*147a0*/  IMAD.U32 R18, RZ, RZ, UR5 ;  /* 0x00000005ff127e24 */ /* 0x000fce000f8e00ff */
.L_x_659:
        /* <DEDUP_REMOVED lines=12> */
.L_x_578:
[----:B0-----:R-:W4:Y:S01]  /*14870*/  LDL.LU R0, [R1+0x28] ;  /* 0x0000280001007983 */ /* 0x001f220000300800 */
[----:B------:R-:W-:Y:S01]  /*14880*/  BSSY B0, `(.L_x_661) ;  /* 0x000000b000007945 */ /* 0x000fe20003800000 */
[----:B-1----:R-:W0:Y:S01]  /*14890*/  S2R R5, SR_CgaCtaId ;  /* 0x0000000000057919 */ /* 0x002e220000008800 */
[----:B----4-:R-:W-:-:S05]  /*148a0*/  VIADD R0, R0, 0x1 ;  /* 0x0000000100007836 */ /* 0x010fca0000000000 */
[----:B---3--:R-:W-:-:S04]  /*148b0*/  LEA.HI R2, R0, R0, RZ, 0x1 ;  /* 0x0000000000027211 */ /* 0x008fc800078f08ff */
[----:B------:R-:W-:-:S05]  /*148c0*/  LOP3.LUT R3, R2, 0xfffffffe, RZ, 0xc0, !PT ;  /* 0xfffffffe02037812 */ /* 0x000fca00078ec0ff */
[----:B------:R-:W-:Y:S01]  /*148d0*/  IMAD.IADD R3, R0, 0x1, -R3 ;  /* 0x0000000100037824 */ /* 0x000fe200078e0a03 */
[----:B------:R-:W-:-:S04]  /*148e0*/  MOV R0, 0x400 ;  /* 0x0000040000007802 */ /* 0x000fc80000000f00 */
[----:B0-----:R-:W-:Y:S02]  /*148f0*/  LEA R0, R5, R0, 0x18 ;  /* 0x0000000005007211 */ /* 0x001fe400078ec0ff */
[----:B------:R-:W-:-:S04]  /*14900*/  SHF.L.U32 R3, R3, 0x1f, RZ ;  /* 0x0000001f03037819 */ /* 0x000fc800000006ff */
[----:B------:R-:W0:Y:S02]  /*14910*/  SYNCS.PHASECHK.TRANS64.TRYWAIT P0, [R0+URZ+0x28c20], R3 ;  /* 0x028c2003000075a7 */ /* 0x000e24000800017f */
[----:B0-----:R-:W-:Y:S05]  /*14920*/  @!P0 BRA `(.L_x_662) ;  /* 0x0000001c00148947 */ /* 0x001fea0003800000 */
.L_x_754:
[----:B------:R-:W-:Y:S05]  /*14930*/  BSYNC B0 ;  /* 0x0000000000007941 */ /* 0x000fea0003800000 */
.L_x_661:
[----:B------:R-:W-:-:S03]  /*14940*/  UMOV UR4, 0xffffffff ;  /* 0xffffffff00047882 */ /* 0x000fc60000000000 */
[----:B------:R-:W-:Y:S05]  /*14950*/  BRA.DIV UR4, `(.L_x_663) ;  /* 0x0000001e041c7947 */ /* 0x000fea000b800000 */
[----:B------:R-:W1:Y:S02]  /*14960*/  S2R R2, SR_TID.X ;  /* 0x0000000000027919 */ /* 0x000e640000002100 */
[----:B-1----:R-:W-:-:S04]  /*14970*/  SHF.R.U32.HI R2, RZ, 0x5, R2 ;  /* 0x00000005ff027819 */ /* 0x002fc80000011602 */
[----:B------:R-:W-:-:S05]  /*14980*/  LOP3.LUT R2, R2, 0x3, RZ, 0xc0, !PT ;  /* 0x0000000302027812 */ /* 0x000fca00078ec0ff */
[----:B------:R1:W3:Y:S02]  /*14990*/  SHFL.IDX PT, R14, R2, RZ, 0x1f ;  /* 0x00001fff020e7589 */ /* 0x0002e400000e0000 */
.L_x_757:
[----:B---3--:R-:W-:-:S13]  /*149a0*/  ISETP.NE.AND P0, PT, R14, RZ, PT ;  /* 0x000000ff0e00720c */ /* 0x008fda0003f05270 */
[----:B------:R-:W-:Y:S05]  /*149b0*/  @P0 BRA `(.L_x_447) ;  /* 0x0000000000940947 */ /* 0x000fea0003800000 */
[----:B------:R-:W-:-:S03]  /*149c0*/  UMOV UR4, 0xffffffff ;  /* 0xffffffff00047882 */ /* 0x000fc60000000000 */
[----:B------:R-:W-:Y:S05]  /*149d0*/  BRA.DIV UR4, `(.L_x_664) ;  /* 0x0000001e04307947 */ /* 0x000fea000b800000 */
[----:B------:R-:W-:-:S13]  /*149e0*/  ELECT P6, URZ, PT ;  /* 0x00000000003f782f */ /* 0x000fda00038c0000 */
.L_x_760:
[----:B------:R-:W-:Y:S05]  /*149f0*/  @!P6 BRA `(.L_x_447) ;  /* 0x000000000084e947 */ /* 0x000fea0003800000 */
[----:B-1----:R-:W3:Y:S02]  /*14a00*/  LDL.LU R2, [R1+0x38] ;  /* 0x0000380001027983 */ /* 0x002ee40000300800 */
[----:B---3--:R-:W-:-:S04]  /*14a10*/  LOP3.LUT R2, R2, 0x2, RZ, 0xfc, !PT ;  /* 0x0000000202027812 */ /* 0x008fc800078efcff */
[----:B------:R-:W-:-:S13]  /*14a20*/  ISETP.NE.AND P2, PT, R2, 0x3, PT ;  /* 0x000000030200780c */ /* 0x000fda0003f45270 */
[----:B------:R-:W-:Y:S05]  /*14a30*/  @!P2 BRA `(.L_x_665) ;  /* 0x000000000004a947 */ /* 0x000fea0003800000 */
[----:B------:R-:W-:Y:S01]  /*14a40*/  BPT.TRAP 0x1 ;  /* 0x000000040000795c */ /* 0x000fe20000300000 */
.L_x_665:
[----:B0-----:R-:W3:Y:S04]  /*14a50*/  LDL R3, [R1] ;  /* 0x0000000001037983 */ /* 0x001ee80000100800 */
[----:B------:R-:W4:Y:S01]  /*14a60*/  LDL.LU R7, [R1+0x8] ;  /* 0x0000080001077983 */ /* 0x000f220000300800 */
[----:B------:R-:W-:-:S05]  /*14a70*/  IADD3 R2, R0, 0x28c40, RZ ;  /* 0x00028c4000027810 */ /* 0x000fca0007ffe0ff */
[C---:B---3--:R-:W-:Y:S02]  /*14a80*/  IMAD R6, R3.reuse, 0x8, R2 ;  /* 0x0000000803067824 */ /* 0x048fe400078e0202 */
[----:B------:R-:W-:Y:S01]  /*14a90*/  VIADD R3, R3, 0x1 ;  /* 0x0000000103037836 */ /* 0x000fe20000000000 */
[----:B----4-:R-:W-:-:S04]  /*14aa0*/  SHF.L.U32 R5, R7, 0x1f, RZ ;  /* 0x0000001f07057819 */ /* 0x010fc800000006ff */
[C---:B------:R-:W-:Y:S01]  /*14ab0*/  ISETP.NE.AND P1, PT, R3.reuse, 0x2, PT ;  /* 0x000000020300780c */ /* 0x040fe20003f25270 */
[----:B------:R-:W0:Y:S03]  /*14ac0*/  SYNCS.PHASECHK.TRANS64.TRYWAIT P0, [R6+URZ], R5 ;  /* 0x00000005060075a7 */ /* 0x000e26000800017f */
[----:B------:R-:W-:Y:S02]  /*14ad0*/  SEL R4, RZ, 0x1, P1 ;  /* 0x00000001ff047807 */ /* 0x000fe40000800000 */
[----:B------:R-:W-:Y:S02]  /*14ae0*/  SEL R3, R3, RZ, P1 ;  /* 0x000000ff03037207 */ /* 0x000fe40000800000 */
[----:B------:R-:W-:Y:S02]  /*14af0*/  LOP3.LUT R4, R7, R4, RZ, 0x3c, !PT ;  /* 0x0000000407047212 */ /* 0x000fe400078e3cff */
[----:B------:R-:W-:-:S02]  /*14b00*/  LEA R7, R3, R2, 0x3 ;  /* 0x0000000203077211 */ /* 0x000fc400078e18ff */
[----:B------:R-:W-:Y:S01]  /*14b10*/  SHF.L.U32 R2, R4, 0x1f, RZ ;  /* 0x0000001f04027819 */ /* 0x000fe200000006ff */
[----:B0-----:R-:W-:Y:S06]  /*14b20*/  @!P0 BRA `(.L_x_666) ;  /* 0x0000001800fc8947 */ /* 0x001fec0003800000 */
.L_x_761:
[----:B------:R-:W1:Y:S02]  /*14b30*/  SYNCS.PHASECHK.TRANS64.TRYWAIT P0, [R7+URZ], R2 ;  /* 0x00000002070075a7 */ /* 0x000e64000800017f */
[----:B-1----:R-:W-:Y:S05]  /*14b40*/  @!P0 BRA `(.L_x_667) ;  /* 0x0000001c00088947 */ /* 0x002fea0003800000 */
.L_x_762:
[----:B------:R-:W-:Y:S05]  /*14b50*/  @!P2 BRA `(.L_x_668) ;  /* 0x000000000004a947 */ /* 0x000fea0003800000 */
[----:B------:R-:W-:Y:S01]  /*14b60*/  BPT.TRAP 0x1 ;  /* 0x000000040000795c */ /* 0x000fe20000300000 */
.L_x_668:
[----:B------:R-:W3:Y:S01]  /*14b70*/  LDL.LU R4, [R1] ;  /* 0x0000000001047983 */ /* 0x000ee20000300800 */
[----:B------:R-:W-:-:S04]  /*14b80*/  VIADD R0, R0, 0x28c60 ;  /* 0x00028c6000007836 */ /* 0x000fc80000000000 */
[----:B---3--:R-:W-:-:S04]  /*14b90*/  IMAD R4, R4, 0x8, R0 ;  /* 0x0000000804047824 */ /* 0x008fc800078e0200 */
[----:B------:R-:W3:Y:S02]  /*14ba0*/  SYNCS.PHASECHK.TRANS64.TRYWAIT P0, [R4+URZ], R5 ;  /* 0x00000005040075a7 */ /* 0x000ee4000800017f */
[----:B---3--:R-:W-:Y:S05]  /*14bb0*/  @!P0 BRA `(.L_x_669) ;  /* 0x0000001c00008947 */ /* 0x008fea0003800000 */
.L_x_763:
[----:B------:R-:W-:-:S07]  /*14bc0*/  LEA R3, R3, R0, 0x3 ;  /* 0x0000000003037211 */ /* 0x000fce00078e18ff */
.L_x_670:
[----:B----4-:R4:W0:Y:S02]  /*14bd0*/  SYNCS.PHASECHK.TRANS64.TRYWAIT P0, [R3+URZ], R2 ;  /* 0x00000002030075a7 */ /* 0x010824000800017f */
[----:B0-----:R-:W-:Y:S05]  /*14be0*/  @!P0 NANOSLEEP.SYNCS 0x989680 ;  /* 0x009896800000895d */ /* 0x001fea0003900000 */
[----:B------:R-:W0:Y:S02]  /*14bf0*/  @!P0 SYNCS.PHASECHK.TRANS64 P0, [R3+URZ], R2 ;  /* 0x00000002030085a7 */ /* 0x000e24000800007f */
[----:B0-----:R-:W-:Y:S05]  /*14c00*/  @!P0 BRA `(.L_x_670) ;  /* 0xfffffffc00f08947 */ /* 0x001fea000383ffff */
.L_x_447:
[----:B------:R-:W-:Y:S05]  /*14c10*/  BSYNC B8 ;  /* 0x0000000000087941 */ /* 0x000fea0003800000 */
.L_x_444:
[----:B------:R-:W-:Y:S05]  /*14c20*/  EXIT ;  /* 0x000000000000794d */ /* 0x000fea0003800000 */
.L_x_463:
[----:B0-----:R0:W1:Y:S02]  /*14c30*/  SYNCS.PHASECHK.TRANS64.TRYWAIT P5, [R72+URZ+0x28c90], R59 ;  /* 0x028c903b480075a7 */ /* 0x00106400080a017f */
[----:B-1----:R-:W-:Y:S05]  /*14c40*/  @!P5 NANOSLEEP.SYNCS 0x989680 ;  /* 0x009896800000d95d */ /* 0x002fea0003900000 */
[----:B------:R-:W1:Y:S02]  /*14c50*/  @!P5 SYNCS.PHASECHK.TRANS64 P5, [R72+URZ+0x28c90], R59 ;  /* 0x028c903b4800d5a7 */ /* 0x000e6400080a007f */
[----:B-1----:R-:W-:Y:S05]  /*14c60*/  @!P5 BRA `(.L_x_463) ;  /* 0xfffffffc00f0d947 */ /* 0x002fea000383ffff */
[----:B------:R-:W-:Y:S05]  /*14c70*/  BRA `(.L_x_671) ;  /* 0xfffffed8005c7947 */ /* 0x000fea000383ffff */
.L_x_473:
[----:B0-----:R0:W1:Y:S02]  /*14c80*/  SYNCS.PHASECHK.TRANS64.TRYWAIT P5, [R72+URZ+0x28c90], R59 ;  /* 0x028c903b480075a7 */ /* 0x00106400080a017f */
[----:B-1----:R-:W-:Y:S05]  /*14c90*/  @!P5 NANOSLEEP.SYNCS 0x989680 ;  /* 0x009896800000d95d */ /* 0x002fea0003900000 */
[----:B------:R-:W1:Y:S02]  /*14ca0*/  @!P5 SYNCS.PHASECHK.TRANS64 P5, [R72+URZ+0x28c90], R59 ;  /* 0x028c903b4800d5a7 */ /* 0x000e6400080a007f */
[----:B-1----:R-:W-:Y:S05]  /*14cb0*/  @!P5 BRA `(.L_x_473) ;  /* 0xfffffffc00f0d947 */ /* 0x002fea000383ffff */
[----:B------:R-:W-:Y:S05]  /*14cc0*/  BRA `(.L_x_672) ;  /* 0xfffffee000ac7947 */ /* 0x000fea000383ffff */
.L_x_478:
[----:B0-----:R0:W1:Y:S02]  /*14cd0*/  SYNCS.PHASECHK.TRANS64.TRYWAIT P5, [R72+URZ+0x28c90], R59 ;  /* 0x028c903b480075a7 */ /* 0x00106400080a017f */
[----:B-1----:R-:W-:Y:S05]  /*14ce0*/  @!P5 NANOSLEEP.SYNCS 0x989680 ;  /* 0x009896800000d95d */ /* 0x002fea0003900000 */
[----:B------:R-:W1:Y:S02]  /*14cf0*/  @!P5 SYNCS.PHASECHK.TRANS64 P5, [R72+URZ+0x28c90], R59 ;  /* 0x028c903b4800d5a7 */ /* 0x000e6400080a007f */
[----:B-1----:R-:W-:Y:S05]  /*14d00*/  @!P5 BRA `(.L_x_478) ;  /* 0xfffffffc00f0d947 */ /* 0x002fea000383ffff */
[----:B------:R-:W-:Y:S05]  /*14d10*/  BRA `(.L_x_673) ;  /* 0xfffffee800b87947 */ /* 0x000fea000383ffff */
.L_x_482:
[----:B----4-:R4:W0:Y:S02]  /*14d20*/  SYNCS.PHASECHK.TRANS64.TRYWAIT P5, [R72+URZ+0x28cb0], R59 ;  /* 0x028cb03b480075a7 */ /* 0x01082400080a017f */
[----:B0-----:R-:W-:Y:S05]  /*14d30*/  @!P5 NANOSLEEP.SYNCS 0x989680 ;  /* 0x009896800000d95d */ /* 0x001fea0003900000 */
[----:B------:R-:W0:Y:S02]  /*14d40*/  @!P5 SYNCS.PHASECHK.TRANS64 P5, [R72+URZ+0x28cb0], R59 ;  /* 0x028cb03b4800d5a7 */ /* 0x000e2400080a007f */
[----:B0-----:R-:W-:Y:S05]  /*14d50*/  @!P5 BRA `(.L_x_482) ;  /* 0xfffffffc00f0d947 */ /* 0x001fea000383ffff */
[----:B------:R-:W-:Y:S05]  /*14d60*/  BRA `(.L_x_674) ;  /* 0xfffffeec00347947 */ /* 0x000fea000383ffff */
.L_x_493:
[----:B0-----:R0:W1:Y:S02]  /*14d70*/  SYNCS.PHASECHK.TRANS64.TRYWAIT P0, [R8+URZ+0x28c50], R3 ;  /* 0x028c5003080075a7 */ /* 0x001064000800017f */
[----:B-1----:R-:W-:Y:S05]  /*14d80*/  @!P0 NANOSLEEP.SYNCS 0x989680 ;  /* 0x009896800000895d */ /* 0x002fea0003900000 */
[----:B------:R-:W1:Y:S02]  /*14d90*/  @!P0 SYNCS.PHASECHK.TRANS64 P0, [R8+URZ+0x28c50], R3 ;  /* 0x028c5003080085a7 */ /* 0x000e64000800007f */
[----:B-1----:R-:W-:Y:S05]  /*14da0*/  @!P0 BRA `(.L_x_493) ;  /* 0xfffffffc00f08947 */ /* 0x002fea000383ffff */
[----:B------:R-:W-:Y:S05]  /*14db0*/  BRA `(.L_x_675) ;  /* 0xfffffef800547947 */ /* 0x000fea000383ffff */
.L_x_500:
[----:B-1----:R1:W2:Y:S02]  /*14dc0*/  SYNCS.PHASECHK.TRANS64.TRYWAIT P0, [R0+URZ+0x28c50], R3 ;  /* 0x028c5003000075a7 */ /* 0x0022a4000800017f */
[----:B--2---:R-:W-:Y:S05]  /*14dd0*/  @!P0 NANOSLEEP.SYNCS 0x989680 ;  /* 0x009896800000895d */ /* 0x004fea0003900000 */
[----:B------:R-:W2:Y:S02]  /*14de0*/  @!P0 SYNCS.PHASECHK.TRANS64 P0, [R0+URZ+0x28c50], R3 ;  /* 0x028c5003000085a7 */ /* 0x000ea4000800007f */
[----:B--2---:R-:W-:Y:S05]  /*14df0*/  @!P0 BRA `(.L_x_500) ;  /* 0xfffffffc00f08947 */ /* 0x004fea000383ffff */
[----:B------:R-:W-:Y:S05]  /*14e00*/  BRA `(.L_x_499) ;  /* 0xffffff0400807947 */ /* 0x000fea000383ffff */
.L_x_515:
[----:B------:R-:W-:Y:S01]  /*14e10*/  BSSY B1, `(.L_x_676) ;  /* 0x0000008000017945 */ /* 0x000fe20003800000 */
[----:B------:R-:W-:Y:S01]  /*14e20*/  IMAD.MOV.U32 R13, RZ, RZ, R26 ;  /* 0x000000ffff0d7224 */ /* 0x000fe200078e001a */
[----:B------:R-:W-:Y:S01]  /*14e30*/  MOV R11, 0x1c1f ;  /* 0x00001c1f000b7802 */ /* 0x000fe20000000f00 */
[----:B------:R-:W-:Y:S02]  /*14e40*/  IMAD.MOV.U32 R12, RZ, RZ, RZ ;  /* 0x000000ffff0c7224 */ /* 0x000fe400078e00ff */
[----:B------:R-:W-:-:S07]  /*14e50*/  IMAD.MOV.U32 R15, RZ, RZ, -0x1 ;  /* 0xffffffffff0f7424 */ /* 0x000fce00078e00ff */
[----:B0----5:R-:W-:Y:S05]  /*14e60*/  WARPSYNC.COLLECTIVE R15, `(.L_x_677) ;  /* 0x000000000f087348 */ /* 0x021fea0003c00000 */
[----:B------:R1:W2:Y:S02]  /*14e70*/  SHFL.IDX P6, R14, R13, R12, R11 ;  /* 0x0000000c0d0e7389 */ /* 0x0002a400000c000b */
[----:B012--5:R-:W-:Y:S01]  /*14e80*/  ENDCOLLECTIVE ;  /* 0x000000000000791b */ /* 0x027fe20003800000 */
.L_x_677:
[----:B------:R-:W-:Y:S05]  /*14e90*/  BSYNC B1 ;  /* 0x0000000000017941 */ /* 0x000fea0003800000 */
.L_x_676:
[----:B------:R-:W-:Y:S05]  /*14ea0*/  BRA `(.L_x_678) ;  /* 0xffffff1800a87947 */ /* 0x000fea000383ffff */
.L_x_516:
[----:B------:R-:W-:Y:S01]  /*14eb0*/  BSSY B1, `(.L_x_679) ;  /* 0x0000008000017945 */ /* 0x000fe20003800000 */
[----:B------:R-:W-:Y:S01]  /*14ec0*/  IMAD.MOV.U32 R13, RZ, RZ, R24 ;  /* 0x000000ffff0d7224 */ /* 0x000fe200078e0018 */
[----:B------:R-:W-:Y:S01]  /*14ed0*/  MOV R12, RZ ;  /* 0x000000ff000c7202 */ /* 0x000fe20000000f00 */
[----:B------:R-:W-:Y:S02]  /*14ee0*/  IMAD.MOV.U32 R11, RZ, RZ, 0x1c1f ;  /* 0x00001c1fff0b7424 */ /* 0x000fe400078e00ff */
[----:B------:R-:W-:-:S07]  /*14ef0*/  IMAD.MOV.U32 R15, RZ, RZ, -0x1 ;  /* 0xffffffffff0f7424 */ /* 0x000fce00078e00ff */
[----:B0----5:R-:W-:Y:S05]  /*14f00*/  WARPSYNC.COLLECTIVE R15, `(.L_x_680) ;  /* 0x000000000f087348 */ /* 0x021fea0003c00000 */
[----:B------:R1:W2:Y:S02]  /*14f10*/  SHFL.IDX P6, R14, R13, R12, R11 ;  /* 0x0000000c0d0e7389 */ /* 0x0002a400000c000b */
[----:B012--5:R-:W-:Y:S01]  /*14f20*/  ENDCOLLECTIVE ;  /* 0x000000000000791b */ /* 0x027fe20003800000 */
.L_x_680:
[----:B------:R-:W-:Y:S05]  /*14f30*/  BSYNC B1 ;  /* 0x0000000000017941 */ /* 0x000fea0003800000 */
.L_x_679:
[----:B------:R-:W-:Y:S05]  /*14f40*/  BRA `(.L_x_681) ;  /* 0xffffff1800887947 */ /* 0x000fea000383ffff */
.L_x_517:
[----:B------:R-:W-:Y:S01]  /*14f50*/  BSSY B1, `(.L_x_682) ;  /* 0x0000008000017945 */ /* 0x000fe20003800000 */
[----:B------:R-:W-:Y:S01]  /*14f60*/  MOV R13, R28 ;  /* 0x0000001c000d7202 */ /* 0x000fe20000000f00 */
[----:B------:R-:W-:Y:S01]  /*14f70*/  IMAD.MOV.U32 R12, RZ, RZ, RZ ;  /* 0x000000ffff0c7224 */ /* 0x000fe200078e00ff */
[----:B------:R-:W-:Y:S01]  /*14f80*/  MOV R15, 0xffffffff ;  /* 0xffffffff000f7802 */ /* 0x000fe20000000f00 */
[----:B------:R-:W-:-:S07]  /*14f90*/  IMAD.MOV.U32 R11, RZ, RZ, 0x1c1f ;  /* 0x00001c1fff0b7424 */ /* 0x000fce00078e00ff */
[----:B0----5:R-:W-:Y:S05]  /*14fa0*/  WARPSYNC.COLLECTIVE R15, `(.L_x_683) ;  /* 0x000000000f087348 */ /* 0x021fea0003c00000 */
[----:B------:R1:W2:Y:S02]  /*14fb0*/  SHFL.IDX P6, R14, R13, R12, R11 ;  /* 0x0000000c0d0e7389 */ /* 0x0002a400000c000b */
[----:B012--5:R-:W-:Y:S01]  /*14fc0*/  ENDCOLLECTIVE ;  /* 0x000000000000791b */ /* 0x027fe20003800000 */
.L_x_683:
[----:B------:R-:W-:Y:S05]  /*14fd0*/  BSYNC B1 ;  /* 0x0000000000017941 */ /* 0x000fea0003800000 */
.L_x_682:
[----:B------:R-:W-:Y:S05]  /*14fe0*/  BRA `(.L_x_684) ;  /* 0xffffff1800687947 */ /* 0x000fea000383ffff */
.L_x_518:
        /* <DEDUP_REMOVED lines=8> */
.L_x_686:
[----:B------:R-:W-:Y:S05]  /*15070*/  BSYNC B1 ;  /* 0x0000000000017941 */ /* 0x000fea0003800000 */
.L_x_685:
[----:B------:R-:W-:Y:S05]  /*15080*/  BRA `(.L_x_687) ;  /* 0xffffff1800487947 */ /* 0x000fea000383ffff */
.L_x_520:
[----:B0-----:R0:W1:Y:S02]  /*15090*/  SYNCS.PHASECHK.TRANS64.TRYWAIT P0, [R2+URZ+0x28c00], R25 ;  /* 0x028c0019020075a7 */ /* 0x001064000800017f */
[----:B-1----:R-:W-:Y:S05]  /*150a0*/  @!P0 NANOSLEEP.SYNCS 0x989680 ;  /* 0x009896800000895d */ /* 0x002fea0003900000 */
[----:B------:R-:W1:Y:S02]  /*150b0*/  @!P0 SYNCS.PHASECHK.TRANS64 P0, [R2+URZ+0x28c00], R25 ;  /* 0x028c0019020085a7 */ /* 0x000e64000800007f */
[----:B-1----:R-:W-:Y:S05]  /*150c0*/  @!P0 BRA `(.L_x_520) ;  /* 0xfffffffc00f08947 */ /* 0x002fea000383ffff */
[----:B------:R-:W-:Y:S05]  /*150d0*/  BRA `(.L_x_688) ;  /* 0xffffff1800b47947 */ /* 0x000fea000383ffff */
.L_x_528:
        /* <DEDUP_REMOVED lines=8> */
.L_x_690:
[----:B------:R-:W-:Y:S05]  /*15160*/  BSYNC B1 ;  /* 0x0000000000017941 */ /* 0x000fea0003800000 */
.L_x_689:
[----:B------:R-:W-:Y:S05]  /*15170*/  BRA `(.L_x_691) ;  /* 0xffffff2400847947 */ /* 0x000fea000383ffff */
.L_x_529:
        /* <DEDUP_REMOVED lines=8> */
.L_x_693:
[----:B------:R-:W-:Y:S05]  /*15200*/  BSYNC B1 ;  /* 0x0000000000017941 */ /* 0x000fea0003800000 */
.L_x_692:
[----:B------:R-:W-:Y:S05]  /*15210*/  BRA `(.L_x_694) ;  /* 0xffffff2400687947 */ /* 0x000fea000383ffff */
.L_x_530:
        /* <DEDUP_REMOVED lines=8> */
.L_x_696:
[----:B------:R-:W-:Y:S05]  /*152a0*/  BSYNC B1 ;  /* 0x0000000000017941 */ /* 0x000fea0003800000 */
.L_x_695:
[----:B------:R-:W-:Y:S05]  /*152b0*/  BRA `(.L_x_697) ;  /* 0xffffff24004c7947 */ /* 0x000fea000383ffff */
.L_x_531:
        /* <DEDUP_REMOVED lines=8> */
.L_x_699:
[----:B------:R-:W-:Y:S05]  /*15340*/  BSYNC B1 ;  /* 0x0000000000017941 */ /* 0x000fea0003800000 */
.L_x_698:
[----:B------:R-:W-:Y:S05]  /*15350*/  BRA `(.L_x_700) ;  /* 0xffffff2400307947 */ /* 0x000fea000383ffff */
.L_x_533:
[----:B0-----:R0:W1:Y:S02]  /*15360*/  SYNCS.PHASECHK.TRANS64.TRYWAIT P1, [R2+URZ+0x28c00], R3 ;  /* 0x028c0003020075a7 */ /* 0x001064000802017f */
[----:B-1----:R-:W-:Y:S05]  /*15370*/  @!P1 NANOSLEEP.SYNCS 0x989680 ;  /* 0x009896800000995d */ /* 0x002fea0003900000 */
[----:B------:R-:W1:Y:S02]  /*15380*/  @!P1 SYNCS.PHASECHK.TRANS64 P1, [R2+URZ+0x28c00], R3 ;  /* 0x028c0003020095a7 */ /* 0x000e64000802007f */
[----:B-1----:R-:W-:Y:S05]  /*15390*/  @!P1 BRA `(.L_x_533) ;  /* 0xfffffffc00f09947 */ /* 0x002fea000383ffff */
[----:B------:R-:W-:Y:S05]  /*153a0*/  BRA `(.L_x_701) ;  /* 0xffffff2400947947 */ /* 0x000fea000383ffff */
.L_x_539:
[----:B0-----:R0:W1:Y:S02]  /*153b0*/  SYNCS.PHASECHK.TRANS64.TRYWAIT P1, [R15+URZ+0x28c30], R58 ;  /* 0x028c303a0f0075a7 */ /* 0x001064000802017f */
[----:B-1----:R-:W-:Y:S05]  /*153c0*/  @!P1 NANOSLEEP.SYNCS 0x989680 ;  /* 0x009896800000995d */ /* 0x002fea0003900000 */
[----:B------:R-:W1:Y:S02]  /*153d0*/  @!P1 SYNCS.PHASECHK.TRANS64 P1, [R15+URZ+0x28c30], R58 ;  /* 0x028c303a0f0095a7 */ /* 0x000e64000802007f */
[----:B-1----:R-:W-:Y:S05]  /*153e0*/  @!P1 BRA `(.L_x_539) ;  /* 0xfffffffc00f09947 */ /* 0x002fea000383ffff */
[----:B------:R-:W-:Y:S05]  /*153f0*/  BRA `(.L_x_538) ;  /* 0xffffff3000987947 */ /* 0x000fea000383ffff */
.L_x_544:
[----:B--2---:R2:W4:Y:S02]  /*15400*/  SYNCS.PHASECHK.TRANS64.TRYWAIT P2, [R15+URZ+0x28c50], R58 ;  /* 0x028c503a0f0075a7 */ /* 0x004524000804017f */
[----:B----4-:R-:W-:Y:S05]  /*15410*/  @!P2 NANOSLEEP.SYNCS 0x989680 ;  /* 0x009896800000a95d */ /* 0x010fea0003900000 */
[----:B------:R-:W4:Y:S02]  /*15420*/  @!P2 SYNCS.PHASECHK.TRANS64 P2, [R15+URZ+0x28c50], R58 ;  /* 0x028c503a0f00a5a7 */ /* 0x000f24000804007f */
[----:B----4-:R-:W-:Y:S05]  /*15430*/  @!P2 BRA `(.L_x_544) ;  /* 0xfffffffc00f0a947 */ /* 0x010fea000383ffff */
[----:B------:R-:W-:Y:S05]  /*15440*/  BRA `(.L_x_543) ;  /* 0xffffff4400d87947 */ /* 0x000fea000383ffff */
.L_x_551:
[----:B-1----:R1:W2:Y:S02]  /*15450*/  SYNCS.PHASECHK.TRANS64.TRYWAIT P3, [R15+URZ+0x28c30], R213 ;  /* 0x028c30d50f0075a7 */ /* 0x0022a4000806017f */
[----:B--2---:R-:W-:Y:S05]  /*15460*/  @!P3 NANOSLEEP.SYNCS 0x989680 ;  /* 0x009896800000b95d */ /* 0x004fea0003900000 */
[----:B------:R-:W2:Y:S02]  /*15470*/  @!P3 SYNCS.PHASECHK.TRANS64 P3, [R15+URZ+0x28c30], R213 ;  /* 0x028c30d50f00b5a7 */ /* 0x000ea4000806007f */
[----:B--2---:R-:W-:Y:S05]  /*15480*/  @!P3 BRA `(.L_x_551) ;  /* 0xfffffffc00f0b947 */ /* 0x004fea000383ffff */
[----:B------:R-:W-:Y:S05]  /*15490*/  BRA `(.L_x_550) ;  /* 0xffffff4800e07947 */ /* 0x000fea000383ffff */
.L_x_556:
[----:B--2---:R2:W3:Y:S02]  /*154a0*/  SYNCS.PHASECHK.TRANS64.TRYWAIT P3, [R15+URZ+0x28c50], R213 ;  /* 0x028c50d50f0075a7 */ /* 0x0044e4000806017f */
[----:B---3--:R-:W-:Y:S05]  /*154b0*/  @!P3 NANOSLEEP.SYNCS 0x989680 ;  /* 0x009896800000b95d */ /* 0x008fea0003900000 */
[----:B------:R-:W3:Y:S02]  /*154c0*/  @!P3 SYNCS.PHASECHK.TRANS64 P3, [R15+URZ+0x28c50], R213 ;  /* 0x028c50d50f00b5a7 */ /* 0x000ee4000806007f */
[----:B---3--:R-:W-:Y:S05]  /*154d0*/  @!P3 BRA `(.L_x_556) ;  /* 0xfffffffc00f0b947 */ /* 0x008fea000383ffff */
[----:B------:R-:W-:Y:S05]  /*154e0*/  BRA `(.L_x_555) ;  /* 0xffffff64003c7947 */ /* 0x000fea000383ffff */
.L_x_582:
[----:B------:R-:W0:Y:S01]  /*154f0*/  S2R R8, SR_TID.X ;  /* 0x0000000000087919 */ /* 0x000e220000002100 */
[----:B------:R-:W-:Y:S01]  /*15500*/  BSSY B1, `(.L_x_702) ;  /* 0x000000a000017945 */ /* 0x000fe20003800000 */
[----:B------:R-:W-:Y:S01]  /*15510*/  IMAD.MOV.U32 R12, RZ, RZ, RZ ;  /* 0x000000ffff0c7224 */ /* 0x000fe200078e00ff */
[----:B------:R-:W-:Y:S01]  /*15520*/  MOV R15, 0xffffffff ;  /* 0xffffffff000f7802 */ /* 0x000fe20000000f00 */
[----:B------:R-:W-:Y:S01]  /*15530*/  IMAD.MOV.U32 R11, RZ, RZ, 0x1f ;  /* 0x0000001fff0b7424 */ /* 0x000fe200078e00ff */
[----:B0-----:R-:W-:-:S04]  /*15540*/  SHF.R.U32.HI R8, RZ, 0x5, R8 ;  /* 0x00000005ff087819 */ /* 0x001fc80000011608 */
[----:B------:R-:W-:-:S04]  /*15550*/  LOP3.LUT R8, R8, 0x3, RZ, 0xc0, !PT ;  /* 0x0000000308087812 */ /* 0x000fc800078ec0ff */
[----:B------:R-:W-:-:S07]  /*15560*/  MOV R13, R8 ;  /* 0x00000008000d7202 */ /* 0x000fce0000000f00 */
[----:B-----5:R-:W-:Y:S05]  /*15570*/  WARPSYNC.COLLECTIVE R15, `(.L_x_703) ;  /* 0x000000000f087348 */ /* 0x020fea0003c00000 */
[----:B------:R0:W1:Y:S02]  /*15580*/  SHFL.IDX P6, R14, R13, R12, R11 ;  /* 0x0000000c0d0e7389 */ /* 0x00006400000c000b */
[----:B01---5:R-:W-:Y:S01]  /*15590*/  ENDCOLLECTIVE ;  /* 0x000000000000791b */ /* 0x023fe20003800000 */
.L_x_703:
[----:B------:R-:W-:Y:S05]  /*155a0*/  BSYNC B1 ;  /* 0x0000000000017941 */ /* 0x000fea0003800000 */
.L_x_702:
[----:B------:R-:W-:Y:S05]  /*155b0*/  BRA `(.L_x_704) ;  /* 0xffffffa800707947 */ /* 0x000fea000383ffff */
.L_x_583:
[----:B------:R-:W-:Y:S01]  /*155c0*/  BSSY B1, `(.L_x_705) ;  /* 0x0000006000017945 */ /* 0x000fe20003800000 */
[----:B------:R-:W-:-:S07]  /*155d0*/  IMAD.MOV.U32 R15, RZ, RZ, -0x1 ;  /* 0xffffffffff0f7424 */ /* 0x000fce00078e00ff */
[----:B-----5:R-:W-:Y:S05]  /*155e0*/  WARPSYNC.COLLECTIVE R15, `(.L_x_706) ;  /* 0x000000000f0c7348 */ /* 0x020fea0003c00000 */
[----:B------:R-:W-:Y:S02]  /*155f0*/  ELECT P6, UR62, PT ;  /* 0x00000000003e782f */ /* 0x000fe400038c0000 */
[----:B------:R-:W-:Y:S01]  /*15600*/  MOV R14, UR62 ;  /* 0x0000003e000e7c02 */ /* 0x000fe20008000f00 */
[----:B-----5:R-:W-:Y:S10]  /*15610*/  ENDCOLLECTIVE ;  /* 0x000000000000791b */ /* 0x020ff40003800000 */
.L_x_706:
[----:B------:R-:W-:Y:S05]  /*15620*/  BSYNC B1 ;  /* 0x0000000000017941 */ /* 0x000fea0003800000 */
.L_x_705:
[----:B------:R-:W-:Y:S05]  /*15630*/  BRA `(.L_x_707) ;  /* 0xffffffa8005c7947 */ /* 0x000fea000383ffff */
.L_x_585:
[----:B0-----:R0:W1:Y:S02]  /*15640*/  SYNCS.PHASECHK.TRANS64.TRYWAIT P0, [R5+URZ+0x28c20], R6 ;  /* 0x028c2006050075a7 */ /* 0x001064000800017f */
[----:B-1----:R-:W-:Y:S05]  /*15650*/  @!P0 NANOSLEEP.SYNCS 0x989680 ;  /* 0x009896800000895d */ /* 0x002fea0003900000 */
[----:B------:R-:W1:Y:S02]  /*15660*/  @!P0 SYNCS.PHASECHK.TRANS64 P0, [R5+URZ+0x28c20], R6 ;  /* 0x028c2006050085a7 */ /* 0x000e64000800007f */
[----:B-1----:R-:W-:Y:S05]  /*15670*/  @!P0 BRA `(.L_x_585) ;  /* 0xfffffffc00f08947 */ /* 0x002fea000383ffff */
[----:B------:R-:W-:Y:S05]  /*15680*/  BRA `(.L_x_708) ;  /* 0xffffffa800787947 */ /* 0x000fea000383ffff */
.L_x_588:
[----:B0-----:R0:W1:Y:S02]  /*15690*/  SYNCS.PHASECHK.TRANS64.TRYWAIT P0, [R6+URZ+0x28ca0], R9 ;  /* 0x028ca009060075a7 */ /* 0x001064000800017f */
[----:B-1----:R-:W-:Y:S05]  /*156a0*/  @!P0 NANOSLEEP.SYNCS 0x989680 ;  /* 0x009896800000895d */ /* 0x002fea0003900000 */
[----:B------:R-:W1:Y:S02]  /*156b0*/  @!P0 SYNCS.PHASECHK.TRANS64 P0, [R6+URZ+0x28ca0], R9 ;  /* 0x028ca009060085a7 */ /* 0x000e64000800007f */
[----:B-1----:R-:W-:Y:S05]  /*156c0*/  @!P0 BRA `(.L_x_588) ;  /* 0xfffffffc00f08947 */ /* 0x002fea000383ffff */
[----:B------:R-:W-:Y:S05]  /*156d0*/  BRA `(.L_x_709) ;  /* 0xffffffa800887947 */ /* 0x000fea000383ffff */
.L_x_590:
[----:B-1----:R1:W2:Y:S02]  /*156e0*/  SYNCS.PHASECHK.TRANS64.TRYWAIT P0, [R6+URZ+0x28cc0], R9 ;  /* 0x028cc009060075a7 */ /* 0x0022a4000800017f */
[----:B--2---:R-:W-:Y:S05]  /*156f0*/  @!P0 NANOSLEEP.SYNCS 0x989680 ;  /* 0x009896800000895d */ /* 0x004fea0003900000 */
[----:B------:R-:W2:Y:S02]  /*15700*/  @!P0 SYNCS.PHASECHK.TRANS64 P0, [R6+URZ+0x28cc0], R9 ;  /* 0x028cc009060085a7 */ /* 0x000ea4000800007f */
[----:B--2---:R-:W-:Y:S05]  /*15710*/  @!P0 BRA `(.L_x_590) ;  /* 0xfffffffc00f08947 */ /* 0x004fea000383ffff */
[----:B------:R-:W-:Y:S05]  /*15720*/  BRA `(.L_x_710) ;  /* 0xffffffa800ec7947 */ /* 0x000fea000383ffff */
.L_x_594:
[----:B0-----:R0:W1:Y:S02]  /*15730*/  SYNCS.PHASECHK.TRANS64.TRYWAIT P0, [R7+URZ+0x28ca0], R8 ;  /* 0x028ca008070075a7 */ /* 0x001064000800017f */
[----:B-1----:R-:W-:Y:S05]  /*15740*/  @!P0 NANOSLEEP.SYNCS 0x989680 ;  /* 0x009896800000895d */ /* 0x002fea0003900000 */
[----:B------:R-:W1:Y:S02]  /*15750*/  @!P0 SYNCS.PHASECHK.TRANS64 P0, [R7+URZ+0x28ca0], R8 ;  /* 0x028ca008070085a7 */ /* 0x000e64000800007f */
[----:B-1----:R-:W-:Y:S05]  /*15760*/  @!P0 BRA `(.L_x_594) ;  /* 0xfffffffc00f08947 */ /* 0x002fea000383ffff */
[----:B------:R-:W-:Y:S05]  /*15770*/  BRA `(.L_x_711) ;  /* 0xffffffb0002c7947 */ /* 0x000fea000383ffff */
.L_x_596:
[----:B-1----:R1:W2:Y:S02]  /*15780*/  SYNCS.PHASECHK.TRANS64.TRYWAIT P1, [R7+URZ+0x28cc0], R8 ;  /* 0x028cc008070075a7 */ /* 0x0022a4000802017f */
[----:B--2---:R-:W-:Y:S05]  /*15790*/  @!P1 NANOSLEEP.SYNCS 0x989680 ;  /* 0x009896800000995d */ /* 0x004fea0003900000 */
[----:B------:R-:W2:Y:S02]  /*157a0*/  @!P1 SYNCS.PHASECHK.TRANS64 P1, [R7+URZ+0x28cc0], R8 ;  /* 0x028cc008070095a7 */ /* 0x000ea4000802007f */
[----:B--2---:R-:W-:Y:S05]  /*157b0*/  @!P1 BRA `(.L_x_596) ;  /* 0xfffffffc00f09947 */ /* 0x004fea000383ffff */
[----:B------:R-:W-:Y:S05]  /*157c0*/  BRA `(.L_x_712) ;  /* 0xffffffb000887947 */ /* 0x000fea000383ffff */
.L_x_606:
        /* <DEDUP_REMOVED lines=8> */
[----:B-1----:R-:W-:Y:S05]  /*15850*/  WARPSYNC.COLLECTIVE R15, `(.L_x_714) ;  /* 0x000000000f087348 */ /* 0x002fea0003c00000 */
[----:B------:R0:W2:Y:S02]  /*15860*/  SHFL.IDX P6, R14, R13, R12, R11 ;  /* 0x0000000c0d0e7389 */ /* 0x0000a400000c000b */
[----:B012---:R-:W-:Y:S01]  /*15870*/  ENDCOLLECTIVE ;  /* 0x000000000000791b */ /* 0x007fe20003800000 */
.L_x_714:
[----:B------:R-:W-:Y:S05]  /*15880*/  BSYNC B0 ;  /* 0x0000000000007941 */ /* 0x000fea0003800000 */
.L_x_713:
[----:B------:R-:W-:Y:S05]  /*15890*/  BRA `(.L_x_715) ;  /* 0xffffffbc00847947 */ /* 0x000fea000383ffff */
.L_x_607:
[----:B------:R-:W-:Y:S01]  /*158a0*/  BSSY B0, `(.L_x_716) ;  /* 0x0000006000007945 */ /* 0x000fe20003800000 */
[----:B------:R-:W-:-:S07]  /*158b0*/  MOV R15, 0xffffffff ;  /* 0xffffffff000f7802 */ /* 0x000fce0000000f00 */
[----:B------:R-:W-:Y:S05]  /*158c0*/  WARPSYNC.COLLECTIVE R15, `(.L_x_717) ;  /* 0x000000000f0c7348 */ /* 0x000fea0003c00000 */
[----:B------:R-:W-:Y:S02]  /*158d0*/  ELECT P6, UR62, PT ;  /* 0x00000000003e782f */ /* 0x000fe400038c0000 */
[----:B------:R-:W-:Y:S01]  /*158e0*/  MOV R14, UR62 ;  /* 0x0000003e000e7c02 */ /* 0x000fe20008000f00 */
[----:B------:R-:W-:Y:S10]  /*158f0*/  ENDCOLLECTIVE ;  /* 0x000000000000791b */ /* 0x000ff40003800000 */
.L_x_717:
[----:B------:R-:W-:Y:S05]  /*15900*/  BSYNC B0 ;  /* 0x0000000000007941 */ /* 0x000fea0003800000 */
.L_x_716:
[----:B------:R-:W-:Y:S05]  /*15910*/  BRA `(.L_x_718) ;  /* 0xffffffbc007c7947 */ /* 0x000fea000383ffff */
.L_x_610:
[----:B0-----:R0:W1:Y:S02]  /*15920*/  SYNCS.PHASECHK.TRANS64.TRYWAIT P0, [R5+URZ+0x28c40], R7 ;  /* 0x028c4007050075a7 */ /* 0x001064000800017f */
[----:B-1----:R-:W-:Y:S05]  /*15930*/  @!P0 NANOSLEEP.SYNCS 0x989680 ;  /* 0x009896800000895d */ /* 0x002fea0003900000 */
[----:B------:R-:W1:Y:S02]  /*15940*/  @!P0 SYNCS.PHASECHK.TRANS64 P0, [R5+URZ+0x28c40], R7 ;  /* 0x028c4007050085a7 */ /* 0x000e64000800007f */
[----:B-1----:R-:W-:Y:S05]  /*15950*/  @!P0 BRA `(.L_x_610) ;  /* 0xfffffffc00f08947 */ /* 0x002fea000383ffff */
[----:B------:R-:W-:Y:S05]  /*15960*/  BRA `(.L_x_719) ;  /* 0xffffffbc00ec7947 */ /* 0x000fea000383ffff */
.L_x_613:
        /* <DEDUP_REMOVED lines=8> */
.L_x_616:
[----:B0-----:R0:W1:Y:S02]  /*159f0*/  SYNCS.PHASECHK.TRANS64.TRYWAIT P0, [R2+URZ+0x28c60], R5 ;  /* 0x028c6005020075a7 */ /* 0x001064000800017f */
[----:B-1----:R-:W-:Y:S05]  /*15a00*/  @!P0 NANOSLEEP.SYNCS 0x989680 ;  /* 0x009896800000895d */ /* 0x002fea0003900000 */
[----:B------:R-:W1:Y:S02]  /*15a10*/  @!P0 SYNCS.PHASECHK.TRANS64 P0, [R2+URZ+0x28c60], R5 ;  /* 0x028c6005020085a7 */ /* 0x000e64000800007f */
[----:B-1----:R-:W-:Y:S05]  /*15a20*/  @!P0 BRA `(.L_x_616) ;  /* 0xfffffffc00f08947 */ /* 0x002fea000383ffff */
[----:B------:R-:W-:Y:S05]  /*15a30*/  BRA `(.L_x_721) ;  /* 0xffffffc000e87947 */ /* 0x000fea000383ffff */
.L_x_625:
[----:B--2---:R2:W3:Y:S02]  /*15a40*/  SYNCS.PHASECHK.TRANS64.TRYWAIT P0, [R2+URZ+0x28c40], R7 ;  /* 0x028c4007020075a7 */ /* 0x0044e4000800017f */
[----:B---3--:R-:W-:Y:S05]  /*15a50*/  @!P0 NANOSLEEP.SYNCS 0x989680 ;  /* 0x009896800000895d */ /* 0x008fea0003900000 */
[----:B------:R-:W3:Y:S02]  /*15a60*/  @!P0 SYNCS.PHASECHK.TRANS64 P0, [R2+URZ+0x28c40], R7 ;  /* 0x028c4007020085a7 */ /* 0x000ee4000800007f */
[----:B---3--:R-:W-:Y:S05]  /*15a70*/  @!P0 BRA `(.L_x_625) ;  /* 0xfffffffc00f08947 */ /* 0x008fea000383ffff */
[----:B------:R-:W-:Y:S05]  /*15a80*/  BRA `(.L_x_722) ;  /* 0xffffffc800c07947 */ /* 0x000fea000383ffff */
.L_x_627:
[----:B0-----:R0:W3:Y:S02]  /*15a90*/  SYNCS.PHASECHK.TRANS64.TRYWAIT P0, [R2+URZ+0x28c60], R7 ;  /* 0x028c6007020075a7 */ /* 0x0010e4000800017f */
[----:B---3--:R-:W-:Y:S05]  /*15aa0*/  @!P0 NANOSLEEP.SYNCS 0x989680 ;  /* 0x009896800000895d */ /* 0x008fea0003900000 */
[----:B------:R-:W3:Y:S02]  /*15ab0*/  @!P0 SYNCS.PHASECHK.TRANS64 P0, [R2+URZ+0x28c60], R7 ;  /* 0x028c6007020085a7 */ /* 0x000ee4000800007f */
[----:B---3--:R-:W-:Y:S05]  /*15ac0*/  @!P0 BRA `(.L_x_627) ;  /* 0xfffffffc00f08947 */ /* 0x008fea000383ffff */
[----:B------:R-:W-:Y:S05]  /*15ad0*/  BRA `(.L_x_723) ;  /* 0xffffffcc00307947 */ /* 0x000fea000383ffff */
.L_x_632:
[----:B---3--:R3:W4:Y:S02]  /*15ae0*/  SYNCS.PHASECHK.TRANS64.TRYWAIT P0, [R2+URZ+0x28c40], R3 ;  /* 0x028c4003020075a7 */ /* 0x008724000800017f */
[----:B----4-:R-:W-:Y:S05]  /*15af0*/  @!P0 NANOSLEEP.SYNCS 0x989680 ;  /* 0x009896800000895d */ /* 0x010fea0003900000 */
[----:B------:R-:W4:Y:S02]  /*15b00*/  @!P0 SYNCS.PHASECHK.TRANS64 P0, [R2+URZ+0x28c40], R3 ;  /* 0x028c4003020085a7 */ /* 0x000f24000800007f */
[----:B----4-:R-:W-:Y:S05]  /*15b10*/  @!P0 BRA `(.L_x_632) ;  /* 0xfffffffc00f08947 */ /* 0x010fea000383ffff */
[----:B------:R-:W-:Y:S05]  /*15b20*/  BRA `(.L_x_724) ;  /* 0xffffffd000cc7947 */ /* 0x000fea000383ffff */
.L_x_634:
[----:B0-----:R0:W2:Y:S02]  /*15b30*/  SYNCS.PHASECHK.TRANS64.TRYWAIT P1, [R2+URZ+0x28c60], R3 ;  /* 0x028c6003020075a7 */ /* 0x0010a4000802017f */
[----:B--2---:R-:W-:Y:S05]  /*15b40*/  @!P1 NANOSLEEP.SYNCS 0x989680 ;  /* 0x009896800000995d */ /* 0x004fea0003900000 */
[----:B------:R-:W2:Y:S02]  /*15b50*/  @!P1 SYNCS.PHASECHK.TRANS64 P1, [R2+URZ+0x28c60], R3 ;  /* 0x028c6003020095a7 */ /* 0x000ea4000802007f */
[----:B--2---:R-:W-:Y:S05]  /*15b60*/  @!P1 BRA `(.L_x_634) ;  /* 0xfffffffc00f09947 */ /* 0x004fea000383ffff */
[----:B------:R-:W-:Y:S05]  /*15b70*/  BRA `(.L_x_725) ;  /* 0xffffffd400387947 */ /* 0x000fea000383ffff */
.L_x_639:
[----:B----4-:R4:W0:Y:S02]  /*15b80*/  SYNCS.PHASECHK.TRANS64.TRYWAIT P0, [R2+URZ+0x28c40], R3 ;  /* 0x028c4003020075a7 */ /* 0x010824000800017f */
[----:B0-----:R-:W-:Y:S05]  /*15b90*/  @!P0 NANOSLEEP.SYNCS 0x989680 ;  /* 0x009896800000895d */ /* 0x001fea0003900000 */
[----:B------:R-:W0:Y:S02]  /*15ba0*/  @!P0 SYNCS.PHASECHK.TRANS64 P0, [R2+URZ+0x28c40], R3 ;  /* 0x028c4003020085a7 */ /* 0x000e24000800007f */
[----:B0-----:R-:W-:Y:S05]  /*15bb0*/  @!P0 BRA `(.L_x_639) ;  /* 0xfffffffc00f08947 */ /* 0x001fea000383ffff */
[----:B------:R-:W-:Y:S05]  /*15bc0*/  BRA `(.L_x_726) ;  /* 0xffffffd800b47947 */ /* 0x000fea000383ffff */
.L_x_641:
[----:B0-----:R0:W2:Y:S02]  /*15bd0*/  SYNCS.PHASECHK.TRANS64.TRYWAIT P1, [R2+URZ+0x28c60], R3 ;  /* 0x028c6003020075a7 */ /* 0x0010a4000802017f */
[----:B--2---:R-:W-:Y:S05]  /*15be0*/  @!P1 NANOSLEEP.SYNCS 0x989680 ;  /* 0x009896800000995d */ /* 0x004fea0003900000 */
[----:B------:R-:W2:Y:S02]  /*15bf0*/  @!P1 SYNCS.PHASECHK.TRANS64 P1, [R2+URZ+0x28c60], R3 ;  /* 0x028c6003020095a7 */ /* 0x000ea4000802007f */
[----:B--2---:R-:W-:Y:S05]  /*15c00*/  @!P1 BRA `(.L_x_641) ;  /* 0xfffffffc00f09947 */ /* 0x004fea000383ffff */
[----:B------:R-:W-:Y:S05]  /*15c10*/  BRA `(.L_x_727) ;  /* 0xffffffdc00247947 */ /* 0x000fea000383ffff */
.L_x_646:
[----:B------:R-:W-:Y:S01]  /*15c20*/  BSSY B0, `(.L_x_728) ;  /* 0x0000008000007945 */ /* 0x000fe20003800000 */
[----:B0-----:R-:W-:Y:S01]  /*15c30*/  IMAD.MOV.U32 R13, RZ, RZ, R16 ;  /* 0x000000ffff0d7224 */ /* 0x001fe200078e0010 */
[----:B--2---:R-:W-:Y:S01]  /*15c40*/  MOV R11, 0x1f ;  /* 0x0000001f000b7802 */ /* 0x004fe20000000f00 */
[----:B------:R-:W-:Y:S02]  /*15c50*/  IMAD.MOV.U32 R12, RZ, RZ, RZ ;  /* 0x000000ffff0c7224 */ /* 0x000fe400078e00ff */
[----:B------:R-:W-:-:S07]  /*15c60*/  IMAD.MOV.U32 R15, RZ, RZ, -0x1 ;  /* 0xffffffffff0f7424 */ /* 0x000fce00078e00ff */
[----:B-1-3--:R-:W-:Y:S05]  /*15c70*/  WARPSYNC.COLLECTIVE R15, `(.L_x_729) ;  /* 0x000000000f087348 */ /* 0x00afea0003c00000 */
[----:B------:R0:W2:Y:S02]  /*15c80*/  SHFL.IDX P6, R14, R13, R12, R11 ;  /* 0x0000000c0d0e7389 */ /* 0x0000a400000c000b */
[----:B0123--:R-:W-:Y:S01]  /*15c90*/  ENDCOLLECTIVE ;  /* 0x000000000000791b */ /* 0x00ffe20003800000 */
.L_x_729:
[----:B------:R-:W-:Y:S05]  /*15ca0*/  BSYNC B0 ;  /* 0x0000000000007941 */ /* 0x000fea0003800000 */
.L_x_728:
[----:B------:R-:W-:Y:S01]  /*15cb0*/  MOV R13, R16 ;  /* 0x00000010000d7202 */ /* 0x000fe20000000f00 */
[----:B------:R-:W-:Y:S01]  /*15cc0*/  IMAD.MOV.U32 R12, RZ, RZ, 0x1 ;  /* 0x00000001ff0c7424 */ /* 0x000fe200078e00ff */
[----:B------:R-:W-:Y:S01]  /*15cd0*/  MOV R15, 0xffffffff ;  /* 0xffffffff000f7802 */ /* 0x000fe20000000f00 */
[----:B------:R-:W-:Y:S02]  /*15ce0*/  IMAD.MOV.U32 R11, RZ, RZ, 0x1f ;  /* 0x0000001fff0b7424 */ /* 0x000fe400078e00ff */
[----:B------:R-:W-:-:S07]  /*15cf0*/  IMAD.MOV.U32 R4, RZ, RZ, R14 ;  /* 0x000000ffff047224 */ /* 0x000fce00078e000e */
[----:B------:R-:W-:Y:S05]  /*15d00*/  WARPSYNC.COLLECTIVE R15, `(.L_x_730) ;  /* 0x000000000f087348 */ /* 0x000fea0003c00000 */
[----:B------:R0:W1:Y:S02]  /*15d10*/  SHFL.IDX P6, R14, R13, R12, R11 ;  /* 0x0000000c0d0e7389 */ /* 0x00006400000c000b */
[----:B01----:R-:W-:Y:S01]  /*15d20*/  ENDCOLLECTIVE ;  /* 0x000000000000791b */ /* 0x003fe20003800000 */
.L_x_730:
[----:B------:R-:W-:Y:S01]  /*15d30*/  IMAD.MOV.U32 R6, RZ, RZ, R14 ;  /* 0x000000ffff067224 */ /* 0x000fe200078e000e */
[----:B------:R-:W-:Y:S06]  /*15d40*/  BRA `(.L_x_731) ;  /* 0xffffffe000647947 */ /* 0x000fec000383ffff */
.L_x_649:
[----:B------:R-:W-:Y:S01]  /*15d50*/  BSSY B0, `(.L_x_732) ;  /* 0x0000008000007945 */ /* 0x000fe20003800000 */
[----:B-----5:R-:W-:Y:S01]  /*15d60*/  IMAD.MOV.U32 R13, RZ, RZ, R17 ;  /* 0x000000ffff0d7224 */ /* 0x020fe200078e0011 */
[----:B------:R-:W-:Y:S01]  /*15d70*/  MOV R12, 0x1 ;  /* 0x00000001000c7802 */ /* 0x000fe20000000f00 */
[----:B--2---:R-:W-:Y:S02]  /*15d80*/  IMAD.MOV.U32 R11, RZ, RZ, RZ ;  /* 0x000000ffff0b7224 */ /* 0x004fe400078e00ff */
[----:B------:R-:W-:-:S07]  /*15d90*/  IMAD.MOV.U32 R15, RZ, RZ, -0x1 ;  /* 0xffffffffff0f7424 */ /* 0x000fce00078e00ff */
[----:B0--34-:R-:W-:Y:S05]  /*15da0*/  WARPSYNC.COLLECTIVE R15, `(.L_x_733) ;  /* 0x000000000f087348 */ /* 0x019fea0003c00000 */
[----:B------:R1:W2:Y:S02]  /*15db0*/  SHFL.UP P6, R14, R13, R12, R11 ;  /* 0x0400000c0d0e7389 */ /* 0x0002a400000c000b */
[----:B01234-:R-:W-:Y:S01]  /*15dc0*/  ENDCOLLECTIVE ;  /* 0x000000000000791b */ /* 0x01ffe20003800000 */
.L_x_733:
[----:B------:R-:W-:Y:S05]  /*15dd0*/  BSYNC B0 ;  /* 0x0000000000007941 */ /* 0x000fea0003800000 */
.L_x_732:
[----:B------:R-:W-:Y:S01]  /*15de0*/  ISETP.NE.AND P0, PT, R8, RZ, PT ;  /* 0x000000ff0800720c */ /* 0x000fe20003f05270 */
[----:B------:R-:W-:Y:S01]  /*15df0*/  IMAD.MOV.U32 R12, RZ, RZ, 0x2 ;  /* 0x00000002ff0c7424 */ /* 0x000fe200078e00ff */
[----:B------:R-:W-:Y:S01]  /*15e00*/  MOV R15, 0xffffffff ;  /* 0xffffffff000f7802 */ /* 0x000fe20000000f00 */
[----:B------:R-:W-:Y:S01]  /*15e10*/  IMAD.MOV.U32 R11, RZ, RZ, RZ ;  /* 0x000000ffff0b7224 */ /* 0x000fe200078e00ff */
[----:B------:R-:W-:Y:S02]  /*15e20*/  SEL R14, R14, RZ, P0 ;  /* 0x000000ff0e0e7207 */ /* 0x000fe40000000000 */
[----:B------:R-:W-:Y:S02]  /*15e30*/  ISETP.GE.U32.AND P0, PT, R8, 0x2, PT ;  /* 0x000000020800780c */ /* 0x000fe40003f06070 */
[----:B------:R-:W-:-:S11]  /*15e40*/  IADD3 R13, R17, R14, RZ ;  /* 0x0000000e110d7210 */ /* 0x000fd60007ffe0ff */
[----:B------:R-:W-:Y:S05]  /*15e50*/  WARPSYNC.COLLECTIVE R15, `(.L_x_734) ;  /* 0x000000000f087348 */ /* 0x000fea0003c00000 */
[----:B------:R0:W1:Y:S02]  /*15e60*/  SHFL.UP P6, R14, R13, R12, R11 ;  /* 0x0400000c0d0e7389 */ /* 0x00006400000c000b */
[----:B01----:R-:W-:Y:S01]  /*15e70*/  ENDCOLLECTIVE ;  /* 0x000000000000791b */ /* 0x003fe20003800000 */
.L_x_734:
        /* <DEDUP_REMOVED lines=8> */
.L_x_735:
        /* <DEDUP_REMOVED lines=8> */
.L_x_736:
        /* <DEDUP_REMOVED lines=8> */
.L_x_737:
[----:B------:R-:W-:Y:S01]  /*16000*/  MOV R12, 0x1f ;  /* 0x0000001f000c7802 */ /* 0x000fe20000000f00 */
[----:B------:R-:W-:Y:S01]  /*16010*/  IMAD.MOV.U32 R11, RZ, RZ, 0x1f ;  /* 0x0000001fff0b7424 */ /* 0x000fe200078e00ff */
[----:B------:R-:W-:-:S05]  /*16020*/  SEL R2, R14, RZ, P0 ;  /* 0x000000ff0e027207 */ /* 0x000fca0000000000 */
[----:B------:R-:W-:-:S04]  /*16030*/  IMAD.IADD R2, R7, 0x1, R2 ;  /* 0x0000000107027824 */ /* 0x000fc800078e0202 */
[----:B------:R-:W-:-:S07]  /*16040*/  IMAD.MOV.U32 R13, RZ, RZ, R2 ;  /* 0x000000ffff0d7224 */ /* 0x000fce00078e0002 */
[----:B------:R-:W-:Y:S05]  /*16050*/  WARPSYNC.COLLECTIVE R15, `(.L_x_738) ;  /* 0x000000000f087348 */ /* 0x000fea0003c00000 */
[----:B------:R0:W1:Y:S02]  /*16060*/  SHFL.IDX P6, R14, R13, R12, R11 ;  /* 0x0000000c0d0e7389 */ /* 0x00006400000c000b */
[----:B01----:R-:W-:Y:S01]  /*16070*/  ENDCOLLECTIVE ;  /* 0x000000000000791b */ /* 0x003fe20003800000 */
.L_x_738:
[----:B------:R-:W-:Y:S05]  /*16080*/  BRA `(.L_x_739) ;  /* 0xffffffe000287947 */ /* 0x000fea000383ffff */
.L_x_654:
[----:B------:R-:W-:Y:S01]  /*16090*/  BSSY B0, `(.L_x_740) ;  /* 0x0000008000007945 */ /* 0x000fe20003800000 */
[----:B-----5:R-:W-:Y:S01]  /*160a0*/  IMAD.MOV.U32 R13, RZ, RZ, R17 ;  /* 0x000000ffff0d7224 */ /* 0x020fe200078e0011 */
[----:B------:R-:W-:Y:S01]  /*160b0*/  MOV R12, 0x1 ;  /* 0x00000001000c7802 */ /* 0x000fe20000000f00 */
[----:B--2---:R-:W-:Y:S02]  /*160c0*/  IMAD.MOV.U32 R11, RZ, RZ, RZ ;  /* 0x000000ffff0b7224 */ /* 0x004fe400078e00ff */
[----:B------:R-:W-:-:S07]  /*160d0*/  IMAD.MOV.U32 R15, RZ, RZ, -0x1 ;  /* 0xffffffffff0f7424 */ /* 0x000fce00078e00ff */
[----:B0-----:R-:W-:Y:S05]  /*160e0*/  WARPSYNC.COLLECTIVE R15, `(.L_x_741) ;  /* 0x000000000f087348 */ /* 0x001fea0003c00000 */
[----:B------:R1:W2:Y:S02]  /*160f0*/  SHFL.UP P6, R14, R13, R12, R11 ;  /* 0x0400000c0d0e7389 */ /* 0x0002a400000c000b */
[----:B012---:R-:W-:Y:S01]  /*16100*/  ENDCOLLECTIVE ;  /* 0x000000000000791b */ /* 0x007fe20003800000 */
.L_x_741:
[----:B------:R-:W-:Y:S05]  /*16110*/  BSYNC B0 ;  /* 0x0000000000007941 */ /* 0x000fea0003800000 */
.L_x_740:
        /* <DEDUP_REMOVED lines=10> */
.L_x_742:
        /* <DEDUP_REMOVED lines=8> */
.L_x_743:
        /* <DEDUP_REMOVED lines=8> */
.L_x_744:
        /* <DEDUP_REMOVED lines=8> */
.L_x_745:
        /* <DEDUP_REMOVED lines=8> */
.L_x_746:
[----:B------:R-:W-:Y:S05]  /*163c0*/  BRA `(.L_x_747) ;  /* 0xffffffe0000c7947 */ /* 0x000fea000383ffff */
.L_x_656:
[----:B------:R-:W-:Y:S01]  /*163d0*/  BSSY B0, `(.L_x_748) ;  /* 0x0000006000007945 */ /* 0x000fe20003800000 */
[----:B------:R-:W-:Y:S01]  /*163e0*/  PLOP3.LUT P6, PT, P6, PT, PT, 0x8, 0x0 ;  /* 0x000000000000781c */ /* 0x000fe200037ce170 */
[----:B------:R-:W-:-:S12]  /*163f0*/  IMAD.MOV.U32 R15, RZ, RZ, -0x1 ;  /* 0xffffffffff0f7424 */ /* 0x000fd800078e00ff */
[----:B0-2---:R-:W-:Y:S05]  /*16400*/  WARPSYNC.COLLECTIVE R15, `(.L_x_749) ;  /* 0x000000000f087348 */ /* 0x005fea0003c00000 */
[----:B------:R-:W-:Y:S01]  /*16410*/  VOTE.ANY R14, PT, P6 ;  /* 0x00000000000e7806 */ /* 0x000fe200030e0100 */
[----:B0-2---:R-:W-:Y:S06]  /*16420*/  ENDCOLLECTIVE ;  /* 0x000000000000791b */ /* 0x005fec0003800000 */
.L_x_749:
[----:B------:R-:W-:Y:S05]  /*16430*/  BSYNC B0 ;  /* 0x0000000000007941 */ /* 0x000fea0003800000 */
.L_x_748:
[----:B------:R-:W-:Y:S01]  /*16440*/  MOV R3, R14 ;  /* 0x0000000e00037202 */ /* 0x000fe20000000f00 */
[----:B------:R-:W-:Y:S01]  /*16450*/  IMAD.MOV.U32 R13, RZ, RZ, R17 ;  /* 0x000000ffff0d7224 */ /* 0x000fe200078e0011 */
[----:B------:R-:W-:Y:S01]  /*16460*/  MOV R11, 0x1f ;  /* 0x0000001f000b7802 */ /* 0x000fe20000000f00 */
[----:B------:R-:W-:Y:S01]  /*16470*/  IMAD.MOV.U32 R15, RZ, RZ, -0x1 ;  /* 0xffffffffff0f7424 */ /* 0x000fe200078e00ff */
[----:B------:R-:W0:Y:S02]  /*16480*/  POPC R5, R3 ;  /* 0x0000000300057309 */ /* 0x000e240000000000 */
[----:B0-----:R-:W-:-:S07]  /*16490*/  IMAD.MOV.U32 R12, RZ, RZ, R5 ;  /* 0x000000ffff0c7224 */ /* 0x001fce00078e0005 */
[----:B------:R-:W-:Y:S05]  /*164a0*/  WARPSYNC.COLLECTIVE R15, `(.L_x_750) ;  /* 0x000000000f087348 */ /* 0x000fea0003c00000 */
[----:B------:R0:W1:Y:S02]  /*164b0*/  SHFL.IDX P6, R14, R13, R12, R11 ;  /* 0x0000000c0d0e7389 */ /* 0x00006400000c000b */
[----:B01----:R-:W-:Y:S01]  /*164c0*/  ENDCOLLECTIVE ;  /* 0x000000000000791b */ /* 0x003fe20003800000 */
.L_x_750:
[----:B------:R-:W-:Y:S01]  /*164d0*/  IMAD.MOV.U32 R17, RZ, RZ, R14 ;  /* 0x000000ffff117224 */ /* 0x000fe200078e000e */
[----:B------:R-:W-:Y:S06]  /*164e0*/  BRA `(.L_x_751) ;  /* 0xffffffdc00fc7947 */ /* 0x000fec000383ffff */
.L_x_658:
[----:B------:R-:W-:Y:S01]  /*164f0*/  BSSY B0, `(.L_x_752) ;  /* 0x0000007000007945 */ /* 0x000fe20003800000 */
[----:B------:R-:W-:Y:S01]  /*16500*/  MOV R13, R2 ;  /* 0x00000002000d7202 */ /* 0x000fe20000000f00 */
[----:B--2---:R-:W-:Y:S02]  /*16510*/  IMAD.MOV.U32 R11, RZ, RZ, 0x1f ;  /* 0x0000001fff0b7424 */ /* 0x004fe400078e00ff */
[----:B------:R-:W-:-:S07]  /*16520*/  IMAD.MOV.U32 R15, RZ, RZ, -0x1 ;  /* 0xffffffffff0f7424 */ /* 0x000fce00078e00ff */
[----:B01-3--:R-:W-:Y:S05]  /*16530*/  WARPSYNC.COLLECTIVE R15, `(.L_x_753) ;  /* 0x000000000f087348 */ /* 0x00bfea0003c00000 */
[----:B------:R2:W4:Y:S02]  /*16540*/  SHFL.IDX P6, R14, R13, R12, R11 ;  /* 0x0000000c0d0e7389 */ /* 0x00052400000c000b */
[----:B01234-:R-:W-:Y:S01]  /*16550*/  ENDCOLLECTIVE ;  /* 0x000000000000791b */ /* 0x01ffe20003800000 */
.L_x_753:
[----:B------:R-:W-:Y:S05]  /*16560*/  BSYNC B0 ;  /* 0x0000000000007941 */ /* 0x000fea0003800000 */
.L_x_752:
[----:B------:R-:W-:Y:S05]  /*16570*/  BRA `(.L_x_657) ;  /* 0xffffffdc00f47947 */ /* 0x000fea000383ffff */
.L_x_662:
[----:B0-----:R0:W1:Y:S02]  /*16580*/  SYNCS.PHASECHK.TRANS64.TRYWAIT P0, [R0+URZ+0x28c20], R3 ;  /* 0x028c2003000075a7 */ /* 0x001064000800017f */
[----:B-1----:R-:W-:Y:S05]  /*16590*/  @!P0 NANOSLEEP.SYNCS 0x989680 ;  /* 0x009896800000895d */ /* 0x002fea0003900000 */
[----:B------:R-:W1:Y:S02]  /*165a0*/  @!P0 SYNCS.PHASECHK.TRANS64 P0, [R0+URZ+0x28c20], R3 ;  /* 0x028c2003000085a7 */ /* 0x000e64000800007f */
[----:B-1----:R-:W-:Y:S05]  /*165b0*/  @!P0 BRA `(.L_x_662) ;  /* 0xfffffffc00f08947 */ /* 0x002fea000383ffff */
[----:B------:R-:W-:Y:S05]  /*165c0*/  BRA `(.L_x_754) ;  /* 0xffffffe000d87947 */ /* 0x000fea000383ffff */
.L_x_663:
[----:B------:R-:W1:Y:S01]  /*165d0*/  S2R R2, SR_TID.X ;  /* 0x0000000000027919 */ /* 0x000e620000002100 */
[----:B------:R-:W-:Y:S01]  /*165e0*/  BSSY B0, `(.L_x_755) ;  /* 0x000000a000007945 */ /* 0x000fe20003800000 */
[----:B------:R-:W-:Y:S01]  /*165f0*/  IMAD.MOV.U32 R12, RZ, RZ, RZ ;  /* 0x000000ffff0c7224 */ /* 0x000fe200078e00ff */
[----:B------:R-:W-:Y:S01]  /*16600*/  MOV R15, 0xffffffff ;  /* 0xffffffff000f7802 */ /* 0x000fe20000000f00 */
[----:B--2---:R-:W-:Y:S01]  /*16610*/  IMAD.MOV.U32 R11, RZ, RZ, 0x1f ;  /* 0x0000001fff0b7424 */ /* 0x004fe200078e00ff */
[----:B-1----:R-:W-:-:S04]  /*16620*/  SHF.R.U32.HI R2, RZ, 0x5, R2 ;  /* 0x00000005ff027819 */ /* 0x002fc80000011602 */
[----:B------:R-:W-:-:S04]  /*16630*/  LOP3.LUT R2, R2, 0x3, RZ, 0xc0, !PT ;  /* 0x0000000302027812 */ /* 0x000fc800078ec0ff */
[----:B------:R-:W-:-:S07]  /*16640*/  MOV R13, R2 ;  /* 0x00000002000d7202 */ /* 0x000fce0000000f00 */
[----:B0-----:R-:W-:Y:S05]  /*16650*/  WARPSYNC.COLLECTIVE R15, `(.L_x_756) ;  /* 0x000000000f087348 */ /* 0x001fea0003c00000 */
[----:B------:R1:W2:Y:S02]  /*16660*/  SHFL.IDX P6, R14, R13, R12, R11 ;  /* 0x0000000c0d0e7389 */ /* 0x0002a400000c000b */
[----:B012---:R-:W-:Y:S01]  /*16670*/  ENDCOLLECTIVE ;  /* 0x000000000000791b */ /* 0x007fe20003800000 */
.L_x_756:
[----:B------:R-:W-:Y:S05]  /*16680*/  BSYNC B0 ;  /* 0x0000000000007941 */ /* 0x000fea0003800000 */
.L_x_755:
[----:B------:R-:W-:Y:S05]  /*16690*/  BRA `(.L_x_757) ;  /* 0xffffffe000c07947 */ /* 0x000fea000383ffff */
.L_x_664:
[----:B------:R-:W-:Y:S01]  /*166a0*/  BSSY B0, `(.L_x_758) ;  /* 0x0000006000007945 */ /* 0x000fe20003800000 */
[----:B------:R-:W-:-:S07]  /*166b0*/  IMAD.MOV.U32 R15, RZ, RZ, -0x1 ;  /* 0xffffffffff0f7424 */ /* 0x000fce00078e00ff */
[----:B012---:R-:W-:Y:S05]  /*166c0*/  WARPSYNC.COLLECTIVE R15, `(.L_x_759) ;  /* 0x000000000f0c7348 */ /* 0x007fea0003c00000 */
[----:B------:R-:W-:Y:S02]  /*166d0*/  ELECT P6, UR62, PT ;  /* 0x00000000003e782f */ /* 0x000fe400038c0000 */
[----:B------:R-:W-:Y:S01]  /*166e0*/  MOV R14, UR62 ;  /* 0x0000003e000e7c02 */ /* 0x000fe20008000f00 */
[----:B012---:R-:W-:Y:S10]  /*166f0*/  ENDCOLLECTIVE ;  /* 0x000000000000791b */ /* 0x007ff40003800000 */
.L_x_759:
[----:B------:R-:W-:Y:S05]  /*16700*/  BSYNC B0 ;  /* 0x0000000000007941 */ /* 0x000fea0003800000 */
.L_x_758:
[----:B------:R-:W-:Y:S05]  /*16710*/  BRA `(.L_x_760) ;  /* 0xffffffe000b47947 */ /* 0x000fea000383ffff */
.L_x_666:
[----:B0-----:R0:W1:Y:S02]  /*16720*/  SYNCS.PHASECHK.TRANS64.TRYWAIT P0, [R6+URZ], R5 ;  /* 0x00000005060075a7 */ /* 0x001064000800017f */
[----:B-1----:R-:W-:Y:S05]  /*16730*/  @!P0 NANOSLEEP.SYNCS 0x989680 ;  /* 0x009896800000895d */ /* 0x002fea0003900000 */
[----:B------:R-:W1:Y:S02]  /*16740*/  @!P0 SYNCS.PHASECHK.TRANS64 P0, [R6+URZ], R5 ;  /* 0x00000005060085a7 */ /* 0x000e64000800007f */
[----:B-1----:R-:W-:Y:S05]  /*16750*/  @!P0 BRA `(.L_x_666) ;  /* 0xfffffffc00f08947 */ /* 0x002fea000383ffff */
[----:B------:R-:W-:Y:S05]  /*16760*/  BRA `(.L_x_761) ;  /* 0xffffffe000f07947 */ /* 0x000fea000383ffff */
.L_x_667:
[----:B-1----:R1:W3:Y:S02]  /*16770*/  SYNCS.PHASECHK.TRANS64.TRYWAIT P0, [R7+URZ], R2 ;  /* 0x00000002070075a7 */ /* 0x0022e4000800017f */
[----:B---3--:R-:W-:Y:S05]  /*16780*/  @!P0 NANOSLEEP.SYNCS 0x989680 ;  /* 0x009896800000895d */ /* 0x008fea0003900000 */
[----:B------:R-:W3:Y:S02]  /*16790*/  @!P0 SYNCS.PHASECHK.TRANS64 P0, [R7+URZ], R2 ;  /* 0x00000002070085a7 */ /* 0x000ee4000800007f */
[----:B---3--:R-:W-:Y:S05]  /*167a0*/  @!P0 BRA `(.L_x_667) ;  /* 0xfffffffc00f08947 */ /* 0x008fea000383ffff */
[----:B------:R-:W-:Y:S05]  /*167b0*/  BRA `(.L_x_762) ;  /* 0xffffffe000e47947 */ /* 0x000fea000383ffff */
.L_x_669:
[----:B---3--:R3:W4:Y:S02]  /*167c0*/  SYNCS.PHASECHK.TRANS64.TRYWAIT P0, [R4+URZ], R5 ;  /* 0x00000005040075a7 */ /* 0x008724000800017f */
[----:B----4-:R-:W-:Y:S05]  /*167d0*/  @!P0 NANOSLEEP.SYNCS 0x989680 ;  /* 0x009896800000895d */ /* 0x010fea0003900000 */
[----:B------:R-:W4:Y:S02]  /*167e0*/  @!P0 SYNCS.PHASECHK.TRANS64 P0, [R4+URZ], R5 ;  /* 0x00000005040085a7 */ /* 0x000f24000800007f */
[----:B----4-:R-:W-:Y:S05]  /*167f0*/  @!P0 BRA `(.L_x_669) ;  /* 0xfffffffc00f08947 */ /* 0x010fea000383ffff */
[----:B------:R-:W-:Y:S05]  /*16800*/  BRA `(.L_x_763) ;  /* 0xffffffe000ec7947 */ /* 0x000fea000383ffff */
.L_x_764:
        /* <DEDUP_REMOVED lines=15> */
.L_x_4552:


//--------------------- .text._ZN7cutlass13device_kernelIN5flash11enable_sm90INS1_16FlashAttnFwdSm90INS1_25CollectiveMainloopFwdSm90ILi2EN4cute5tupleIJNS5_1CILi1EEES8_S8_EEENS6_IJNS7_ILi64EEESA_SA_EEELi512ENS_6half_tEfNS_4arch4Sm90ELb0ELb0ELb1ELb1ELb0ELb0ELb1ELb0ELb0ELb0ELb0ELb0EEENS1_21CollectiveEpilogueFwdINS6_IJSA_NS7_ILi512EEESA_EEES9_SC_SE_Li256ELb1ELb0ELb0ELb0EEENS1_36VarlenDynamicPersistentTileSchedulerILi64ELi64ELi256ELi32ELb0ELb0ELb1ELb0ELb1ELb1EEEEEEEEEvNT_6ParamsE --------------------------
	.section	.text._ZN7cutlass13device_kernelIN5flash11enable_sm90INS1_16FlashAttnFwdSm90INS1_25CollectiveMainloopFwdSm90ILi2EN4cute5tupleIJNS5_1CILi1EEES8_S8_EEENS6_IJNS7_ILi64EEESA_SA_EEELi512ENS_6half_tEfNS_4arch4Sm90ELb0ELb0ELb1ELb1ELb0ELb0ELb1ELb0ELb0ELb0ELb0ELb0EEENS1_21CollectiveEpilogueFwdINS6_IJSA_NS7_ILi512EEESA_EEES9_SC_SE_Li256ELb1ELb0ELb0ELb0EEENS1_36VarlenDynamicPersistentTileSchedulerILi64ELi64ELi256ELi32ELb0ELb0ELb1ELb0ELb1ELb1EEEEEEEEEvNT_6ParamsE,"ax",@progbits
	.align	128
.text._ZN7cutlass13device_kernelIN5flash11enable_sm90INS1_16FlashAttnFwdSm90INS1_25CollectiveMainloopFwdSm90ILi2EN4cute5tupleIJNS5_1CILi1EEES8_S8_EEENS6_IJNS7_ILi64EEESA_SA_EEELi512ENS_6half_tEfNS_4arch4Sm90ELb0ELb0ELb1ELb1ELb0ELb0ELb1ELb0ELb0ELb0ELb0ELb0EEENS1_21CollectiveEpilogueFwdINS6_IJSA_NS7_ILi512EEESA_EEES9_SC_SE_Li256ELb1ELb0ELb0ELb0EEENS1_36VarlenDynamicPersistentTileSchedulerILi64ELi64ELi256ELi32ELb0ELb0ELb1ELb0ELb1ELb1EEEEEEEEEvNT_6ParamsE:
        .type           _ZN7cutlass13device_kernelIN5flash11enable_sm90INS1_16FlashAttnFwdSm90INS1_25CollectiveMainloopFwdSm90ILi2EN4cute5tupleIJNS5_1CILi1EEES8_S8_EEENS6_IJNS7_ILi64EEESA_SA_EEELi512ENS_6half_tEfNS_4arch4Sm90ELb0ELb0ELb1ELb1ELb0ELb0ELb1ELb0ELb0ELb0ELb0ELb0EEENS1_21CollectiveEpilogueFwdINS6_IJSA_NS7_ILi512EEESA_EEES9_SC_SE_Li256ELb1ELb0ELb0ELb0EEENS1_36VarlenDynamicPersistentTileSchedulerILi64ELi64ELi256ELi32ELb0ELb0ELb1ELb0ELb1ELb1EEEEEEEEEvNT_6ParamsE,@function
        .size           _ZN7cutlass13device_kernelIN5flash11enable_sm90INS1_16FlashAttnFwdSm90INS1_25CollectiveMainloopFwdSm90ILi2EN4cute5tupleIJNS5_1CILi1EEES8_S8_EEENS6_IJNS7_ILi64EEESA_SA_EEELi512ENS_6half_tEfNS_4arch4Sm90ELb0ELb0ELb1ELb1ELb0ELb0ELb1ELb0ELb0ELb0ELb0ELb0EEENS1_21CollectiveEpilogueFwdINS6_IJSA_NS7_ILi512EEESA_EEES9_SC_SE_Li256ELb1ELb0ELb0ELb0EEENS1_36VarlenDynamicPersistentTileSchedulerILi64ELi64ELi256ELi32ELb0ELb0ELb1ELb0ELb1ELb1EEEEEEEEEvNT_6ParamsE,(.L_x_4553 - _ZN7cutlass13device_kernelIN5flash11enable_sm90INS1_16FlashAttnFwdSm90INS1_25CollectiveMainloopFwdSm90ILi2EN4cute5tupleIJNS5_1CILi1EEES8_S8_EEENS6_IJNS7_ILi64EEESA_SA_EEELi512ENS_6half_tEfNS_4arch4Sm90ELb0ELb0ELb1ELb1ELb0ELb0ELb1ELb0ELb0ELb0ELb0ELb0EEENS1_21CollectiveEpilogueFwdINS6_IJSA_NS7_ILi512EEESA_EEES9_SC_SE_Li256ELb1ELb0ELb0ELb0EEENS1_36VarlenDynamicPersistentTileSchedulerILi64ELi64ELi256ELi32ELb0ELb0ELb1ELb0ELb1ELb1EEEEEEEEEvNT_6ParamsE)
        .other          _ZN7cutlass13device_kernelIN5flash11enable_sm90INS1_16FlashAttnFwdSm90INS1_25CollectiveMainloopFwdSm90ILi2EN4cute5tupleIJNS5_1CILi1EEES8_S8_EEENS6_IJNS7_ILi64EEESA_SA_EEELi512ENS_6half_tEfNS_4arch4Sm90ELb0ELb0ELb1ELb1ELb0ELb0ELb1ELb0ELb0ELb0ELb0ELb0EEENS1_21CollectiveEpilogueFwdINS6_IJSA_NS7_ILi512EEESA_EEES9_SC_SE_Li256ELb1ELb0ELb0ELb0EEENS1_36VarlenDynamicPersistentTileSchedulerILi64ELi64ELi256ELi32ELb0ELb0ELb1ELb0ELb1ELb1EEEEEEEEEvNT_6ParamsE,@"STO_CUDA_ENTRY STV_DEFAULT"
_ZN7cutlass13device_kernelIN5flash11enable_sm90INS1_16FlashAttnFwdSm90INS1_25CollectiveMainloopFwdSm90ILi2EN4cute5tupleIJNS5_1CILi1EEES8_S8_EEENS6_IJNS7_ILi64EEESA_SA_EEELi512ENS_6half_tEfNS_4arch4Sm90ELb0ELb0ELb1ELb1ELb0ELb0ELb1ELb0ELb0ELb0ELb0ELb0EEENS1_21CollectiveEpilogueFwdINS6_IJSA_NS7_ILi512EEESA_EEES9_SC_SE_Li256ELb1ELb0ELb0ELb0EEENS1_36VarlenDynamicPersistentTileSchedulerILi64ELi64ELi256ELi32ELb0ELb0ELb1ELb0ELb1ELb1EEEEEEEEEvNT_6ParamsE:
        /* <DEDUP_REMOVED lines=22> */
[----:B0-----:R-:W-:Y:S01]  /*0160*/  NOP ;  /* 0x0000000000007918 */ /* 0x001fe20000000000 */
.L_x_766:
[----:B------:R-:W-:Y:S05]  /*0170*/  BSYNC B0 ;  /* 0x0000000000007941 */ /* 0x000fea0003800000 */
.L_x_765:
        /* <DEDUP_REMOVED lines=12> */
[----:B------:R-:W-:Y:S01]  /*0240*/  VOTEU.ANY UP2, P0 ;  /* 0x00000000003f7886 */ /* 0x000fe20000040100 */
        /* <DEDUP_REMOVED lines=8> */
[----:B-1----:R0:W1:Y:S01]  /*02d0*/  @UP0 SYNCS.EXCH.64 URZ, [UR8+0x38800], UR4 ;  /* 0x03880004083f05b2 */ /* 0x0020620008000100 */
[----:B------:R0:W2:Y:S05]  /*02e0*/  @UP1 SYNCS.EXCH.64 URZ, [UR8+0x38810], UR4 ;  /* 0x03881004083f15b2 */ /* 0x0000aa0008000100 */
[----:B------:R0:W3:Y:S02]  /*02f0*/  @UP2 SYNCS.EXCH.64 URZ, [UR8+0x38820], UR6 ;  /* 0x03882006083f25b2 */ /* 0x0000e40008000100 */
        /* <DEDUP_REMOVED lines=13> */
[----:B------:R0:W0:Y:S01]  /*03d0*/  SYNCS.EXCH.64 URZ, [UR6+0x38848], UR4 ;  /* 0x03884804063f75b2 */ /* 0x0000220008000100 */
[----:B------:R-:W-:Y:S01]  /*03e0*/  NOP ;  /* 0x0000000000007918 */ /* 0x000fe20000000000 */
.L_x_767:
        /* <DEDUP_REMOVED lines=22> */
.L_x_768:
        /* <DEDUP_REMOVED lines=18> */
.L_x_769:
        /* <DEDUP_REMOVED lines=22> */
.L_x_770:
        /* <DEDUP_REMOVED lines=22> */
.L_x_771:
[----:B------:R-:W-:Y:S01]  /*0930*/  ISETP.NE.AND P0, PT, R3, RZ, PT ;  /* 0x000000ff0300720c */ /* 0x000fe20003f05270 */
[----:B------:R-:W-:Y:S01]  /*0940*/  NOP ;  /* 0x0000000000007918 */ /* 0x000fe20000000000 */
[----:B01234-:R-:W-:Y:S11]  /*0950*/  BAR.SYNC.DEFER_BLOCKING 0x0 ;  /* 0x0000000000007b1d */ /* 0x01fff60000010000 */
[----:B------:R-:W-:Y:S05]  /*0960*/  @!P0 BRA `(.L_x_772) ;  /* 0x000000b000d08947 */ /* 0x000fea0003800000 */
.L_x_773:
        /* <DEDUP_REMOVED lines=22> */
[----:B------:R-:W-:Y:S01]  /*0ad0*/  UMOV UR36, URZ ;  /* 0x0000003f00247c82 */ /* 0x000fe20008000000 */
[----:B------:R-:W-:Y:S01]  /*0ae0*/  UMOV UR41, URZ ;  /* 0x0000003f00297c82 */ /* 0x000fe20008000000 */
[----:B------:R-:W-:-:S04]  /*0af0*/  SHF.R.S32.HI R0, RZ, 0x1f, R191 ;  /* 0x0000001fff007819 */ /* 0x000fc800000114bf */
[CC--:B------:R-:W-:Y:S02]  /*0b00*/  LEA.HI R2, R0.reuse, R191.reuse, RZ, 0x4 ;  /* 0x000000bf00027211 */ /* 0x0c0fe400078f20ff */
[----:B------:R-:W-:Y:S02]  /*0b10*/  LEA.HI R6, R0, R191, RZ, 0x5 ;  /* 0x000000bf00067211 */ /* 0x000fe400078f28ff */
[----:B------:R-:W-:Y:S02]  /*0b20*/  SHF.R.S32.HI R3, RZ, 0x4, R2 ;  /* 0x00000004ff037819 */ /* 0x000fe40000011402 */
[----:B------:R-:W-:Y:S02]  /*0b30*/  SHF.R.S32.HI R12, RZ, 0x5, R6 ;  /* 0x00000005ff0c7819 */ /* 0x000fe40000011406 */
[C---:B------:R-:W-:Y:S02]  /*0b40*/  LEA.HI R5, R2.reuse, R3, RZ, 0x1 ;  /* 0x0000000302057211 */ /* 0x040fe400078f08ff */
[----:B------:R-:W-:-:S02]  /*0b50*/  LOP3.LUT R2, R2, 0xfffffff0, RZ, 0xc0, !PT ;  /* 0xfffffff002027812 */ /* 0x000fc400078ec0ff */
[----:B------:R-:W-:Y:S02]  /*0b60*/  LOP3.LUT R8, R5, 0x1ffffffe, RZ, 0xc0, !PT ;  /* 0x1ffffffe05087812 */ /* 0x000fe400078ec0ff */
[----:B------:R-:W-:Y:S01]  /*0b70*/  SHF.R.S32.HI R5, RZ, 0x1f, R6 ;  /* 0x0000001fff057819 */ /* 0x000fe20000011406 */
[----:B------:R-:W-:Y:S01]  /*0b80*/  IMAD.IADD R6, R191, 0x1, -R2 ;  /* 0x00000001bf067824 */ /* 0x000fe200078e0a02 */
[----:B------:R-:W-:Y:S01]  /*0b90*/  LEA.HI R4, R0, R191, RZ, 0x7 ;  /* 0x000000bf00047211 */ /* 0x000fe200078f38ff */
[----:B------:R-:W-:Y:S01]  /*0ba0*/  IMAD.IADD R9, R3, 0x1, -R8 ;  /* 0x0000000103097824 */ /* 0x000fe200078e0a08 */
[----:B------:R-:W-:Y:S02]  /*0bb0*/  LEA.HI R5, R5, R12, RZ, 0x2 ;  /* 0x0000000c05057211 */ /* 0x000fe400078f10ff */
[----:B------:R-:W-:Y:S01]  /*0bc0*/  SHF.R.S32.HI R3, RZ, 0x1f, R6 ;  /* 0x0000001fff037819 */ /* 0x000fe20000011406 */
[----:B------:R-:W-:Y:S01]  /*0bd0*/  IMAD.SHL.U32 R9, R9, 0x8, RZ ;  /* 0x0000000809097824 */ /* 0x000fe200078e00ff */
[----:B------:R-:W-:-:S02]  /*0be0*/  SHF.R.S32.HI R189, RZ, 0x7, R4 ;  /* 0x00000007ffbd7819 */ /* 0x000fc40000011404 */
[----:B------:R-:W-:Y:S02]  /*0bf0*/  LOP3.LUT R7, R5, 0x3ffffc, RZ, 0xc0, !PT ;  /* 0x003ffffc05077812 */ /* 0x000fe400078ec0ff */
        /* <DEDUP_REMOVED lines=9> */
[----:B------:R-:W-:Y:S01]  /*0c90*/  LOP3.LUT R11, R10, 0x7ffffe00, RZ, 0xc0, !PT ;  /* 0x7ffffe000a0b7812 */ /* 0x000fe200078ec0ff */
[----:B------:R-:W-:Y:S01]  /*0ca0*/  IMAD.U32 R190, R190, 0x40, R9 ;  /* 0x00000040bebe7824 */ /* 0x000fe200078e0009 */
[----:B------:R-:W-:Y:S01]  /*0cb0*/  SHF.R.S32.HI R3, RZ, 0x1f, R2 ;  /* 0x0000001fff037819 */ /* 0x000fe20000011402 */
[C---:B------:R-:W-:Y:S01]  /*0cc0*/  IMAD.SHL.U32 R10, R8.reuse, 0x40, RZ ;  /* 0x00000040080a7824 */ /* 0x040fe200078e00ff */
[----:B------:R-:W-:Y:S01]  /*0cd0*/  R2P PR, R8, 0x6 ;  /* 0x0000000608007804 */ /* 0x000fe20000000000 */
[----:B------:R-:W-:Y:S01]  /*0ce0*/  IMAD R11, R12, 0x400, R11 ;  /* 0x000004000c0b7824 */ /* 0x000fe200078e020b */
[----:B------:R-:W-:Y:S02]  /*0cf0*/  LEA.HI R5, R3, R2, RZ, 0x2 ;  /* 0x0000000203057211 */ /* 0x000fe400078f10ff */
[----:B------:R-:W-:Y:S02]  /*0d00*/  LOP3.LUT R10, R10, 0x1c0, RZ, 0xc0, !PT ;  /* 0x000001c00a0a7812 */ /* 0x000fe400078ec0ff */
[----:B------:R-:W-:-:S02]  /*0d10*/  SHF.R.S32.HI R6, RZ, 0x2, R5 ;  /* 0x00000002ff067819 */ /* 0x000fc40000011405 */
[----:B------:R-:W-:Y:S02]  /*0d20*/  LOP3.LUT R9, R10, 0x8, R9, 0xf8, !PT ;  /* 0x000000080a097812 */ /* 0x000fe400078ef809 */
[----:B------:R-:W-:Y:S02]  /*0d30*/  SHF.R.S32.HI R7, RZ, 0x1f, R5 ;  /* 0x0000001fff077819 */ /* 0x000fe40000011405 */
[----:B------:R-:W-:Y:S02]  /*0d40*/  SHF.R.U32.HI R10, RZ, 0x3, R10 ;  /* 0x00000003ff0a7819 */ /* 0x000fe4000001160a */
[----:B------:R-:W-:Y:S02]  /*0d50*/  LEA.HI R7, R7, R6, RZ, 0x3 ;  /* 0x0000000607077211 */ /* 0x000fe400078f18ff */
[----:B------:R-:W-:Y:S02]  /*0d60*/  LOP3.LUT R10, R9, R10, RZ, 0x3c, !PT ;  /* 0x0000000a090a7212 */ /* 0x000fe400078e3cff */
[----:B------:R-:W-:-:S02]  /*0d70*/  LEA.HI R3, R3, R2, RZ, 0x5 ;  /* 0x0000000203037211 */ /* 0x000fc400078f28ff */
[----:B------:R-:W-:Y:S01]  /*0d80*/  LOP3.LUT R7, R7, 0xfffffff8, RZ, 0xc0, !PT ;  /* 0xfffffff807077812 */ /* 0x000fe200078ec0ff */
[----:B------:R-:W-:Y:S01]  /*0d90*/  IMAD.IADD R10, R11, 0x1, R10 ;  /* 0x000000010b0a7824 */ /* 0x000fe200078e020a */
[----:B------:R-:W-:Y:S02]  /*0da0*/  SHF.R.S32.HI R3, RZ, 0x5, R3 ;  /* 0x00000005ff037819 */ /* 0x000fe40000011403 */
[----:B------:R-:W-:Y:S02]  /*0db0*/  IADD3 R6, R6, -R7, RZ ;  /* 0x8000000706067210 */ /* 0x000fe40007ffe0ff */
[----:B------:R-:W-:Y:S02]  /*0dc0*/  LEA.HI R0, R0, R191, RZ, 0x3 ;  /* 0x000000bf00007211 */ /* 0x000fe400078f18ff */
[----:B------:R-:W-:Y:S01]  /*0dd0*/  LEA.HI R4, R4, R189, RZ, 0x1 ;  /* 0x000000bd04047211 */ /* 0x000fe200078f08ff */
[----:B------:R-:W-:Y:S01]  /*0de0*/  IMAD R17, R3, 0x10, R6 ;  /* 0x0000001003117824 */ /* 0x000fe200078e0206 */
[----:B------:R-:W-:-:S02]  /*0df0*/  LEA R184, R10, UR37, 0x1 ;  /* 0x000000250ab87c11 */ /* 0x000fc4000f8e08ff */
[----:B------:R-:W-:Y:S02]  /*0e00*/  LOP3.LUT R5, R5, 0x7ffffffc, RZ, 0xc0, !PT ;  /* 0x7ffffffc05057812 */ /* 0x000fe400078ec0ff */
[----:B------:R-:W-:Y:S01]  /*0e10*/  LOP3.LUT R6, R0, 0x1ffffff8, RZ, 0xc0, !PT ;  /* 0x1ffffff800067812 */ /* 0x000fe200078ec0ff */
[----:B------:R-:W-:Y:S01]  /*0e20*/  VIADD R187, R184, 0x36400 ;  /* 0x00036400b8bb7836 */ /* 0x000fe20000000000 */
[----:B------:R-:W-:Y:S01]  /*0e30*/  LOP3.LUT R4, R4, 0xfffffe, RZ, 0xc0, !PT ;  /* 0x00fffffe04047812 */ /* 0x000fe200078ec0ff */
[----:B------:R-:W-:Y:S01]  /*0e40*/  IMAD.IADD R22, R2, 0x1, -R5 ;  /* 0x0000000102167824 */ /* 0x000fe200078e0a05 */
[----:B------:R-:W-:Y:S01]  /*0e50*/  SEL R186, R186, 0xffffffc0, !P2 ;  /* 0xffffffc0baba7807 */ /* 0x000fe20005000000 */
[----:B------:R-:W-:Y:S01]  /*0e60*/  IMAD.IADD R6, R191, 0x1, -R6 ;  /* 0x00000001bf067824 */ /* 0x000fe200078e0a06 */
[----:B------:R-:W-:Y:S01]  /*0e70*/  IADD3 R185, R184, 0x36420, RZ ;  /* 0x00036420b8b97810 */ /* 0x000fe20007ffe0ff */
[----:B------:R-:W-:Y:S01]  /*0e80*/  IMAD.IADD R4, R189, 0x1, -R4 ;  /* 0x00000001bd047824 */ /* 0x000fe200078e0a04 */
[----:B------:R-:W-:Y:S01]  /*0e90*/  MOV R7, R15 ;  /* 0x0000000f00077202 */ /* 0x000fe20000000f00 */
[C---:B------:R-:W-:Y:S01]  /*0ea0*/  @P1 VIADD R185, R187.reuse, 0xffffffe0 ;  /* 0xffffffe0bbb91836 */ /* 0x040fe20000000000 */
[----:B------:R-:W-:Y:S01]  /*0eb0*/  SHF.R.S32.HI R18, RZ, 0x3, R0 ;  /* 0x00000003ff127819 */ /* 0x000fe20000011400 */
[----:B------:R-:W-:Y:S01]  /*0ec0*/  IMAD.IADD R187, R187, 0x1, R186 ;  /* 0x00000001bbbb7824 */ /* 0x000fe200078e02ba */
[----:B------:R-:W-:Y:S01]  /*0ed0*/  SHF.L.U32 R22, R22, 0x1, RZ ;  /* 0x0000000116167819 */ /* 0x000fe200000006ff */
[----:B------:R-:W-:-:S02]  /*0ee0*/  IMAD.MOV.U32 R5, RZ, RZ, R13 ;  /* 0x000000ffff057224 */ /* 0x000fc400078e000d */
[----:B------:R-:W-:Y:S02]  /*0ef0*/  IMAD.MOV.U32 R2, RZ, RZ, RZ ;  /* 0x000000ffff027224 */ /* 0x000fe400078e00ff */
[----:B------:R-:W-:Y:S02]  /*0f00*/  IMAD.SHL.U32 R16, R6, 0x8, RZ ;  /* 0x0000000806107824 */ /* 0x000fe400078e00ff */
[----:B------:R-:W-:Y:S02]  /*0f10*/  IMAD.SHL.U32 R23, R4, 0x100, RZ ;  /* 0x0000010004177824 */ /* 0x000fe400078e00ff */
[----:B------:R-:W-:-:S07]  /*0f20*/  IMAD.IADD R186, R186, 0x1, R185 ;  /* 0x00000001baba7824 */ /* 0x000fce00078e02b9 */
.L_x_812:
[----:B0-2---:R-:W0:Y:S01]  /*0f30*/  LDC.64 R8, c[0x0][0xd60] ;  /* 0x00035800ff087b82 */ /* 0x005e220000000a00 */
[----:B------:R-:W-:Y:S01]  /*0f40*/  ULDC.64 UR10, c[0x0][0x208] ;  /* 0x00008200000a7ab9 */ /* 0x000fe20000000a00 */
        /* <DEDUP_REMOVED lines=8> */
[----:B------:R-:W-:Y:S01]  /*0fd0*/  PLOP3.LUT P0, PT, PT, PT, UP0, 0x80, 0x0 ;  /* 0x000000000000781c */ /* 0x000fe20003f0f008 */
[----:B------:R-:W-:Y:S01]  /*0fe0*/  UMOV UR39, UR5 ;  /* 0x0000000500277c82 */ /* 0x000fe20008000000 */
        /* <DEDUP_REMOVED lines=22> */
[----:B-1-3--:R-:W-:Y:S05]  /*1150*/  @P0 BRA `(.L_x_774) ;  /* 0x0000000000300947 */ /* 0x00afea0003800000 */
[----:B------:R-:W-:Y:S02]  /*1160*/  ULDC.64 UR4, c[0x0][0xb00] ;  /* 0x0002c00000047ab9 */ /* 0x000fe40000000a00 */
[----:B------:R-:W-:-:S04]  /*1170*/  ISETP.NE.U32.AND P0, PT, RZ, UR4, PT ;  /* 0x00000004ff007c0c */ /* 0x000fc8000bf05070 */
[----:B------:R-:W-:-:S13]  /*1180*/  ISETP.NE.AND.EX P0, PT, RZ, UR5, PT, P0 ;  /* 0x00000005ff007c0c */ /* 0x000fda000bf05300 */
[----:B------:R-:W-:Y:S05]  /*1190*/  @!P0 BRA `(.L_x_774) ;  /* 0x0000000000208947 */ /* 0x000fea0003800000 */
[----:B------:R-:W-:Y:S01]  /*11a0*/  ULDC.64 UR4, c[0x0][0xb00] ;  /* 0x0002c00000047ab9 */ /* 0x000fe20000000a00 */
[----:B------:R-:W-:Y:S01]  /*11b0*/  ULDC.64 UR6, c[0x0][0x208] ;  /* 0x0000820000067ab9 */ /* 0x000fe20000000a00 */
[----:B------:R-:W-:-:S06]  /*11c0*/  UIMAD.WIDE UR4, UR38, 0x4, UR4 ;  /* 0x00000004260478a5 */ /* 0x000fcc000f8e0204 */
[----:B0-----:R-:W-:Y:S01]  /*11d0*/  IMAD.U32 R6, RZ, RZ, UR4 ;  /* 0x00000004ff067e24 */ /* 0x001fe2000f8e00ff */
[----:B------:R-:W-:-:S05]  /*11e0*/  MOV R7, UR5 ;  /* 0x0000000500077c02 */ /* 0x000fca0008000f00 */
[----:B-----5:R-:W2:Y:S04]  /*11f0*/  LDG.E R152, desc[UR6][R6.64] ;  /* 0x0000000606987981 */ /* 0x020ea8000c1e1900 */
[----:B------:R-:W2:Y:S02]  /*1200*/  LDG.E R9, desc[UR6][R6.64+0x4] ;  /* 0x0000040606097981 */ /* 0x000ea4000c1e1900 */
[----:B--2---:R-:W-:-:S07]  /*1210*/  IMAD.IADD R152, R9, 0x1, -R152 ;  /* 0x0000000109987824 */ /* 0x004fce00078e0a98 */
.L_x_774:
[----:B------:R-:W2:Y:S01]  /*1220*/  LDL R4, [R1] ;  /* 0x0000000001047983 */ /* 0x000ea20000100800 */
[----:B-----5:R-:W-:Y:S01]  /*1230*/  IMAD.IADD R152, R152, 0x1, -R3 ;  /* 0x0000000198987824 */ /* 0x020fe200078e0a03 */
[----:B------:R-:W-:Y:S01]  /*1240*/  CS2R R150, SRZ ;  /* 0x0000000000967805 */ /* 0x000fe2000001ff00 */
[----:B------:R-:W-:Y:S01]  /*1250*/  IMAD.MOV.U32 R188, RZ, RZ, R5 ;  /* 0x000000ffffbc7224 */ /* 0x000fe200078e0005 */
[----:B------:R-:W-:Y:S01]  /*1260*/  CS2R R148, SRZ ;  /* 0x0000000000947805 */ /* 0x000fe2000001ff00 */
[----:B------:R-:W-:Y:S01]  /*1270*/  VIADD R0, R152, 0x3f ;  /* 0x0000003f98007836 */ /* 0x000fe20000000000 */
[----:B------:R-:W-:Y:S01]  /*1280*/  CS2R R174, SRZ ;  /* 0x0000000000ae7805 */ /* 0x000fe2000001ff00 */
[----:B------:R-:W-:Y:S01]  /*1290*/  IMAD.MOV.U32 R176, RZ, RZ, RZ ;  /* 0x000000ffffb07224 */ /* 0x000fe200078e00ff */
[----:B------:R-:W-:Y:S02]  /*12a0*/  CS2R R144, SRZ ;  /* 0x0000000000907805 */ /* 0x000fe4000001ff00 */
[----:B------:R-:W-:-:S02]  /*12b0*/  CS2R R142, SRZ ;  /* 0x00000000008e7805 */ /* 0x000fc4000001ff00 */
[----:B------:R-:W-:Y:S02]  /*12c0*/  SHF.R.S32.HI R3, RZ, 0x1f, R0 ;  /* 0x0000001fff037819 */ /* 0x000fe40000011400 */
[----:B------:R-:W-:Y:S02]  /*12d0*/  CS2R R140, SRZ ;  /* 0x00000000008c7805 */ /* 0x000fe4000001ff00 */
[----:B------:R-:W-:Y:S02]  /*12e0*/  CS2R R138, SRZ ;  /* 0x00000000008a7805 */ /* 0x000fe4000001ff00 */
[----:B------:R-:W-:Y:S02]  /*12f0*/  CS2R R136, SRZ ;  /* 0x0000000000887805 */ /* 0x000fe4000001ff00 */
[----:B------:R-:W-:Y:S01]  /*1300*/  LEA.HI R173, R3, R0, RZ, 0x6 ;  /* 0x0000000003ad7211 */ /* 0x000fe200078f30ff */
[----:B------:R-:W-:Y:S01]  /*1310*/  IMAD.MOV.U32 R0, RZ, RZ, RZ ;  /* 0x000000ffff007224 */ /* 0x000fe200078e00ff */
[----:B------:R-:W-:-:S02]  /*1320*/  MOV R3, RZ ;  /* 0x000000ff00037202 */ /* 0x000fc40000000f00 */
[----:B------:R-:W-:Y:S02]  /*1330*/  CS2R R134, SRZ ;  /* 0x0000000000867805 */ /* 0x000fe4000001ff00 */
[----:B------:R-:W-:Y:S01]  /*1340*/  CS2R R132, SRZ ;  /* 0x0000000000847805 */ /* 0x000fe2000001ff00 */
[----:B------:R-:W-:Y:S01]  /*1350*/  IMAD.MOV.U32 R172, RZ, RZ, RZ ;  /* 0x000000ffffac7224 */ /* 0x000fe200078e00ff */
        /* <DEDUP_REMOVED lines=16> */
[----:B------:R-:W-:Y:S01]  /*1460*/  CS2R R100, SRZ ;  /* 0x0000000000647805 */ /* 0x000fe2000001ff00 */
[----:B------:R-:W-:Y:S01]  /*1470*/  IMAD.MOV.U32 R153, RZ, RZ, RZ ;  /* 0x000000ffff997224 */ /* 0x000fe200078e00ff */
        /* <DEDUP_REMOVED lines=34> */
[----:B------:R-:W-:-:S02]  /*16a0*/  MOV R20, RZ ;  /* 0x000000ff00147202 */ /* 0x000fc40000000f00 */
[----:B0-----:R-:W-:Y:S02]  /*16b0*/  CS2R R8, SRZ ;  /* 0x0000000000087805 */ /* 0x001fe4000001ff00 */
[----:B------:R-:W-:Y:S02]  /*16c0*/  SHF.R.S32.HI R173, RZ, 0x6, R173 ;  /* 0x00000006ffad7819 */ /* 0x000fe400000114ad */
[----:B--2---:R-:W-:-:S13]  /*16d0*/  ISETP.NE.AND P0, PT, R4, 0x1, PT ;  /* 0x000000010400780c */ /* 0x004fda0003f05270 */
[----:B------:R-:W-:Y:S05]  /*16e0*/  @!P0 BRA `(.L_x_775) ;  /* 0x0000001400d48947 */ /* 0x000fea0003800000 */
[----:B------:R-:W-:Y:S02]  /*16f0*/  ISETP.GE.AND P1, PT, R152, 0x1, PT ;  /* 0x000000019800780c */ /* 0x000fe40003f26270 */
[----:B------:R-:W-:-:S11]  /*1700*/  PLOP3.LUT P0, PT, PT, PT, PT, 0x80, 0x0 ;  /* 0x000000000000781c */ /* 0x000fd60003f0f070 */
[----:B------:R-:W-:Y:S05]  /*1710*/  @!P1 BRA `(.L_x_776) ;  /* 0x0000007800fc9947 */ /* 0x000fea0003800000 */
[----:B------:R-:W0:Y:S01]  /*1720*/  SHFL.IDX PT, R4, R189, RZ, 0x1f ;  /* 0x00001fffbd047589 */ /* 0x000e2200000e0000 */
[----:B------:R-:W-:Y:S01]  /*1730*/  UMOV UR7, 0x40000040 ;  /* 0x4000004000077882 */ /* 0x000fe20000000000 */
[----:B------:R-:W-:Y:S01]  /*1740*/  UMOV UR9, 0x40000040 ;  /* 0x4000004000097882 */ /* 0x000fe20000000000 */
[----:B------:R-:W-:Y:S01]  /*1750*/  UMOV UR11, 0x40000040 ;  /* 0x40000040000b7882 */ /* 0x000fe20000000000 */
[----:B------:R-:W-:Y:S01]  /*1760*/  BAR.SYNC.DEFER_BLOCKING 0xe, 0x100 ;  /* 0x0384000000007b1d */ /* 0x000fe20000010000 */
[----:B------:R-:W-:-:S05]  /*1770*/  ISETP.GE.AND P0, PT, R152, 0x41, PT ;  /* 0x000000419800780c */ /* 0x000fca0003f06270 */
[----:B------:R-:W-:Y:S01]  /*1780*/  UMOV UR13, 0x40000040 ;  /* 0x40000040000d7882 */ /* 0x000fe20000000000 */
[----:B------:R-:W-:Y:S01]  /*1790*/  UMOV UR15, 0x40000040 ;  /* 0x40000040000f7882 */ /* 0x000fe20000000000 */
[----:B------:R-:W-:Y:S01]  /*17a0*/  UMOV UR17, 0x40000040 ;  /* 0x4000004000117882 */ /* 0x000fe20000000000 */
[----:B------:R-:W-:Y:S01]  /*17b0*/  UMOV UR19, 0x40000040 ;  /* 0x4000004000137882 */ /* 0x000fe20000000000 */
[----:B------:R-:W1:Y:S01]  /*17c0*/  S2R R6, SR_TID.X ;  /* 0x0000000000067919 */ /* 0x000e620000002100 */
[----:B0-----:R-:W-:Y:S01]  /*17d0*/  R2UR UR4, R4 ;  /* 0x00000000040472ca */ /* 0x001fe200000e0000 */
[----:B------:R-:W-:Y:S01]  /*17e0*/  IMAD.U32 R4, RZ, RZ, UR36 ;  /* 0x00000024ff047e24 */ /* 0x000fe2000f8e00ff */
[----:B------:R-:W-:-:S11]  /*17f0*/  WARPGROUP.ARRIVE ;  /* 0x00000000000079c5 */ /* 0x000fd60000000000 */
[----:B------:R-:W-:-:S04]  /*1800*/  ULEA.HI UR5, UR4, UR4, URZ, 0x1 ;  /* 0x0000000404057291 */ /* 0x000fc8000f8f083f */
[----:B------:R-:W-:-:S04]  /*1810*/  ULOP3.LUT UR5, UR5, 0x1fffe, URZ, 0xc0, !UPT ;  /* 0x0001fffe05057892 */ /* 0x000fc8000f8ec03f */
[----:B------:R-:W-:Y:S01]  /*1820*/  UIADD3 UR5, UR4, -UR5, URZ ;  /* 0x8000000504057290 */ /* 0x000fe2000fffe03f */
[----:B-1----:R-:W-:Y:S01]  /*1830*/  LOP3.LUT R5, R6, 0x7f, RZ, 0xc0, !PT ;  /* 0x0000007f06057812 */ /* 0x002fe200078ec0ff */
[----:B------:R-:W-:Y:S02]  /*1840*/  UIADD3 UR4, UR37, 0x36400, URZ ;  /* 0x0003640025047890 */ /* 0x000fe4000fffe03f */
[----:B------:R-:W-:Y:S01]  /*1850*/  ULEA UR5, UR5, UR37, 0xf ;  /* 0x0000002505057291 */ /* 0x000fe2000f8e783f */
[----:B------:R-:W-:Y:S01]  /*1860*/  ISETP.NE.AND P1, PT, R5, RZ, PT ;  /* 0x000000ff0500720c */ /* 0x000fe20003f25270 */
[----:B------:R-:W-:Y:S02]  /*1870*/  USHF.R.U32.HI UR4, URZ, 0x4, UR4 ;  /* 0x000000043f047899 */ /* 0x000fe40008011604 */
[----:B------:R-:W-:Y:S02]  /*1880*/  UIADD3 UR5, UR5, 0x400, URZ ;  /* 0x0000040005057890 */ /* 0x000fe4000fffe03f */
[----:B------:R-:W-:-:S02]  /*1890*/  ULOP3.LUT UR4, UR4, 0x3fff, URZ, 0xc0, !UPT ;  /* 0x00003fff04047892 */ /* 0x000fc4000f8ec03f */
[----:B------:R-:W-:Y:S02]  /*18a0*/  USHF.R.U32.HI UR5, URZ, 0x4, UR5 ;  /* 0x000000043f057899 */ /* 0x000fe40008011605 */
[----:B------:R-:W-:Y:S02]  /*18b0*/  ULOP3.LUT UR4, UR4, 0x10000, URZ, 0xfc, !UPT ;  /* 0x0001000004047892 */ /* 0x000fe4000f8efc3f */
[----:B------:R-:W-:Y:S02]  /*18c0*/  ULOP3.LUT UR5, UR5, 0x3fff, URZ, 0xc0, !UPT ;  /* 0x00003fff05057892 */ /* 0x000fe4000f8ec03f */
[----:B------:R-:W-:Y:S01]  /*18d0*/  UIADD3 UR8, UR4, 0x2, URZ ;  /* 0x0000000204087890 */ /* 0x000fe2000fffe03f */
[----:B------:R-:W-:Y:S01]  /*18e0*/  @!P1 LEA R4, R4, UR37, 0x3 ;  /* 0x0000002504049c11 */ /* 0x000fe2000f8e18ff */
[----:B------:R-:W-:Y:S02]  /*18f0*/  ULOP3.LUT UR20, UR5, 0x2000000, URZ, 0xfc, !UPT ;  /* 0x0200000005147892 */ /* 0x000fe4000f8efc3f */
[----:B------:R-:W-:-:S02]  /*1900*/  UIADD3 UR12, UR4, 0x4, URZ ;  /* 0x00000004040c7890 */ /* 0x000fc4000fffe03f */
[----:B------:R-:W-:Y:S01]  /*1910*/  ULEA UR6, UR36, UR20, 0xc ;  /* 0x0000001424067291 */ /* 0x000fe2000f8e603f */
[----:B------:R-:W-:Y:S01]  /*1920*/  @!P1 VIADD R4, R4, 0x38860 ;  /* 0x0003886004049836 */ /* 0x000fe20000000000 */
[----:B------:R-:W-:Y:S01]  /*1930*/  UMOV UR5, 0x40000040 ;  /* 0x4000004000057882 */ /* 0x000fe20000000000 */
[----:B------:R-:W-:Y:S02]  /*1940*/  UIADD3 UR16, UR4, 0x6, URZ ;  /* 0x0000000604107890 */ /* 0x000fe4000fffe03f */
[----:B------:R-:W-:Y:S01]  /*1950*/  UIADD3 UR10, UR6, 0x80, URZ ;  /* 0x00000080060a7890 */ /* 0x000fe2000fffe03f */
[----:B------:R-:W-:Y:S01]  /*1960*/  @!P1 PRMT R4, RZ, 0x654, R4 ;  /* 0x00000654ff049816 */ /* 0x000fe20000000004 */
[----:B------:R-:W-:Y:S02]  /*1970*/  UIADD3 UR14, UR6, 0x100, URZ ;  /* 0x00000100060e7890 */ /* 0x000fe4000fffe03f */
[----:B------:R-:W-:Y:S01]  /*1980*/  HGMMA.64x256x16.F32 R24, gdesc[UR4].tnspB, RZ, !UPT, gsb0 ;  /* 0x43e00000041879f0 */ /* 0x000fe2000c0008ff */
[----:B------:R-:W-:-:S02]  /*1990*/  UIADD3 UR18, UR6, 0x180, URZ ;  /* 0x0000018006127890 */ /* 0x000fc4000fffe03f */
        /* <DEDUP_REMOVED lines=16> */
[----:B------:R-:W-:-:S07]  /*1aa0*/  VIADD R173, R173, 0xfffffffe ;  /* 0xfffffffeadad7836 */ /* 0x000fce0000000000 */
.L_x_778:
[----:B------:R-:W-:Y:S01]  /*1ab0*/  BAR.SYNC.DEFER_BLOCKING 0xe, 0x100 ;  /* 0x0384000000007b1d */ /* 0x000fe20000010000 */
[----:B01----:R-:W-:Y:S01]  /*1ac0*/  IMAD.U32 R4, RZ, RZ, UR36 ;  /* 0x00000024ff047e24 */ /* 0x003fe2000f8e00ff */
[----:B------:R-:W-:Y:S01]  /*1ad0*/  UIADD3 UR36, UR36, 0x1, URZ ;  /* 0x0000000124247890 */ /* 0x000fe2000fffe03f */
[C---:B------:R-:W-:Y:S01]  /*1ae0*/  ISETP.GT.AND P0, PT, R173.reuse, RZ, PT ;  /* 0x000000ffad00720c */ /* 0x040fe20003f04270 */
[----:B------:R-:W-:Y:S02]  /*1af0*/  VIADD R173, R173, 0xffffffff ;  /* 0xffffffffadad7836 */ /* 0x000fe40000000000 */
[----:B------:R-:W-:Y:S01]  /*1b00*/  LEA R4, R4, R17, 0x6 ;  /* 0x0000001104047211 */ /* 0x000fe200078e30ff */
[----:B------:R-:W-:Y:S01]  /*1b10*/  UISETP.NE.AND UP0, UPT, UR36, 0x2, UPT ;  /* 0x000000022400788c */ /* 0x000fe2000bf05270 */
[----:B------:R-:W-:Y:S02]  /*1b20*/  UMOV UR7, 0x40000040 ;  /* 0x4000004000077882 */ /* 0x000fe40000000000 */
[----:B------:R-:W-:Y:S01]  /*1b30*/  LEA R4, R4, UR37, 0x2 ;  /* 0x0000002504047c11 */ /* 0x000fe2000f8e10ff */
[----:B------:R-:W-:Y:S01]  /*1b40*/  USEL UR36, UR36, URZ, UP0 ;  /* 0x0000003f24247287 */ /* 0x000fe20008000000 */
[----:B------:R-:W-:Y:S01]  /*1b50*/  UMOV UR11, 0x40000040 ;  /* 0x40000040000b7882 */ /* 0x000fe20000000000 */
[----:B------:R-:W-:-:S02]  /*1b60*/  UMOV UR15, 0x40000040 ;  /* 0x40000040000f7882 */ /* 0x000fc40000000000 */
[----:B------:R-:W-:Y:S01]  /*1b70*/  ULEA UR6, UR36, UR20, 0xc ;  /* 0x0000001424067291 */ /* 0x000fe2000f8e603f */
[----:B------:R-:W-:-:S03]  /*1b80*/  UMOV UR19, 0x40000040 ;  /* 0x4000004000137882 */ /* 0x000fc60000000000 */
[----:B------:R-:W-:Y:S02]  /*1b90*/  UIADD3 UR10, UR6, 0x80, URZ ;  /* 0x00000080060a7890 */ /* 0x000fe4000fffe03f */
[----:B------:R-:W-:Y:S02]  /*1ba0*/  UIADD3 UR14, UR6, 0x100, URZ ;  /* 0x00000100060e7890 */ /* 0x000fe4000fffe03f */
[----:B------:R-:W-:Y:S01]  /*1bb0*/  UIADD3 UR18, UR6, 0x180, URZ ;  /* 0x0000018006127890 */ /* 0x000fe2000fffe03f */
[----:B------:R-:W0:Y:S04]  /*1bc0*/  LDS R5, [R4+0x38400] ;  /* 0x0384000004057984 */ /* 0x000e280000000800 */
[----:B------:R1:W2:Y:S02]  /*1bd0*/  LDS R6, [R4+0x38420] ;  /* 0x0384200004067984 */ /* 0x0002a40000000800 */
[----:B-1----:R-:W-:-:S05]  /*1be0*/  IMAD.U32 R4, RZ, RZ, UR36 ;  /* 0x00000024ff047e24 */ /* 0x002fca000f8e00ff */
[----:B------:R-:W-:-:S05]  /*1bf0*/  @!P1 LEA R4, R4, UR37, 0x3 ;  /* 0x0000002504049c11 */ /* 0x000fca000f8e18ff */
[----:B------:R-:W-:-:S05]  /*1c00*/  @!P1 VIADD R4, R4, 0x38860 ;  /* 0x0003886004049836 */ /* 0x000fca0000000000 */
[----:B------:R-:W-:Y:S01]  /*1c10*/  @!P1 PRMT R4, RZ, 0x654, R4 ;  /* 0x00000654ff049816 */ /* 0x000fe20000000004 */
        /* <DEDUP_REMOVED lines=127> */
[----:B------:R-:W-:-:S06]  /*2410*/  FMUL.FTZ R151, R151, R6 ;  /* 0x0000000697977220 */ /* 0x000fcc0000410000 */
[----:B------:R-:W-:-:S06]  /*2420*/  WARPGROUP.ARRIVE ;  /* 0x00000000000079c5 */ /* 0x000fcc0000000000 */
[----:B------:R-:W-:Y:S01]  /*2430*/  HGMMA.64x256x16.F32 R24, gdesc[UR4].tnspB, R24, gsb0 ;  /* 0x43e00000041879f0 */ /* 0x000fe20008000818 */
[----:B------:R-:W-:-:S06]  /*2440*/  USEL UR6, URZ, 0x1, UP0 ;  /* 0x000000013f067887 */ /* 0x000fcc0008000000 */
[----:B------:R-:W-:Y:S01]  /*2450*/  LOP3.LUT R2, R2, UR6, RZ, 0x3c, !PT ;  /* 0x0000000602027c12 */ /* 0x000fe2000f8e3cff */
[----:B------:R-:W-:Y:S02]  /*2460*/  WARPGROUP.DEPBAR.LE gsb0, 0x0 ;  /* 0x00008000000079c5 */ /* 0x000fe40000010000 */
[----:B------:R-:W-:-:S15]  /*2470*/  WARPGROUP.ARRIVE ;  /* 0x00000000000079c5 */ /* 0x000fde0000000000 */
[----:B------:R-:W-:-:S03]  /*2480*/  NOP ;  /* 0x0000000000007918 */ /* 0x000fc60000000000 */
        /* <DEDUP_REMOVED lines=13> */
.L_x_777:
[----:B------:R-:W-:Y:S01]  /*2560*/  BAR.SYNC.DEFER_BLOCKING 0xe, 0x100 ;  /* 0x0384000000007b1d */ /* 0x000fe20000010000 */
[----:B01----:R-:W-:Y:S01]  /*2570*/  IMAD.U32 R4, RZ, RZ, UR36 ;  /* 0x00000024ff047e24 */ /* 0x003fe2000f8e00ff */
[----:B------:R-:W-:Y:S01]  /*2580*/  UIADD3 UR36, UR36, 0x1, URZ ;  /* 0x0000000124247890 */ /* 0x000fe2000fffe03f */
[----:B------:R-:W-:-:S03]  /*2590*/  PLOP3.LUT P0, PT, PT, PT, PT, 0x8, 0x0 ;  /* 0x000000000000781c */ /* 0x000fc60003f0e170 */
[----:B------:R-:W-:Y:S01]  /*25a0*/  LEA R4, R4, R17, 0x6 ;  /* 0x0000001104047211 */ /* 0x000fe200078e30ff */
[----:B------:R-:W-:-:S03]  /*25b0*/  UISETP.NE.AND UP0, UPT, UR36, 0x2, UPT ;  /* 0x000000022400788c */ /* 0x000fc6000bf05270 */
[----:B------:R-:W-:Y:S01]  /*25c0*/  LEA R6, R4, UR37, 0x2 ;  /* 0x0000002504067c11 */ /* 0x000fe2000f8e10ff */
[----:B------:R-:W-:Y:S02]  /*25d0*/  USEL UR4, URZ, 0x1, UP0 ;  /* 0x000000013f047887 */ /* 0x000fe40008000000 */
[----:B------:R-:W-:-:S04]  /*25e0*/  USEL UR36, UR36, URZ, UP0 ;  /* 0x0000003f24247287 */ /* 0x000fc80008000000 */
[----:B------:R-:W-:Y:S01]  /*25f0*/  LOP3.LUT R2, R2, UR4, RZ, 0x3c, !PT ;  /* 0x0000000402027c12 */ /* 0x000fe2000f8e3cff */
[----:B------:R-:W0:Y:S04]  /*2600*/  LDS R5, [R6+0x38400] ;  /* 0x0384000006057984 */ /* 0x000e280000000800 */
[----:B------:R-:W1:Y:S01]  /*2610*/  LDS R4, [R6+0x38420] ;  /* 0x0384200006047984 */ /* 0x000e620000000800 */
[-C--:B0-----:R-:W-:Y:S01]  /*2620*/  FMUL.FTZ R160, R36, R5.reuse ;  /* 0x0000000524a07220 */ /* 0x081fe20000410000 */
[-C--:B------:R-:W-:Y:S01]  /*2630*/  FMUL.FTZ R12, R40, R5.reuse ;  /* 0x00000005280c7220 */ /* 0x080fe20000410000 */
[-C--:B------:R-:W-:Y:S01]  /*2640*/  FMUL.FTZ R167, R24, R5.reuse ;  /* 0x0000000518a77220 */ /* 0x080fe20000410000 */
[-C--:B------:R-:W-:Y:S01]  /*2650*/  FMUL.FTZ R8, R25, R5.reuse ;  /* 0x0000000519087220 */ /* 0x080fe20000410000 */
        /* <DEDUP_REMOVED lines=126> */
.L_x_775:
        /* <DEDUP_REMOVED lines=23> */
[----:B------:R-:W-:Y:S01]  /*2fb0*/  MOV R10, UR6 ;  /* 0x00000006000a7c02 */ /* 0x000fe20008000f00 */
[----:B------:R-:W-:Y:S02]  /*2fc0*/  IMAD.U32 R6, RZ, RZ, UR4 ;  /* 0x00000004ff067e24 */ /* 0x000fe4000f8e00ff */
[----:B------:R-:W-:-:S02]  /*2fd0*/  IMAD.U32 R7, RZ, RZ, UR5 ;  /* 0x00000005ff077e24 */ /* 0x000fc4000f8e00ff */
[----:B------:R-:W-:Y:S02]  /*2fe0*/  IMAD.U32 R11, RZ, RZ, UR7 ;  /* 0x00000007ff0b7e24 */ /* 0x000fe4000f8e00ff */
[----:B------:R-:W-:Y:S02]  /*2ff0*/  IMAD.MOV.U32 R8, RZ, RZ, 0x70 ;  /* 0x00000070ff087424 */ /* 0x000fe400078e00ff */
[----:B------:R-:W-:Y:S02]  /*3000*/  IMAD.MOV.U32 R12, RZ, RZ, 0x1 ;  /* 0x00000001ff0c7424 */ /* 0x000fe400078e00ff */
[----:B0-----:R-:W-:-:S07]  /*3010*/  IMAD.MOV.U32 R13, RZ, RZ, RZ ;  /* 0x000000ffff0d7224 */ /* 0x001fce00078e00ff */
[----:B------:R-:W-:-:S07]  /*3020*/  LEPC R20, `(.L_x_779) ;  /* 0x000000001014794e */ /* 0x000fce0000000000 */
[----:B-1----:R-:W-:Y:S05]  /*3030*/  CALL.ABS.NOINC R14 ;  /* 0x000000000e007343 */ /* 0x002fea0003c00000 */
.L_x_779:
[----:B------:R-:W2:Y:S01]  /*3040*/  LDL R20, [R1] ;  /* 0x0000000001147983 */ /* 0x000ea20000100800 */
[----:B------:R-:W-:-:S04]  /*3050*/  ULEA.HI UR4, UR41, UR41, URZ, 0x1 ;  /* 0x0000002929047291 */ /* 0x000fc8000f8f083f */
[----:B------:R-:W-:-:S04]  /*3060*/  ULOP3.LUT UR4, UR4, 0xfffffffe, URZ, 0xc0, !UPT ;  /* 0xfffffffe04047892 */ /* 0x000fc8000f8ec03f */
[----:B------:R-:W-:-:S06]  /*3070*/  UIADD3 UR4, UR41, -UR4, URZ ;  /* 0x8000000429047290 */ /* 0x000fcc000fffe03f */
[----:B------:R-:W-:-:S04]  /*3080*/  MOV R4, UR4 ;  /* 0x0000000400047c02 */ /* 0x000fc80008000f00 */
[----:B------:R-:W-:-:S04]  /*3090*/  SHF.L.U32 R4, R4, 0x1f, RZ ;  /* 0x0000001f04047819 */ /* 0x000fc800000006ff */
[----:B------:R-:W0:Y:S01]  /*30a0*/  SYNCS.PHASECHK.TRANS64.TRYWAIT P1, [UR37+0x38800], R4 ;  /* 0x03880004ff0075a7 */ /* 0x000e220008020165 */
[----:B--2---:R-:W-:Y:S01]  /*30b0*/  ISETP.NE.AND P0, PT, R20, RZ, PT ;  /* 0x000000ff1400720c */ /* 0x004fe20003f05270 */
[----:B0-----:R-:W-:-:S12]  /*30c0*/  @!P1 BRA `(.L_x_780) ;  /* 0x000000dc00289947 */ /* 0x001fd80003800000 */
.L_x_894:
[----:B------:R-:W-:Y:S05]  /*30d0*/  @P0 BRA `(.L_x_781) ;  /* 0x0000000000040947 */ /* 0x000fea0003800000 */
[----:B------:R-:W-:Y:S01]  /*30e0*/  BPT.TRAP 0x1 ;  /* 0x000000040000795c */ /* 0x000fe20000300000 */
.L_x_781:
[----:B0-----:R-:W-:Y:S01]  /*30f0*/  IMAD.U32 R3, RZ, RZ, UR36 ;  /* 0x00000024ff037e24 */ /* 0x001fe2000f8e00ff */
[----:B------:R-:W-:-:S04]  /*3100*/  SHF.L.U32 R6, R2, 0x1f, RZ ;  /* 0x0000001f02067819 */ /* 0x000fc800000006ff */
[----:B------:R-:W-:-:S04]  /*3110*/  LEA R3, R3, UR37, 0x3 ;  /* 0x0000002503037c11 */ /* 0x000fc8000f8e18ff */
[----:B------:R0:W1:Y:S01]  /*3120*/  SYNCS.PHASECHK.TRANS64.TRYWAIT P1, [R3+URZ+0x38830], R6 ;  /* 0x03883006030075a7 */ /* 0x000062000802017f */
[----:B------:R-:W-:Y:S05]  /*3130*/  @P0 BRA `(.L_x_782) ;  /* 0x0000000000040947 */ /* 0x000fea0003800000 */
[----:B------:R-:W-:Y:S01]  /*3140*/  BPT.TRAP 0x1 ;  /* 0x000000040000795c */ /* 0x000fe20000300000 */
.L_x_782:
[----:B-1----:R-:W-:Y:S05]  /*3150*/  @P1 BRA `(.L_x_783) ;  /* 0x0000000000081947 */ /* 0x002fea0003800000 */
[----:B------:R-:W1:Y:S02]  /*3160*/  SYNCS.PHASECHK.TRANS64.TRYWAIT P1, [R3+URZ+0x38830], R6 ;  /* 0x03883006030075a7 */ /* 0x000e64000802017f */
[----:B-1----:R-:W-:Y:S05]  /*3170*/  @!P1 BRA `(.L_x_784) ;  /* 0x000000dc00149947 */ /* 0x002fea0003800000 */
.L_x_783:
[----:B------:R-:W-:-:S04]  /*3180*/  UIADD3 UR4, UR37, 0x22400, URZ ;  /* 0x0002240025047890 */ /* 0x000fc8000fffe03f */
[----:B------:R-:W-:-:S04]  /*3190*/  USHF.R.U32.HI UR4, URZ, 0x4, UR4 ;  /* 0x000000043f047899 */ /* 0x000fc80008011604 */
[----:B------:R-:W-:-:S06]  /*31a0*/  ULOP3.LUT UR4, UR4, 0x3fff, URZ, 0xc0, !UPT ;  /* 0x00003fff04047892 */ /* 0x000fcc000f8ec03f */
[----:B------:R-:W-:Y:S01]  /*31b0*/  IMAD.U32 R0, RZ, RZ, UR4 ;  /* 0x00000004ff007e24 */ /* 0x000fe2000f8e00ff */
[----:B------:R-:W-:Y:S05]  /*31c0*/  WARPSYNC.ALL ;  /* 0x0000000000007948 */ /* 0x000fea0003800000 */
[----:B------:R-:W-:-:S04]  /*31d0*/  LOP3.LUT R0, R0, 0x10000, RZ, 0xfc, !PT ;  /* 0x0001000000007812 */ /* 0x000fc800078efcff */
        /* <DEDUP_REMOVED lines=10> */
[----:B------:R-:W-:-:S02]  /*3280*/  UMOV UR17, 0x40000040 ;  /* 0x4000004000117882 */ /* 0x000fc40000000000 */
[----:B------:R-:W-:Y:S02]  /*3290*/  ULEA UR6, UR36, UR6, 0x9 ;  /* 0x0000000624067291 */ /* 0x000fe4000f8e483f */
[----:B------:R-:W-:Y:S02]  /*32a0*/  ULOP3.LUT UR4, UR4, 0x10000, URZ, 0xfc, !UPT ;  /* 0x0001000004047892 */ /* 0x000fe4000f8efc3f */
[----:B------:R-:W-:Y:S02]  /*32b0*/  UIADD3 UR14, UR6, 0x2, URZ ;  /* 0x00000002060e7890 */ /* 0x000fe4000fffe03f */
[----:B------:R-:W-:Y:S02]  /*32c0*/  UIADD3 UR12, UR4, 0x2, URZ ;  /* 0x00000002040c7890 */ /* 0x000fe4000fffe03f */
[----:B------:R-:W-:Y:S02]  /*32d0*/  UIADD3 UR18, UR6, 0x4, URZ ;  /* 0x0000000406127890 */ /* 0x000fe4000fffe03f */
[----:B------:R-:W-:-:S02]  /*32e0*/  UIADD3 UR16, UR4, 0x4, URZ ;  /* 0x0000000404107890 */ /* 0x000fc4000fffe03f */
[----:B------:R-:W-:Y:S01]  /*32f0*/  HGMMA.64x64x16.F32 R24, gdesc[UR4], RZ, !UPT, gsb0 ;  /* 0x00e00000041879f0 */ /* 0x000fe2000c0008ff */
[----:B------:R-:W-:Y:S02]  /*3300*/  UIADD3 UR22, UR6, 0x6, URZ ;  /* 0x0000000606167890 */ /* 0x000fe4000fffe03f */
[----:B------:R-:W-:Y:S01]  /*3310*/  UIADD3 UR20, UR4, 0x6, URZ ;  /* 0x0000000604147890 */ /* 0x000fe2000fffe03f */
[----:B------:R-:W-:Y:S01]  /*3320*/  UMOV UR23, 0x40000040 ;  /* 0x4000004000177882 */ /* 0x000fe20000000000 */
[----:B------:R-:W-:Y:S01]  /*3330*/  UMOV UR21, 0x40000040 ;  /* 0x4000004000157882 */ /* 0x000fe20000000000 */
        /* <DEDUP_REMOVED lines=10> */
[----:B------:R-:W2:Y:S02]  /*33e0*/  SYNCS.PHASECHK.TRANS64.TRYWAIT P1, [UR37+0x38810], R4 ;  /* 0x03881004ff0075a7 */ /* 0x000ea40008020165 */
[----:B--2---:R-:W-:Y:S05]  /*33f0*/  @!P1 BRA `(.L_x_785) ;  /* 0x000000d800889947 */ /* 0x004fea0003800000 */
.L_x_895:
[----:B------:R-:W-:Y:S05]  /*3400*/  @P0 BRA `(.L_x_786) ;  /* 0x0000000000040947 */ /* 0x000fea0003800000 */
[----:B------:R-:W-:Y:S01]  /*3410*/  BPT.TRAP 0x1 ;  /* 0x000000040000795c */ /* 0x000fe20000300000 */
.L_x_786:
[----:B------:R3:W4:Y:S01]  /*3420*/  SYNCS.PHASECHK.TRANS64.TRYWAIT P1, [R3+URZ+0x38850], R6 ;  /* 0x03885006030075a7 */ /* 0x000722000802017f */
[----:B------:R-:W-:Y:S05]  /*3430*/  @P0 BRA `(.L_x_787) ;  /* 0x0000000000040947 */ /* 0x000fea0003800000 */
[----:B------:R-:W-:Y:S01]  /*3440*/  BPT.TRAP 0x1 ;  /* 0x000000040000795c */ /* 0x000fe20000300000 */
.L_x_787:
[----:B----4-:R-:W-:Y:S05]  /*3450*/  @P1 BRA `(.L_x_788) ;  /* 0x0000000000081947 */ /* 0x010fea0003800000 */
[----:B------:R-:W4:Y:S02]  /*3460*/  SYNCS.PHASECHK.TRANS64.TRYWAIT P1, [R3+URZ+0x38850], R6 ;  /* 0x03885006030075a7 */ /* 0x000f24000802017f */
[----:B----4-:R-:W-:Y:S05]  /*3470*/  @!P1 BRA `(.L_x_789) ;  /* 0x000000d800809947 */ /* 0x010fea0003800000 */
.L_x_788:
[----:B------:R-:W-:Y:S01]  /*3480*/  UIADD3 UR4, UR37, 0x400, URZ ;  /* 0x0000040025047890 */ /* 0x000fe2000fffe03f */
[----:B------:R-:W-:Y:S01]  /*3490*/  WARPGROUP.ARRIVE ;  /* 0x00000000000079c5 */ /* 0x000fe20000000000 */
[----:B------:R-:W-:-:S05]  /*34a0*/  UIADD3 UR5, UR37, 0x26400, URZ ;  /* 0x0002640025057890 */ /* 0x000fca000fffe03f */
[----:B--2---:R-:W2:Y:S01]  /*34b0*/  S2R R4, SR_TID.X ;  /* 0x0000000000047919 */ /* 0x004ea20000002100 */
[----:B------:R-:W-:Y:S01]  /*34c0*/  USHF.R.U32.HI UR4, URZ, 0x4, UR4 ;  /* 0x000000043f047899 */ /* 0x000fe20008011604 */
[----:B------:R-:W-:Y:S01]  /*34d0*/  IMAD R5, R173, -0x40, R152 ;  /* 0xffffffc0ad057824 */ /* 0x000fe200078e0298 */
[----:B------:R-:W-:Y:S01]  /*34e0*/  USHF.R.U32.HI UR5, URZ, 0x4, UR5 ;  /* 0x000000043f057899 */ /* 0x000fe20008011605 */
[----:B------:R-:W5:Y:S01]  /*34f0*/  S2R R57, SR_TID.X ;  /* 0x0000000000397919 */ /* 0x000f620000002100 */
[----:B------:R-:W-:Y:S02]  /*3500*/  ULOP3.LUT UR4, UR4, 0x3fff, URZ, 0xc0, !UPT ;  /* 0x00003fff04047892 */ /* 0x000fe4000f8ec03f */
[----:B------:R-:W-:Y:S01]  /*3510*/  ULOP3.LUT UR5, UR5, 0x3fff, URZ, 0xc0, !UPT ;  /* 0x00003fff05057892 */ /* 0x000fe2000f8ec03f */
[----:B------:R-:W-:Y:S01]  /*3520*/  IADD3 R5, -R22, 0x40, R5 ;  /* 0x0000004016057810 */ /* 0x000fe20007ffe105 */
[----:B------:R-:W-:Y:S02]  /*3530*/  ULOP3.LUT UR4, UR4, 0x10000, URZ, 0xfc, !UPT ;  /* 0x0001000004047892 */ /* 0x000fe4000f8efc3f */
[----:B------:R-:W-:Y:S01]  /*3540*/  ULOP3.LUT UR5, UR5, 0x10000, URZ, 0xfc, !UPT ;  /* 0x0001000005057892 */ /* 0x000fe2000f8efc3f */
[C---:B------:R-:W-:Y:S01]  /*3550*/  ISETP.GT.AND P1, PT, R5.reuse, RZ, PT ;  /* 0x000000ff0500720c */ /* 0x040fe20003f24270 */
[----:B------:R-:W-:Y:S01]  /*3560*/  ULEA UR6, UR36, UR4, 0xc ;  /* 0x0000000424067291 */ /* 0x000fe2000f8e603f */
[C---:B------:R-:W-:Y:S01]  /*3570*/  ISETP.GT.AND P2, PT, R5.reuse, 0x1, PT ;  /* 0x000000010500780c */ /* 0x040fe20003f44270 */
[----:B------:R-:W-:Y:S01]  /*3580*/  UMOV UR9, 0x40000040 ;  /* 0x4000004000097882 */ /* 0x000fe20000000000 */
[----:B------:R-:W-:Y:S01]  /*3590*/  UMOV UR11, 0x40000040 ;  /* 0x40000040000b7882 */ /* 0x000fe20000000000 */
[----:B------:R-:W-:Y:S01]  /*35a0*/  UIADD3 UR14, UR5, 0x800, URZ ;  /* 0x00000800050e7890 */ /* 0x000fe2000fffe03f */
[C---:B------:R-:W-:Y:S01]  /*35b0*/  ISETP.GT.AND P3, PT, R5.reuse, 0x8, PT ;  /* 0x000000080500780c */ /* 0x040fe20003f64270 */
[----:B------:R-:W-:Y:S01]  /*35c0*/  UMOV UR8, UR5 ;  /* 0x0000000500087c82 */ /* 0x000fe20008000000 */
[----:B------:R-:W-:Y:S01]  /*35d0*/  UMOV UR10, UR6 ;  /* 0x00000006000a7c82 */ /* 0x000fe20008000000 */
[----:B------:R-:W-:Y:S01]  /*35e0*/  UIADD3 UR15, UR6, 0x800, URZ ;  /* 0x00000800060f7890 */ /* 0x000fe2000fffe03f */
[----:B------:R-:W-:Y:S01]  /*35f0*/  HGMMA.64x64x16.F32 R24, gdesc[UR8], R24, gsb0 ;  /* 0x00e00000081879f0 */ /* 0x000fe20008000818 */
[----:B------:R-:W-:Y:S01]  /*3600*/  UIADD3 UR8, UR5, 0x2, URZ ;  /* 0x0000000205087890 */ /* 0x000fe2000fffe03f */
[C---:B------:R-:W-:Y:S01]  /*3610*/  ISETP.GT.AND P4, PT, R5.reuse, 0x9, PT ;  /* 0x000000090500780c */ /* 0x040fe20003f84270 */
[----:B------:R-:W-:Y:S01]  /*3620*/  UIADD3 UR10, UR6, 0x2, URZ ;  /* 0x00000002060a7890 */ /* 0x000fe2000fffe03f */
[C---:B------:R-:W-:Y:S01]  /*3630*/  ISETP.GT.AND P5, PT, R5.reuse, 0x10, PT ;  /* 0x000000100500780c */ /* 0x040fe20003fa4270 */
[----:B------:R-:W-:Y:S01]  /*3640*/  UMOV UR9, 0x40000040 ;  /* 0x4000004000097882 */ /* 0x000fe20000000000 */
[----:B------:R-:W-:Y:S01]  /*3650*/  UMOV UR11, 0x40000040 ;  /* 0x40000040000b7882 */ /* 0x000fe20000000000 */
[----:B------:R-:W-:Y:S01]  /*3660*/  UMOV UR25, 0x40000040 ;  /* 0x4000004000197882 */ /* 0x000fe20000000000 */
[----:B------:R-:W-:Y:S01]  /*3670*/  UMOV UR27, 0x40000040 ;  /* 0x40000040001b7882 */ /* 0x000fe20000000000 */
[----:B------:R-:W-:-:S02]  /*3680*/  ISETP.GT.AND P6, PT, R5, 0x11, PT ;  /* 0x000000110500780c */ /* 0x000fc40003fc4270 */
[----:B--2---:R-:W-:Y:S02]  /*3690*/  SHF.R.U32.HI R4, RZ, 0x7, R4 ;  /* 0x00000007ff047819 */ /* 0x004fe40000011604 */
[----:B-----5:R-:W-:-:S04]  /*36a0*/  LOP3.LUT R57, R57, 0x7f, RZ, 0xc0, !PT ;  /* 0x0000007f39397812 */ /* 0x020fc800078ec0ff */
[----:B------:R-:W2:Y:S02]  /*36b0*/  SHFL.IDX PT, R4, R4, RZ, 0x1f ;  /* 0x00001fff04047589 */ /* 0x000ea400000e0000 */
[----:B--2---:R-:W-:-:S13]  /*36c0*/  R2UR UR7, R4 ;  /* 0x00000000040772ca */ /* 0x004fda00000e0000 */
[----:B------:R-:W-:-:S04]  /*36d0*/  UISETP.GT.AND UP0, UPT, UR7, 0x7f, UPT ;  /* 0x0000007f0700788c */ /* 0x000fc8000bf04270 */
[----:B------:R-:W-:Y:S01]  /*36e0*/  USEL UR7, URZ, 0x2, !UP0 ;  /* 0x000000023f077887 */ /* 0x000fe2000c000000 */
[----:B------:R-:W-:Y:S02]  /*36f0*/  WARPGROUP.DEPBAR.LE gsb0, 0x0 ;  /* 0x00008000000079c5 */ /* 0x000fe40000010000 */
[----:B------:R-:W-:-:S06]  /*3700*/  WARPGROUP.ARRIVE ;  /* 0x00000000000079c5 */ /* 0x000fcc0000000000 */
[----:B------:R-:W-:Y:S01]  /*3710*/  HGMMA.64x64x16.F32 R24, gdesc[UR8], R24, gsb0 ;  /* 0x00e00000081879f0 */ /* 0x000fe20008000818 */
[----:B------:R-:W-:Y:S02]  /*3720*/  UIADD3 UR8, UR5, 0x4, URZ ;  /* 0x0000000405087890 */ /* 0x000fe4000fffe03f */
[----:B------:R-:W-:Y:S01]  /*3730*/  UIADD3 UR10, UR6, 0x4, URZ ;  /* 0x00000004060a7890 */ /* 0x000fe2000fffe03f */
[----:B------:R-:W-:Y:S01]  /*3740*/  UMOV UR9, 0x40000040 ;  /* 0x4000004000097882 */ /* 0x000fe20000000000 */
[----:B------:R-:W-:Y:S01]  /*3750*/  UMOV UR11, 0x40000040 ;  /* 0x40000040000b7882 */ /* 0x000fe20000000000 */
        /* <DEDUP_REMOVED lines=94> */
[----:B------:R-:W-:Y:S02]  /*3d40*/  UIADD3 UR8, UR7, UR14, URZ ;  /* 0x0000000e07087290 */ /* 0x000fe4000fffe03f */
[----:B------:R-:W-:Y:S01]  /*3d50*/  UIADD3 UR10, UR7, UR15, URZ ;  /* 0x0000000f070a7290 */ /* 0x000fe2000fffe03f */
[----:B------:R-:W-:Y:S01]  /*3d60*/  UMOV UR9, 0x40000040 ;  /* 0x4000004000097882 */ /* 0x000fe20000000000 */
[----:B------:R-:W-:Y:S01]  /*3d70*/  UMOV UR11, 0x40000040 ;  /* 0x40000040000b7882 */ /* 0x000fe20000000000 */
[----:B------:R-:W-:Y:S02]  /*3d80*/  WARPGROUP.DEPBAR.LE gsb0, 0x0 ;  /* 0x00008000000079c5 */ /* 0x000fe40000010000 */
[----:B------:R-:W-:-:S06]  /*3d90*/  WARPGROUP.ARRIVE ;  /* 0x00000000000079c5 */ /* 0x000fcc0000000000 */
[----:B------:R-:W-:Y:S01]  /*3da0*/  HGMMA.64x64x16.F32 R24, gdesc[UR8], R24, gsb0 ;  /* 0x00e00000081879f0 */ /* 0x000fe20008000818 */
[----:B------:R-:W-:Y:S01]  /*3db0*/  UMOV UR9, 0x4 ;  /* 0x0000000400097882 */ /* 0x000fe20000000000 */
[----:B------:R-:W-:Y:S01]  /*3dc0*/  UMOV UR10, 0x28 ;  /* 0x00000028000a7882 */ /* 0x000fe20000000000 */
[----:B------:R-:W-:Y:S02]  /*3dd0*/  USEL UR8, UR9, 0x2, UP0 ;  /* 0x0000000209087887 */ /* 0x000fe40008000000 */
[----:B------:R-:W-:Y:S02]  /*3de0*/  USEL UR9, UR9, 0x6, !UP0 ;  /* 0x0000000609097887 */ /* 0x000fe4000c000000 */
[----:B------:R-:W-:Y:S02]  /*3df0*/  UIADD3 UR24, UR14, UR8, URZ ;  /* 0x000000080e187290 */ /* 0x000fe4000fffe03f */
[----:B------:R-:W-:Y:S01]  /*3e00*/  UIADD3 UR26, UR15, UR8, URZ ;  /* 0x000000080f1a7290 */ /* 0x000fe2000fffe03f */
[----:B------:R-:W-:Y:S01]  /*3e10*/  UMOV UR11, 0xa00 ;  /* 0x00000a00000b7882 */ /* 0x000fe20000000000 */
[----:B------:R-:W-:-:S02]  /*3e20*/  USEL UR10, UR10, 0x26, UP0 ;  /* 0x000000260a0a7887 */ /* 0x000fc40008000000 */
[----:B------:R-:W-:Y:S02]  /*3e30*/  USEL UR11, UR11, 0x980, UP0 ;  /* 0x000009800b0b7887 */ /* 0x000fe40008000000 */
[----:B------:R-:W-:Y:S02]  /*3e40*/  ULOP3.LUT UR10, UR10, 0x6, URZ, 0xc0, !UPT ;  /* 0x000000060a0a7892 */ /* 0x000fe4000f8ec03f */
[----:B------:R-:W-:Y:S01]  /*3e50*/  ULOP3.LUT UR11, UR11, 0xa00, URZ, 0xc0, !UPT ;  /* 0x00000a000b0b7892 */ /* 0x000fe2000f8ec03f */
[----:B------:R-:W-:Y:S02]  /*3e60*/  WARPGROUP.DEPBAR.LE gsb0, 0x0 ;  /* 0x00008000000079c5 */ /* 0x000fe40000010000 */
[----:B------:R-:W-:-:S06]  /*3e70*/  WARPGROUP.ARRIVE ;  /* 0x00000000000079c5 */ /* 0x000fcc0000000000 */
[----:B------:R-:W-:Y:S01]  /*3e80*/  HGMMA.64x64x16.F32 R24, gdesc[UR24], R24, gsb0 ;  /* 0x00e00000181879f0 */ /* 0x000fe20008000818 */
[----:B------:R-:W-:Y:S02]  /*3e90*/  UIADD3 UR24, UR14, UR9, URZ ;  /* 0x000000090e187290 */ /* 0x000fe4000fffe03f */
[----:B------:R-:W-:Y:S01]  /*3ea0*/  UIADD3 UR26, UR15, UR9, URZ ;  /* 0x000000090f1a7290 */ /* 0x000fe2000fffe03f */
[----:B------:R-:W-:Y:S01]  /*3eb0*/  UMOV UR25, 0x40000040 ;  /* 0x4000004000197882 */ /* 0x000fe20000000000 */
[----:B------:R-:W-:Y:S01]  /*3ec0*/  UMOV UR27, 0x40000040 ;  /* 0x40000040001b7882 */ /* 0x000fe20000000000 */
[----:B------:R-:W-:Y:S01]  /*3ed0*/  ULOP3.LUT UR15, UR42, 0x2000000, URZ, 0xfc, !UPT ;  /* 0x020000002a0f7892 */ /* 0x000fe2000f8efc3f */
[----:B------:R-:W-:Y:S02]  /*3ee0*/  WARPGROUP.DEPBAR.LE gsb0, 0x0 ;  /* 0x00008000000079c5 */ /* 0x000fe40000010000 */
[----:B------:R-:W-:-:S06]  /*3ef0*/  WARPGROUP.ARRIVE ;  /* 0x00000000000079c5 */ /* 0x000fcc0000000000 */
[----:B------:R-:W-:Y:S01]  /*3f00*/  HGMMA.64x64x16.F32 R24, gdesc[UR24], R24, gsb0 ;  /* 0x00e00000181879f0 */ /* 0x000fe20008000818 */
[----:B------:R-:W-:Y:S02]  /*3f10*/  UIADD3 UR24, UR10, UR11, UR5 ;  /* 0x0000000b0a187290 */ /* 0x000fe4000fffe005 */
[----:B------:R-:W-:Y:S01]  /*3f20*/  UIADD3 UR26, UR10, UR11, UR6 ;  /* 0x0000000b0a1a7290 */ /* 0x000fe2000fffe006 */
[----:B------:R-:W-:Y:S01]  /*3f30*/  UMOV UR25, 0x40000040 ;  /* 0x4000004000197882 */ /* 0x000fe20000000000 */
[----:B------:R-:W-:Y:S01]  /*3f40*/  UMOV UR27, 0x40000040 ;  /* 0x40000040001b7882 */ /* 0x000fe20000000000 */
[----:B------:R-:W-:Y:S02]  /*3f50*/  UIADD3 UR10, UR5, 0xa00, URZ ;  /* 0x00000a00050a7890 */ /* 0x000fe4000fffe03f */
[----:B------:R-:W-:Y:S01]  /*3f60*/  UIADD3 UR11, UR6, 0xa00, URZ ;  /* 0x00000a00060b7890 */ /* 0x000fe2000fffe03f */
        /* <DEDUP_REMOVED lines=21> */
[----:B------:R-:W-:Y:S01]  /*40c0*/  UMOV UR10, 0x30 ;  /* 0x00000030000a7882 */ /* 0x000fe20000000000 */
[----:B------:R-:W-:Y:S01]  /*40d0*/  UMOV UR11, 0xc00 ;  /* 0x00000c00000b7882 */ /* 0x000fe20000000000 */
[----:B------:R-:W-:Y:S02]  /*40e0*/  USEL UR10, UR10, 0x2e, UP0 ;  /* 0x0000002e0a0a7887 */ /* 0x000fe40008000000 */
[----:B------:R-:W-:-:S02]  /*40f0*/  USEL UR11, UR11, 0xb80, UP0 ;  /* 0x00000b800b0b7887 */ /* 0x000fc40008000000 */
[----:B------:R-:W-:Y:S02]  /*4100*/  ULOP3.LUT UR10, UR10, 0x6, URZ, 0xc0, !UPT ;  /* 0x000000060a0a7892 */ /* 0x000fe4000f8ec03f */
        /* <DEDUP_REMOVED lines=53> */
[----:B------:R-:W-:Y:S02]  /*4460*/  UMOV UR7, 0x40 ;  /* 0x0000004000077882 */ /* 0x000fe40000000000 */
[----:B------:R-:W-:-:S04]  /*4470*/  USEL UR7, UR7, 0x3e, UP0 ;  /* 0x0000003e07077887 */ /* 0x000fc80008000000 */
        /* <DEDUP_REMOVED lines=8> */
[----:B------:R-:W-:Y:S02]  /*4500*/  UIADD3 UR8, UR9, UR10, URZ ;  /* 0x0000000a09087290 */ /* 0x000fe4000fffe03f */
[----:B------:R-:W-:-:S03]  /*4510*/  UIADD3 UR10, UR9, UR11, URZ ;  /* 0x0000000b090a7290 */ /* 0x000fc6000fffe03f */
[----:B------:R-:W-:Y:S01]  /*4520*/  UMOV UR9, 0x40000040 ;  /* 0x4000004000097882 */ /* 0x000fe20000000000 */
[----:B------:R-:W-:Y:S01]  /*4530*/  UMOV UR11, 0x40000040 ;  /* 0x40000040000b7882 */ /* 0x000fe20000000000 */
[----:B------:R-:W-:Y:S02]  /*4540*/  WARPGROUP.DEPBAR.LE gsb0, 0x0 ;  /* 0x00008000000079c5 */ /* 0x000fe40000010000 */
[----:B------:R-:W-:-:S06]  /*4550*/  WARPGROUP.ARRIVE ;  /* 0x00000000000079c5 */ /* 0x000fcc0000000000 */
[----:B------:R-:W-:Y:S03]  /*4560*/  HGMMA.64x64x16.F32 R24, gdesc[UR24], R24, gsb0 ;  /* 0x00e00000181879f0 */ /* 0x000fe60008000818 */
[----:B------:R-:W-:Y:S02]  /*4570*/  WARPGROUP.DEPBAR.LE gsb0, 0x0 ;  /* 0x00008000000079c5 */ /* 0x000fe40000010000 */
[----:B------:R-:W-:-:S06]  /*4580*/  WARPGROUP.ARRIVE ;  /* 0x00000000000079c5 */ /* 0x000fcc0000000000 */
[----:B------:R-:W-:Y:S01]  /*4590*/  HGMMA.64x64x16.F32 R24, gdesc[UR8], R24, gsb0 ;  /* 0x00e00000081879f0 */ /* 0x000fe20008000818 */
[----:B------:R-:W-:Y:S01]  /*45a0*/  UMOV UR8, 0x1000 ;  /* 0x0000100000087882 */ /* 0x000fe20000000000 */
[----:B------:R-:W-:Y:S01]  /*45b0*/  UMOV UR9, 0x40000040 ;  /* 0x4000004000097882 */ /* 0x000fe20000000000 */
[----:B------:R-:W-:Y:S01]  /*45c0*/  USEL UR8, UR8, 0xf80, UP0 ;  /* 0x00000f8008087887 */ /* 0x000fe20008000000 */
[----:B------:R-:W-:-:S03]  /*45d0*/  UMOV UR11, 0x40000040 ;  /* 0x40000040000b7882 */ /* 0x000fc60000000000 */
[----:B------:R-:W-:-:S04]  /*45e0*/  ULOP3.LUT UR8, UR8, 0x1e00, URZ, 0xc0, !UPT ;  /* 0x00001e0008087892 */ /* 0x000fc8000f8ec03f */
[----:B------:R-:W-:Y:S02]  /*45f0*/  UIADD3 UR10, UR7, UR8, UR5 ;  /* 0x00000008070a7290 */ /* 0x000fe4000fffe005 */
[----:B------:R-:W-:-:S03]  /*4600*/  UIADD3 UR6, UR7, UR8, UR6 ;  /* 0x0000000807067290 */ /* 0x000fc6000fffe006 */
[----:B------:R-:W-:Y:S02]  /*4610*/  UMOV UR7, 0x40000040 ;  /* 0x4000004000077882 */ /* 0x000fe40000000000 */
[----:B------:R-:W-:Y:S02]  /*4620*/  UMOV UR8, UR10 ;  /* 0x0000000a00087c82 */ /* 0x000fe40008000000 */
[----:B------:R-:W-:Y:S01]  /*4630*/  UMOV UR10, UR6 ;  /* 0x00000006000a7c82 */ /* 0x000fe20008000000 */
[----:B------:R-:W-:Y:S01]  /*4640*/  ULDC UR6, c[0x0][0xad0] ;  /* 0x0002b40000067ab9 */ /* 0x000fe20000000800 */
[----:B------:R-:W-:Y:S02]  /*4650*/  WARPGROUP.DEPBAR.LE gsb0, 0x0 ;  /* 0x00008000000079c5 */ /* 0x000fe40000010000 */
[----:B------:R-:W-:-:S06]  /*4660*/  WARPGROUP.ARRIVE ;  /* 0x00000000000079c5 */ /* 0x000fcc0000000000 */
[----:B------:R-:W-:Y:S01]  /*4670*/  HGMMA.64x64x16.F32 R24, gdesc[UR8], R24, gsb0 ;  /* 0x00e00000081879f0 */ /* 0x000fe20008000818 */
[----:B------:R-:W-:Y:S01]  /*4680*/  ULDC UR9, c[0x0][0xa80] ;  /* 0x0002a00000097ab9 */ /* 0x000fe20000000800 */
[----:B------:R-:W-:Y:S01]  /*4690*/  UMOV UR11, 0x40000040 ;  /* 0x40000040000b7882 */ /* 0x000fe20000000000 */
        /* <DEDUP_REMOVED lines=16> */
[----:B------:R-:W-:Y:S01]  /*47a0*/  FMUL.FTZ R34, R34, UR6 ;  /* 0x0000000622227c20 */ /* 0x000fe20008410000 */
[----:B------:R-:W-:Y:S01]  /*47b0*/  FMUL.FTZ R41, R41, UR6 ;  /* 0x0000000629297c20 */ /* 0x000fe20008410000 */
[----:B------:R-:W-:Y:S01]  /*47c0*/  FMUL.FTZ R35, R35, UR6 ;  /* 0x0000000623237c20 */ /* 0x000fe20008410000 */
[----:B------:R-:W-:Y:S01]  /*47d0*/  FMUL.FTZ R44, R44, UR6 ;  /* 0x000000062c2c7c20 */ /* 0x000fe20008410000 */
[----:B------:R-:W-:Y:S01]  /*47e0*/  FMUL.FTZ R38, R38, UR6 ;  /* 0x0000000626267c20 */ /* 0x000fe20008410000 */
[----:B------:R-:W-:Y:S01]  /*47f0*/  FMUL.FTZ R45, R45, UR6 ;  /* 0x000000062d2d7c20 */ /* 0x000fe20008410000 */
[----:B------:R-:W-:Y:S01]  /*4800*/  FMUL.FTZ R39, R39, UR6 ;  /* 0x0000000627277c20 */ /* 0x000fe20008410000 */
[----:B------:R-:W0:Y:S01]  /*4810*/  MUFU.TANH R28, R28 ;  /* 0x0000001c001c7308 */ /* 0x000e220000002400 */
[----:B--2---:R-:W-:Y:S01]  /*4820*/  FSEL R24, R24, -INF , P1 ;  /* 0xff80000018187808 */ /* 0x004fe20000800000 */
[----:B------:R-:W-:Y:S01]  /*4830*/  FMUL.FTZ R48, R48, UR6 ;  /* 0x0000000630307c20 */ /* 0x000fe20008410000 */
[----:B------:R-:W-:Y:S01]  /*4840*/  FMUL.FTZ R42, R42, UR6 ;  /* 0x000000062a2a7c20 */ /* 0x000fe20008410000 */
[----:B------:R-:W-:Y:S01]  /*4850*/  FMUL.FTZ R49, R49, UR6 ;  /* 0x0000000631317c20 */ /* 0x000fe20008410000 */
[----:B------:R-:W-:Y:S01]  /*4860*/  FMUL.FTZ R43, R43, UR6 ;  /* 0x000000062b2b7c20 */ /* 0x000fe20008410000 */
[----:B------:R-:W-:Y:S01]  /*4870*/  FMUL.FTZ R52, R52, UR6 ;  /* 0x0000000634347c20 */ /* 0x000fe20008410000 */
[----:B------:R-:W-:Y:S01]  /*4880*/  FMUL.FTZ R53, R53, UR6 ;  /* 0x0000000635357c20 */ /* 0x000fe20008410000 */
[----:B------:R-:W2:Y:S01]  /*4890*/  MUFU.TANH R29, R29 ;  /* 0x0000001d001d7308 */ /* 0x000ea20000002400 */
[----:B-----5:R-:W-:Y:S01]  /*48a0*/  FSEL R25, R25, -INF , P2 ;  /* 0xff80000019197808 */ /* 0x020fe20001000000 */
[----:B------:R-:W-:Y:S01]  /*48b0*/  FMUL.FTZ R46, R46, UR6 ;  /* 0x000000062e2e7c20 */ /* 0x000fe20008410000 */
[----:B------:R-:W-:Y:S01]  /*48c0*/  FMUL.FTZ R47, R47, UR6 ;  /* 0x000000062f2f7c20 */ /* 0x000fe20008410000 */
[----:B------:R-:W-:Y:S01]  /*48d0*/  FMUL.FTZ R50, R50, UR6 ;  /* 0x0000000632327c20 */ /* 0x000fe20008410000 */
[----:B------:R-:W-:Y:S01]  /*48e0*/  FMNMX.FTZ R7, R24, R25, !PT ;  /* 0x0000001918077209 */ /* 0x000fe20007810000 */
[----:B------:R-:W-:Y:S01]  /*48f0*/  FMUL.FTZ R51, R51, UR6 ;  /* 0x0000000633337c20 */ /* 0x000fe20008410000 */
[----:B------:R-:W-:Y:S01]  /*4900*/  FMUL.FTZ R54, R54, UR6 ;  /* 0x0000000636367c20 */ /* 0x000fe20008410000 */
[----:B------:R-:W5:Y:S01]  /*4910*/  MUFU.TANH R32, R32 ;  /* 0x0000002000207308 */ /* 0x000f620000002400 */
[----:B0-----:R-:W-:Y:S01]  /*4920*/  FSEL R28, R28, -INF , P3 ;  /* 0xff8000001c1c7808 */ /* 0x001fe20001800000 */
[----:B------:R-:W-:Y:S01]  /*4930*/  FMUL.FTZ R55, R55, UR6 ;  /* 0x0000000637377c20 */ /* 0x000fe20008410000 */
[----:B------:R-:W-:-:S02]  /*4940*/  ULEA UR6, UR36, UR15, 0xc ;  /* 0x0000000f24067291 */ /* 0x000fc4000f8e603f */
[----:B------:R-:W-:Y:S02]  /*4950*/  FMNMX.FTZ R4, R28, R7, !PT ;  /* 0x000000071c047209 */ /* 0x000fe40007810000 */
[----:B------:R-:W-:Y:S01]  /*4960*/  UIADD3 UR8, UR6, 0x80, URZ ;  /* 0x0000008006087890 */ /* 0x000fe2000fffe03f */
[----:B------:R-:W0:Y:S01]  /*4970*/  MUFU.TANH R26, R26 ;  /* 0x0000001a001a7308 */ /* 0x000e220000002400 */
[----:B--2---:R-:W-:-:S04]  /*4980*/  FSEL R29, R29, -INF , P4 ;  /* 0xff8000001d1d7808 */ /* 0x004fc80002000000 */
[----:B------:R-:W-:Y:S01]  /*4990*/  FMNMX.FTZ R7, R29, R4, !PT ;  /* 0x000000041d077209 */ /* 0x000fe20007810000 */
[----:B------:R-:W-:Y:S01]  /*49a0*/  UMOV UR10, UR8 ;  /* 0x00000008000a7c82 */ /* 0x000fe20008000000 */
[----:B------:R-:W-:Y:S01]  /*49b0*/  UIADD3 UR8, UR6, 0x100, URZ ;  /* 0x0000010006087890 */ /* 0x000fe2000fffe03f */
[----:B------:R-:W2:Y:S01]  /*49c0*/  MUFU.TANH R33, R33 ;  /* 0x0000002100217308 */ /* 0x000ea20000002400 */
[----:B-----5:R-:W-:-:S04]  /*49d0*/  FSEL R32, R32, -INF , P5 ;  /* 0xff80000020207808 */ /* 0x020fc80002800000 */
[----:B------:R-:W-:-:S03]  /*49e0*/  FMNMX.FTZ R4, R32, R7, !PT ;  /* 0x0000000720047209 */ /* 0x000fc60007810000 */
[----:B------:R-:W5:Y:S01]  /*49f0*/  MUFU.TANH R27, R27 ;  /* 0x0000001b001b7308 */ /* 0x000f620000002400 */
[----:B0-----:R-:W-:Y:S02]  /*4a00*/  FSEL R26, R26, -INF , P1 ;  /* 0xff8000001a1a7808 */ /* 0x001fe40000800000 */
[----:B------:R-:W-:-:S05]  /*4a10*/  ISETP.GT.AND P1, PT, R5, 0x18, PT ;  /* 0x000000180500780c */ /* 0x000fca0003f24270 */
[----:B------:R-:W0:Y:S01]  /*4a20*/  MUFU.TANH R36, R36 ;  /* 0x0000002400247308 */ /* 0x000e220000002400 */
[----:B--2---:R-:W-:-:S04]  /*4a30*/  FSEL R33, R33, -INF , P6 ;  /* 0xff80000021217808 */ /* 0x004fc80003000000 */
[----:B------:R-:W-:-:S03]  /*4a40*/  FMNMX.FTZ R7, R33, R4, !PT ;  /* 0x0000000421077209 */ /* 0x000fc60007810000 */
[----:B------:R-:W2:Y:S01]  /*4a50*/  MUFU.TANH R30, R30 ;  /* 0x0000001e001e7308 */ /* 0x000ea20000002400 */
[----:B-----5:R-:W-:Y:S02]  /*4a60*/  FSEL R27, R27, -INF , P2 ;  /* 0xff8000001b1b7808 */ /* 0x020fe40001000000 */
[----:B------:R-:W-:-:S05]  /*4a70*/  ISETP.GT.AND P2, PT, R5, 0x19, PT ;  /* 0x000000190500780c */ /* 0x000fca0003f44270 */
[----:B------:R-:W5:Y:S01]  /*4a80*/  MUFU.TANH R37, R37 ;  /* 0x0000002500257308 */ /* 0x000f620000002400 */
[----:B0-----:R-:W-:-:S04]  /*4a90*/  FSEL R36, R36, -INF , P1 ;  /* 0xff80000024247808 */ /* 0x001fc80000800000 */
[----:B------:R-:W-:-:S03]  /*4aa0*/  FMNMX.FTZ R4, R36, R7, !PT ;  /* 0x0000000724047209 */ /* 0x000fc60007810000 */
[----:B------:R-:W0:Y:S01]  /*4ab0*/  MUFU.TANH R31, R31 ;  /* 0x0000001f001f7308 */ /* 0x000e220000002400 */
[----:B--2---:R-:W-:Y:S02]  /*4ac0*/  FSEL R30, R30, -INF , P3 ;  /* 0xff8000001e1e7808 */ /* 0x004fe40001800000 */
[----:B------:R-:W-:-:S05]  /*4ad0*/  ISETP.GT.AND P3, PT, R5, 0x20, PT ;  /* 0x000000200500780c */ /* 0x000fca0003f64270 */
        /* <DEDUP_REMOVED lines=37> */
[----:B-----5:R-:W-:-:S07]  /*4d30*/  FSEL R49, R49, -INF , P2 ;  /* 0xff80000031317808 */ /* 0x020fce0001000000 */
[----:B------:R-:W5:Y:S01]  /*4d40*/  MUFU.TANH R53, R53 ;  /* 0x0000003500357308 */ /* 0x000f620000002400 */
[----:B0-----:R-:W-:Y:S02]  /*4d50*/  FSEL R43, R43, -INF , P4 ;  /* 0xff8000002b2b7808 */ /* 0x001fe40002000000 */
[----:B------:R-:W-:Y:S02]  /*4d60*/  ISETP.GT.AND P4, PT, R5, 0x39, PT ;  /* 0x000000390500780c */ /* 0x000fe40003f84270 */
[----:B------:R-:W-:-:S03]  /*4d70*/  FMNMX.FTZ R5, R49, R4, !PT ;  /* 0x0000000431057209 */ /* 0x000fc60007810000 */
[----:B------:R-:W0:Y:S01]  /*4d80*/  MUFU.TANH R46, R46 ;  /* 0x0000002e002e7308 */ /* 0x000e220000002400 */
[----:B--2---:R-:W-:-:S04]  /*4d90*/  FSEL R52, R52, -INF , P3 ;  /* 0xff80000034347808 */ /* 0x004fc80001800000 */
[----:B------:R-:W-:-:S03]  /*4da0*/  FMNMX.FTZ R4, R52, R5, !PT ;  /* 0x0000000534047209 */ /* 0x000fc60007810000 */
[----:B------:R-:W2:Y:S01]  /*4db0*/  MUFU.TANH R47, R47 ;  /* 0x0000002f002f7308 */ /* 0x000ea20000002400 */
[----:B-----5:R-:W-:-:S04]  /*4dc0*/  FSEL R53, R53, -INF , P4 ;  /* 0xff80000035357808 */ /* 0x020fc80002000000 */
[----:B-1-34-:R-:W-:-:S03]  /*4dd0*/  FMNMX.FTZ R6, R53, R4, !PT ;  /* 0x0000000435067209 */ /* 0x01afc60007810000 */
[----:B------:R-:W1:Y:S01]  /*4de0*/  MUFU.TANH R50, R50 ;  /* 0x0000003200327308 */ /* 0x000e620000002400 */
[----:B0-----:R-:W-:Y:S01]  /*4df0*/  FSEL R46, R46, -INF , P5 ;  /* 0xff8000002e2e7808 */ /* 0x001fe20002800000 */
[----:B------:R-:W0:Y:S06]  /*4e00*/  SHFL.BFLY PT, R5, R6, 0x2, 0x1f ;  /* 0x0c401f0006057f89 */ /* 0x000e2c00000e0000 */
[----:B------:R-:W3:Y:S01]  /*4e10*/  MUFU.TANH R51, R51 ;  /* 0x0000003300337308 */ /* 0x000ee20000002400 */
[----:B--2---:R-:W-:-:S07]  /*4e20*/  FSEL R47, R47, -INF , P6 ;  /* 0xff8000002f2f7808 */ /* 0x004fce0003000000 */
[----:B------:R-:W2:Y:S01]  /*4e30*/  MUFU.TANH R54, R54 ;  /* 0x0000003600367308 */ /* 0x000ea20000002400 */
[----:B-1----:R-:W-:-:S07]  /*4e40*/  FSEL R50, R50, -INF , P1 ;  /* 0xff80000032327808 */ /* 0x002fce0000800000 */
[----:B------:R-:W1:Y:S01]  /*4e50*/  MUFU.TANH R55, R55 ;  /* 0x0000003700377308 */ /* 0x000e620000002400 */
[----:B---3--:R-:W-:Y:S02]  /*4e60*/  FSEL R51, R51, -INF , P2 ;  /* 0xff80000033337808 */ /* 0x008fe40001000000 */
[----:B0-----:R-:W-:Y:S02]  /*4e70*/  FMNMX.FTZ R7, R6, R5, !PT ;  /* 0x0000000506077209 */ /* 0x001fe40007810000 */
[----:B------:R-:W-:Y:S02]  /*4e80*/  FMNMX.FTZ R5, R26, R27, !PT ;  /* 0x0000001b1a057209 */ /* 0x000fe40007810000 */
[----:B------:R-:W-:Y:S01]  /*4e90*/  ISETP.GE.AND P2, PT, R152, 0x41, PT ;  /* 0x000000419800780c */ /* 0x000fe20003f46270 */
[----:B------:R-:W0:Y:S01]  /*4ea0*/  SHFL.BFLY PT, R8, R7, 0x1, 0x1f ;  /* 0x0c201f0007087f89 */ /* 0x000e2200000e0000 */
[----:B------:R-:W-:Y:S02]  /*4eb0*/  FMNMX.FTZ R4, R30, R5, !PT ;  /* 0x000000051e047209 */ /* 0x000fe40007810000 */
[----:B--2---:R-:W-:-:S02]  /*4ec0*/  FSEL R54, R54, -INF , P3 ;  /* 0xff80000036367808 */ /* 0x004fc40001800000 */
[----:B------:R-:W-:-:S04]  /*4ed0*/  FMNMX.FTZ R5, R31, R4, !PT ;  /* 0x000000041f057209 */ /* 0x000fc80007810000 */
[----:B------:R-:W-:Y:S02]  /*4ee0*/  FMNMX.FTZ R4, R34, R5, !PT ;  /* 0x0000000522047209 */ /* 0x000fe40007810000 */
[----:B-1----:R-:W-:Y:S02]  /*4ef0*/  FSEL R55, R55, -INF , P4 ;  /* 0xff80000037377808 */ /* 0x002fe40002000000 */
        /* <DEDUP_REMOVED lines=15> */
[----:B------:R-:W-:Y:S01]  /*4ff0*/  MUFU.EX2 R6, R24 ;  /* 0x0000001800067308 */ /* 0x000fe20000000800 */
        /* <DEDUP_REMOVED lines=14> */
[--C-:B------:R-:W-:Y:S01]  /*50e0*/  FFMA.FTZ R155, R52, UR9, -R56.reuse ;  /* 0x00000009349b7c23 */ /* 0x100fe20008010838 */
[--C-:B------:R-:W-:Y:S01]  /*50f0*/  FFMA.FTZ R172, R53, UR9, -R56.reuse ;  /* 0x0000000935ac7c23 */ /* 0x100fe20008010838 */
[----:B------:R-:W1:Y:S08]  /*5100*/  MUFU.EX2 R7, R7 ;  /* 0x0000000700077308 */ /* 0x000e700000000800 */
[----:B------:R-:W-:Y:S08]  /*5110*/  MUFU.EX2 R8, R28 ;  /* 0x0000001c00087308 */ /* 0x000ff00000000800 */
[----:B------:R-:W2:Y:S01]  /*5120*/  MUFU.EX2 R9, R9 ;  /* 0x0000000900097308 */ /* 0x000ea20000000800 */
[----:B-1----:R-:W-:Y:S01]  /*5130*/  F2FP.F16.F32.PACK_AB R156, R7, R6 ;  /* 0x00000006079c723e */ /* 0x002fe200000000ff */
[----:B------:R-:W-:Y:S01]  /*5140*/  FADD.FTZ R7, R6, R7 ;  /* 0x0000000706077221 */ /* 0x000fe20000010000 */
[----:B0-----:R-:W-:Y:S01]  /*5150*/  FMNMX.FTZ R24, R5, R14, !PT ;  /* 0x0000000e05187209 */ /* 0x001fe20007810000 */
[----:B------:R-:W-:-:S04]  /*5160*/  FFMA.FTZ R14, R40, UR9, -R56 ;  /* 0x00000009280e7c23 */ /* 0x000fc80008010838 */
[----:B------:R-:W-:Y:S01]  /*5170*/  MUFU.EX2 R10, R10 ;  /* 0x0000000a000a7308 */ /* 0x000fe20000000800 */
[----:B------:R-:W0:Y:S07]  /*5180*/  SHFL.BFLY PT, R5, R24, 0x1, 0x1f ;  /* 0x0c201f0018057f89 */ /* 0x000e2e00000e0000 */
[----:B------:R-:W1:Y:S01]  /*5190*/  MUFU.EX2 R11, R11 ;  /* 0x0000000b000b7308 */ /* 0x000e620000000800 */
[----:B--2---:R-:W-:Y:S01]  /*51a0*/  F2FP.F16.F32.PACK_AB R158, R9, R8 ;  /* 0x00000008099e723e */ /* 0x004fe200000000ff */
[----:B------:R-:W-:-:S04]  /*51b0*/  FADD.FTZ R8, R8, R7 ;  /* 0x0000000708087221 */ /* 0x000fc80000010000 */
[----:B------:R-:W-:Y:S02]  /*51c0*/  FADD.FTZ R9, R9, R8 ;  /* 0x0000000809097221 */ /* 0x000fe40000010000 */
[----:B------:R-:W-:Y:S08]  /*51d0*/  MUFU.EX2 R12, R12 ;  /* 0x0000000c000c7308 */ /* 0x000ff00000000800 */
[----:B------:R-:W2:Y:S01]  /*51e0*/  MUFU.EX2 R13, R13 ;  /* 0x0000000d000d7308 */ /* 0x000ea20000000800 */
[----:B-1----:R-:W-:Y:S01]  /*51f0*/  F2FP.F16.F32.PACK_AB R160, R11, R10 ;  /* 0x0000000a0ba0723e */ /* 0x002fe200000000ff */
[----:B------:R-:W-:Y:S01]  /*5200*/  FADD.FTZ R10, R10, R9 ;  /* 0x000000090a0a7221 */ /* 0x000fe20000010000 */
[----:B0-----:R-:W-:-:S03]  /*5210*/  FMNMX.FTZ R5, R24, R5, !PT ;  /* 0x0000000518057209 */ /* 0x001fc60007810000 */
[----:B------:R-:W-:Y:S01]  /*5220*/  FADD.FTZ R11, R11, R10 ;  /* 0x0000000a0b0b7221 */ /* 0x000fe20000010000 */
[C---:B------:R-:W-:Y:S01]  /*5230*/  FSETP.NEU.FTZ.AND P1, PT, R5.reuse, -INF , PT ;  /* 0xff8000000500780b */ /* 0x040fe20003f3d000 */
[----:B------:R-:W-:Y:S01]  /*5240*/  FMUL.FTZ R24, R5, UR9 ;  /* 0x0000000905187c20 */ /* 0x000fe20008410000 */
[----:B------:R-:W-:Y:S04]  /*5250*/  MUFU.EX2 R14, R14 ;  /* 0x0000000e000e7308 */ /* 0x000fe80000000800 */
[----:B------:R-:W-:Y:S02]  /*5260*/  FSEL R25, R24, RZ, P1 ;  /* 0x000000ff18197208 */ /* 0x000fe40000800000 */
[----:B------:R-:W-:Y:S02]  /*5270*/  ISETP.NE.AND P1, PT, R57, RZ, PT ;  /* 0x000000ff3900720c */ /* 0x000fe40003f25270 */
        /* <DEDUP_REMOVED lines=21> */
[----:B--2---:R-:W-:Y:S01]  /*53d0*/  F2FP.F16.F32.PACK_AB R162, R13, R12 ;  /* 0x0000000c0da2723e */ /* 0x004fe200000000ff */
[----:B------:R-:W-:Y:S01]  /*53e0*/  FADD.FTZ R12, R12, R11 ;  /* 0x0000000b0c0c7221 */ /* 0x000fe20000010000 */
[----:B0-----:R-:W-:Y:S01]  /*53f0*/  F2FP.F16.F32.PACK_AB R164, R15, R14 ;  /* 0x0000000e0fa4723e */ /* 0x001fe200000000ff */
[----:B------:R-:W-:-:S02]  /*5400*/  @!P1 VIADD R3, R3, 0x38860 ;  /* 0x0003886003039836 */ /* 0x000fc40000000000 */
[----:B------:R-:W-:Y:S01]  /*5410*/  FADD.FTZ R13, R13, R12 ;  /* 0x0000000c0d0d7221 */ /* 0x000fe20000010000 */
[----:B------:R-:W0:Y:S02]  /*5420*/  MUFU.EX2 R175, R27 ;  /* 0x0000001b00af7308 */ /* 0x000e240000000800 */
[----:B------:R-:W-:Y:S01]  /*5430*/  @!P1 PRMT R3, RZ, 0x654, R3 ;  /* 0x00000654ff039816 */ /* 0x000fe20000000003 */
[----:B------:R-:W-:-:S04]  /*5440*/  FADD.FTZ R14, R14, R13 ;  /* 0x0000000d0e0e7221 */ /* 0x000fc80000010000 */
[----:B------:R-:W-:Y:S01]  /*5450*/  FADD.FTZ R15, R15, R14 ;  /* 0x0000000e0f0f7221 */ /* 0x000fe20000010000 */
[----:B------:R-:W-:Y:S08]  /*5460*/  MUFU.EX2 R176, R30 ;  /* 0x0000001e00b07308 */ /* 0x000ff00000000800 */
[----:B------:R-:W2:Y:S01]  /*5470*/  MUFU.EX2 R177, R31 ;  /* 0x0000001f00b17308 */ /* 0x000ea20000000800 */
[----:B0-----:R-:W-:Y:S01]  /*5480*/  F2FP.F16.F32.PACK_AB R157, R175, R174 ;  /* 0x000000aeaf9d723e */ /* 0x001fe200000000ff */
[----:B------:R-:W-:-:S06]  /*5490*/  FADD.FTZ R175, R174, R175 ;  /* 0x000000afaeaf7221 */ /* 0x000fcc0000010000 */
[----:B------:R-:W-:Y:S08]  /*54a0*/  MUFU.EX2 R178, R34 ;  /* 0x0000002200b27308 */ /* 0x000ff00000000800 */
[----:B------:R-:W0:Y:S01]  /*54b0*/  MUFU.EX2 R179, R35 ;  /* 0x0000002300b37308 */ /* 0x000e220000000800 */
[----:B--2---:R-:W-:Y:S01]  /*54c0*/  F2FP.F16.F32.PACK_AB R159, R177, R176 ;  /* 0x000000b0b19f723e */ /* 0x004fe200000000ff */
[----:B------:R-:W-:Y:S01]  /*54d0*/  BAR.SYNC.DEFER_BLOCKING 0xf, 0x100 ;  /* 0x03c4000000007b1d */ /* 0x000fe20000010000 */
[----:B------:R-:W-:-:S04]  /*54e0*/  FADD.FTZ R176, R176, R175 ;  /* 0x000000afb0b07221 */ /* 0x000fc80000010000 */
[----:B------:R-:W-:Y:S01]  /*54f0*/  FADD.FTZ R177, R177, R176 ;  /* 0x000000b0b1b17221 */ /* 0x000fe20000010000 */
[----:B------:R-:W-:Y:S08]  /*5500*/  MUFU.EX2 R180, R38 ;  /* 0x0000002600b47308 */ /* 0x000ff00000000800 */
[----:B------:R-:W2:Y:S01]  /*5510*/  MUFU.EX2 R181, R39 ;  /* 0x0000002700b57308 */ /* 0x000ea20000000800 */
[----:B0-----:R-:W-:Y:S01]  /*5520*/  F2FP.F16.F32.PACK_AB R161, R179, R178 ;  /* 0x000000b2b3a1723e */ /* 0x001fe200000000ff */
[----:B------:R-:W-:-:S04]  /*5530*/  FADD.FTZ R178, R178, R177 ;  /* 0x000000b1b2b27221 */ /* 0x000fc80000010000 */
[----:B------:R-:W-:Y:S02]  /*5540*/  FADD.FTZ R179, R179, R178 ;  /* 0x000000b2b3b37221 */ /* 0x000fe40000010000 */
[----:B------:R-:W-:Y:S01]  /*5550*/  MUFU.EX2 R20, R20 ;  /* 0x0000001400147308 */ /* 0x000fe20000000800 */
[----:B------:R0:W-:Y:S07]  /*5560*/  STSM.16.M88.4 [R184+0x36400], R156 ;  /* 0x0364009cb8007844 */ /* 0x0001ee0000000200 */
[----:B------:R-:W3:Y:S01]  /*5570*/  MUFU.EX2 R21, R21 ;  /* 0x0000001500157308 */ /* 0x000ee20000000800 */
[----:B--2---:R-:W-:Y:S01]  /*5580*/  F2FP.F16.F32.PACK_AB R163, R181, R180 ;  /* 0x000000b4b5a3723e */ /* 0x004fe200000000ff */
[----:B------:R-:W-:-:S04]  /*5590*/  FADD.FTZ R180, R180, R179 ;  /* 0x000000b3b4b47221 */ /* 0x000fc80000010000 */
[----:B------:R0:W-:Y:S01]  /*55a0*/  STSM.16.M88.4 [R185], R160 ;  /* 0x000000a0b9007844 */ /* 0x0001e20000000200 */
[----:B------:R-:W-:Y:S01]  /*55b0*/  FADD.FTZ R181, R181, R180 ;  /* 0x000000b4b5b57221 */ /* 0x000fe20000010000 */
[----:B------:R-:W-:Y:S08]  /*55c0*/  MUFU.EX2 R182, R42 ;  /* 0x0000002a00b67308 */ /* 0x000ff00000000800 */
[----:B------:R-:W2:Y:S01]  /*55d0*/  MUFU.EX2 R183, R43 ;  /* 0x0000002b00b77308 */ /* 0x000ea20000000800 */
[----:B---3--:R-:W-:Y:S01]  /*55e0*/  F2FP.F16.F32.PACK_AB R166, R21, R20 ;  /* 0x0000001415a6723e */ /* 0x008fe200000000ff */
[----:B------:R-:W-:-:S04]  /*55f0*/  FADD.FTZ R20, R20, R15 ;  /* 0x0000000f14147221 */ /* 0x000fc80000010000 */
[----:B------:R-:W-:Y:S02]  /*5600*/  FADD.FTZ R20, R21, R20 ;  /* 0x0000001415147221 */ /* 0x000fe40000010000 */
[----:B------:R-:W-:Y:S08]  /*5610*/  MUFU.EX2 R192, R46 ;  /* 0x0000002e00c07308 */ /* 0x000ff00000000800 */
[----:B------:R-:W3:Y:S01]  /*5620*/  MUFU.EX2 R193, R47 ;  /* 0x0000002f00c17308 */ /* 0x000ee20000000800 */
[----:B--2---:R-:W-:Y:S01]  /*5630*/  F2FP.F16.F32.PACK_AB R165, R183, R182 ;  /* 0x000000b6b7a5723e */ /* 0x004fe200000000ff */
[----:B------:R-:W-:-:S04]  /*5640*/  FADD.FTZ R182, R182, R181 ;  /* 0x000000b5b6b67221 */ /* 0x000fc80000010000 */
[----:B------:R-:W-:Y:S02]  /*5650*/  FADD.FTZ R183, R183, R182 ;  /* 0x000000b6b7b77221 */ /* 0x000fe40000010000 */
[----:B------:R-:W-:Y:S08]  /*5660*/  MUFU.EX2 R153, R153 ;  /* 0x0000009900997308 */ /* 0x000ff00000000800 */
[----:B------:R-:W2:Y:S01]  /*5670*/  MUFU.EX2 R154, R154 ;  /* 0x0000009a009a7308 */ /* 0x000ea20000000800 */
[----:B---3--:R-:W-:Y:S01]  /*5680*/  F2FP.F16.F32.PACK_AB R167, R193, R192 ;  /* 0x000000c0c1a7723e */ /* 0x008fe200000000ff */
[----:B------:R-:W-:-:S04]  /*5690*/  FADD.FTZ R192, R192, R183 ;  /* 0x000000b7c0c07221 */ /* 0x000fc80000010000 */
[----:B------:R0:W-:Y:S01]  /*56a0*/  STSM.16.M88.4 [R187], R164 ;  /* 0x000000a4bb007844 */ /* 0x0001e20000000200 */
[----:B------:R-:W-:Y:S01]  /*56b0*/  FADD.FTZ R193, R193, R192 ;  /* 0x000000c0c1c17221 */ /* 0x000fe20000010000 */
[----:B------:R-:W-:Y:S08]  /*56c0*/  MUFU.EX2 R155, R155 ;  /* 0x0000009b009b7308 */ /* 0x000ff00000000800 */
[----:B------:R-:W3:Y:S01]  /*56d0*/  MUFU.EX2 R172, R172 ;  /* 0x000000ac00ac7308 */ /* 0x000ee20000000800 */
[----:B--2---:R-:W-:Y:S01]  /*56e0*/  F2FP.F16.F32.PACK_AB R168, R154, R153 ;  /* 0x000000999aa8723e */ /* 0x004fe200000000ff */
[----:B------:R-:W-:-:S04]  /*56f0*/  FADD.FTZ R153, R153, R20 ;  /* 0x0000001499997221 */ /* 0x000fc80000010000 */
[----:B------:R-:W-:Y:S02]  /*5700*/  FADD.FTZ R154, R154, R153 ;  /* 0x000000999a9a7221 */ /* 0x000fe40000010000 */
[----:B------:R-:W-:Y:S08]  /*5710*/  MUFU.EX2 R194, R50 ;  /* 0x0000003200c27308 */ /* 0x000ff00000000800 */
[----:B------:R-:W2:Y:S01]  /*5720*/  MUFU.EX2 R195, R51 ;  /* 0x0000003300c37308 */ /* 0x000ea20000000800 */
[----:B---3--:R-:W-:-:S07]  /*5730*/  F2FP.F16.F32.PACK_AB R170, R172, R155 ;  /* 0x0000009bacaa723e */ /* 0x008fce00000000ff */
[----:B------:R-:W3:Y:S08]  /*5740*/  MUFU.EX2 R196, R54 ;  /* 0x0000003600c47308 */ /* 0x000ef00000000800 */
[----:B------:R-:W4:Y:S01]  /*5750*/  MUFU.EX2 R197, R25 ;  /* 0x0000001900c57308 */ /* 0x000f220000000800 */
[----:B--2---:R-:W-:Y:S01]  /*5760*/  F2FP.F16.F32.PACK_AB R169, R195, R194 ;  /* 0x000000c2c3a9723e */ /* 0x004fe200000000ff */
[----:B------:R-:W-:-:S04]  /*5770*/  FADD.FTZ R194, R194, R193 ;  /* 0x000000c1c2c27221 */ /* 0x000fc80000010000 */
[----:B------:R-:W-:-:S04]  /*5780*/  FADD.FTZ R195, R195, R194 ;  /* 0x000000c2c3c37221 */ /* 0x000fc80000010000 */
[----:B---3--:R-:W-:Y:S01]  /*5790*/  FADD.FTZ R6, R196, R195 ;  /* 0x000000c3c4067221 */ /* 0x008fe20000010000 */
[----:B----4-:R-:W-:-:S03]  /*57a0*/  F2FP.F16.F32.PACK_AB R171, R197, R196 ;  /* 0x000000c4c5ab723e */ /* 0x010fc600000000ff */
[----:B------:R-:W-:Y:S02]  /*57b0*/  FADD.FTZ R6, R197, R6 ;  /* 0x00000006c5067221 */ /* 0x000fe40000010000 */
[----:B------:R0:W-:Y:S01]  /*57c0*/  STSM.16.M88.4 [R186], R168 ;  /* 0x000000a8ba007844 */ /* 0x0001e20000000200 */
[----:B-1----:R-:W-:-:S06]  /*57d0*/  WARPGROUP.ARRIVE ;  /* 0x00000000000079c5 */ /* 0x002fcc0000000000 */
[----:B------:R-:W-:Y:S01]  /*57e0*/  HGMMA.64x256x16.F32 R24, R156, gdesc[UR4].tnspB, RZ, !UPT, gsb0 ;  /* 0x43e000049c187df0 */ /* 0x000fe2000c0008ff */
[----:B------:R-:W-:Y:S01]  /*57f0*/  UIADD3 UR6, UR6, 0x180, URZ ;  /* 0x0000018006067890 */ /* 0x000fe2000fffe03f */
[----:B------:R-:W-:Y:S01]  /*5800*/  UMOV UR7, 0x40000040 ;  /* 0x4000004000077882 */ /* 0x000fe20000000000 */
[----:B------:R-:W-:Y:S02]  /*5810*/  WARPGROUP.DEPBAR.LE gsb0, 0x0 ;  /* 0x00008000000079c5 */ /* 0x000fe40000010000 */
[----:B------:R-:W-:-:S15]  /*5820*/  WARPGROUP.ARRIVE ;  /* 0x00000000000079c5 */ /* 0x000fde0000000000 */
[----:B------:R-:W-:-:S08]  /*5830*/  NOP ;  /* 0x0000000000007918 */ /* 0x000fd00000000000 */
[----:B------:R-:W-:Y:S01]  /*5840*/  HGMMA.64x256x16.F32 R24, R160, gdesc[UR8].tnspB, R24, gsb0 ;  /* 0x43e00008a0187df0 */ /* 0x000fe20008000818 */
[----:B------:R-:W-:Y:S01]  /*5850*/  UMOV UR10, UR8 ;  /* 0x00000008000a7c82 */ /* 0x000fe20008000000 */
[----:B------:R-:W-:Y:S01]  /*5860*/  UMOV UR11, 0x40000040 ;  /* 0x40000040000b7882 */ /* 0x000fe20000000000 */
[----:B------:R-:W-:Y:S02]  /*5870*/  WARPGROUP.DEPBAR.LE gsb0, 0x0 ;  /* 0x00008000000079c5 */ /* 0x000fe40000010000 */
[----:B------:R-:W-:-:S15]  /*5880*/  WARPGROUP.ARRIVE ;  /* 0x00000000000079c5 */ /* 0x000fde0000000000 */
[----:B------:R-:W-:-:S08]  /*5890*/  NOP ;  /* 0x0000000000007918 */ /* 0x000fd00000000000 */
        /* <DEDUP_REMOVED lines=17> */
[----:B0-----:R-:W-:Y:S06]  /*59b0*/  @!P2 BRA `(.L_x_790) ;  /* 0x0000002c00aca947 */ /* 0x001fec0003800000 */
[----:B------:R-:W-:Y:S01]  /*59c0*/  IADD3 R7, R173, -0x2, RZ ;  /* 0xfffffffead077810 */ /* 0x000fe20007ffe0ff */
[----:B------:R-:W-:Y:S01]  /*59d0*/  IMAD.MOV.U32 R8, RZ, RZ, R5 ;  /* 0x000000ffff087224 */ /* 0x000fe200078e0005 */
[----:B------:R-:W-:Y:S01]  /*59e0*/  UMOV UR7, UR36 ;  /* 0x0000002400077c82 */ /* 0x000fe20008000000 */
[----:B------:R-:W-:-:S07]  /*59f0*/  IMAD.MOV.U32 R13, RZ, RZ, R4 ;  /* 0x000000ffff0d7224 */ /* 0x000fce00078e0004 */
.L_x_799:
[----:B------:R-:W-:Y:S01]  /*5a00*/  UIADD3 UR14, UR7, 0x1, URZ ;  /* 0x00000001070e7890 */ /* 0x000fe2000fffe03f */
[C---:B------:R-:W-:Y:S01]  /*5a10*/  ISETP.GT.AND P2, PT, R7.reuse, RZ, PT ;  /* 0x000000ff0700720c */ /* 0x040fe20003f44270 */
[----:B------:R-:W-:Y:S02]  /*5a20*/  VIADD R7, R7, 0xffffffff ;  /* 0xffffffff07077836 */ /* 0x000fe40000000000 */
[----:B------:R-:W-:-:S04]  /*5a30*/  UISETP.NE.AND UP0, UPT, UR14, 0x2, UPT ;  /* 0x000000020e00788c */ /* 0x000fc8000bf05270 */
[----:B------:R-:W-:Y:S02]  /*5a40*/  USEL UR14, UR14, URZ, UP0 ;  /* 0x0000003f0e0e7287 */ /* 0x000fe40008000000 */
[----:B------:R-:W-:-:S05]  /*5a50*/  USEL UR6, URZ, 0x1, UP0 ;  /* 0x000000013f067887 */ /* 0x000fca0008000000 */
[----:B------:R-:W-:Y:S01]  /*5a60*/  UMOV UR36, UR14 ;  /* 0x0000000e00247c82 */ /* 0x000fe20008000000 */
[----:B------:R-:W-:Y:S01]  /*5a70*/  LOP3.LUT R2, R2, UR6, RZ, 0x3c, !PT ;  /* 0x0000000602027c12 */ /* 0x000fe2000f8e3cff */
[----:B------:R-:W-:Y:S06]  /*5a80*/  @P0 BRA `(.L_x_791) ;  /* 0x0000000000040947 */ /* 0x000fec0003800000 */
[----:B------:R-:W-:Y:S01]  /*5a90*/  BPT.TRAP 0x1 ;  /* 0x000000040000795c */ /* 0x000fe20000300000 */
.L_x_791:
[----:B------:R-:W-:Y:S01]  /*5aa0*/  ULEA UR6, UR36, UR37, 0x3 ;  /* 0x0000002524067291 */ /* 0x000fe2000f8e183f */
[----:B------:R-:W-:-:S08]  /*5ab0*/  SHF.L.U32 R4, R2, 0x1f, RZ ;  /* 0x0000001f02047819 */ /* 0x000fd000000006ff */
[----:B------:R0:W1:Y:S01]  /*5ac0*/  SYNCS.PHASECHK.TRANS64.TRYWAIT P3, [UR6+0x38830], R4 ;  /* 0x03883004ff0075a7 */ /* 0x0000620008060146 */
[----:B------:R-:W-:Y:S05]  /*5ad0*/  @P0 BRA `(.L_x_792) ;  /* 0x0000000000040947 */ /* 0x000fea0003800000 */
[----:B------:R-:W-:Y:S01]  /*5ae0*/  BPT.TRAP 0x1 ;  /* 0x000000040000795c */ /* 0x000fe20000300000 */
.L_x_792:
[----:B-1----:R-:W-:Y:S05]  /*5af0*/  @P3 BRA `(.L_x_793) ;  /* 0x0000000000083947 */ /* 0x002fea0003800000 */
[----:B------:R-:W1:Y:S02]  /*5b00*/  SYNCS.PHASECHK.TRANS64.TRYWAIT P3, [UR6+0x38830], R4 ;  /* 0x03883004ff0075a7 */ /* 0x000e640008060146 */
[----:B-1----:R-:W-:Y:S05]  /*5b10*/  @!P3 BRA `(.L_x_794) ;  /* 0x000000b000ecb947 */ /* 0x002fea0003800000 */
.L_x_793:
[----:B------:R-:W-:Y:S01]  /*5b20*/  R2UR UR18, R0 ;  /* 0x00000000001272ca */ /* 0x000fe200000e0000 */
[----:B------:R-:W-:Y:S01]  /*5b30*/  UIADD3 UR8, UR37, 0x20400, URZ ;  /* 0x0002040025087890 */ /* 0x000fe2000fffe03f */
[----:B------:R-:W-:Y:S01]  /*5b40*/  WARPGROUP.ARRIVE ;  /* 0x00000000000079c5 */ /* 0x000fe20000000000 */
[----:B------:R-:W-:Y:S01]  /*5b50*/  UMOV UR11, 0x40000040 ;  /* 0x40000040000b7882 */ /* 0x000fe20000000000 */
[----:B------:R-:W-:Y:S01]  /*5b60*/  UMOV UR9, 0x40000040 ;  /* 0x4000004000097882 */ /* 0x000fe20000000000 */
[----:B------:R-:W-:-:S04]  /*5b70*/  USHF.R.U32.HI UR8, URZ, 0x4, UR8 ;  /* 0x000000043f087899 */ /* 0x000fc80008011608 */
[----:B------:R-:W-:-:S04]  /*5b80*/  ULOP3.LUT UR8, UR8, 0x3fff, URZ, 0xc0, !UPT ;  /* 0x00003fff08087892 */ /* 0x000fc8000f8ec03f */
[----:B------:R-:W-:Y:S02]  /*5b90*/  ULEA UR18, UR36, UR18, 0x9 ;  /* 0x0000001224127291 */ /* 0x000fe4000f8e483f */
[----:B------:R-:W-:-:S05]  /*5ba0*/  ULOP3.LUT UR8, UR8, 0x10000, URZ, 0xfc, !UPT ;  /* 0x0001000008087892 */ /* 0x000fca000f8efc3f */
[----:B------:R-:W-:-:S04]  /*5bb0*/  UMOV UR10, UR18 ;  /* 0x00000012000a7c82 */ /* 0x000fc80008000000 */
[----:B------:R-:W-:Y:S01]  /*5bc0*/  HGMMA.64x64x16.F32 R152, gdesc[UR8], RZ, !UPT, gsb0 ;  /* 0x00e00000089879f0 */ /* 0x000fe2000c0008ff */
[----:B------:R-:W-:Y:S01]  /*5bd0*/  UIADD3 UR10, UR18, 0x2, URZ ;  /* 0x00000002120a7890 */ /* 0x000fe2000fffe03f */
[----:B------:R-:W-:Y:S01]  /*5be0*/  UMOV UR8, UR12 ;  /* 0x0000000c00087c82 */ /* 0x000fe20008000000 */
[----:B------:R-:W-:Y:S01]  /*5bf0*/  UMOV UR9, UR13 ;  /* 0x0000000d00097c82 */ /* 0x000fe20008000000 */
[----:B------:R-:W-:Y:S01]  /*5c00*/  UMOV UR11, 0x40000040 ;  /* 0x40000040000b7882 */ /* 0x000fe20000000000 */
[----:B------:R-:W-:Y:S02]  /*5c10*/  WARPGROUP.DEPBAR.LE gsb0, 0x0 ;  /* 0x00008000000079c5 */ /* 0x000fe40000010000 */
[----:B------:R-:W-:-:S06]  /*5c20*/  WARPGROUP.ARRIVE ;  /* 0x00000000000079c5 */ /* 0x000fcc0000000000 */
[----:B------:R-:W-:Y:S01]  /*5c30*/  HGMMA.64x64x16.F32 R152, gdesc[UR8], R152, gsb0 ;  /* 0x00e00000089879f0 */ /* 0x000fe20008000898 */
        /* <DEDUP_REMOVED lines=13> */
[----:B------:R-:W-:Y:S03]  /*5d10*/  HGMMA.64x64x16.F32 R152, gdesc[UR8], R152, gsb0 ;  /* 0x00e00000089879f0 */ /* 0x000fe60008000898 */
[----:B------:R-:W-:Y:S02]  /*5d20*/  WARPGROUP.DEPBAR.LE gsb0, 0x0 ;  /* 0x00008000000079c5 */ /* 0x000fe40000010000 */
[----:B------:R-:W-:Y:S05]  /*5d30*/  @P0 BRA `(.L_x_795) ;  /* 0x0000000000040947 */ /* 0x000fea0003800000 */
[----:B------:R-:W-:Y:S01]  /*5d40*/  BPT.TRAP 0x1 ;  /* 0x000000040000795c */ /* 0x000fe20000300000 */
.L_x_795:
[----:B------:R2:W3:Y:S01]  /*5d50*/  SYNCS.PHASECHK.TRANS64.TRYWAIT P3, [UR6+0x38850], R4 ;  /* 0x03885004ff0075a7 */ /* 0x0004e20008060146 */
[----:B------:R-:W-:Y:S05]  /*5d60*/  @P0 BRA `(.L_x_796) ;  /* 0x0000000000040947 */ /* 0x000fea0003800000 */
[----:B------:R-:W-:Y:S01]  /*5d70*/  BPT.TRAP 0x1 ;  /* 0x000000040000795c */ /* 0x000fe20000300000 */
.L_x_796:
[----:B---3--:R-:W-:Y:S05]  /*5d80*/  @P3 BRA `(.L_x_797) ;  /* 0x0000000000083947 */ /* 0x008fea0003800000 */
[----:B------:R-:W3:Y:S02]  /*5d90*/  SYNCS.PHASECHK.TRANS64.TRYWAIT P3, [UR6+0x38850], R4 ;  /* 0x03885004ff0075a7 */ /* 0x000ee40008060146 */
[----:B---3--:R-:W-:Y:S05]  /*5da0*/  @!P3 BRA `(.L_x_798) ;  /* 0x000000b00060b947 */ /* 0x008fea0003800000 */
.L_x_797:
[----:B------:R-:W-:Y:S01]  /*5db0*/  UIADD3 UR8, UR37, 0x26400, URZ ;  /* 0x0002640025087890 */ /* 0x000fe2000fffe03f */
[----:B------:R-:W-:Y:S01]  /*5dc0*/  WARPGROUP.ARRIVE ;  /* 0x00000000000079c5 */ /* 0x000fe20000000000 */
[----:B------:R-:W-:-:S05]  /*5dd0*/  UIADD3 UR11, UR5, 0x2, URZ ;  /* 0x00000002050b7890 */ /* 0x000fca000fffe03f */
[----:B-1----:R-:W1:Y:S01]  /*5de0*/  S2R R5, SR_TID.X ;  /* 0x0000000000057919 */ /* 0x002e620000002100 */
[----:B------:R-:W-:Y:S01]  /*5df0*/  USHF.R.U32.HI UR8, URZ, 0x4, UR8 ;  /* 0x000000043f087899 */ /* 0x000fe20008011608 */
[----:B------:R-:W-:Y:S01]  /*5e00*/  MOV R200, UR6 ;  /* 0x0000000600c87c02 */ /* 0x000fe20008000f00 */
[----:B------:R-:W-:Y:S02]  /*5e10*/  UIADD3 UR9, UR5, 0x6, URZ ;  /* 0x0000000605097890 */ /* 0x000fe4000fffe03f */
[----:B------:R-:W-:Y:S02]  /*5e20*/  ULOP3.LUT UR18, UR8, 0x3fff, URZ, 0xc0, !UPT ;  /* 0x00003fff08127892 */ /* 0x000fe4000f8ec03f */
[----:B------:R-:W-:Y:S02]  /*5e30*/  UIADD3 UR10, UR5, 0x4, URZ ;  /* 0x00000004050a7890 */ /* 0x000fe4000fffe03f */
[----:B------:R-:W-:Y:S02]  /*5e40*/  ULEA UR8, UR14, UR4, 0xc ;  /* 0x000000040e087291 */ /* 0x000fe4000f8e603f */
[----:B------:R-:W-:Y:S01]  /*5e50*/  ULOP3.LUT UR5, UR18, 0x10000, URZ, 0xfc, !UPT ;  /* 0x0001000012057892 */ /* 0x000fe2000f8efc3f */
[----:B------:R-:W-:Y:S01]  /*5e60*/  UMOV UR27, 0x40000040 ;  /* 0x40000040001b7882 */ /* 0x000fe20000000000 */
[----:B------:R-:W-:Y:S01]  /*5e70*/  UMOV UR25, 0x40000040 ;  /* 0x4000004000197882 */ /* 0x000fe20000000000 */
[----:B------:R-:W-:-:S02]  /*5e80*/  UIADD3 UR18, UR8, 0x800, URZ ;  /* 0x0000080008127890 */ /* 0x000fc4000fffe03f */
[----:B------:R-:W-:Y:S02]  /*5e90*/  UMOV UR26, UR8 ;  /* 0x00000008001a7c82 */ /* 0x000fe40008000000 */
[----:B------:R-:W-:Y:S01]  /*5ea0*/  UMOV UR24, UR5 ;  /* 0x0000000500187c82 */ /* 0x000fe20008000000 */
[----:B------:R-:W-:Y:S01]  /*5eb0*/  UIADD3 UR19, UR5, 0x800, URZ ;  /* 0x0000080005137890 */ /* 0x000fe2000fffe03f */
[----:B------:R-:W-:Y:S01]  /*5ec0*/  HGMMA.64x64x16.F32 R152, gdesc[UR24], R152, gsb0 ;  /* 0x00e00000189879f0 */ /* 0x000fe20008000898 */
[----:B------:R-:W-:Y:S01]  /*5ed0*/  UIADD3 UR26, UR8, 0x2, URZ ;  /* 0x00000002081a7890 */ /* 0x000fe2000fffe03f */
[----:B------:R-:W-:Y:S01]  /*5ee0*/  UMOV UR24, UR11 ;  /* 0x0000000b00187c82 */ /* 0x000fe20008000000 */
[----:B------:R-:W-:Y:S01]  /*5ef0*/  UMOV UR25, 0x40000040 ;  /* 0x4000004000197882 */ /* 0x000fe20000000000 */
[----:B------:R-:W-:Y:S01]  /*5f00*/  UMOV UR27, 0x40000040 ;  /* 0x40000040001b7882 */ /* 0x000fe20000000000 */
[----:B------:R-:W-:Y:S01]  /*5f10*/  UMOV UR11, 0x4 ;  /* 0x00000004000b7882 */ /* 0x000fe20000000000 */
[----:B------:R-:W-:Y:S01]  /*5f20*/  ULEA UR6, UR14, UR15, 0xc ;  /* 0x0000000f0e067291 */ /* 0x000fe2000f8e603f */
[----:B-1----:R-:W-:-:S05]  /*5f30*/  SHF.R.U32.HI R5, RZ, 0x7, R5 ;  /* 0x00000007ff057819 */ /* 0x002fca0000011605 */
[----:B0-2---:R-:W0:Y:S01]  /*5f40*/  SHFL.IDX PT, R4, R5, RZ, 0x1f ;  /* 0x00001fff05047589 */ /* 0x005e2200000e0000 */
[----:B------:R-:W-:Y:S02]  /*5f50*/  WARPGROUP.DEPBAR.LE gsb0, 0x0 ;  /* 0x00008000000079c5 */ /* 0x000fe40000010000 */
[----:B------:R-:W-:-:S06]  /*5f60*/  WARPGROUP.ARRIVE ;  /* 0x00000000000079c5 */ /* 0x000fcc0000000000 */
[----:B------:R-:W-:Y:S01]  /*5f70*/  HGMMA.64x64x16.F32 R152, gdesc[UR24], R152, gsb0 ;  /* 0x00e00000189879f0 */ /* 0x000fe20008000898 */
[----:B------:R-:W-:Y:S01]  /*5f80*/  UIADD3 UR26, UR8, 0x4, URZ ;  /* 0x00000004081a7890 */ /* 0x000fe2000fffe03f */
[----:B------:R-:W-:Y:S01]  /*5f90*/  UMOV UR24, UR10 ;  /* 0x0000000a00187c82 */ /* 0x000fe20008000000 */
[----:B------:R-:W-:Y:S01]  /*5fa0*/  UMOV UR25, 0x40000040 ;  /* 0x4000004000197882 */ /* 0x000fe20000000000 */
[----:B------:R-:W-:Y:S01]  /*5fb0*/  UMOV UR27, 0x40000040 ;  /* 0x40000040001b7882 */ /* 0x000fe20000000000 */
[----:B------:R-:W-:Y:S02]  /*5fc0*/  WARPGROUP.DEPBAR.LE gsb0, 0x0 ;  /* 0x00008000000079c5 */ /* 0x000fe40000010000 */
[----:B------:R-:W-:-:S06]  /*5fd0*/  WARPGROUP.ARRIVE ;  /* 0x00000000000079c5 */ /* 0x000fcc0000000000 */
[----:B------:R-:W-:Y:S01]  /*5fe0*/  HGMMA.64x64x16.F32 R152, gdesc[UR24], R152, gsb0 ;  /* 0x00e00000189879f0 */ /* 0x000fe20008000898 */
[----:B------:R-:W-:Y:S01]  /*5ff0*/  UIADD3 UR26, UR8, 0x6, URZ ;  /* 0x00000006081a7890 */ /* 0x000fe2000fffe03f */
[----:B------:R-:W-:Y:S01]  /*6000*/  UMOV UR24, UR9 ;  /* 0x0000000900187c82 */ /* 0x000fe20008000000 */
[----:B------:R-:W-:Y:S01]  /*6010*/  UMOV UR25, 0x40000040 ;  /* 0x4000004000197882 */ /* 0x000fe20000000000 */
[----:B------:R-:W-:Y:S01]  /*6020*/  UMOV UR27, 0x40000040 ;  /* 0x40000040001b7882 */ /* 0x000fe20000000000 */
[----:B0-----:R-:W-:-:S13]  /*6030*/  R2UR UR9, R4 ;  /* 0x00000000040972ca */ /* 0x001fda00000e0000 */
[----:B------:R-:W-:-:S04]  /*6040*/  UISETP.GT.AND UP0, UPT, UR9, 0x7f, UPT ;  /* 0x0000007f0900788c */ /* 0x000fc8000bf04270 */
[----:B------:R-:W-:Y:S02]  /*6050*/  USEL UR9, URZ, 0x2, !UP0 ;  /* 0x000000023f097887 */ /* 0x000fe4000c000000 */
[----:B------:R-:W-:Y:S02]  /*6060*/  USEL UR10, UR11, 0x2, UP0 ;  /* 0x000000020b0a7887 */ /* 0x000fe40008000000 */
[----:B------:R-:W-:Y:S01]  /*6070*/  USEL UR11, UR11, 0x6, !UP0 ;  /* 0x000000060b0b7887 */ /* 0x000fe2000c000000 */
        /* <DEDUP_REMOVED lines=219> */
[----:B------:R-:W-:Y:S02]  /*6e30*/  UIADD3 UR11, UR9, UR10, UR5 ;  /* 0x0000000a090b7290 */ /* 0x000fe4000fffe005 */
[----:B------:R-:W-:-:S03]  /*6e40*/  UIADD3 UR10, UR9, UR10, UR8 ;  /* 0x0000000a090a7290 */ /* 0x000fc6000fffe008 */
[----:B------:R-:W-:Y:S02]  /*6e50*/  UMOV UR9, 0x40000040 ;  /* 0x4000004000097882 */ /* 0x000fe40000000000 */
[----:B------:R-:W-:Y:S01]  /*6e60*/  UMOV UR8, UR11 ;  /* 0x0000000b00087c82 */ /* 0x000fe20008000000 */
[----:B------:R-:W-:Y:S01]  /*6e70*/  UMOV UR11, 0x40000040 ;  /* 0x40000040000b7882 */ /* 0x000fe20000000000 */
[----:B------:R-:W-:Y:S02]  /*6e80*/  WARPGROUP.DEPBAR.LE gsb0, 0x0 ;  /* 0x00008000000079c5 */ /* 0x000fe40000010000 */
[----:B------:R-:W-:-:S06]  /*6e90*/  WARPGROUP.ARRIVE ;  /* 0x00000000000079c5 */ /* 0x000fcc0000000000 */
[----:B------:R-:W-:Y:S03]  /*6ea0*/  HGMMA.64x64x16.F32 R152, gdesc[UR24], R152, gsb0 ;  /* 0x00e00000189879f0 */ /* 0x000fe60008000898 */
[----:B------:R-:W-:Y:S02]  /*6eb0*/  WARPGROUP.DEPBAR.LE gsb0, 0x0 ;  /* 0x00008000000079c5 */ /* 0x000fe40000010000 */
[----:B------:R-:W-:-:S06]  /*6ec0*/  WARPGROUP.ARRIVE ;  /* 0x00000000000079c5 */ /* 0x000fcc0000000000 */
[----:B------:R-:W-:Y:S01]  /*6ed0*/  HGMMA.64x64x16.F32 R152, gdesc[UR8], R152, gsb0 ;  /* 0x00e00000089879f0 */ /* 0x000fe20008000898 */
[----:B------:R-:W-:Y:S01]  /*6ee0*/  ULDC UR8, c[0x0][0xad0] ;  /* 0x0002b40000087ab9 */ /* 0x000fe20000000800 */
        /* <DEDUP_REMOVED lines=26> */
[----:B0-----:R-:W-:Y:S01]  /*7090*/  FMNMX.FTZ R4, R14, R13, !PT ;  /* 0x0000000d0e047209 */ /* 0x001fe20007810000 */
[----:B------:R-:W-:Y:S01]  /*70a0*/  FMUL.FTZ R162, R163, UR8 ;  /* 0x00000008a3a27c20 */ /* 0x000fe20008410000 */
[----:B------:R-:W-:-:S05]  /*70b0*/  FMUL.FTZ R172, R178, UR8 ;  /* 0x00000008b2ac7c20 */ /* 0x000fca0008410000 */
[----:B------:R-:W0:Y:S01]  /*70c0*/  MUFU.TANH R20, R20 ;  /* 0x0000001400147308 */ /* 0x000e220000002400 */
[----:B-1----:R-:W-:-:S07]  /*70d0*/  FMNMX.FTZ R4, R5, R4, !PT ;  /* 0x0000000405047209 */ /* 0x002fce0007810000 */
[----:B------:R-:W1:Y:S01]  /*70e0*/  MUFU.TANH R21, R21 ;  /* 0x0000001500157308 */ /* 0x000e620000002400 */
[----:B--2---:R-:W-:-:S07]  /*70f0*/  FMNMX.FTZ R161, R15, R4, !PT ;  /* 0x000000040fa17209 */ /* 0x004fce0007810000 */
[----:B------:R-:W2:Y:S01]  /*7100*/  MUFU.TANH R152, R152 ;  /* 0x0000009800987308 */ /* 0x000ea20000002400 */
[----:B0-----:R-:W-:Y:S01]  /*7110*/  FMNMX.FTZ R4, R20, R161, !PT ;  /* 0x000000a114047209 */ /* 0x001fe20007810000 */
[----:B------:R-:W-:-:S06]  /*7120*/  FMUL.FTZ R161, R177, UR8 ;  /* 0x00000008b1a17c20 */ /* 0x000fcc0008410000 */
[----:B------:R-:W0:Y:S01]  /*7130*/  MUFU.TANH R153, R153 ;  /* 0x0000009900997308 */ /* 0x000e220000002400 */
[----:B-1----:R-:W-:-:S07]  /*7140*/  FMNMX.FTZ R165, R21, R4, !PT ;  /* 0x0000000415a57209 */ /* 0x002fce0007810000 */
[----:B------:R-:W1:Y:S01]  /*7150*/  MUFU.TANH R154, R154 ;  /* 0x0000009a009a7308 */ /* 0x000e620000002400 */
[----:B--2---:R-:W-:-:S07]  /*7160*/  FMNMX.FTZ R4, R152, R165, !PT ;  /* 0x000000a598047209 */ /* 0x004fce0007810000 */
[----:B------:R-:W2:Y:S01]  /*7170*/  MUFU.TANH R155, R155 ;  /* 0x0000009b009b7308 */ /* 0x000ea20000002400 */
[----:B0-----:R-:W-:-:S07]  /*7180*/  FMNMX.FTZ R165, R153, R4, !PT ;  /* 0x0000000499a57209 */ /* 0x001fce0007810000 */
        /* <DEDUP_REMOVED lines=9> */
[----:B--2---:R-:W-:Y:S01]  /*7220*/  FMNMX.FTZ R4, R158, R165, !PT ;  /* 0x000000a59e047209 */ /* 0x004fe20007810000 */
[----:B------:R-:W-:Y:S01]  /*7230*/  FMUL.FTZ R165, R167, UR8 ;  /* 0x00000008a7a57c20 */ /* 0x000fe20008410000 */
[----:B------:R-:W-:Y:S01]  /*7240*/  FMUL.FTZ R167, R171, UR8 ;  /* 0x00000008aba77c20 */ /* 0x000fe20008410000 */
[----:B------:R-:W-:-:S04]  /*7250*/  FMUL.FTZ R171, R175, UR8 ;  /* 0x00000008afab7c20 */ /* 0x000fc80008410000 */
        /* <DEDUP_REMOVED lines=8> */
[----:B------:R-:W-:Y:S01]  /*72e0*/  FMUL.FTZ R170, R174, UR8 ;  /* 0x00000008aeaa7c20 */ /* 0x000fe20008410000 */
[----:B------:R-:W-:-:S03]  /*72f0*/  FMUL.FTZ R174, R182, UR8 ;  /* 0x00000008b6ae7c20 */ /* 0x000fc60008410000 */
[----:B------:R-:W2:Y:S01]  /*7300*/  MUFU.TANH R10, R10 ;  /* 0x0000000a000a7308 */ /* 0x000ea20000002400 */
[----:B0-----:R-:W-:-:S05]  /*7310*/  FMNMX.FTZ R4, R169, R4, !PT ;  /* 0x00000004a9047209 */ /* 0x001fca0007810000 */
[----:B------:R-:W0:Y:S02]  /*7320*/  SHFL.BFLY PT, R173, R4, 0x2, 0x1f ;  /* 0x0c401f0004ad7f89 */ /* 0x000e2400000e0000 */
[----:B------:R-:W3:Y:S01]  /*7330*/  MUFU.TANH R11, R11 ;  /* 0x0000000b000b7308 */ /* 0x000ee20000002400 */
[----:B-1----:R-:W-:-:S07]  /*7340*/  FMNMX.FTZ R175, R9, R8, !PT ;  /* 0x0000000809af7209 */ /* 0x002fce0007810000 */
[----:B------:R-:W1:Y:S08]  /*7350*/  MUFU.TANH R12, R12 ;  /* 0x0000000c000c7308 */ /* 0x000e700000002400 */
[----:B------:R-:W4:Y:S01]  /*7360*/  MUFU.TANH R160, R160 ;  /* 0x000000a000a07308 */ /* 0x000f220000002400 */
[----:B0-----:R-:W-:Y:S01]  /*7370*/  FMNMX.FTZ R168, R4, R173, !PT ;  /* 0x000000ad04a87209 */ /* 0x001fe20007810000 */
[----:B------:R-:W-:-:S06]  /*7380*/  FMUL.FTZ R173, R179, UR8 ;  /* 0x00000008b3ad7c20 */ /* 0x000fcc0008410000 */
[----:B------:R-:W0:Y:S01]  /*7390*/  MUFU.TANH R162, R162 ;  /* 0x000000a200a27308 */ /* 0x000e220000002400 */
[----:B--2---:R-:W-:Y:S01]  /*73a0*/  FMNMX.FTZ R4, R10, R175, !PT ;  /* 0x000000af0a047209 */ /* 0x004fe20007810000 */
[----:B------:R-:W2:Y:S03]  /*73b0*/  SHFL.BFLY PT, R181, R168, 0x1, 0x1f ;  /* 0x0c201f00a8b57f89 */ /* 0x000ea600000e0000 */
[----:B---3--:R-:W-:-:S03]  /*73c0*/  FMNMX.FTZ R175, R11, R4, !PT ;  /* 0x000000040baf7209 */ /* 0x008fc60007810000 */
[----:B------:R-:W3:Y:S01]  /*73d0*/  MUFU.TANH R163, R163 ;  /* 0x000000a300a37308 */ /* 0x000ee20000002400 */
[----:B-1----:R-:W-:-:S04]  /*73e0*/  FMNMX.FTZ R175, R12, R175, !PT ;  /* 0x000000af0caf7209 */ /* 0x002fc80007810000 */
[----:B----4-:R-:W-:Y:S01]  /*73f0*/  FMNMX.FTZ R177, R160, R175, !PT ;  /* 0x000000afa0b17209 */ /* 0x010fe20007810000 */
[----:B------:R-:W-:Y:S01]  /*7400*/  FMUL.FTZ R175, R183, UR8 ;  /* 0x00000008b7af7c20 */ /* 0x000fe20008410000 */
[----:B------:R-:W-:Y:S01]  /*7410*/  UIADD3 UR8, UR6, 0x80, URZ ;  /* 0x0000008006087890 */ /* 0x000fe2000fffe03f */
[----:B------:R-:W1:Y:S06]  /*7420*/  MUFU.TANH R165, R165 ;  /* 0x000000a500a57308 */ /* 0x000e6c0000002400 */
[----:B------:R-:W-:Y:S01]  /*7430*/  UMOV UR10, UR8 ;  /* 0x00000008000a7c82 */ /* 0x000fe20008000000 */
[----:B------:R-:W-:Y:S01]  /*7440*/  UIADD3 UR8, UR6, 0x100, URZ ;  /* 0x0000010006087890 */ /* 0x000fe2000fffe03f */
[----:B------:R-:W4:Y:S01]  /*7450*/  MUFU.TANH R166, R166 ;  /* 0x000000a600a67308 */ /* 0x000f220000002400 */
[----:B--2---:R-:W-:-:S02]  /*7460*/  FMNMX.FTZ R4, R168, R181, !PT ;  /* 0x000000b5a8047209 */ /* 0x004fc40007810000 */
[----:B0-----:R-:W-:-:S05]  /*7470*/  FMNMX.FTZ R168, R162, R177, !PT ;  /* 0x000000b1a2a87209 */ /* 0x001fca0007810000 */
[----:B------:R-:W0:Y:S01]  /*7480*/  MUFU.TANH R167, R167 ;  /* 0x000000a700a77308 */ /* 0x000e220000002400 */
[C---:B------:R-:W-:Y:S01]  /*7490*/  FADD.FTZ R13, -R4.reuse, R13 ;  /* 0x0000000d040d7221 */ /* 0x040fe20000010100 */
[----:B---3--:R-:W-:Y:S01]  /*74a0*/  FMNMX.FTZ R168, R163, R168, !PT ;  /* 0x000000a8a3a87209 */ /* 0x008fe20007810000 */
[----:B------:R-:W-:Y:S02]  /*74b0*/  FMUL.FTZ R194, R4, UR9 ;  /* 0x0000000904c27c20 */ /* 0x000fe40008410000 */
[----:B------:R-:W-:Y:S01]  /*74c0*/  FMUL.FTZ R178, R13, UR9 ;  /* 0x000000090db27c20 */ /* 0x000fe20008410000 */
[----:B-1----:R-:W-:Y:S01]  /*74d0*/  FMNMX.FTZ R13, R165, R168, !PT ;  /* 0x000000a8a50d7209 */ /* 0x002fe20007810000 */
[--C-:B------:R-:W-:Y:S01]  /*74e0*/  FFMA.FTZ R15, R15, UR9, -R194.reuse ;  /* 0x000000090f0f7c23 */ /* 0x100fe200080108c2 */
[----:B------:R-:W1:Y:S01]  /*74f0*/  MUFU.TANH R170, R170 ;  /* 0x000000aa00aa7308 */ /* 0x000e620000002400 */
[--C-:B------:R-:W-:Y:S01]  /*7500*/  FFMA.FTZ R20, R20, UR9, -R194.reuse ;  /* 0x0000000914147c23 */ /* 0x100fe200080108c2 */
[----:B----4-:R-:W-:Y:S01]  /*7510*/  FMNMX.FTZ R176, R166, R13, !PT ;  /* 0x0000000da6b07209 */ /* 0x010fe20007810000 */
[--C-:B------:R-:W-:Y:S01]  /*7520*/  FFMA.FTZ R13, R14, UR9, -R194.reuse ;  /* 0x000000090e0d7c23 */ /* 0x100fe200080108c2 */
[--C-:B------:R-:W-:Y:S01]  /*7530*/  FFMA.FTZ R21, R21, UR9, -R194.reuse ;  /* 0x0000000915157c23 */ /* 0x100fe200080108c2 */
[--C-:B------:R-:W-:Y:S01]  /*7540*/  FFMA.FTZ R179, R155, UR9, -R194.reuse ;  /* 0x000000099bb37c23 */ /* 0x100fe200080108c2 */
[--C-:B------:R-:W-:Y:S01]  /*7550*/  FFMA.FTZ R181, R157, UR9, -R194.reuse ;  /* 0x000000099db57c23 */ /* 0x100fe200080108c2 */
[--C-:B------:R-:W-:Y:S01]  /*7560*/  FFMA.FTZ R182, R158, UR9, -R194.reuse ;  /* 0x000000099eb67c23 */ /* 0x100fe200080108c2 */
[----:B------:R-:W2:Y:S01]  /*7570*/  MUFU.TANH R171, R171 ;  /* 0x000000ab00ab7308 */ /* 0x000ea20000002400 */
[----:B0-----:R-:W-:Y:S01]  /*7580*/  FMNMX.FTZ R177, R167, R176, !PT ;  /* 0x000000b0a7b17209 */ /* 0x001fe20007810000 */
[--C-:B------:R-:W-:Y:S01]  /*7590*/  FFMA.FTZ R183, R159, UR9, -R194.reuse ;  /* 0x000000099fb77c23 */ /* 0x100fe200080108c2 */
[--C-:B------:R-:W-:Y:S01]  /*75a0*/  FFMA.FTZ R192, R161, UR9, -R194.reuse ;  /* 0x00000009a1c07c23 */ /* 0x100fe200080108c2 */
[----:B------:R-:W-:-:S04]  /*75b0*/  FFMA.FTZ R193, R164, UR9, -R194 ;  /* 0x00000009a4c17c23 */ /* 0x000fc800080108c2 */
[----:B------:R-:W0:Y:S01]  /*75c0*/  MUFU.TANH R172, R172 ;  /* 0x000000ac00ac7308 */ /* 0x000e220000002400 */
[----:B-1----:R-:W-:Y:S01]  /*75d0*/  FMNMX.FTZ R14, R170, R177, !PT ;  /* 0x000000b1aa0e7209 */ /* 0x002fe20007810000 */
[----:B------:R-:W-:-:S06]  /*75e0*/  FFMA.FTZ R177, R5, UR9, -R194 ;  /* 0x0000000905b17c23 */ /* 0x000fcc00080108c2 */
[----:B------:R-:W1:Y:S01]  /*75f0*/  MUFU.TANH R173, R173 ;  /* 0x000000ad00ad7308 */ /* 0x000e620000002400 */
[----:B--2---:R-:W-:-:S07]  /*7600*/  FMNMX.FTZ R5, R171, R14, !PT ;  /* 0x0000000eab057209 */ /* 0x004fce0007810000 */
[----:B------:R-:W2:Y:S01]  /*7610*/  MUFU.TANH R174, R174 ;  /* 0x000000ae00ae7308 */ /* 0x000ea20000002400 */
[----:B0-----:R-:W-:-:S07]  /*7620*/  FMNMX.FTZ R176, R172, R5, !PT ;  /* 0x00000005acb07209 */ /* 0x001fce0007810000 */
[----:B------:R-:W0:Y:S01]  /*7630*/  MUFU.TANH R175, R175 ;  /* 0x000000af00af7308 */ /* 0x000e220000002400 */
[----:B-1----:R-:W-:-:S07]  /*7640*/  FMNMX.FTZ R5, R173, R176, !PT ;  /* 0x000000b0ad057209 */ /* 0x002fce0007810000 */
[----:B------:R1:W-:Y:S01]  /*7650*/  MUFU.EX2 R14, R177 ;  /* 0x000000b1000e7308 */ /* 0x0003e20000000800 */
[----:B--2---:R-:W-:-:S07]  /*7660*/  FMNMX.FTZ R176, R174, R5, !PT ;  /* 0x00000005aeb07209 */ /* 0x004fce0007810000 */
[----:B------:R2:W3:Y:S01]  /*7670*/  MUFU.EX2 R168, R178 ;  /* 0x000000b200a87308 */ /* 0x0004e20000000800 */
[----:B0-----:R-:W-:Y:S01]  /*7680*/  FMNMX.FTZ R5, R175, R176, !PT ;  /* 0x000000b0af057209 */ /* 0x001fe20007810000 */
[--C-:B------:R-:W-:Y:S01]  /*7690*/  FFMA.FTZ R176, R152, UR9, -R194.reuse ;  /* 0x0000000998b07c23 */ /* 0x100fe200080108c2 */
[--C-:B-1----:R-:W-:Y:S01]  /*76a0*/  FFMA.FTZ R177, R153, UR9, -R194.reuse ;  /* 0x0000000999b17c23 */ /* 0x102fe200080108c2 */
[--C-:B------:R-:W-:Y:S02]  /*76b0*/  FFMA.FTZ R153, R169, UR9, -R194.reuse ;  /* 0x00000009a9997c23 */ /* 0x100fe400080108c2 */
[----:B------:R-:W0:Y:S02]  /*76c0*/  SHFL.BFLY PT, R180, R5, 0x2, 0x1f ;  /* 0x0c401f0005b47f89 */ /* 0x000e2400000e0000 */
[----:B------:R-:W-:Y:S01]  /*76d0*/  MUFU.EX2 R13, R13 ;  /* 0x0000000d000d7308 */ /* 0x000fe20000000800 */
[----:B--2---:R-:W-:-:S07]  /*76e0*/  FFMA.FTZ R178, R154, UR9, -R194 ;  /* 0x000000099ab27c23 */ /* 0x004fce00080108c2 */
[----:B------:R-:W-:Y:S01]  /*76f0*/  MUFU.EX2 R15, R15 ;  /* 0x0000000f000f7308 */ /* 0x000fe20000000800 */
[-C--:B---3--:R-:W-:Y:S01]  /*7700*/  FMUL.FTZ R24, R24, R168.reuse ;  /* 0x000000a818187220 */ /* 0x088fe20000410000 */
        /* <DEDUP_REMOVED lines=11> */
[----:B------:R-:W-:Y:S01]  /*77c0*/  FMUL.FTZ R45, R45, R168 ;  /* 0x000000a82d2d7220 */ /* 0x000fe20000410000 */
[----:B0-----:R-:W-:Y:S01]  /*77d0*/  FMNMX.FTZ R152, R5, R180, !PT ;  /* 0x000000b405987209 */ /* 0x001fe20007810000 */
[----:B------:R-:W-:Y:S01]  /*77e0*/  FFMA.FTZ R180, R156, UR9, -R194 ;  /* 0x000000099cb47c23 */ /* 0x000fe200080108c2 */
[----:B------:R-:W-:Y:S01]  /*77f0*/  IMAD.U32 R156, RZ, RZ, UR7 ;  /* 0x00000007ff9c7e24 */ /* 0x000fe2000f8e00ff */
[----:B------:R-:W-:Y:S01]  /*7800*/  MUFU.EX2 R21, R21 ;  /* 0x0000001500157308 */ /* 0x000fe20000000800 */
[-C--:B------:R-:W-:Y:S01]  /*7810*/  FMUL.FTZ R48, R48, R168.reuse ;  /* 0x000000a830307220 */ /* 0x080fe20000410000 */
        /* <DEDUP_REMOVED lines=22> */
[----:B------:R-:W1:Y:S01]  /*7980*/  MUFU.EX2 R178, R178 ;  /* 0x000000b200b27308 */ /* 0x000e620000000800 */
[-C--:B------:R-:W-:Y:S01]  /*7990*/  FMUL.FTZ R88, R88, R168.reuse ;  /* 0x000000a858587220 */ /* 0x080fe20000410000 */
[----:B0-----:R-:W-:Y:S01]  /*79a0*/  FMNMX.FTZ R5, R152, R5, !PT ;  /* 0x0000000598057209 */ /* 0x001fe20007810000 */
[-C--:B------:R-:W-:Y:S01]  /*79b0*/  FMUL.FTZ R89, R89, R168.reuse ;  /* 0x000000a859597220 */ /* 0x080fe20000410000 */
[-C--:B------:R-:W-:Y:S01]  /*79c0*/  FMUL.FTZ R92, R92, R168.reuse ;  /* 0x000000a85c5c7220 */ /* 0x080fe20000410000 */
[-C--:B------:R-:W-:Y:S01]  /*79d0*/  FMUL.FTZ R93, R93, R168.reuse ;  /* 0x000000a85d5d7220 */ /* 0x080fe20000410000 */
[-C--:B------:R-:W-:Y:S01]  /*79e0*/  FMUL.FTZ R96, R96, R168.reuse ;  /* 0x000000a860607220 */ /* 0x080fe20000410000 */
[C---:B------:R-:W-:Y:S01]  /*79f0*/  FADD.FTZ R152, -R5.reuse, R8 ;  /* 0x0000000805987221 */ /* 0x040fe20000010100 */
[----:B------:R-:W-:Y:S01]  /*7a00*/  FMUL.FTZ R154, R5, UR9 ;  /* 0x00000009059a7c20 */ /* 0x000fe20008410000 */
[----:B------:R0:W-:Y:S01]  /*7a10*/  MUFU.EX2 R8, R153 ;  /* 0x0000009900087308 */ /* 0x0001e20000000800 */
[----:B------:R-:W-:Y:S01]  /*7a20*/  FMUL.FTZ R97, R97, R168 ;  /* 0x000000a861617220 */ /* 0x000fe20000410000 */
[----:B------:R-:W-:Y:S01]  /*7a30*/  FMUL.FTZ R152, R152, UR9 ;  /* 0x0000000998987c20 */ /* 0x000fe20008410000 */
[--C-:B------:R-:W-:Y:S01]  /*7a40*/  FFMA.FTZ R194, R9, UR9, -R154.reuse ;  /* 0x0000000909c27c23 */ /* 0x100fe2000801089a */
[--C-:B------:R-:W-:Y:S01]  /*7a50*/  FFMA.FTZ R9, R10, UR9, -R154.reuse ;  /* 0x000000090a097c23 */ /* 0x100fe2000801089a */
[--C-:B------:R-:W-:Y:S01]  /*7a60*/  FFMA.FTZ R10, R11, UR9, -R154.reuse ;  /* 0x000000090b0a7c23 */ /* 0x100fe2000801089a */
[--C-:B------:R-:W-:Y:S01]  /*7a70*/  FFMA.FTZ R11, R12, UR9, -R154.reuse ;  /* 0x000000090c0b7c23 */ /* 0x100fe2000801089a */
[----:B------:R-:W-:Y:S01]  /*7a80*/  FFMA.FTZ R12, R160, UR9, -R154 ;  /* 0x00000009a00c7c23 */ /* 0x000fe2000801089a */
[----:B------:R2:W3:Y:S01]  /*7a90*/  MUFU.EX2 R169, R152 ;  /* 0x0000009800a97308 */ /* 0x0004e20000000800 */
[----:B0-----:R-:W-:-:S02]  /*7aa0*/  IMAD.MOV R153, RZ, RZ, -R23 ;  /* 0x000000ffff997224 */ /* 0x001fc400078e0a17 */
[--C-:B------:R-:W-:Y:S01]  /*7ab0*/  FFMA.FTZ R195, R162, UR9, -R154.reuse ;  /* 0x00000009a2c37c23 */ /* 0x100fe2000801089a */
[--C-:B------:R-:W-:Y:S01]  /*7ac0*/  FFMA.FTZ R196, R163, UR9, -R154.reuse ;  /* 0x00000009a3c47c23 */ /* 0x100fe2000801089a */
[--C-:B------:R-:W-:Y:S01]  /*7ad0*/  FFMA.FTZ R197, R165, UR9, -R154.reuse ;  /* 0x00000009a5c57c23 */ /* 0x100fe2000801089a */
[--C-:B------:R-:W-:Y:S01]  /*7ae0*/  FFMA.FTZ R198, R166, UR9, -R154.reuse ;  /* 0x00000009a6c67c23 */ /* 0x100fe2000801089a */
[----:B------:R-:W-:Y:S01]  /*7af0*/  ISETP.NE.AND P3, PT, R22, R153, PT ;  /* 0x000000991600720c */ /* 0x000fe20003f65270 */
[--C-:B------:R-:W-:Y:S01]  /*7b00*/  FFMA.FTZ R199, R167, UR9, -R154.reuse ;  /* 0x00000009a7c77c23 */ /* 0x100fe2000801089a */
[--C-:B------:R-:W-:Y:S01]  /*7b10*/  FFMA.FTZ R170, R170, UR9, -R154.reuse ;  /* 0x00000009aaaa7c23 */ /* 0x100fe2000801089a */
[----:B--2---:R-:W-:Y:S02]  /*7b20*/  @!P1 VIADD R152, R200, 0x38840 ;  /* 0x00038840c8989836 */ /* 0x004fe40000000000 */
[--C-:B------:R-:W-:Y:S01]  /*7b30*/  FFMA.FTZ R171, R171, UR9, -R154.reuse ;  /* 0x00000009abab7c23 */ /* 0x100fe2000801089a */
[--C-:B------:R-:W-:Y:S01]  /*7b40*/  FFMA.FTZ R172, R172, UR9, -R154.reuse ;  /* 0x00000009acac7c23 */ /* 0x100fe2000801089a */
[--C-:B------:R-:W-:Y:S01]  /*7b50*/  FFMA.FTZ R173, R173, UR9, -R154.reuse ;  /* 0x00000009adad7c23 */ /* 0x100fe2000801089a */
[----:B------:R-:W-:Y:S01]  /*7b60*/  FFMA.FTZ R174, R174, UR9, -R154 ;  /* 0x00000009aeae7c23 */ /* 0x000fe2000801089a */
[----:B------:R-:W-:Y:S01]  /*7b70*/  @!P1 PRMT R152, RZ, 0x654, R152 ;  /* 0x00000654ff989816 */ /* 0x000fe20000000098 */
[----:B------:R-:W-:Y:S01]  /*7b80*/  FFMA.FTZ R154, R175, UR9, -R154 ;  /* 0x00000009af9a7c23 */ /* 0x000fe2000801089a */
[----:B------:R-:W-:Y:S01]  /*7b90*/  MUFU.EX2 R194, R194 ;  /* 0x000000c200c27308 */ /* 0x000fe20000000800 */
[----:B-1----:R-:W-:Y:S01]  /*7ba0*/  F2FP.F16.F32.PACK_AB R158, R178, R177 ;  /* 0x000000b1b29e723e */ /* 0x002fe200000000ff */
[----:B------:R0:W-:Y:S01]  /*7bb0*/  @!P1 SYNCS.ARRIVE.TRANS64.RED.A1T0 RZ, [R152+URZ], RZ ;  /* 0x000000ff98ff99a7 */ /* 0x0001e2000810043f */
[----:B------:R-:W-:Y:S01]  /*7bc0*/  @!P3 IMAD R153, R156, 0x40, R17 ;  /* 0x000000409c99b824 */ /* 0x000fe200078e0211 */
[----:B------:R-:W-:Y:S01]  /*7bd0*/  F2FP.F16.F32.PACK_AB R156, R176, R21 ;  /* 0x00000015b09c723e */ /* 0x000fe200000000ff */
[-C--:B---3--:R-:W-:Y:S01]  /*7be0*/  FMUL.FTZ R26, R26, R169.reuse ;  /* 0x000000a91a1a7220 */ /* 0x088fe20000410000 */
[-C--:B------:R-:W-:Y:S01]  /*7bf0*/  FMUL.FTZ R27, R27, R169.reuse ;  /* 0x000000a91b1b7220 */ /* 0x080fe20000410000 */
[----:B------:R-:W-:Y:S01]  /*7c00*/  FMUL.FTZ R30, R30, R169 ;  /* 0x000000a91e1e7220 */ /* 0x000fe20000410000 */
[----:B------:R-:W-:Y:S01]  /*7c10*/  @!P3 LEA R153, R153, UR37, 0x2 ;  /* 0x000000259999bc11 */ /* 0x000fe2000f8e10ff */
[----:B------:R-:W1:Y:S01]  /*7c20*/  MUFU.EX2 R9, R9 ;  /* 0x0000000900097308 */ /* 0x000e620000000800 */
[----:B0-----:R-:W-:Y:S01]  /*7c30*/  F2FP.F16.F32.PACK_AB R152, R14, R13 ;  /* 0x0000000d0e98723e */ /* 0x001fe200000000ff */
[-C--:B------:R-:W-:Y:S01]  /*7c40*/  FMUL.FTZ R31, R31, R169.reuse ;  /* 0x000000a91f1f7220 */ /* 0x080fe20000410000 */
[-C--:B------:R-:W-:Y:S01]  /*7c50*/  FMUL.FTZ R34, R34, R169.reuse ;  /* 0x000000a922227220 */ /* 0x080fe20000410000 */
[----:B------:R-:W-:Y:S01]  /*7c60*/  @!P3 STS [R153+0x38400], R168 ;  /* 0x038400a89900b388 */ /* 0x000fe20000000800 */
[-C--:B------:R-:W-:Y:S01]  /*7c70*/  FMUL.FTZ R35, R35, R169.reuse ;  /* 0x000000a923237220 */ /* 0x080fe20000410000 */
[-C--:B------:R-:W-:Y:S01]  /*7c80*/  FMUL.FTZ R38, R38, R169.reuse ;  /* 0x000000a926267220 */ /* 0x080fe20000410000 */
[-C--:B------:R-:W-:Y:S01]  /*7c90*/  FMUL.FTZ R39, R39, R169.reuse ;  /* 0x000000a927277220 */ /* 0x080fe20000410000 */
[----:B------:R1:W-:Y:S01]  /*7ca0*/  @!P3 STS [R153+0x38420], R169 ;  /* 0x038420a99900b388 */ /* 0x0003e20000000800 */
        /* <DEDUP_REMOVED lines=8> */
[----:B------:R-:W0:Y:S01]  /*7d30*/  MUFU.EX2 R11, R11 ;  /* 0x0000000b000b7308 */ /* 0x000e220000000800 */
[----:B-1----:R-:W-:Y:S01]  /*7d40*/  F2FP.F16.F32.PACK_AB R153, R9, R194 ;  /* 0x000000c20999723e */ /* 0x002fe200000000ff */
        /* <DEDUP_REMOVED lines=15> */
[----:B0-----:R-:W-:Y:S01]  /*7e40*/  F2FP.F16.F32.PACK_AB R155, R11, R10 ;  /* 0x0000000a0b9b723e */ /* 0x001fe200000000ff */
        /* <DEDUP_REMOVED lines=12> */
[----:B------:R-:W-:Y:S01]  /*7f10*/  FMUL.FTZ R101, R101, R168 ;  /* 0x000000a865657220 */ /* 0x000fe20000410000 */
        /* <DEDUP_REMOVED lines=60> */
[-C--:B------:R-:W-:Y:S01]  /*82e0*/  FMUL.FTZ R150, R150, R169.reuse ;  /* 0x000000a996967220 */ /* 0x080fe20000410000 */
[----:B------:R-:W-:Y:S01]  /*82f0*/  FMUL.FTZ R151, R151, R169 ;  /* 0x000000a997977220 */ /* 0x000fe20000410000 */
[----:B------:R-:W-:Y:S01]  /*8300*/  UMOV UR7, 0x40000040 ;  /* 0x4000004000077882 */ /* 0x000fe20000000000 */
[----:B------:R-:W-:Y:S01]  /*8310*/  FFMA.FTZ R3, R168, R3, R13 ;  /* 0x00000003a8037223 */ /* 0x000fe2000001000d */
[----:B------:R-:W-:Y:S01]  /*8320*/  FFMA.FTZ R6, R169, R6, R194 ;  /* 0x00000006a9067223 */ /* 0x000fe200000100c2 */
[----:B------:R-:W0:Y:S01]  /*8330*/  MUFU.EX2 R171, R171 ;  /* 0x000000ab00ab7308 */ /* 0x000e220000000800 */
[----:B-1----:R-:W-:Y:S01]  /*8340*/  F2FP.F16.F32.PACK_AB R161, R199, R198 ;  /* 0x000000c6c7a1723e */ /* 0x002fe200000000ff */
[----:B------:R-:W-:Y:S01]  /*8350*/  FADD.FTZ R14, R14, R3 ;  /* 0x000000030e0e7221 */ /* 0x000fe20000010000 */
[----:B------:R-:W-:Y:S01]  /*8360*/  FADD.FTZ R9, R9, R6 ;  /* 0x0000000609097221 */ /* 0x000fe20000010000 */
[----:B------:R-:W-:-:S02]  /*8370*/  @!P1 VIADD R3, R200, 0x38860 ;  /* 0x00038860c8039836 */ /* 0x000fc40000000000 */
[----:B------:R-:W-:Y:S02]  /*8380*/  IMAD.MOV.U32 R13, RZ, RZ, R4 ;  /* 0x000000ffff0d7224 */ /* 0x000fe400078e0004 */
[----:B------:R-:W-:Y:S01]  /*8390*/  FADD.FTZ R10, R10, R9 ;  /* 0x000000090a0a7221 */ /* 0x000fe20000010000 */
[----:B------:R-:W-:Y:S01]  /*83a0*/  MUFU.EX2 R183, R183 ;  /* 0x000000b700b77308 */ /* 0x000fe20000000800 */
[----:B------:R-:W-:Y:S02]  /*83b0*/  @!P1 PRMT R3, RZ, 0x654, R3 ;  /* 0x00000654ff039816 */ /* 0x000fe40000000003 */
[----:B------:R-:W-:-:S04]  /*83c0*/  FADD.FTZ R11, R11, R10 ;  /* 0x0000000a0b0b7221 */ /* 0x000fc80000010000 */
[----:B------:R-:W-:Y:S01]  /*83d0*/  FADD.FTZ R12, R12, R11 ;  /* 0x0000000b0c0c7221 */ /* 0x000fe20000010000 */
[----:B------:R-:W1:Y:S01]  /*83e0*/  MUFU.EX2 R192, R192 ;  /* 0x000000c000c07308 */ /* 0x000e620000000800 */
[----:B0-----:R-:W-:Y:S02]  /*83f0*/  F2FP.F16.F32.PACK_AB R163, R171, R170 ;  /* 0x000000aaaba3723e */ /* 0x001fe400000000ff */
[----:B------:R-:W-:-:S04]  /*8400*/  FADD.FTZ R195, R195, R12 ;  /* 0x0000000cc3c37221 */ /* 0x000fc80000010000 */
[----:B------:R-:W-:Y:S01]  /*8410*/  FADD.FTZ R196, R196, R195 ;  /* 0x000000c3c4c47221 */ /* 0x000fe20000010000 */
[----:B------:R-:W0:Y:S03]  /*8420*/  MUFU.EX2 R193, R193 ;  /* 0x000000c100c17308 */ /* 0x000e260000000800 */
[----:B------:R-:W-:-:S04]  /*8430*/  FADD.FTZ R197, R197, R196 ;  /* 0x000000c4c5c57221 */ /* 0x000fc80000010000 */
[----:B------:R-:W-:Y:S01]  /*8440*/  FADD.FTZ R198, R198, R197 ;  /* 0x000000c5c6c67221 */ /* 0x000fe20000010000 */
[----:B------:R-:W-:Y:S01]  /*8450*/  MUFU.EX2 R172, R172 ;  /* 0x000000ac00ac7308 */ /* 0x000fe20000000800 */
[----:B-1----:R-:W-:Y:S02]  /*8460*/  F2FP.F16.F32.PACK_AB R164, R192, R183 ;  /* 0x000000b7c0a4723e */ /* 0x002fe400000000ff */
[----:B------:R-:W-:-:S04]  /*8470*/  FADD.FTZ R199, R199, R198 ;  /* 0x000000c6c7c77221 */ /* 0x000fc80000010000 */
[----:B------:R-:W-:Y:S01]  /*8480*/  FADD.FTZ R170, R170, R199 ;  /* 0x000000c7aaaa7221 */ /* 0x000fe20000010000 */
[----:B------:R-:W1:Y:S01]  /*8490*/  MUFU.EX2 R173, R173 ;  /* 0x000000ad00ad7308 */ /* 0x000e620000000800 */
[----:B0-----:R-:W-:Y:S02]  /*84a0*/  F2FP.F16.F32.PACK_AB R166, R8, R193 ;  /* 0x000000c108a6723e */ /* 0x001fe400000000ff */
[----:B------:R-:W-:-:S05]  /*84b0*/  FADD.FTZ R171, R171, R170 ;  /* 0x000000aaabab7221 */ /* 0x000fca0000010000 */
[----:B------:R-:W0:Y:S08]  /*84c0*/  MUFU.EX2 R174, R174 ;  /* 0x000000ae00ae7308 */ /* 0x000e300000000800 */
[----:B------:R2:W3:Y:S01]  /*84d0*/  MUFU.EX2 R175, R154 ;  /* 0x0000009a00af7308 */ /* 0x0004e20000000800 */
[----:B-1----:R-:W-:Y:S01]  /*84e0*/  F2FP.F16.F32.PACK_AB R165, R173, R172 ;  /* 0x000000acada5723e */ /* 0x002fe200000000ff */
[----:B------:R-:W-:-:S04]  /*84f0*/  FADD.FTZ R172, R172, R171 ;  /* 0x000000abacac7221 */ /* 0x000fc80000010000 */
[----:B------:R-:W-:Y:S01]  /*8500*/  FADD.FTZ R173, R173, R172 ;  /* 0x000000acadad7221 */ /* 0x000fe20000010000 */
[----:B--2---:R-:W-:Y:S01]  /*8510*/  F2FP.F16.F32.PACK_AB R154, R20, R15 ;  /* 0x0000000f149a723e */ /* 0x004fe200000000ff */
[----:B------:R-:W-:Y:S01]  /*8520*/  BAR.SYNC.DEFER_BLOCKING 0xf, 0x100 ;  /* 0x03c4000000007b1d */ /* 0x000fe20000010000 */
[----:B------:R-:W-:Y:S01]  /*8530*/  FADD.FTZ R15, R15, R14 ;  /* 0x0000000e0f0f7221 */ /* 0x000fe20000010000 */
[----:B0-----:R-:W-:-:S03]  /*8540*/  FADD.FTZ R6, R174, R173 ;  /* 0x000000adae067221 */ /* 0x001fc60000010000 */
[----:B------:R-:W-:Y:S01]  /*8550*/  FADD.FTZ R20, R20, R15 ;  /* 0x0000000f14147221 */ /* 0x000fe20000010000 */
[C---:B---3--:R-:W-:Y:S01]  /*8560*/  F2FP.F16.F32.PACK_AB R167, R175.reuse, R174 ;  /* 0x000000aeafa7723e */ /* 0x048fe200000000ff */
[----:B------:R-:W-:Y:S02]  /*8570*/  FADD.FTZ R6, R175, R6 ;  /* 0x00000006af067221 */ /* 0x000fe40000010000 */
[----:B------:R-:W-:-:S04]  /*8580*/  FADD.FTZ R21, R21, R20 ;  /* 0x0000001415157221 */ /* 0x000fc80000010000 */
[----:B------:R-:W-:-:S04]  /*8590*/  FADD.FTZ R176, R176, R21 ;  /* 0x00000015b0b07221 */ /* 0x000fc80000010000 */
[----:B------:R-:W-:-:S04]  /*85a0*/  FADD.FTZ R177, R177, R176 ;  /* 0x000000b0b1b17221 */ /* 0x000fc80000010000 */
[----:B------:R-:W-:Y:S01]  /*85b0*/  FADD.FTZ R178, R178, R177 ;  /* 0x000000b1b2b27221 */ /* 0x000fe20000010000 */
[----:B------:R0:W-:Y:S03]  /*85c0*/  STSM.16.M88.4 [R184+0x36400], R152 ;  /* 0x03640098b8007844 */ /* 0x0001e60000000200 */
[----:B------:R-:W-:Y:S01]  /*85d0*/  FADD.FTZ R179, R179, R178 ;  /* 0x000000b2b3b37221 */ /* 0x000fe20000010000 */
[----:B------:R0:W-:Y:S03]  /*85e0*/  STSM.16.M88.4 [R185], R156 ;  /* 0x0000009cb9007844 */ /* 0x0001e60000000200 */
[----:B------:R-:W-:Y:S01]  /*85f0*/  FADD.FTZ R180, R180, R179 ;  /* 0x000000b3b4b47221 */ /* 0x000fe20000010000 */
[----:B------:R0:W-:Y:S03]  /*8600*/  STSM.16.M88.4 [R187], R160 ;  /* 0x000000a0bb007844 */ /* 0x0001e60000000200 */
[----:B------:R-:W-:Y:S01]  /*8610*/  FADD.FTZ R181, R181, R180 ;  /* 0x000000b4b5b57221 */ /* 0x000fe20000010000 */
[----:B------:R0:W-:Y:S01]  /*8620*/  STSM.16.M88.4 [R186], R164 ;  /* 0x000000a4ba007844 */ /* 0x0001e20000000200 */
[----:B------:R-:W-:-:S02]  /*8630*/  WARPGROUP.ARRIVE ;  /* 0x00000000000079c5 */ /* 0x000fc40000000000 */
[----:B------:R-:W-:-:S04]  /*8640*/  FADD.FTZ R182, R182, R181 ;  /* 0x000000b5b6b67221 */ /* 0x000fc80000010000 */
[----:B------:R-:W-:Y:S01]  /*8650*/  FADD.FTZ R183, R183, R182 ;  /* 0x000000b6b7b77221 */ /* 0x000fe20000010000 */
[----:B------:R-:W-:Y:S01]  /*8660*/  HGMMA.64x256x16.F32 R24, R152, gdesc[UR4].tnspB, R24, gsb0 ;  /* 0x43e0000498187df0 */ /* 0x000fe20008000818 */
[----:B------:R-:W-:Y:S01]  /*8670*/  UIADD3 UR6, UR6, 0x180, URZ ;  /* 0x0000018006067890 */ /* 0x000fe2000fffe03f */
[----:B------:R-:W-:Y:S01]  /*8680*/  UMOV UR7, 0x40000040 ;  /* 0x4000004000077882 */ /* 0x000fe20000000000 */
[----:B------:R-:W-:Y:S01]  /*8690*/  FADD.FTZ R192, R192, R183 ;  /* 0x000000b7c0c07221 */ /* 0x000fe20000010000 */
[----:B------:R-:W-:Y:S02]  /*86a0*/  WARPGROUP.DEPBAR.LE gsb0, 0x0 ;  /* 0x00008000000079c5 */ /* 0x000fe40000010000 */
[----:B------:R-:W-:-:S15]  /*86b0*/  WARPGROUP.ARRIVE ;  /* 0x00000000000079c5 */ /* 0x000fde0000000000 */
[----:B------:R-:W-:-:S07]  /*86c0*/  NOP ;  /* 0x0000000000007918 */ /* 0x000fce0000000000 */
        /* <DEDUP_REMOVED lines=10> */
[----:B------:R-:W-:Y:S01]  /*8770*/  HGMMA.64x256x16.F32 R24, R164, gdesc[UR4].tnspB, R24, gsb0 ;  /* 0x43e00004a4187df0 */ /* 0x000fe20008000818 */
[----:B------:R-:W-:Y:S02]  /*8780*/  UMOV UR7, UR36 ;  /* 0x0000002400077c82 */ /* 0x000fe40008000000 */
        /* <DEDUP_REMOVED lines=12> */
[----:B------:R-:W-:Y:S01]  /*8850*/  MOV R8, R5 ;  /* 0x0000000500087202 */ /* 0x000fe20000000f00 */
[----:B0-----:R-:W-:Y:S06]  /*8860*/  @P2 BRA `(.L_x_799) ;  /* 0xffffffd000642947 */ /* 0x001fec000383ffff */
.L_x_790:
[----:B------:R-:W0:Y:S01]  /*8870*/  SHFL.BFLY PT, R0, R3, 0x2, 0x1f ;  /* 0x0c401f0003007f89 */ /* 0x000e2200000e0000 */
[----:B------:R-:W-:Y:S01]  /*8880*/  MOV R11, UR9 ;  /* 0x00000009000b7c02 */ /* 0x000fe20008000f00 */
[----:B------:R-:W-:Y:S02]  /*8890*/  UIADD3 UR41, UR41, 0x1, URZ ;  /* 0x0000000129297890 */ /* 0x000fe4000fffe03f */
[----:B------:R-:W1:Y:S01]  /*88a0*/  SHFL.BFLY PT, R9, R6, 0x2, 0x1f ;  /* 0x0c401f0006097f89 */ /* 0x000e6200000e0000 */
[----:B------:R-:W-:Y:S08]  /*88b0*/  BAR.ARV 0x8, 0xa0 ;  /* 0x0202800000007b1d */ /* 0x000ff00000002000 */
[----:B------:R-:W-:Y:S01]  /*88c0*/  BAR.SYNC.DEFER_BLOCKING 0xf, 0x100 ;  /* 0x03c4000000007b1d */ /* 0x000fe20000010000 */
[----:B0-----:R-:W-:Y:S01]  /*88d0*/  FADD.FTZ R0, R0, R3 ;  /* 0x0000000300007221 */ /* 0x001fe20000010000 */
[----:B------:R-:W-:-:S02]  /*88e0*/  IMAD.MOV.U32 R3, RZ, RZ, -0x800000 ;  /* 0xff800000ff037424 */ /* 0x000fc400078e00ff */
[----:B-1----:R-:W-:Y:S02]  /*88f0*/  FADD.FTZ R9, R9, R6 ;  /* 0x0000000609097221 */ /* 0x002fe40000010000 */
[----:B------:R-:W0:Y:S04]  /*8900*/  SHFL.BFLY PT, R7, R0, 0x1, 0x1f ;  /* 0x0c201f0000077f89 */ /* 0x000e2800000e0000 */
[----:B------:R-:W1:Y:S01]  /*8910*/  SHFL.BFLY PT, R8, R9, 0x1, 0x1f ;  /* 0x0c201f0009087f89 */ /* 0x000e6200000e0000 */
[----:B0-----:R-:W-:Y:S01]  /*8920*/  FADD.FTZ R21, R0, R7 ;  /* 0x0000000700157221 */ /* 0x001fe20000010000 */
[----:B------:R-:W-:Y:S02]  /*8930*/  IMAD.MOV R7, RZ, RZ, -R23 ;  /* 0x000000ffff077224 */ /* 0x000fe400078e0a17 */
[----:B-1----:R-:W-:-:S02]  /*8940*/  FADD.FTZ R15, R9, R8 ;  /* 0x00000008090f7221 */ /* 0x002fc40000010000 */
[----:B------:R-:W-:Y:S01]  /*8950*/  FSETP.NE.FTZ.AND P1, PT, R21, RZ, PT ;  /* 0x000000ff1500720b */ /* 0x000fe20003f35000 */
[----:B------:R-:W-:Y:S01]  /*8960*/  IMAD.U32 R8, RZ, RZ, UR36 ;  /* 0x00000024ff087e24 */ /* 0x000fe2000f8e00ff */
[----:B------:R-:W-:Y:S02]  /*8970*/  ISETP.NE.AND P0, PT, R22, R7, PT ;  /* 0x000000071600720c */ /* 0x000fe40003f05270 */
[----:B------:R-:W-:Y:S02]  /*8980*/  CS2R R6, SRZ ;  /* 0x0000000000067805 */ /* 0x000fe4000001ff00 */
[----:B------:R-:W-:Y:S01]  /*8990*/  FSETP.NE.FTZ.AND P2, PT, R15, RZ, PT ;  /* 0x000000ff0f00720b */ /* 0x000fe20003f55000 */
[----:B------:R-:W-:-:S04]  /*89a0*/  UIADD3 UR36, UR36, 0x1, URZ ;  /* 0x0000000124247890 */ /* 0x000fc8000fffe03f */
[----:B------:R-:W-:Y:S02]  /*89b0*/  UISETP.NE.AND UP0, UPT, UR36, 0x2, UPT ;  /* 0x000000022400788c */ /* 0x000fe4000bf05270 */
[----:B------:R-:W0:Y:S02]  /*89c0*/  @P1 MUFU.RCP R7, R21 ;  /* 0x0000001500071308 */ /* 0x000e240000001000 */
[----:B------:R-:W-:Y:S01]  /*89d0*/  USEL UR4, URZ, 0x1, UP0 ;  /* 0x000000013f047887 */ /* 0x000fe20008000000 */
[----:B------:R-:W-:Y:S01]  /*89e0*/  @!P0 IMAD R0, R8, 0x40, R17 ;  /* 0x0000004008008824 */ /* 0x000fe200078e0211 */
[----:B------:R-:W-:-:S04]  /*89f0*/  USEL UR36, UR36, URZ, UP0 ;  /* 0x0000003f24247287 */ /* 0x000fc80008000000 */
[----:B------:R-:W-:Y:S01]  /*8a00*/  @!P0 LEA R9, R0, UR37, 0x2 ;  /* 0x0000002500098c11 */ /* 0x000fe2000f8e10ff */
[----:B------:R-:W1:Y:S01]  /*8a10*/  @P2 MUFU.RCP R6, R15 ;  /* 0x0000000f00062308 */ /* 0x000e620000001000 */
[----:B------:R-:W-:Y:S01]  /*8a20*/  IMAD.MOV.U32 R0, RZ, RZ, -0x800000 ;  /* 0xff800000ff007424 */ /* 0x000fe200078e00ff */
[----:B------:R-:W-:-:S06]  /*8a30*/  LOP3.LUT R2, R2, UR4, RZ, 0x3c, !PT ;  /* 0x0000000402027c12 */ /* 0x000fcc000f8e3cff */
[----:B------:R-:W2:Y:S01]  /*8a40*/  @P1 MUFU.LG2 R21, R21 ;  /* 0x0000001500151308 */ /* 0x000ea20000000c00 */
[-C--:B0-----:R-:W-:Y:S01]  /*8a50*/  FMUL.FTZ R8, R25, R7.reuse ;  /* 0x0000000719087220 */ /* 0x081fe20000410000 */
[----:B------:R0:W-:Y:S01]  /*8a60*/  @!P0 STS [R9+0x38400], R7 ;  /* 0x0384000709008388 */ /* 0x0001e20000000800 */
[-C--:B------:R-:W-:Y:S01]  /*8a70*/  FMUL.FTZ R10, R29, R7.reuse ;  /* 0x000000071d0a7220 */ /* 0x080fe20000410000 */
[----:B------:R-:W-:Y:S02]  /*8a80*/  IMAD.U32 R29, RZ, RZ, UR9 ;  /* 0x00000009ff1d7e24 */ /* 0x000fe4000f8e00ff */
[-C--:B------:R-:W-:Y:S01]  /*8a90*/  FMUL.FTZ R167, R24, R7.reuse ;  /* 0x0000000718a77220 */ /* 0x080fe20000410000 */
[-C--:B------:R-:W-:Y:S01]  /*8aa0*/  FMUL.FTZ R20, R28, R7.reuse ;  /* 0x000000071c147220 */ /* 0x080fe20000410000 */
[-C--:B------:R-:W-:Y:S01]  /*8ab0*/  FMUL.FTZ R163, R32, R7.reuse ;  /* 0x0000000720a37220 */ /* 0x080fe20000410000 */
        /* <DEDUP_REMOVED lines=61> */
[----:B0-----:R-:W-:Y:S01]  /*8e90*/  @P1 FMUL.FTZ R7, R11, 0.69314718246459960938 ;  /* 0x3f3172180b071820 */ /* 0x001fe20000410000 */
[----:B------:R-:W-:Y:S01]  /*8ea0*/  @P2 FMUL.FTZ R29, R29, 0.69314718246459960938 ;  /* 0x3f3172181d1d2820 */ /* 0x000fe20000410000 */
[----:B--2---:R-:W-:Y:S01]  /*8eb0*/  @P1 FMUL.FTZ R24, R21, 0.69314718246459960938 ;  /* 0x3f31721815181820 */ /* 0x004fe20000410000 */
[----:B---3--:R-:W-:Y:S01]  /*8ec0*/  @P2 FMUL.FTZ R28, R25, 0.69314718246459960938 ;  /* 0x3f317218191c2820 */ /* 0x008fe20000410000 */
[-C--:B-1----:R-:W-:Y:S01]  /*8ed0*/  FMUL.FTZ R9, R26, R6.reuse ;  /* 0x000000061a097220 */ /* 0x082fe20000410000 */
[-C--:B------:R-:W-:Y:S01]  /*8ee0*/  FMUL.FTZ R11, R30, R6.reuse ;  /* 0x000000061e0b7220 */ /* 0x080fe20000410000 */
        /* <DEDUP_REMOVED lines=66> */
.L_x_776:
        /* <DEDUP_REMOVED lines=15> */
[----:B------:R-:W-:Y:S01]  /*9400*/  F2FP.F16.F32.PACK_AB R10, R10, R20 ;  /* 0x000000140a0a723e */ /* 0x000fe200000000ff */
[----:B------:R-:W-:Y:S01]  /*9410*/  ULDC.64 UR10, c[0x0][0x208] ;  /* 0x00008200000a7ab9 */ /* 0x000fe20000000a00 */
[----:B------:R-:W-:-:S02]  /*9420*/  F2FP.F16.F32.PACK_AB R11, R31, R11 ;  /* 0x0000000b1f0b723e */ /* 0x000fc400000000ff */
[----:B------:R-:W-:Y:S02]  /*9430*/  F2FP.F16.F32.PACK_AB R48, R49, R48 ;  /* 0x000000303130723e */ /* 0x000fe400000000ff */
[----:B------:R-:W-:Y:S02]  /*9440*/  F2FP.F16.F32.PACK_AB R12, R41, R12 ;  /* 0x0000000c290c723e */ /* 0x000fe400000000ff */
[----:B------:R-:W-:Y:S02]  /*9450*/  F2FP.F16.F32.PACK_AB R13, R43, R13 ;  /* 0x0000000d2b0d723e */ /* 0x000fe400000000ff */
[----:B------:R-:W-:Y:S02]  /*9460*/  F2FP.F16.F32.PACK_AB R15, R47, R15 ;  /* 0x0000000f2f0f723e */ /* 0x000fe400000000ff */
[----:B------:R-:W-:Y:S02]  /*9470*/  F2FP.F16.F32.PACK_AB R49, R51, R50 ;  /* 0x000000323331723e */ /* 0x000fe400000000ff */
[----:B------:R-:W-:-:S02]  /*9480*/  F2FP.F16.F32.PACK_AB R56, R57, R56 ;  /* 0x000000383938723e */ /* 0x000fc400000000ff */
        /* <DEDUP_REMOVED lines=8> */
[----:B------:R-:W-:Y:S01]  /*9510*/  UISETP.NE.U32.AND UP0, UPT, UR6, URZ, UPT ;  /* 0x0000003f0600728c */ /* 0x000fe2000bf05070 */
[----:B------:R-:W-:Y:S01]  /*9520*/  F2FP.F16.F32.PACK_AB R64, R65, R64 ;  /* 0x000000404140723e */ /* 0x000fe200000000ff */
[----:B------:R-:W-:Y:S01]  /*9530*/  IMAD.WIDE R130, R190, 0x2, R146 ;  /* 0x00000002be827825 */ /* 0x000fe200078e0292 */
[----:B------:R-:W-:Y:S01]  /*9540*/  F2FP.F16.F32.PACK_AB R58, R61, R60 ;  /* 0x0000003c3d3a723e */ /* 0x000fe200000000ff */
[----:B------:R-:W-:Y:S01]  /*9550*/  UISETP.NE.AND.EX UP0, UPT, UR7, URZ, UPT, UP0 ;  /* 0x0000003f0700728c */ /* 0x000fe2000bf05300 */
[----:B------:R-:W-:Y:S01]  /*9560*/  F2FP.F16.F32.PACK_AB R59, R63, R62 ;  /* 0x0000003e3f3b723e */ /* 0x000fe200000000ff */
[----:B------:R-:W-:Y:S01]  /*9570*/  UIADD3 UR4, UP1, UR8, UR6, URZ ;  /* 0x0000000608047290 */ /* 0x000fe2000ff3e03f */
[----:B------:R-:W-:-:S02]  /*9580*/  IADD3 R173, P1, R130, 0x20, RZ ;  /* 0x0000002082ad7810 */ /* 0x000fc40007f3e0ff */
[C---:B------:R-:W-:Y:S01]  /*9590*/  LOP3.LUT R21, R130.reuse, 0x380, RZ, 0xc0, !PT ;  /* 0x0000038082157812 */ /* 0x040fe200078ec0ff */
[----:B------:R-:W-:Y:S01]  /*95a0*/  UIADD3.X UR6, UR9, UR7, URZ, UP1, !UPT ;  /* 0x0000000709067290 */ /* 0x000fe20008ffe43f */
[C---:B------:R-:W-:Y:S01]  /*95b0*/  IADD3 R177, P0, R130.reuse, 0x40, RZ ;  /* 0x0000004082b17810 */ /* 0x040fe20007f1e0ff */
[--C-:B------:R-:W-:Y:S01]  /*95c0*/  IMAD.X R25, RZ, RZ, R131.reuse, P1 ;  /* 0x000000ffff197224 */ /* 0x100fe200008e0683 */
[C---:B------:R-:W-:Y:S02]  /*95d0*/  IADD3 R179, P4, R130.reuse, 0x60, RZ ;  /* 0x0000006082b37810 */ /* 0x040fe40007f9e0ff */
[C---:B------:R-:W-:Y:S01]  /*95e0*/  IADD3 R181, P3, R130.reuse, 0x2000, RZ ;  /* 0x0000200082b57810 */ /* 0x040fe20007f7e0ff */
[--C-:B------:R-:W-:Y:S01]  /*95f0*/  IMAD.X R29, RZ, RZ, R131.reuse, P0 ;  /* 0x000000ffff1d7224 */ /* 0x100fe200000e0683 */
[C---:B------:R-:W-:Y:S01]  /*9600*/  IADD3 R193, P5, R130.reuse, 0x2040, RZ ;  /* 0x0000204082c17810 */ /* 0x040fe20007fbe0ff */
[--C-:B------:R-:W-:Y:S01]  /*9610*/  IMAD.X R33, RZ, RZ, R131.reuse, P4 ;  /* 0x000000ffff217224 */ /* 0x100fe200020e0683 */
[C---:B------:R-:W-:Y:S01]  /*9620*/  IADD3 R195, P2, R130.reuse, 0x2060, RZ ;  /* 0x0000206082c37810 */ /* 0x040fe20007f5e0ff */
[--C-:B------:R-:W-:Y:S01]  /*9630*/  IMAD.X R87, RZ, RZ, R131.reuse, P3 ;  /* 0x000000ffff577224 */ /* 0x100fe200018e0683 */
[C---:B------:R-:W-:Y:S01]  /*9640*/  IADD3 R197, P1, R130.reuse, 0x4000, RZ ;  /* 0x0000400082c57810 */ /* 0x040fe20007f3e0ff */
[--C-:B------:R-:W-:Y:S01]  /*9650*/  IMAD.X R95, RZ, RZ, R131.reuse, P5 ;  /* 0x000000ffff5f7224 */ /* 0x100fe200028e0683 */
[----:B------:R-:W-:Y:S01]  /*9660*/  IADD3 R183, P6, R130, 0x2020, RZ ;  /* 0x0000202082b77810 */ /* 0x000fe20007fde0ff */
[--C-:B------:R-:W-:Y:S01]  /*9670*/  IMAD.X R99, RZ, RZ, R131.reuse, P2 ;  /* 0x000000ffff637224 */ /* 0x100fe200010e0683 */
[----:B------:R-:W-:Y:S01]  /*9680*/  SHF.R.U64 R21, R21, 0x3, RZ ;  /* 0x0000000315157819 */ /* 0x000fe200000012ff */
[----:B------:R-:W-:Y:S01]  /*9690*/  IMAD.X R103, RZ, RZ, R131, P1 ;  /* 0x000000ffff677224 */ /* 0x000fe200008e0683 */
[----:B------:R-:W-:-:S02]  /*96a0*/  IADD3.X R91, RZ, R131, RZ, P6, !PT ;  /* 0x00000083ff5b7210 */ /* 0x000fc400037fe4ff */
[----:B------:R-:W-:Y:S02]  /*96b0*/  LOP3.LUT R24, R173, 0x380, RZ, 0xc0, !PT ;  /* 0x00000380ad187812 */ /* 0x000fe400078ec0ff */
[C---:B------:R-:W-:Y:S02]  /*96c0*/  IADD3 R199, P0, R130.reuse, 0x4020, RZ ;  /* 0x0000402082c77810 */ /* 0x040fe40007f1e0ff */
[C---:B------:R-:W-:Y:S02]  /*96d0*/  IADD3 R201, P4, R130.reuse, 0x4040, RZ ;  /* 0x0000404082c97810 */ /* 0x040fe40007f9e0ff */
[C---:B------:R-:W-:Y:S01]  /*96e0*/  IADD3 R203, P3, R130.reuse, 0x4060, RZ ;  /* 0x0000406082cb7810 */ /* 0x040fe20007f7e0ff */
[--C-:B------:R-:W-:Y:S01]  /*96f0*/  IMAD.X R107, RZ, RZ, R131.reuse, P0 ;  /* 0x000000ffff6b7224 */ /* 0x100fe200000e0683 */
[C---:B------:R-:W-:Y:S02]  /*9700*/  IADD3 R205, P6, R130.reuse, 0x6000, RZ ;  /* 0x0000600082cd7810 */ /* 0x040fe40007fde0ff */
[C---:B------:R-:W-:Y:S01]  /*9710*/  IADD3 R4, P5, R130.reuse, 0x6020, RZ ;  /* 0x0000602082047810 */ /* 0x040fe20007fbe0ff */
[--C-:B------:R-:W-:Y:S01]  /*9720*/  IMAD.X R115, RZ, RZ, R131.reuse, P3 ;  /* 0x000000ffff737224 */ /* 0x100fe200018e0683 */
[C---:B------:R-:W-:Y:S01]  /*9730*/  IADD3 R126, P2, R130.reuse, 0x6040, RZ ;  /* 0x00006040827e7810 */ /* 0x040fe20007f5e0ff */
[--C-:B------:R-:W-:Y:S01]  /*9740*/  IMAD.X R119, RZ, RZ, R131.reuse, P6 ;  /* 0x000000ffff777224 */ /* 0x100fe200030e0683 */
[----:B------:R-:W-:Y:S01]  /*9750*/  IADD3 R6, P1, R130, 0x6060, RZ ;  /* 0x0000606082067810 */ /* 0x000fe20007f3e0ff */
[--C-:B------:R-:W-:Y:S01]  /*9760*/  IMAD.X R123, RZ, RZ, R131.reuse, P5 ;  /* 0x000000ffff7b7224 */ /* 0x100fe200028e0683 */
[----:B------:R-:W-:Y:S01]  /*9770*/  LOP3.LUT R28, R177, 0x380, RZ, 0xc0, !PT ;  /* 0x00000380b11c7812 */ /* 0x000fe200078ec0ff */
[----:B------:R-:W-:Y:S01]  /*9780*/  IMAD.X R127, RZ, RZ, R131, P2 ;  /* 0x000000ffff7f7224 */ /* 0x000fe200010e0683 */
[----:B------:R-:W-:-:S02]  /*9790*/  LOP3.LUT R130, R21, R130, RZ, 0x3c, !PT ;  /* 0x0000008215827212 */ /* 0x000fc400078e3cff */
[----:B------:R-:W-:Y:S02]  /*97a0*/  LOP3.LUT R32, R179, 0x380, RZ, 0xc0, !PT ;  /* 0x00000380b3207812 */ /* 0x000fe400078ec0ff */
[----:B------:R-:W-:Y:S02]  /*97b0*/  LOP3.LUT R86, R181, 0x380, RZ, 0xc0, !PT ;  /* 0x00000380b5567812 */ /* 0x000fe400078ec0ff */
[----:B------:R-:W-:Y:S02]  /*97c0*/  SHF.R.U64 R24, R24, 0x3, RZ ;  /* 0x0000000318187819 */ /* 0x000fe400000012ff */
[----:B------:R-:W-:Y:S02]  /*97d0*/  LOP3.LUT R90, R183, 0x380, RZ, 0xc0, !PT ;  /* 0x00000380b75a7812 */ /* 0x000fe400078ec0ff */
[----:B------:R-:W-:Y:S02]  /*97e0*/  SHF.R.U64 R28, R28, 0x3, RZ ;  /* 0x000000031c1c7819 */ /* 0x000fe400000012ff */
[----:B------:R-:W-:-:S02]  /*97f0*/  LOP3.LUT R94, R193, 0x380, RZ, 0xc0, !PT ;  /* 0x00000380c15e7812 */ /* 0x000fc400078ec0ff */
[----:B------:R-:W-:Y:S02]  /*9800*/  SHF.R.U64 R32, R32, 0x3, RZ ;  /* 0x0000000320207819 */ /* 0x000fe400000012ff */
[----:B------:R-:W-:Y:S02]  /*9810*/  LOP3.LUT R98, R195, 0x380, RZ, 0xc0, !PT ;  /* 0x00000380c3627812 */ /* 0x000fe400078ec0ff */
[----:B------:R-:W-:Y:S02]  /*9820*/  MOV R130, R130 ;  /* 0x0000008200827202 */ /* 0x000fe40000000f00 */
[----:B------:R-:W-:Y:S02]  /*9830*/  SHF.R.U64 R86, R86, 0x3, RZ ;  /* 0x0000000356567819 */ /* 0x000fe400000012ff */
[----:B------:R-:W-:Y:S01]  /*9840*/  LOP3.LUT R102, R197, 0x380, RZ, 0xc0, !PT ;  /* 0x00000380c5667812 */ /* 0x000fe200078ec0ff */
[----:B------:R0:W-:Y:S01]  /*9850*/  STSM.16.M88.4 [R130], R8 ;  /* 0x0000000882007844 */ /* 0x0001e20000000200 */
[----:B------:R-:W-:-:S02]  /*9860*/  LOP3.LUT R24, R24, R173, RZ, 0x3c, !PT ;  /* 0x000000ad18187212 */ /* 0x000fc400078e3cff */
[----:B------:R-:W-:Y:S02]  /*9870*/  SHF.R.U64 R90, R90, 0x3, RZ ;  /* 0x000000035a5a7819 */ /* 0x000fe400000012ff */
[----:B------:R-:W-:Y:S02]  /*9880*/  LOP3.LUT R106, R199, 0x380, RZ, 0xc0, !PT ;  /* 0x00000380c76a7812 */ /* 0x000fe400078ec0ff */
[----:B------:R-:W-:Y:S02]  /*9890*/  LOP3.LUT R28, R28, R177, RZ, 0x3c, !PT ;  /* 0x000000b11c1c7212 */ /* 0x000fe400078e3cff */
[----:B------:R-:W-:Y:S02]  /*98a0*/  SHF.R.U64 R94, R94, 0x3, RZ ;  /* 0x000000035e5e7819 */ /* 0x000fe400000012ff */
[----:B------:R-:W-:Y:S02]  /*98b0*/  LOP3.LUT R110, R201, 0x380, RZ, 0xc0, !PT ;  /* 0x00000380c96e7812 */ /* 0x000fe400078ec0ff */
[----:B------:R-:W-:-:S02]  /*98c0*/  LOP3.LUT R114, R203, 0x380, RZ, 0xc0, !PT ;  /* 0x00000380cb727812 */ /* 0x000fc400078ec0ff */
[----:B------:R-:W-:Y:S02]  /*98d0*/  LOP3.LUT R32, R32, R179, RZ, 0x3c, !PT ;  /* 0x000000b320207212 */ /* 0x000fe400078e3cff */
[----:B------:R-:W-:Y:S02]  /*98e0*/  SHF.R.U64 R98, R98, 0x3, RZ ;  /* 0x0000000362627819 */ /* 0x000fe400000012ff */
[----:B------:R-:W-:Y:S02]  /*98f0*/  LOP3.LUT R27, R4, 0x380, RZ, 0xc0, !PT ;  /* 0x00000380041b7812 */ /* 0x000fe400078ec0ff */
[----:B------:R-:W-:Y:S02]  /*9900*/  LOP3.LUT R86, R86, R181, RZ, 0x3c, !PT ;  /* 0x000000b556567212 */ /* 0x000fe400078e3cff */
[----:B------:R-:W-:Y:S02]  /*9910*/  SHF.R.U64 R102, R102, 0x3, RZ ;  /* 0x0000000366667819 */ /* 0x000fe400000012ff */
[----:B------:R-:W-:-:S02]  /*9920*/  LOP3.LUT R118, R205, 0x380, RZ, 0xc0, !PT ;  /* 0x00000380cd767812 */ /* 0x000fc400078ec0ff */
[-C--:B------:R-:W-:Y:S02]  /*9930*/  IADD3.X R111, RZ, R131.reuse, RZ, P4, !PT ;  /* 0x00000083ff6f7210 */ /* 0x080fe400027fe4ff */
[----:B------:R-:W-:Y:S02]  /*9940*/  IADD3.X R21, RZ, R131, RZ, P1, !PT ;  /* 0x00000083ff157210 */ /* 0x000fe40000ffe4ff */
[----:B------:R-:W-:Y:S02]  /*9950*/  LOP3.LUT R90, R90, R183, RZ, 0x3c, !PT ;  /* 0x000000b75a5a7212 */ /* 0x000fe400078e3cff */
[----:B------:R-:W-:Y:S02]  /*9960*/  SHF.R.U64 R106, R106, 0x3, RZ ;  /* 0x000000036a6a7819 */ /* 0x000fe400000012ff */
[----:B------:R-:W-:Y:S02]  /*9970*/  MOV R25, R24 ;  /* 0x0000001800197202 */ /* 0x000fe40000000f00 */
[----:B0-----:R-:W-:-:S02]  /*9980*/  F2FP.F16.F32.PACK_AB R8, R14, R163 ;  /* 0x000000a30e08723e */ /* 0x001fc400000000ff */
[----:B------:R-:W-:Y:S02]  /*9990*/  F2FP.F16.F32.PACK_AB R9, R35, R34 ;  /* 0x000000222309723e */ /* 0x000fe400000000ff */
[----:B------:R-:W-:Y:S02]  /*99a0*/  F2FP.F16.F32.PACK_AB R10, R37, R160 ;  /* 0x000000a0250a723e */ /* 0x000fe400000000ff */
[----:B------:R-:W-:Y:S02]  /*99b0*/  F2FP.F16.F32.PACK_AB R11, R39, R38 ;  /* 0x00000026270b723e */ /* 0x000fe400000000ff */
[----:B------:R-:W-:Y:S02]  /*99c0*/  LOP3.LUT R94, R94, R193, RZ, 0x3c, !PT ;  /* 0x000000c15e5e7212 */ /* 0x000fe400078e3cff */
[----:B------:R-:W-:Y:S01]  /*99d0*/  SHF.R.U64 R110, R110, 0x3, RZ ;  /* 0x000000036e6e7819 */ /* 0x000fe200000012ff */
[----:B------:R0:W-:Y:S01]  /*99e0*/  STSM.16.M88.4 [R25], R8 ;  /* 0x0000000819007844 */ /* 0x0001e20000000200 */
[----:B------:R-:W-:-:S02]  /*99f0*/  SHF.R.U64 R114, R114, 0x3, RZ ;  /* 0x0000000372727819 */ /* 0x000fc400000012ff */
[----:B------:R-:W-:Y:S02]  /*9a00*/  LOP3.LUT R131, R126, 0x380, RZ, 0xc0, !PT ;  /* 0x000003807e837812 */ /* 0x000fe400078ec0ff */
[----:B------:R-:W-:Y:S02]  /*9a10*/  LOP3.LUT R167, R6, 0x380, RZ, 0xc0, !PT ;  /* 0x0000038006a77812 */ /* 0x000fe400078ec0ff */
[----:B------:R-:W-:Y:S02]  /*9a20*/  MOV R28, R28 ;  /* 0x0000001c001c7202 */ /* 0x000fe40000000f00 */
[----:B------:R-:W-:Y:S02]  /*9a30*/  F2FP.F16.F32.PACK_AB R14, R45, R44 ;  /* 0x0000002c2d0e723e */ /* 0x000fe400000000ff */
[----:B------:R-:W-:Y:S02]  /*9a40*/  LOP3.LUT R98, R98, R195, RZ, 0x3c, !PT ;  /* 0x000000c362627212 */ /* 0x000fe400078e3cff */
[----:B------:R-:W-:Y:S01]  /*9a50*/  SHF.R.U64 R27, R27, 0x3, RZ ;  /* 0x000000031b1b7819 */ /* 0x000fe200000012ff */
[----:B------:R1:W-:Y:S01]  /*9a60*/  STSM.16.M88.4 [R28], R12 ;  /* 0x0000000c1c007844 */ /* 0x0003e20000000200 */
[----:B------:R-:W-:Y:S01]  /*9a70*/  MOV R32, R32 ;  /* 0x0000002000207202 */ /* 0x000fe20000000f00 */
[----:B0-----:R-:W-:Y:S01]  /*9a80*/  IMAD.U32 R10, RZ, RZ, UR4 ;  /* 0x00000004ff0a7e24 */ /* 0x001fe2000f8e00ff */
[----:B------:R-:W-:Y:S01]  /*9a90*/  LOP3.LUT R102, R102, R197, RZ, 0x3c, !PT ;  /* 0x000000c566667212 */ /* 0x000fe200078e3cff */
[----:B------:R-:W-:Y:S01]  /*9aa0*/  IMAD.U32 R11, RZ, RZ, UR6 ;  /* 0x00000006ff0b7e24 */ /* 0x000fe2000f8e00ff */
[----:B------:R-:W-:Y:S01]  /*9ab0*/  SHF.R.U64 R118, R118, 0x3, RZ ;  /* 0x0000000376767819 */ /* 0x000fe200000012ff */
[----:B------:R-:W-:Y:S01]  /*9ac0*/  STSM.16.M88.4 [R32], R48 ;  /* 0x0000003020007844 */ /* 0x000fe20000000200 */
[----:B------:R-:W-:Y:S01]  /*9ad0*/  MOV R86, R86 ;  /* 0x0000005600567202 */ /* 0x000fe20000000f00 */
[----:B------:R-:W-:Y:S01]  /*9ae0*/  ULDC.64 UR6, c[0x0][0xce0] ;  /* 0x0003380000067ab9 */ /* 0x000fe20000000a00 */
[----:B------:R-:W-:-:S02]  /*9af0*/  F2FP.F16.F32.PACK_AB R65, R67, R66 ;  /* 0x000000424341723e */ /* 0x000fc400000000ff */
[----:B------:R-:W-:Y:S01]  /*9b00*/  F2FP.F16.F32.PACK_AB R72, R73, R72 ;  /* 0x000000484948723e */ /* 0x000fe200000000ff */
[----:B------:R-:W-:Y:S01]  /*9b10*/  STSM.16.M88.4 [R86], R56 ;  /* 0x0000003856007844 */ /* 0x000fe20000000200 */
[----:B------:R-:W-:Y:S02]  /*9b20*/  LOP3.LUT R106, R106, R199, RZ, 0x3c, !PT ;  /* 0x000000c76a6a7212 */ /* 0x000fe400078e3cff */
[----:B------:R-:W-:Y:S02]  /*9b30*/  MOV R24, R90 ;  /* 0x0000005a00187202 */ /* 0x000fe40000000f00 */
[----:B------:R-:W-:Y:S02]  /*9b40*/  F2FP.F16.F32.PACK_AB R66, R69, R68 ;  /* 0x000000444542723e */ /* 0x000fe400000000ff */
[----:B------:R-:W-:Y:S02]  /*9b50*/  F2FP.F16.F32.PACK_AB R67, R71, R70 ;  /* 0x000000464743723e */ /* 0x000fe400000000ff */
[----:B------:R-:W-:-:S02]  /*9b60*/  F2FP.F16.F32.PACK_AB R73, R75, R74 ;  /* 0x0000004a4b49723e */ /* 0x000fc400000000ff */
[----:B------:R-:W-:Y:S01]  /*9b70*/  F2FP.F16.F32.PACK_AB R80, R81, R80 ;  /* 0x000000505150723e */ /* 0x000fe200000000ff */
[----:B------:R-:W-:Y:S01]  /*9b80*/  STSM.16.M88.4 [R24], R64 ;  /* 0x0000004018007844 */ /* 0x000fe20000000200 */
[----:B------:R-:W-:Y:S02]  /*9b90*/  LOP3.LUT R110, R110, R201, RZ, 0x3c, !PT ;  /* 0x000000c96e6e7212 */ /* 0x000fe400078e3cff */
[----:B------:R-:W-:Y:S02]  /*9ba0*/  LOP3.LUT R114, R114, R203, RZ, 0x3c, !PT ;  /* 0x000000cb72727212 */ /* 0x000fe400078e3cff */
[----:B------:R-:W-:Y:S02]  /*9bb0*/  SHF.R.U64 R131, R131, 0x3, RZ ;  /* 0x0000000383837819 */ /* 0x000fe400000012ff */
[----:B------:R-:W-:Y:S02]  /*9bc0*/  SHF.R.U64 R167, R167, 0x3, RZ ;  /* 0x00000003a7a77819 */ /* 0x000fe400000012ff */
[----:B------:R-:W-:-:S02]  /*9bd0*/  MOV R94, R94 ;  /* 0x0000005e005e7202 */ /* 0x000fc40000000f00 */
[----:B------:R-:W-:Y:S02]  /*9be0*/  F2FP.F16.F32.PACK_AB R74, R77, R76 ;  /* 0x0000004c4d4a723e */ /* 0x000fe400000000ff */
[----:B------:R-:W-:Y:S02]  /*9bf0*/  F2FP.F16.F32.PACK_AB R75, R79, R78 ;  /* 0x0000004e4f4b723e */ /* 0x000fe400000000ff */
[----:B------:R-:W-:Y:S02]  /*9c00*/  F2FP.F16.F32.PACK_AB R81, R83, R82 ;  /* 0x000000525351723e */ /* 0x000fe400000000ff */
[----:B------:R-:W-:Y:S01]  /*9c10*/  LOP3.LUT R122, R27, R4, RZ, 0x3c, !PT ;  /* 0x000000041b7a7212 */ /* 0x000fe200078e3cff */
[----:B------:R-:W-:Y:S01]  /*9c20*/  STSM.16.M88.4 [R94], R72 ;  /* 0x000000485e007844 */ /* 0x000fe20000000200 */
[----:B------:R-:W-:Y:S02]  /*9c30*/  MOV R98, R98 ;  /* 0x0000006200627202 */ /* 0x000fe40000000f00 */
[----:B------:R-:W-:-:S02]  /*9c40*/  F2FP.F16.F32.PACK_AB R82, R85, R84 ;  /* 0x000000545552723e */ /* 0x000fc400000000ff */
[----:B------:R-:W-:Y:S02]  /*9c50*/  F2FP.F16.F32.PACK_AB R83, R30, R26 ;  /* 0x0000001a1e53723e */ /* 0x000fe400000000ff */
[----:B------:R-:W-:Y:S02]  /*9c60*/  F2FP.F16.F32.PACK_AB R88, R89, R88 ;  /* 0x000000585958723e */ /* 0x000fe400000000ff */
[----:B------:R-:W-:Y:S01]  /*9c70*/  LOP3.LUT R118, R118, R205, RZ, 0x3c, !PT ;  /* 0x000000cd76767212 */ /* 0x000fe200078e3cff */
[----:B------:R-:W-:Y:S01]  /*9c80*/  STSM.16.M88.4 [R98], R80 ;  /* 0x0000005062007844 */ /* 0x000fe20000000200 */
[----:B------:R-:W-:Y:S02]  /*9c90*/  MOV R102, R102 ;  /* 0x0000006600667202 */ /* 0x000fe40000000f00 */
[----:B------:R-:W-:Y:S02]  /*9ca0*/  F2FP.F16.F32.PACK_AB R89, R40, R36 ;  /* 0x000000242859723e */ /* 0x000fe400000000ff */
        /* <DEDUP_REMOVED lines=8> */
[----:B------:R-:W-:Y:S02]  /*9d30*/  F2FP.F16.F32.PACK_AB R157, R158, R157 ;  /* 0x0000009d9e9d723e */ /* 0x000fe400000000ff */
[----:B------:R-:W-:Y:S01]  /*9d40*/  LOP3.LUT R126, R131, R126, RZ, 0x3c, !PT ;  /* 0x0000007e837e7212 */ /* 0x000fe200078e3cff */
[----:B------:R-:W-:Y:S01]  /*9d50*/  STSM.16.M88.4 [R106], R152 ;  /* 0x000000986a007844 */ /* 0x000fe20000000200 */
[----:B------:R-:W-:Y:S02]  /*9d60*/  LOP3.LUT R20, R167, R6, RZ, 0x3c, !PT ;  /* 0x00000006a7147212 */ /* 0x000fe400078e3cff */
[----:B------:R-:W-:Y:S02]  /*9d70*/  MOV R110, R110 ;  /* 0x0000006e006e7202 */ /* 0x000fe40000000f00 */
[----:B------:R-:W-:Y:S02]  /*9d80*/  MOV R4, R114 ;  /* 0x0000007200047202 */ /* 0x000fe40000000f00 */
[----:B------:R-:W-:-:S02]  /*9d90*/  F2FP.F16.F32.PACK_AB R156, R105, R104 ;  /* 0x00000068699c723e */ /* 0x000fc400000000ff */
[----:B------:R-:W-:Y:S02]  /*9da0*/  F2FP.F16.F32.PACK_AB R158, R109, R108 ;  /* 0x0000006c6d9e723e */ /* 0x000fe400000000ff */
[----:B------:R-:W-:Y:S02]  /*9db0*/  F2FP.F16.F32.PACK_AB R159, R161, R159 ;  /* 0x0000009fa19f723e */ /* 0x000fe400000000ff */
[----:B------:R-:W-:Y:S02]  /*9dc0*/  F2FP.F16.F32.PACK_AB R112, R113, R112 ;  /* 0x000000707170723e */ /* 0x000fe400000000ff */
[----:B------:R-:W-:Y:S01]  /*9dd0*/  MOV R6, R122 ;  /* 0x0000007a00067202 */ /* 0x000fe20000000f00 */
[----:B------:R-:W-:Y:S01]  /*9de0*/  STSM.16.M88.4 [R110], R156 ;  /* 0x0000009c6e007844 */ /* 0x000fe20000000200 */
[----:B------:R-:W-:Y:S02]  /*9df0*/  F2FP.F16.F32.PACK_AB R113, R164, R162 ;  /* 0x000000a2a471723e */ /* 0x000fe400000000ff */
[----:B------:R-:W-:-:S02]  /*9e00*/  F2FP.F16.F32.PACK_AB R114, R117, R116 ;  /* 0x000000747572723e */ /* 0x000fc400000000ff */
[----:B------:R-:W-:Y:S02]  /*9e10*/  F2FP.F16.F32.PACK_AB R115, R166, R165 ;  /* 0x000000a5a673723e */ /* 0x000fe400000000ff */
[----:B------:R-:W-:Y:S02]  /*9e20*/  F2FP.F16.F32.PACK_AB R120, R121, R120 ;  /* 0x000000787978723e */ /* 0x000fe400000000ff */
[----:B------:R-:W-:Y:S01]  /*9e30*/  MOV R118, R118 ;  /* 0x0000007600767202 */ /* 0x000fe20000000f00 */
[----:B------:R0:W-:Y:S01]  /*9e40*/  STSM.16.M88.4 [R4], R112 ;  /* 0x0000007004007844 */ /* 0x0001e20000000200 */
[----:B------:R-:W-:Y:S02]  /*9e50*/  F2FP.F16.F32.PACK_AB R121, R169, R168 ;  /* 0x000000a8a979723e */ /* 0x000fe400000000ff */
[----:B------:R-:W-:Y:S02]  /*9e60*/  F2FP.F16.F32.PACK_AB R122, R125, R124 ;  /* 0x0000007c7d7a723e */ /* 0x000fe400000000ff */
[----:B------:R-:W-:-:S02]  /*9e70*/  F2FP.F16.F32.PACK_AB R123, R171, R170 ;  /* 0x000000aaab7b723e */ /* 0x000fc400000000ff */
[----:B------:R-:W-:Y:S02]  /*9e80*/  F2FP.F16.F32.PACK_AB R128, R129, R128 ;  /* 0x000000808180723e */ /* 0x000fe400000000ff */
[----:B------:R-:W-:Y:S01]  /*9e90*/  F2FP.F16.F32.PACK_AB R136, R137, R136 ;  /* 0x000000888988723e */ /* 0x000fe200000000ff */
[----:B------:R-:W-:Y:S01]  /*9ea0*/  STSM.16.M88.4 [R118], R120 ;  /* 0x0000007876007844 */ /* 0x000fe20000000200 */
[----:B------:R-:W-:Y:S02]  /*9eb0*/  F2FP.F16.F32.PACK_AB R129, R174, R172 ;  /* 0x000000acae81723e */ /* 0x000fe400000000ff */
[----:B------:R-:W-:Y:S02]  /*9ec0*/  F2FP.F16.F32.PACK_AB R130, R133, R132 ;  /* 0x000000848582723e */ /* 0x000fe400000000ff */
[----:B------:R-:W-:Y:S02]  /*9ed0*/  F2FP.F16.F32.PACK_AB R131, R135, R134 ;  /* 0x000000868783723e */ /* 0x000fe400000000ff */
[----:B------:R-:W-:-:S02]  /*9ee0*/  F2FP.F16.F32.PACK_AB R137, R139, R138 ;  /* 0x0000008a8b89723e */ /* 0x000fc400000000ff */
[----:B------:R-:W-:Y:S01]  /*9ef0*/  MOV R126, R126 ;  /* 0x0000007e007e7202 */ /* 0x000fe20000000f00 */
[----:B------:R2:W-:Y:S01]  /*9f00*/  STSM.16.M88.4 [R6], R128 ;  /* 0x0000008006007844 */ /* 0x0005e20000000200 */
[----:B------:R-:W-:Y:S02]  /*9f10*/  F2FP.F16.F32.PACK_AB R138, R141, R140 ;  /* 0x0000008c8d8a723e */ /* 0x000fe400000000ff */
[----:B------:R-:W-:Y:S02]  /*9f20*/  F2FP.F16.F32.PACK_AB R139, R143, R142 ;  /* 0x0000008e8f8b723e */ /* 0x000fe400000000ff */
[----:B------:R-:W-:Y:S02]  /*9f30*/  MOV R20, R20 ;  /* 0x0000001400147202 */ /* 0x000fe40000000f00 */
[----:B-1----:R-:W-:Y:S01]  /*9f40*/  F2FP.F16.F32.PACK_AB R12, R145, R144 ;  /* 0x00000090910c723e */ /* 0x002fe200000000ff */
[----:B------:R-:W-:Y:S01]  /*9f50*/  STSM.16.M88.4 [R126], R136 ;  /* 0x000000887e007844 */ /* 0x000fe20000000200 */
[----:B------:R-:W-:-:S02]  /*9f60*/  F2FP.F16.F32.PACK_AB R13, R176, R175 ;  /* 0x000000afb00d723e */ /* 0x000fc400000000ff */
[----:B------:R-:W-:Y:S02]  /*9f70*/  F2FP.F16.F32.PACK_AB R14, R149, R148 ;  /* 0x00000094950e723e */ /* 0x000fe400000000ff */
[----:B------:R-:W-:Y:S02]  /*9f80*/  F2FP.F16.F32.PACK_AB R15, R151, R150 ;  /* 0x00000096970f723e */ /* 0x000fe400000000ff */
[----:B------:R-:W-:-:S03]  /*9f90*/  PLOP3.LUT P0, PT, PT, PT, UP0, 0x80, 0x0 ;  /* 0x000000000000781c */ /* 0x000fc60003f0f008 */
[----:B------:R1:W-:Y:S01]  /*9fa0*/  STSM.16.M88.4 [R20], R12 ;  /* 0x0000000c14007844 */ /* 0x0003e20000000200 */
[----:B------:R-:W-:Y:S09]  /*9fb0*/  BAR.SYNC.DEFER_BLOCKING 0x1, 0x100 ;  /* 0x0044000000007b1d */ /* 0x000ff20000010000 */
[----:B0-----:R-:W3:Y:S01]  /*9fc0*/  @P0 LDG.E R4, desc[UR10][R10.64] ;  /* 0x0000000a0a040981 */ /* 0x001ee2000c1e1900 */
[----:B------:R-:W-:Y:S01]  /*9fd0*/  UISETP.NE.U32.AND UP1, UPT, UR6, URZ, UPT ;  /* 0x0000003f0600728c */ /* 0x000fe2000bf25070 */
[----:B------:R-:W0:Y:S01]  /*9fe0*/  LDC R81, c[0x0][0xb88] ;  /* 0x0002e200ff517b82 */ /* 0x000e220000000800 */
[----:B------:R-:W-:-:S02]  /*9ff0*/  IMAD R9, R18, 0x40, R16 ;  /* 0x0000004012097824 */ /* 0x000fc400078e0210 */
[----:B------:R-:W-:Y:S02]  /*a000*/  UISETP.NE.AND.EX UP1, UPT, UR7, URZ, UPT, UP1 ;  /* 0x0000003f0700728c */ /* 0x000fe4000bf25310 */
[----:B------:R-:W-:-:S04]  /*a010*/  IMAD.WIDE R146, R9, 0x2, R146 ;  /* 0x0000000209927825 */ /* 0x000fc800078e0292 */
[----:B------:R-:W-:Y:S02]  /*a020*/  PLOP3.LUT P6, PT, PT, PT, UP1, 0x80, 0x0 ;  /* 0x000000000000781c */ /* 0x000fe40003fcf018 */
[C---:B------:R-:W-:Y:S02]  /*a030*/  IADD3 R9, P2, R146.reuse, 0x1000, RZ ;  /* 0x0000100092097810 */ /* 0x040fe40007f5e0ff */
[C---:B------:R-:W-:Y:S01]  /*a040*/  IADD3 R29, P1, R146.reuse, 0x2000, RZ ;  /* 0x00002000921d7810 */ /* 0x040fe20007f3e0ff */
[----:B------:R-:W-:Y:S01]  /*a050*/  @UP1 UIADD3 UR6, UP2, UR8, UR6, URZ ;  /* 0x0000000608061290 */ /* 0x000fe2000ff5e03f */
[----:B--2---:R-:W-:Y:S02]  /*a060*/  P2R R6, PR, RZ, 0x4 ;  /* 0x00000004ff067803 */ /* 0x004fe40000000000 */
[C---:B------:R-:W-:Y:S01]  /*a070*/  IADD3 R25, P2, R146.reuse, 0x3000, RZ ;  /* 0x0000300092197810 */ /* 0x040fe20007f5e0ff */
[----:B------:R-:W-:Y:S01]  /*a080*/  @UP1 UIADD3.X UR7, UR9, UR7, URZ, UP2, !UPT ;  /* 0x0000000709071290 */ /* 0x000fe200097fe43f */
[C---:B------:R-:W-:Y:S01]  /*a090*/  IADD3 R41, P3, R146.reuse, 0x4000, RZ ;  /* 0x0000400092297810 */ /* 0x040fe20007f7e0ff */
[----:B-1----:R-:W-:Y:S01]  /*a0a0*/  IMAD.U32 R12, RZ, RZ, UR6 ;  /* 0x00000006ff0c7e24 */ /* 0x002fe2000f8e00ff */
[----:B------:R-:W-:-:S02]  /*a0b0*/  IADD3 R33, P4, R146, 0x5000, RZ ;  /* 0x0000500092217810 */ /* 0x000fc40007f9e0ff */
[----:B------:R-:W-:Y:S02]  /*a0c0*/  IADD3 R45, P5, R146, 0x6000, RZ ;  /* 0x00006000922d7810 */ /* 0x000fe40007fbe0ff */
[----:B------:R-:W-:Y:S02]  /*a0d0*/  LOP3.LUT R8, R9, 0x380, RZ, 0xc0, !PT ;  /* 0x0000038009087812 */ /* 0x000fe400078ec0ff */
[----:B------:R-:W-:Y:S02]  /*a0e0*/  LOP3.LUT R28, R29, 0x380, RZ, 0xc0, !PT ;  /* 0x000003801d1c7812 */ /* 0x000fe400078ec0ff */
[----:B------:R-:W-:Y:S02]  /*a0f0*/  LOP3.LUT R24, R25, 0x380, RZ, 0xc0, !PT ;  /* 0x0000038019187812 */ /* 0x000fe400078ec0ff */
[----:B------:R-:W-:Y:S02]  /*a100*/  LOP3.LUT R40, R41, 0x380, RZ, 0xc0, !PT ;  /* 0x0000038029287812 */ /* 0x000fe400078ec0ff */
[----:B------:R-:W-:-:S02]  /*a110*/  LOP3.LUT R32, R33, 0x380, RZ, 0xc0, !PT ;  /* 0x0000038021207812 */ /* 0x000fc400078ec0ff */
[----:B------:R-:W-:Y:S02]  /*a120*/  LOP3.LUT R44, R45, 0x380, RZ, 0xc0, !PT ;  /* 0x000003802d2c7812 */ /* 0x000fe400078ec0ff */
[----:B------:R-:W-:Y:S01]  /*a130*/  MOV R13, UR7 ;  /* 0x00000007000d7c02 */ /* 0x000fe20008000f00 */
[----:B------:R-:W-:Y:S01]  /*a140*/  UMOV UR4, URZ ;  /* 0x0000003f00047c82 */ /* 0x000fe20008000000 */
[----:B------:R-:W-:Y:S02]  /*a150*/  SHF.R.U64 R8, R8, 0x3, RZ ;  /* 0x0000000308087819 */ /* 0x000fe400000012ff */
[----:B------:R-:W-:Y:S01]  /*a160*/  SHF.R.U64 R28, R28, 0x3, RZ ;  /* 0x000000031c1c7819 */ /* 0x000fe200000012ff */
[----:B0-----:R0:W5:Y:S01]  /*a170*/  @P6 LDG.E R81, desc[UR10][R12.64] ;  /* 0x0000000a0c516981 */ /* 0x001162000c1e1900 */
        /* <DEDUP_REMOVED lines=10> */
[----:B---3--:R-:W-:Y:S01]  /*a220*/  @P0 R2UR UR4, R4 ;  /* 0x00000000040402ca */ /* 0x008fe200000e0000 */
[----:B0-----:R-:W-:-:S14]  /*a230*/  @P6 BRA `(.L_x_802) ;  /* 0x0000000000146947 */ /* 0x001fdc0003800000 */
[----:B------:R-:W-:Y:S05]  /*a240*/  @!P0 BRA `(.L_x_802) ;  /* 0x0000000000108947 */ /* 0x000fea0003800000 */
[----:B------:R-:W-:Y:S02]  /*a250*/  ULDC.64 UR6, c[0x0][0x208] ;  /* 0x0000820000067ab9 */ /* 0x000fe40000000a00 */
[----:B------:R-:W2:Y:S04]  /*a260*/  LDG.E R4, desc[UR6][R10.64] ;  /* 0x000000060a047981 */ /* 0x000ea8000c1e1900 */
[----:B-----5:R-:W2:Y:S02]  /*a270*/  LDG.E R81, desc[UR6][R10.64+0x4] ;  /* 0x000004060a517981 */ /* 0x020ea4000c1e1900 */
[----:B--2---:R-:W-:-:S07]  /*a280*/  IMAD.IADD R81, R81, 0x1, -R4 ;  /* 0x0000000151517824 */ /* 0x004fce00078e0a04 */
.L_x_802:
[----:B------:R-:W0:Y:S01]  /*a290*/  SHFL.IDX PT, R4, R189, RZ, 0x1f ;  /* 0x00001fffbd047589 */ /* 0x000e2200000e0000 */
[----:B------:R-:W-:Y:S01]  /*a2a0*/  ISETP.NE.AND P6, PT, R6, RZ, PT ;  /* 0x000000ff0600720c */ /* 0x000fe20003fc5270 */
[--C-:B------:R-:W-:Y:S01]  /*a2b0*/  IMAD.X R29, RZ, RZ, R147.reuse, P1 ;  /* 0x000000ffff1d7224 */ /* 0x100fe200008e0693 */
        /* <DEDUP_REMOVED lines=8> */
[----:B------:R-:W-:Y:S01]  /*a340*/  LOP3.LUT R52, R53, 0x380, RZ, 0xc0, !PT ;  /* 0x0000038035347812 */ /* 0x000fe200078ec0ff */
[----:B------:R-:W-:Y:S01]  /*a350*/  USHF.R.S32.HI UR9, URZ, 0x1f, UR4 ;  /* 0x0000001f3f097899 */ /* 0x000fe20008011404 */
[----:B------:R-:W-:Y:S01]  /*a360*/  LOP3.LUT R48, R49, 0x380, RZ, 0xc0, !PT ;  /* 0x0000038031307812 */ /* 0x000fe200078ec0ff */
[----:B------:R-:W-:Y:S01]  /*a370*/  USHF.R.S32.HI UR12, URZ, 0x1f, UR39 ;  /* 0x0000001f3f0c7899 */ /* 0x000fe20008011427 */
[----:B------:R-:W-:Y:S01]  /*a380*/  SHF.R.U64 R52, R52, 0x3, RZ ;  /* 0x0000000334347819 */ /* 0x000fe200000012ff */
[----:B------:R-:W-:Y:S01]  /*a390*/  USEL UR38, UR38, URZ, !UP0 ;  /* 0x0000003f26267287 */ /* 0x000fe2000c000000 */
[----:B------:R-:W-:Y:S01]  /*a3a0*/  SHF.R.U64 R36, R36, 0x3, RZ ;  /* 0x0000000324247819 */ /* 0x000fe200000012ff */
[----:B------:R-:W-:Y:S01]  /*a3b0*/  USEL UR40, UR40, URZ, !UP0 ;  /* 0x0000003f28287287 */ /* 0x000fe2000c000000 */
[----:B------:R-:W-:-:S02]  /*a3c0*/  SHF.R.U64 R48, R48, 0x3, RZ ;  /* 0x0000000330307819 */ /* 0x000fc400000012ff */
[----:B------:R-:W-:Y:S01]  /*a3d0*/  LOP3.LUT R52, R52, R53, RZ, 0x3c, !PT ;  /* 0x0000003534347212 */ /* 0x000fe200078e3cff */
[--C-:B------:R-:W-:Y:S01]  /*a3e0*/  IMAD.X R53, RZ, RZ, R147.reuse, P6 ;  /* 0x000000ffff357224 */ /* 0x100fe200030e0693 */
[----:B------:R-:W-:Y:S01]  /*a3f0*/  LOP3.LUT R36, R36, R37, RZ, 0x3c, !PT ;  /* 0x0000002524247212 */ /* 0x000fe200078e3cff */
[----:B------:R-:W-:Y:S01]  /*a400*/  IMAD.X R37, RZ, RZ, R147, P0 ;  /* 0x000000ffff257224 */ /* 0x000fe200000e0693 */
[----:B0-----:R-:W-:Y:S02]  /*a410*/  ISETP.NE.AND P6, PT, R4, RZ, PT ;  /* 0x000000ff0400720c */ /* 0x001fe40003fc5270 */
[----:B------:R-:W-:Y:S02]  /*a420*/  LOP3.LUT R48, R48, R49, RZ, 0x3c, !PT ;  /* 0x0000003130307212 */ /* 0x000fe400078e3cff */
[----:B------:R-:W-:Y:S02]  /*a430*/  IADD3.X R41, RZ, R147, RZ, P3, !PT ;  /* 0x00000093ff297210 */ /* 0x000fe40001ffe4ff */
[----:B------:R-:W-:-:S02]  /*a440*/  IADD3 R61, P2, R146, 0xa000, RZ ;  /* 0x0000a000923d7810 */ /* 0x000fc40007f5e0ff */
[C---:B------:R-:W-:Y:S02]  /*a450*/  IADD3 R57, P3, R146.reuse, 0xb000, RZ ;  /* 0x0000b00092397810 */ /* 0x040fe40007f7e0ff */
[C---:B------:R-:W-:Y:S02]  /*a460*/  IADD3 R69, P4, R146.reuse, 0xc000, RZ ;  /* 0x0000c00092457810 */ /* 0x040fe40007f9e0ff */
[C---:B------:R-:W-:Y:S02]  /*a470*/  IADD3 R65, P5, R146.reuse, 0xd000, RZ ;  /* 0x0000d00092417810 */ /* 0x040fe40007fbe0ff */
[C---:B------:R-:W-:Y:S02]  /*a480*/  IADD3 R77, P0, R146.reuse, 0xe000, RZ ;  /* 0x0000e000924d7810 */ /* 0x040fe40007f1e0ff */
[----:B------:R-:W-:Y:S02]  /*a490*/  IADD3.X R49, RZ, R147, RZ, P1, !PT ;  /* 0x00000093ff317210 */ /* 0x000fe40000ffe4ff */
        /* <DEDUP_REMOVED lines=16> */
[----:B------:R-:W-:Y:S01]  /*a5a0*/  LOP3.LUT R60, R60, R61, RZ, 0x3c, !PT ;  /* 0x0000003d3c3c7212 */ /* 0x000fe200078e3cff */
[--C-:B------:R-:W-:Y:S01]  /*a5b0*/  IMAD.X R61, RZ, RZ, R147.reuse, P2 ;  /* 0x000000ffff3d7224 */ /* 0x100fe200010e0693 */
[----:B------:R-:W-:Y:S01]  /*a5c0*/  LOP3.LUT R56, R56, R57, RZ, 0x3c, !PT ;  /* 0x0000003938387212 */ /* 0x000fe200078e3cff */
[--C-:B------:R-:W-:Y:S01]  /*a5d0*/  IMAD.X R57, RZ, RZ, R147.reuse, P3 ;  /* 0x000000ffff397224 */ /* 0x100fe200018e0693 */
[----:B------:R-:W-:Y:S01]  /*a5e0*/  LOP3.LUT R68, R68, R69, RZ, 0x3c, !PT ;  /* 0x0000004544447212 */ /* 0x000fe200078e3cff */
[--C-:B------:R-:W-:Y:S01]  /*a5f0*/  IMAD.X R69, RZ, RZ, R147.reuse, P4 ;  /* 0x000000ffff457224 */ /* 0x100fe200020e0693 */
[----:B------:R-:W-:Y:S01]  /*a600*/  LOP3.LUT R64, R64, R65, RZ, 0x3c, !PT ;  /* 0x0000004140407212 */ /* 0x000fe200078e3cff */
[----:B------:R-:W-:Y:S01]  /*a610*/  IMAD.X R65, RZ, RZ, R147, P5 ;  /* 0x000000ffff417224 */ /* 0x000fe200028e0693 */
[----:B------:R-:W-:-:S02]  /*a620*/  LOP3.LUT R76, R76, R77, RZ, 0x3c, !PT ;  /* 0x0000004d4c4c7212 */ /* 0x000fc400078e3cff */
        /* <DEDUP_REMOVED lines=12> */
[----:B------:R-:W-:Y:S01]  /*a6f0*/  ISETP.NE.AND P0, PT, R22, R11, PT ;  /* 0x0000000b1600720c */ /* 0x000fe20003f05270 */
[C---:B------:R-:W-:Y:S01]  /*a700*/  VIADD R4, R10.reuse, 0x8 ;  /* 0x000000080a047836 */ /* 0x040fe20000000000 */
[----:B------:R-:W-:Y:S01]  /*a710*/  ULDC.64 UR10, c[0x0][0xc78] ;  /* 0x00031e00000a7ab9 */ /* 0x000fe20000000a00 */
[----:B------:R-:W-:Y:S01]  /*a720*/  UIADD3 UR7, UR7, UR8, URZ ;  /* 0x0000000807077290 */ /* 0x000fe2000fffe03f */
[----:B------:R-:W-:Y:S01]  /*a730*/  SHF.R.S32.HI R6, RZ, 0x1f, R10 ;  /* 0x0000001fff067819 */ /* 0x000fe2000001140a */
[----:B------:R-:W-:Y:S01]  /*a740*/  UIMAD UR8, UR40, UR10, URZ ;  /* 0x0000000a280872a4 */ /* 0x000fe2000f8e023f */
[-C--:B-----5:R-:W-:Y:S01]  /*a750*/  ISETP.GE.OR P1, PT, R10, R81.reuse, P0 ;  /* 0x000000510a00720c */ /* 0x0a0fe20000726670 */
[----:B------:R-:W-:Y:S01]  /*a760*/  UIMAD.WIDE.U32 UR6, UR38, UR10, UR6 ;  /* 0x0000000a260672a5 */ /* 0x000fe2000f8e0006 */
[----:B------:R-:W-:Y:S01]  /*a770*/  ISETP.GE.OR P0, PT, R4, R81, P0 ;  /* 0x000000510400720c */ /* 0x000fe20000706670 */
[----:B------:R-:W-:Y:S01]  /*a780*/  UIMAD UR8, UR38, UR11, UR8 ;  /* 0x0000000b260872a4 */ /* 0x000fe2000f8e0208 */
[----:B------:R-:W-:-:S02]  /*a790*/  ULDC.64 UR14, c[0x0][0x208] ;  /* 0x00008200000e7ab9 */ /* 0x000fc40000000a00 */
[----:B------:R-:W-:Y:S01]  /*a7a0*/  ULDC.64 UR10, c[0x0][0xc40] ;  /* 0x00031000000a7ab9 */ /* 0x000fe20000000a00 */
[----:B------:R-:W-:Y:S02]  /*a7b0*/  IADD3 R11, P2, R10, UR6, RZ ;  /* 0x000000060a0b7c10 */ /* 0x000fe4000ff5e0ff */
[----:B------:R-:W-:-:S04]  /*a7c0*/  MOV R13, UR8 ;  /* 0x00000008000d7c02 */ /* 0x000fc80008000f00 */
[----:B------:R-:W-:Y:S02]  /*a7d0*/  IADD3.X R6, R6, UR7, R13, P2, !PT ;  /* 0x0000000706067c10 */ /* 0x000fe400097fe40d */
[----:B------:R-:W-:-:S04]  /*a7e0*/  LEA R10, P2, R11, UR10, 0x2 ;  /* 0x0000000a0b0a7c11 */ /* 0x000fc8000f8410ff */
[----:B------:R-:W-:-:S05]  /*a7f0*/  LEA.HI.X R11, R11, UR11, R6, 0x2, P2 ;  /* 0x0000000b0b0b7c11 */ /* 0x000fca00090f1406 */
[----:B------:R0:W-:Y:S04]  /*a800*/  @!P1 STG.E desc[UR14][R10.64], R0 ;  /* 0x000000000a009986 */ /* 0x0001e8000c10190e */
[----:B------:R0:W-:Y:S02]  /*a810*/  @!P0 STG.E desc[UR14][R10.64+0x20], R3 ;  /* 0x000020030a008986 */ /* 0x0001e4000c10190e */
.L_x_803:
[C---:B0-----:R-:W-:Y:S01]  /*a820*/  VIADD R3, R16.reuse, 0x40 ;  /* 0x0000004010037836 */ /* 0x041fe20000000000 */
[----:B------:R-:W-:Y:S01]  /*a830*/  ULDC UR8, c[0x0][0xb8c] ;  /* 0x0002e30000087ab9 */ /* 0x000fe20000000800 */
[C---:B------:R-:W-:Y:S01]  /*a840*/  VIADD R6, R16.reuse, 0x80 ;  /* 0x0000008010067836 */ /* 0x040fe20000000000 */
[----:B------:R-:W-:Y:S01]  /*a850*/  ULDC.64 UR6, c[0x0][0x208] ;  /* 0x0000820000067ab9 */ /* 0x000fe20000000a00 */
[C---:B------:R-:W-:Y:S01]  /*a860*/  VIADD R86, R16.reuse, 0xc0 ;  /* 0x000000c010567836 */ /* 0x040fe20000000000 */
[----:B------:R-:W-:Y:S01]  /*a870*/  ISETP.GE.AND P1, PT, R3, UR8, PT ;  /* 0x0000000803007c0c */ /* 0x000fe2000bf26270 */
[C---:B------:R-:W-:Y:S01]  /*a880*/  VIADD R20, R16.reuse, 0x180 ;  /* 0x0000018010147836 */ /* 0x040fe20000000000 */
[----:B------:R-:W-:Y:S01]  /*a890*/  ISETP.GE.AND P0, PT, R16, UR8, PT ;  /* 0x0000000810007c0c */ /* 0x000fe2000bf06270 */
[----:B------:R-:W-:Y:S01]  /*a8a0*/  ULDC.64 UR10, c[0x0][0xba0] ;  /* 0x0002e800000a7ab9 */ /* 0x000fe20000000a00 */
[----:B------:R-:W-:Y:S01]  /*a8b0*/  SEL R4, RZ, 0xffffffff, P1 ;  /* 0xffffffffff047807 */ /* 0x000fe20000800000 */
[----:B------:R0:W5:Y:S01]  /*a8c0*/  LD.E.128 R12, desc[UR6][R146.64] ;  /* 0x00000006920c7980 */ /* 0x000162000c101d00 */
[----:B------:R-:W-:-:S02]  /*a8d0*/  SEL R0, RZ, 0x1, P0 ;  /* 0x00000001ff007807 */ /* 0x000fc40000000000 */
[----:B------:R-:W-:Y:S01]  /*a8e0*/  SHF.L.U32 R19, R4, 0x1, RZ ;  /* 0x0000000104137819 */ /* 0x000fe200000006ff */
[----:B------:R-:W5:Y:S01]  /*a8f0*/  LD.E.128 R8, desc[UR6][R8.64] ;  /* 0x0000000608087980 */ /* 0x000f62000c101d00 */
[----:B------:R-:W-:Y:S02]  /*a900*/  ISETP.GE.AND P0, PT, R6, UR8, PT ;  /* 0x0000000806007c0c */ /* 0x000fe4000bf06270 */
[----:B------:R-:W-:Y:S01]  /*a910*/  ISETP.GE.AND P1, PT, R86, UR8, PT ;  /* 0x0000000856007c0c */ /* 0x000fe2000bf26270 */
[----:B------:R-:W5:Y:S01]  /*a920*/  LD.E.128 R28, desc[UR6][R28.64] ;  /* 0x000000061c1c7980 */ /* 0x000f62000c101d00 */
[----:B------:R-:W-:Y:S02]  /*a930*/  LOP3.LUT R0, R19, 0x2, R0, 0xe2, !PT ;  /* 0x0000000213007812 */ /* 0x000fe400078ee200 */
[----:B------:R-:W-:Y:S01]  /*a940*/  SEL R19, RZ, 0x4, P0 ;  /* 0x00000004ff137807 */ /* 0x000fe20000000000 */
[----:B------:R-:W5:Y:S01]  /*a950*/  LD.E.128 R24, desc[UR6][R24.64] ;  /* 0x0000000618187980 */ /* 0x000f62000c101d00 */
[----:B------:R-:W-:-:S03]  /*a960*/  SEL R4, RZ, 0x8, P1 ;  /* 0x00000008ff047807 */ /* 0x000fc60000800000 */
[----:B------:R-:W5:Y:S01]  /*a970*/  LD.E.128 R40, desc[UR6][R40.64] ;  /* 0x0000000628287980 */ /* 0x000f62000c101d00 */
[----:B------:R-:W-:-:S03]  /*a980*/  LOP3.LUT R0, R4, R0, R19, 0xfe, !PT ;  /* 0x0000000004007212 */ /* 0x000fc600078efe13 */
[----:B------:R-:W5:Y:S01]  /*a990*/  LD.E.128 R32, desc[UR6][R32.64] ;  /* 0x0000000620207980 */ /* 0x000f62000c101d00 */
[----:B------:R-:W-:-:S03]  /*a9a0*/  ISETP.GE.AND P2, PT, R20, UR8, PT ;  /* 0x0000000814007c0c */ /* 0x000fc6000bf46270 */
[----:B------:R-:W5:Y:S01]  /*a9b0*/  LD.E.128 R44, desc[UR6][R44.64] ;  /* 0x000000062c2c7980 */ /* 0x000f62000c101d00 */
[----:B------:R-:W-:-:S03]  /*a9c0*/  SHF.R.S32.HI R21, RZ, 0x1f, R16 ;  /* 0x0000001fff157819 */ /* 0x000fc60000011410 */
[----:B------:R-:W5:Y:S01]  /*a9d0*/  LD.E.128 R36, desc[UR6][R36.64] ;  /* 0x0000000624247980 */ /* 0x000f62000c101d00 */
[----:B------:R-:W-:-:S03]  /*a9e0*/  MOV R19, UR10 ;  /* 0x0000000a00137c02 */ /* 0x000fc60008000f00 */
[----:B------:R-:W5:Y:S01]  /*a9f0*/  LD.E.128 R52, desc[UR6][R52.64] ;  /* 0x0000000634347980 */ /* 0x000f62000c101d00 */
[----:B------:R-:W-:-:S03]  /*aa00*/  IMAD.MOV.U32 R20, RZ, RZ, R16 ;  /* 0x000000ffff147224 */ /* 0x000fc600078e0010 */
[----:B------:R-:W5:Y:S04]  /*aa10*/  LD.E.128 R48, desc[UR6][R48.64] ;  /* 0x0000000630307980 */ /* 0x000f68000c101d00 */
[----:B------:R-:W5:Y:S04]  /*aa20*/  LD.E.128 R60, desc[UR6][R60.64] ;  /* 0x000000063c3c7980 */ /* 0x000f68000c101d00 */
[----:B------:R-:W5:Y:S04]  /*aa30*/  LD.E.128 R56, desc[UR6][R56.64] ;  /* 0x0000000638387980 */ /* 0x000f68000c101d00 */
[----:B------:R-:W5:Y:S04]  /*aa40*/  LD.E.128 R68, desc[UR6][R68.64] ;  /* 0x0000000644447980 */ /* 0x000f68000c101d00 */
[----:B------:R-:W5:Y:S04]  /*aa50*/  LD.E.128 R64, desc[UR6][R64.64] ;  /* 0x0000000640407980 */ /* 0x000f68000c101d00 */
[----:B------:R-:W5:Y:S04]  /*aa60*/  LD.E.128 R76, desc[UR6][R76.64] ;  /* 0x000000064c4c7980 */ /* 0x000f68000c101d00 */
[----:B------:R-:W5:Y:S01]  /*aa70*/  LD.E.128 R72, desc[UR6][R72.64] ;  /* 0x0000000648487980 */ /* 0x000f62000c101d00 */
[----:B------:R-:W-:Y:S01]  /*aa80*/  UIMAD UR6, UR9, UR10, URZ ;  /* 0x0000000a090672a4 */ /* 0x000fe2000f8e023f */
[C---:B------:R-:W-:Y:S01]  /*aa90*/  VIADD R88, R16.reuse, 0x100 ;  /* 0x0000010010587836 */ /* 0x040fe20000000000 */
[----:B------:R-:W-:Y:S01]  /*aaa0*/  BSSY B1, `(.L_x_804) ;  /* 0x0000047000017945 */ /* 0x000fe20003800000 */
[----:B------:R-:W-:Y:S01]  /*aab0*/  VIADD R89, R16, 0x140 ;  /* 0x0000014010597836 */ /* 0x000fe20000000000 */
[----:B------:R-:W-:-:S02]  /*aac0*/  UIMAD UR6, UR4, UR11, UR6 ;  /* 0x0000000b040672a4 */ /* 0x000fc4000f8e0206 */
[----:B------:R-:W-:Y:S01]  /*aad0*/  IMAD.WIDE.U32 R20, R19, UR4, R20 ;  /* 0x0000000413147c25 */ /* 0x000fe2000f8e0014 */
[----:B------:R-:W-:Y:S01]  /*aae0*/  @!PT LDS RZ, [RZ] ;  /* 0x00000000fffff984 */ /* 0x000fe20000000800 */
[----:B------:R-:W-:Y:S01]  /*aaf0*/  @!PT LDS RZ, [RZ] ;  /* 0x00000000fffff984 */ /* 0x000fe20000000800 */
[----:B------:R-:W-:Y:S01]  /*ab00*/  @!PT LDS RZ, [RZ] ;  /* 0x00000000fffff984 */ /* 0x000fe20000000800 */
[----:B------:R-:W-:Y:S01]  /*ab10*/  @!PT LDS RZ, [RZ] ;  /* 0x00000000fffff984 */ /* 0x000fe20000000800 */
[----:B------:R1:W-:Y:S06]  /*ab20*/  MEMBAR.ALL.CTA ;  /* 0x0000000000007992 */ /* 0x0003ec0000008000 */
[----:B-1----:R-:W1:Y:S01]  /*ab30*/  FENCE.VIEW.ASYNC.S ;  /* 0x00000000000073c6 */ /* 0x002e620000000000 */
[----:B------:R-:W-:Y:S01]  /*ab40*/  ULDC.64 UR10, c[0x0][0xbe0] ;  /* 0x0002f800000a7ab9 */ /* 0x000fe20000000a00 */
[----:B------:R-:W-:Y:S01]  /*ab50*/  ISETP.GE.AND P0, PT, R88, UR8, PT ;  /* 0x0000000858007c0c */ /* 0x000fe2000bf06270 */
[----:B------:R-:W-:-:S02]  /*ab60*/  UIMAD UR4, UR12, UR10, URZ ;  /* 0x0000000a0c0472a4 */ /* 0x000fc4000f8e023f */
[----:B------:R-:W-:Y:S01]  /*ab70*/  MOV R83, UR10 ;  /* 0x0000000a00537c02 */ /* 0x000fe20008000f00 */
[----:B------:R-:W-:Y:S01]  /*ab80*/  VIADD R21, R21, UR6 ;  /* 0x0000000615157c36 */ /* 0x000fe20008000000 */
[----:B------:R-:W-:Y:S01]  /*ab90*/  ISETP.GE.AND P1, PT, R89, UR8, PT ;  /* 0x0000000859007c0c */ /* 0x000fe2000bf26270 */
[----:B------:R-:W-:Y:S01]  /*aba0*/  UIMAD UR6, UR39, UR11, UR4 ;  /* 0x0000000b270672a4 */ /* 0x000fe2000f8e0204 */
[----:B------:R-:W-:Y:S01]  /*abb0*/  SEL R19, RZ, 0x10, P0 ;  /* 0x00000010ff137807 */ /* 0x000fe20000000000 */
[----:B------:R-:W-:Y:S01]  /*abc0*/  IMAD.WIDE.U32 R20, R83, UR39, R20 ;  /* 0x0000002753147c25 */ /* 0x000fe2000f8e0014 */
[----:B------:R-:W-:Y:S01]  /*abd0*/  SEL R4, RZ, 0x20, P1 ;  /* 0x00000020ff047807 */ /* 0x000fe20000800000 */
[----:B------:R-:W-:Y:S02]  /*abe0*/  UIADD3 UR4, UR37, 0x38820, URZ ;  /* 0x0003882025047890 */ /* 0x000fe4000fffe03f */
[----:B-----5:R-:W-:Y:S01]  /*abf0*/  IMAD R81, R188, -0x40, R81 ;  /* 0xffffffc0bc517824 */ /* 0x020fe200078e0251 */
[----:B------:R-:W-:Y:S01]  /*ac00*/  LOP3.LUT R19, R4, R0, R19, 0xfe, !PT ;  /* 0x0000000004137212 */ /* 0x000fe200078efe13 */
[----:B------:R-:W-:Y:S01]  /*ac10*/  VIADD R21, R21, UR6 ;  /* 0x0000000615157c36 */ /* 0x000fe20008000000 */
[----:B------:R-:W-:Y:S01]  /*ac20*/  SEL R0, RZ, 0x40, P2 ;  /* 0x00000040ff007807 */ /* 0x000fe20001000000 */
[----:B------:R-:W-:Y:S01]  /*ac30*/  ULDC.64 UR6, c[0x0][0xbe8] ;  /* 0x0002fa0000067ab9 */ /* 0x000fe20000000a00 */
[----:B------:R-:W-:Y:S01]  /*ac40*/  ISETP.GE.AND P2, PT, R18, R81, PT ;  /* 0x000000511200720c */ /* 0x000fe20003f46270 */
[----:B------:R-:W-:Y:S01]  /*ac50*/  IMAD.U32 R83, RZ, RZ, UR6 ;  /* 0x00000006ff537e24 */ /* 0x000fe2000f8e00ff */
[----:B------:R-:W-:Y:S01]  /*ac60*/  UIMAD UR6, UR40, UR6, URZ ;  /* 0x00000006280672a4 */ /* 0x000fe2000f8e023f */
[----:B------:R-:W-:Y:S01]  /*ac70*/  VIADD R80, R16, 0x1c0 ;  /* 0x000001c010507836 */ /* 0x000fe20000000000 */
[----:B------:R-:W-:Y:S01]  /*ac80*/  UPRMT UR4, URZ, 0x654, UR4 ;  /* 0x000006543f047896 */ /* 0x000fe20008000004 */
[----:B------:R-:W-:Y:S01]  /*ac90*/  IMAD.WIDE.U32 R82, R83, UR38, R20 ;  /* 0x0000002653527c25 */ /* 0x000fe2000f8e0014 */
[----:B------:R-:W-:Y:S01]  /*aca0*/  UIMAD UR6, UR38, UR7, UR6 ;  /* 0x00000007260672a4 */ /* 0x000fe2000f8e0206 */
[----:B------:R-:W-:-:S02]  /*acb0*/  LOP3.LUT R0, R19, R0, RZ, 0xfc, !PT ;  /* 0x0000000013007212 */ /* 0x000fc400078efcff */
[----:B------:R-:W-:Y:S01]  /*acc0*/  ISETP.GE.AND P1, PT, R80, UR8, PT ;  /* 0x0000000850007c0c */ /* 0x000fe2000bf26270 */
[----:B------:R-:W-:Y:S01]  /*acd0*/  VIADD R4, R18, 0x20 ;  /* 0x0000002012047836 */ /* 0x000fe20000000000 */
[--C-:B------:R-:W-:Y:S02]  /*ace0*/  SHF.R.S32.HI R19, RZ, 0x1f, R18.reuse ;  /* 0x0000001fff137819 */ /* 0x100fe40000011412 */
[----:B------:R-:W-:Y:S01]  /*acf0*/  SEL R21, RZ, 0x80, P1 ;  /* 0x00000080ff157807 */ /* 0x000fe20000800000 */
[----:B-1----:R-:W-:Y:S01]  /*ad00*/  SYNCS.ARRIVE.TRANS64.RED.A1T0 RZ, [UR4], RZ ;  /* 0x000000ffffff79a7 */ /* 0x002fe20008100404 */
[----:B------:R-:W-:Y:S02]  /*ad10*/  IADD3 R87, R83, UR6, RZ ;  /* 0x0000000653577c10 */ /* 0x000fe4000fffe0ff */
[----:B------:R-:W-:Y:S01]  /*ad20*/  ISETP.GE.AND P0, PT, R4, R81, PT ;  /* 0x000000510400720c */ /* 0x000fe20003f06270 */
[----:B------:R-:W-:Y:S01]  /*ad30*/  IMAD.WIDE R80, R188, 0x40, R18 ;  /* 0x00000040bc507825 */ /* 0x000fe200078e0212 */
[----:B------:R-:W-:Y:S01]  /*ad40*/  LOP3.LUT R4, R0, R21, RZ, 0xfc, !PT ;  /* 0x0000001500047212 */ /* 0x000fe200078efcff */
[----:B0-----:R-:W-:Y:S10]  /*ad50*/  @P2 BRA `(.L_x_805) ;  /* 0x00000000006c2947 */ /* 0x001ff40003800000 */
[----:B------:R-:W-:Y:S01]  /*ad60*/  ULDC.64 UR6, c[0x0][0xbd8] ;  /* 0x0002f60000067ab9 */ /* 0x000fe20000000a00 */
[----:B------:R-:W-:Y:S01]  /*ad70*/  IMAD.MOV.U32 R20, RZ, RZ, R82 ;  /* 0x000000ffff147224 */ /* 0x000fe200078e0052 */
[----:B------:R-:W-:Y:S01]  /*ad80*/  ISETP.GE.AND P2, PT, R16, UR8, PT ;  /* 0x0000000810007c0c */ /* 0x000fe2000bf46270 */
[----:B------:R-:W-:Y:S01]  /*ad90*/  IMAD R85, R81, UR6, RZ ;  /* 0x0000000651557c24 */ /* 0x000fe2000f8e02ff */
[----:B------:R-:W-:Y:S01]  /*ada0*/  ISETP.GE.AND P3, PT, R3, UR8, PT ;  /* 0x0000000803007c0c */ /* 0x000fe2000bf66270 */
[----:B------:R-:W-:Y:S01]  /*adb0*/  IMAD.MOV.U32 R21, RZ, RZ, R87 ;  /* 0x000000ffff157224 */ /* 0x000fe200078e0057 */
[----:B------:R-:W-:Y:S01]  /*adc0*/  ULDC.64 UR10, c[0x0][0x208] ;  /* 0x00008200000a7ab9 */ /* 0x000fe20000000a00 */
[C---:B------:R-:W-:Y:S01]  /*add0*/  IMAD R85, R80.reuse, UR7, R85 ;  /* 0x0000000750557c24 */ /* 0x040fe2000f8e0255 */
[----:B------:R-:W-:Y:S01]  /*ade0*/  ISETP.GE.AND P4, PT, R89, UR8, PT ;  /* 0x0000000859007c0c */ /* 0x000fe2000bf86270 */
[----:B------:R-:W-:Y:S01]  /*adf0*/  IMAD.WIDE.U32 R20, R80, UR6, R20 ;  /* 0x0000000650147c25 */ /* 0x000fe2000f8e0014 */
[----:B------:R-:W-:Y:S01]  /*ae00*/  ULDC.64 UR6, c[0x0][0xb80] ;  /* 0x0002e00000067ab9 */ /* 0x000fe20000000a00 */
[----:B------:R-:W-:-:S02]  /*ae10*/  LOP3.LUT P5, RZ, R0, 0x40, RZ, 0xc0, !PT ;  /* 0x0000004000ff7812 */ /* 0x000fc400078ac0ff */
[----:B------:R-:W-:Y:S01]  /*ae20*/  IMAD.IADD R21, R21, 0x1, R85 ;  /* 0x0000000115157824 */ /* 0x000fe200078e0255 */
[----:B------:R-:W-:Y:S02]  /*ae30*/  LEA R84, P1, R20, UR6, 0x1 ;  /* 0x0000000614547c11 */ /* 0x000fe4000f8208ff */
[----:B------:R-:W-:Y:S02]  /*ae40*/  LOP3.LUT P6, RZ, R4, 0x80, RZ, 0xc0, !PT ;  /* 0x0000008004ff7812 */ /* 0x000fe400078cc0ff */
        /* <DEDUP_REMOVED lines=12> */
.L_x_805:
[----:B------:R-:W-:Y:S05]  /*af10*/  BSYNC B1 ;  /* 0x0000000000017941 */ /* 0x000fea0003800000 */
.L_x_804:
[----:B------:R-:W-:Y:S05]  /*af20*/  @P0 BRA `(.L_x_806) ;  /* 0x0000000c004c0947 */ /* 0x000fea0003800000 */
[----:B0-----:R-:W-:Y:S01]  /*af30*/  IADD3 R15, P0, R80, 0x20, RZ ;  /* 0x00000020500f7810 */ /* 0x001fe20007f1e0ff */
[----:B------:R-:W-:Y:S01]  /*af40*/  ULDC.64 UR6, c[0x0][0xbd8] ;  /* 0x0002f60000067ab9 */ /* 0x000fe20000000a00 */
[----:B------:R-:W-:Y:S01]  /*af50*/  IMAD.MOV.U32 R12, RZ, RZ, R82 ;  /* 0x000000ffff0c7224 */ /* 0x000fe200078e0052 */
[----:B------:R-:W-:Y:S01]  /*af60*/  ISETP.GE.AND P4, PT, R3, UR8, PT ;  /* 0x0000000803007c0c */ /* 0x000fe2000bf86270 */
[----:B------:R-:W-:Y:S01]  /*af70*/  IMAD.MOV.U32 R13, RZ, RZ, R87 ;  /* 0x000000ffff0d7224 */ /* 0x000fe200078e0057 */
[----:B------:R-:W-:Y:S01]  /*af80*/  IADD3.X R80, RZ, R81, RZ, P0, !PT ;  /* 0x00000051ff507210 */ /* 0x000fe200007fe4ff */
[----:B------:R-:W-:Y:S01]  /*af90*/  ULDC.64 UR10, c[0x0][0x208] ;  /* 0x00008200000a7ab9 */ /* 0x000fe20000000a00 */
        /* <DEDUP_REMOVED lines=13> */
[----:B------:R2:W-:Y:S01]  /*b070*/  @!P0 STG.E.128 desc[UR10][R14.64+0x280], R56 ;  /* 0x000280380e008986 */ /* 0x0005e2000c101d0a */
[----:B------:R-:W-:-:S03]  /*b080*/  LOP3.LUT P0, RZ, R4, 0x80, RZ, 0xc0, !PT ;  /* 0x0000008004ff7812 */ /* 0x000fc6000780c0ff */
[----:B------:R2:W-:Y:S04]  /*b090*/  @!P5 STG.E.128 desc[UR10][R14.64], R8 ;  /* 0x000000080e00d986 */ /* 0x0005e8000c101d0a */
[----:B------:R2:W-:Y:S04]  /*b0a0*/  @!P4 STG.E.128 desc[UR10][R14.64+0x80], R24 ;  /* 0x000080180e00c986 */ /* 0x0005e8000c101d0a */
[----:B------:R2:W-:Y:S04]  /*b0b0*/  @!P3 STG.E.128 desc[UR10][R14.64+0x100], R32 ;  /* 0x000100200e00b986 */ /* 0x0005e8000c101d0a */
[----:B------:R2:W-:Y:S04]  /*b0c0*/  @!P2 STG.E.128 desc[UR10][R14.64+0x180], R36 ;  /* 0x000180240e00a986 */ /* 0x0005e8000c101d0a */
[----:B------:R2:W-:Y:S04]  /*b0d0*/  @!P1 STG.E.128 desc[UR10][R14.64+0x200], R48 ;  /* 0x000200300e009986 */ /* 0x0005e8000c101d0a */
[----:B------:R2:W-:Y:S01]  /*b0e0*/  @P6 STG.E.128 desc[UR10][R14.64+0x300], R64 ;  /* 0x000300400e006986 */ /* 0x0005e2000c101d0a */
[----:B------:R-:W-:Y:S05]  /*b0f0*/  @!P0 BRA `(.L_x_806) ;  /* 0x0000000800d88947 */ /* 0x000fea0003800000 */
[----:B------:R-:W-:Y:S02]  /*b100*/  ULDC.64 UR6, c[0x0][0x208] ;  /* 0x0000820000067ab9 */ /* 0x000fe40000000a00 */
[----:B------:R3:W-:Y:S01]  /*b110*/  STG.E.128 desc[UR6][R14.64+0x380], R72 ;  /* 0x000380480e007986 */ /* 0x0007e2000c101d06 */
[----:B------:R-:W-:Y:S05]  /*b120*/  BRA `(.L_x_806) ;  /* 0x0000000800cc7947 */ /* 0x000fea0003800000 */
.L_x_801:
[----:B------:R-:W-:Y:S01]  /*b130*/  USHF.L.U32 UR8, UR38, 0x2, URZ ;  /* 0x0000000226087899 */ /* 0x000fe2000800063f */
[----:B------:R-:W-:Y:S01]  /*b140*/  ULDC.64 UR6, c[0x0][0xcd8] ;  /* 0x0003360000067ab9 */ /* 0x000fe20000000a00 */
[----:B------:R-:W-:Y:S01]  /*b150*/  USHF.L.U64.HI UR9, UR38, 0x2, UR40 ;  /* 0x0000000226097899 */ /* 0x000fe20008010228 */
[----:B------:R-:W-:Y:S01]  /*b160*/  IMAD.MOV.U32 R13, RZ, RZ, RZ ;  /* 0x000000ffff0d7224 */ /* 0x000fe200078e00ff */
[----:B------:R-:W-:Y:S02]  /*b170*/  UIADD3 UR4, UP1, UR8, UR6, URZ ;  /* 0x0000000608047290 */ /* 0x000fe4000ff3e03f */
[----:B------:R-:W-:Y:S02]  /*b180*/  UISETP.NE.U32.AND UP0, UPT, UR6, URZ, UPT ;  /* 0x0000003f0600728c */ /* 0x000fe4000bf05070 */
[----:B------:R-:W-:Y:S02]  /*b190*/  UIADD3.X UR6, UR9, UR7, URZ, UP1, !UPT ;  /* 0x0000000709067290 */ /* 0x000fe40008ffe43f */
[----:B------:R-:W-:Y:S01]  /*b1a0*/  UISETP.NE.AND.EX UP0, UPT, UR7, URZ, UPT, UP0 ;  /* 0x0000003f0700728c */ /* 0x000fe2000bf05300 */
[----:B------:R-:W0:Y:S01]  /*b1b0*/  LDC R3, c[0x0][0xb88] ;  /* 0x0002e200ff037b82 */ /* 0x000e220000000800 */
[----:B------:R-:W-:Y:S01]  /*b1c0*/  MOV R8, UR4 ;  /* 0x0000000400087c02 */ /* 0x000fe20008000f00 */
[----:B------:R-:W-:Y:S01]  /*b1d0*/  ULDC.64 UR10, c[0x0][0x208] ;  /* 0x00008200000a7ab9 */ /* 0x000fe20000000a00 */
[----:B------:R-:W-:Y:S01]  /*b1e0*/  IMAD.U32 R9, RZ, RZ, UR6 ;  /* 0x00000006ff097e24 */ /* 0x000fe2000f8e00ff */
[----:B------:R-:W-:Y:S01]  /*b1f0*/  ULDC.64 UR6, c[0x0][0xce0] ;  /* 0x0003380000067ab9 */ /* 0x000fe20000000a00 */
[----:B------:R-:W-:Y:S01]  /*b200*/  PLOP3.LUT P1, PT, PT, PT, UP0, 0x80, 0x0 ;  /* 0x000000000000781c */ /* 0x000fe20003f2f008 */
[----:B------:R-:W-:-:S04]  /*b210*/  UISETP.NE.U32.AND UP1, UPT, UR6, URZ, UPT ;  /* 0x0000003f0600728c */ /* 0x000fc8000bf25070 */
[----:B------:R-:W-:-:S06]  /*b220*/  UISETP.NE.AND.EX UP1, UPT, UR7, URZ, UPT, UP1 ;  /* 0x0000003f0700728c */ /* 0x000fcc000bf25310 */
[----:B------:R-:W-:Y:S01]  /*b230*/  PLOP3.LUT P2, PT, PT, PT, UP1, 0x80, 0x0 ;  /* 0x000000000000781c */ /* 0x000fe20003f4f018 */
[----:B------:R-:W-:Y:S01]  /*b240*/  VIADD R6, R16, 0x40 ;  /* 0x0000004010067836 */ /* 0x000fe20000000000 */
[----:B------:R-:W5:Y:S03]  /*b250*/  @P1 LDG.E R13, desc[UR10][R8.64] ;  /* 0x0000000a080d1981 */ /* 0x000f66000c1e1900 */
[----:B------:R-:W-:-:S04]  /*b260*/  @UP1 UIADD3 UR6, UP2, UR8, UR6, URZ ;  /* 0x0000000608061290 */ /* 0x000fc8000ff5e03f */
[----:B------:R-:W-:Y:S02]  /*b270*/  @UP1 UIADD3.X UR7, UR9, UR7, URZ, UP2, !UPT ;  /* 0x0000000709071290 */ /* 0x000fe400097fe43f */
[----:B------:R-:W-:-:S04]  /*b280*/  IMAD.U32 R10, RZ, RZ, UR6 ;  /* 0x00000006ff0a7e24 */ /* 0x000fc8000f8e00ff */
[----:B------:R-:W-:-:S05]  /*b290*/  MOV R11, UR7 ;  /* 0x00000007000b7c02 */ /* 0x000fca0008000f00 */
[----:B0-----:R0:W5:Y:S01]  /*b2a0*/  @P2 LDG.E R3, desc[UR10][R10.64] ;  /* 0x0000000a0a032981 */ /* 0x001162000c1e1900 */
[----:B------:R-:W-:Y:S01]  /*b2b0*/  ULDC UR10, c[0x0][0xb8c] ;  /* 0x0002e300000a7ab9 */ /* 0x000fe20000000800 */
[----:B------:R-:W-:Y:S01]  /*b2c0*/  VIADD R14, R16, 0x80 ;  /* 0x00000080100e7836 */ /* 0x000fe20000000000 */
[----:B------:R-:W-:Y:S01]  /*b2d0*/  ISETP.GE.AND P3, PT, R6, UR10, PT ;  /* 0x0000000a06007c0c */ /* 0x000fe2000bf66270 */
[C---:B------:R-:W-:Y:S01]  /*b2e0*/  VIADD R12, R16.reuse, 0x180 ;  /* 0x00000180100c7836 */ /* 0x040fe20000000000 */
[C---:B------:R-:W-:Y:S02]  /*b2f0*/  ISETP.GE.AND P0, PT, R16.reuse, UR10, PT ;  /* 0x0000000a10007c0c */ /* 0x040fe4000bf06270 */
[----:B------:R-:W-:Y:S02]  /*b300*/  SEL R4, RZ, 0xffffffff, P3 ;  /* 0xffffffffff047807 */ /* 0x000fe40001800000 */
[----:B------:R-:W-:Y:S02]  /*b310*/  IADD3 R20, R16, 0xc0, RZ ;  /* 0x000000c010147810 */ /* 0x000fe40007ffe0ff */
[----:B------:R-:W-:Y:S01]  /*b320*/  SEL R0, RZ, 0x1, P0 ;  /* 0x00000001ff007807 */ /* 0x000fe20000000000 */
[----:B------:R-:W-:Y:S01]  /*b330*/  IMAD.SHL.U32 R15, R4, 0x2, RZ ;  /* 0x00000002040f7824 */ /* 0x000fe200078e00ff */
[----:B------:R-:W-:-:S02]  /*b340*/  ISETP.GE.AND P4, PT, R14, UR10, PT ;  /* 0x0000000a0e007c0c */ /* 0x000fc4000bf86270 */
[----:B------:R-:W-:Y:S02]  /*b350*/  ISETP.GE.AND P5, PT, R20, UR10, PT ;  /* 0x0000000a14007c0c */ /* 0x000fe4000bfa6270 */
[----:B------:R-:W-:Y:S02]  /*b360*/  LOP3.LUT R0, R15, 0x2, R0, 0xe2, !PT ;  /* 0x000000020f007812 */ /* 0x000fe400078ee200 */
[----:B0-----:R-:W-:Y:S02]  /*b370*/  SEL R11, RZ, 0x4, P4 ;  /* 0x00000004ff0b7807 */ /* 0x001fe40002000000 */
[----:B------:R-:W-:Y:S02]  /*b380*/  SEL R4, RZ, 0x8, P5 ;  /* 0x00000008ff047807 */ /* 0x000fe40002800000 */
[----:B------:R-:W-:Y:S02]  /*b390*/  ISETP.GE.AND P0, PT, R12, UR10, PT ;  /* 0x0000000a0c007c0c */ /* 0x000fe4000bf06270 */
[----:B------:R-:W-:-:S02]  /*b3a0*/  ISETP.GE.AND P3, PT, R191, 0x40, PT ;  /* 0x00000040bf00780c */ /* 0x000fc40003f66270 */
[----:B------:R-:W-:Y:S01]  /*b3b0*/  LOP3.LUT R12, R4, R0, R11, 0xfe, !PT ;  /* 0x00000000040c7212 */ /* 0x000fe200078efe0b */
[----:B------:R-:W-:Y:S10]  /*b3c0*/  @P2 BRA `(.L_x_807) ;  /* 0x0000000000142947 */ /* 0x000ff40003800000 */
[----:B------:R-:W-:Y:S05]  /*b3d0*/  @!P1 BRA `(.L_x_807) ;  /* 0x0000000000109947 */ /* 0x000fea0003800000 */
[----:B------:R-:W-:Y:S02]  /*b3e0*/  ULDC.64 UR6, c[0x0][0x208] ;  /* 0x0000820000067ab9 */ /* 0x000fe40000000a00 */
[----:B------:R-:W2:Y:S04]  /*b3f0*/  LDG.E R0, desc[UR6][R8.64] ;  /* 0x0000000608007981 */ /* 0x000ea8000c1e1900 */
[----:B-----5:R-:W2:Y:S02]  /*b400*/  LDG.E R3, desc[UR6][R8.64+0x4] ;  /* 0x0000040608037981 */ /* 0x020ea4000c1e1900 */
[----:B--2---:R-:W-:-:S07]  /*b410*/  IMAD.IADD R3, R3, 0x1, -R0 ;  /* 0x0000000103037824 */ /* 0x004fce00078e0a00 */
.L_x_807:
        /* <DEDUP_REMOVED lines=15> */
[----:B------:R-:W-:Y:S01]  /*b510*/  ULDC.64 UR8, c[0x0][0xc70] ;  /* 0x00031c0000087ab9 */ /* 0x000fe20000000a00 */
[----:B------:R-:W-:Y:S01]  /*b520*/  ULDC.64 UR12, c[0x0][0x208] ;  /* 0x00008200000c7ab9 */ /* 0x000fe20000000a00 */
        /* <DEDUP_REMOVED lines=17> */
.L_x_809:
[----:B------:R-:W-:Y:S05]  /*b640*/  BSYNC B1 ;  /* 0x0000000000017941 */ /* 0x000fea0003800000 */
.L_x_808:
[----:B------:R-:W-:Y:S01]  /*b650*/  ULDC.64 UR8, c[0x0][0xba0] ;  /* 0x0002e80000087ab9 */ /* 0x000fe20000000a00 */
[----:B------:R-:W-:Y:S01]  /*b660*/  MOV R8, R16 ;  /* 0x0000001000087202 */ /* 0x000fe20000000f00 */
[----:B0-----:R-:W-:Y:S01]  /*b670*/  IMAD.MOV.U32 R9, RZ, RZ, R15 ;  /* 0x000000ffff097224 */ /* 0x001fe200078e000f */
[----:B------:R-:W-:Y:S01]  /*b680*/  ISETP.GE.AND P1, PT, R26, UR10, PT ;  /* 0x0000000a1a007c0c */ /* 0x000fe2000bf26270 */
[----:B------:R-:W-:Y:S01]  /*b690*/  IMAD R0, R4, UR8, RZ ;  /* 0x0000000804007c24 */ /* 0x000fe2000f8e02ff */
        /* <DEDUP_REMOVED lines=9> */
[----:B------:R-:W-:Y:S01]  /*b730*/  MOV R13, UR8 ;  /* 0x00000008000d7c02 */ /* 0x000fe20008000f00 */
[----:B------:R-:W-:Y:S01]  /*b740*/  IMAD R3, R188, -0x40, R3 ;  /* 0xffffffc0bc037824 */ /* 0x000fe200078e0203 */
[----:B------:R-:W-:Y:S01]  /*b750*/  UIMAD UR4, UR39, UR9, UR4 ;  /* 0x00000009270472a4 */ /* 0x000fe2000f8e0204 */
[----:B------:R-:W-:Y:S01]  /*b760*/  LOP3.LUT R11, R0, R12, R11, 0xfe, !PT ;  /* 0x0000000c000b7212 */ /* 0x000fe200078efe0b */
[----:B------:R-:W-:Y:S01]  /*b770*/  ULDC.64 UR6, c[0x0][0xbe8] ;  /* 0x0002fa0000067ab9 */ /* 0x000fe20000000a00 */
[----:B------:R-:W-:Y:S01]  /*b780*/  IMAD.WIDE.U32 R8, R13, UR39, R8 ;  /* 0x000000270d087c25 */ /* 0x000fe2000f8e0008 */
[----:B------:R-:W-:-:S02]  /*b790*/  SEL R0, RZ, 0x40, P0 ;  /* 0x00000040ff007807 */ /* 0x000fc40000000000 */
[----:B------:R-:W-:Y:S01]  /*b7a0*/  ISETP.GE.AND P1, PT, R18, R3, PT ;  /* 0x000000031200720c */ /* 0x000fe20003f26270 */
[----:B------:R-:W-:Y:S01]  /*b7b0*/  VIADD R9, R9, UR4 ;  /* 0x0000000409097c36 */ /* 0x000fe20008000000 */
[----:B------:R-:W-:Y:S01]  /*b7c0*/  UIMAD UR4, UR40, UR6, URZ ;  /* 0x00000006280472a4 */ /* 0x000fe2000f8e023f */
[----:B------:R-:W-:Y:S01]  /*b7d0*/  VIADD R4, R16, 0x1c0 ;  /* 0x000001c010047836 */ /* 0x000fe20000000000 */
[----:B------:R-:W-:Y:S01]  /*b7e0*/  LOP3.LUT R21, R11, R0, RZ, 0xfc, !PT ;  /* 0x000000000b157212 */ /* 0x000fe200078efcff */
[----:B------:R-:W-:Y:S01]  /*b7f0*/  IMAD.U32 R11, RZ, RZ, UR6 ;  /* 0x00000006ff0b7e24 */ /* 0x000fe2000f8e00ff */
[----:B------:R-:W-:Y:S01]  /*b800*/  UIMAD UR4, UR38, UR7, UR4 ;  /* 0x00000007260472a4 */ /* 0x000fe2000f8e0204 */
[----:B------:R-:W-:Y:S02]  /*b810*/  SHF.R.S32.HI R13, RZ, 0x1f, R18 ;  /* 0x0000001fff0d7819 */ /* 0x000fe40000011412 */
[----:B------:R-:W-:Y:S01]  /*b820*/  ISETP.GE.AND P2, PT, R4, UR10, PT ;  /* 0x0000000a04007c0c */ /* 0x000fe2000bf46270 */
[----:B------:R-:W-:Y:S01]  /*b830*/  IMAD.WIDE.U32 R10, R11, UR38, R8 ;  /* 0x000000260b0a7c25 */ /* 0x000fe2000f8e0008 */
[----:B------:R-:W-:-:S02]  /*b840*/  MOV R12, R18 ;  /* 0x00000012000c7202 */ /* 0x000fc40000000f00 */
[----:B------:R-:W-:Y:S01]  /*b850*/  SEL R0, RZ, 0x80, P2 ;  /* 0x00000080ff007807 */ /* 0x000fe20001000000 */
[----:B------:R-:W-:Y:S02]  /*b860*/  VIADD R4, R18, 0x20 ;  /* 0x0000002012047836 */ /* 0x000fe40000000000 */
[----:B------:R-:W-:Y:S01]  /*b870*/  VIADD R15, R11, UR4 ;  /* 0x000000040b0f7c36 */ /* 0x000fe20008000000 */
[----:B------:R-:W-:Y:S01]  /*b880*/  LOP3.LUT R0, R21, R0, RZ, 0xfc, !PT ;  /* 0x0000000015007212 */ /* 0x000fe200078efcff */
[----:B------:R-:W-:Y:S01]  /*b890*/  IMAD.WIDE R12, R188, 0x40, R12 ;  /* 0x00000040bc0c7825 */ /* 0x000fe200078e020c */
[----:B------:R-:W-:Y:S01]  /*b8a0*/  ISETP.GE.AND P0, PT, R4, R3, PT ;  /* 0x000000030400720c */ /* 0x000fe20003f06270 */
[----:B------:R-:W-:-:S12]  /*b8b0*/  @P1 BRA `(.L_x_811) ;  /* 0x00000000006c1947 */ /* 0x000fd80003800000 */
[----:B------:R-:W-:Y:S01]  /*b8c0*/  ULDC.64 UR6, c[0x0][0xbd8] ;  /* 0x0002f60000067ab9 */ /* 0x000fe20000000a00 */
[----:B------:R-:W-:Y:S01]  /*b8d0*/  IMAD.MOV.U32 R8, RZ, RZ, R10 ;  /* 0x000000ffff087224 */ /* 0x000fe200078e000a */
[----:B------:R-:W-:Y:S01]  /*b8e0*/  ISETP.GE.AND P6, PT, R16, UR10, PT ;  /* 0x0000000a10007c0c */ /* 0x000fe2000bfc6270 */
[----:B------:R-:W-:Y:S01]  /*b8f0*/  IMAD R3, R13, UR6, RZ ;  /* 0x000000060d037c24 */ /* 0x000fe2000f8e02ff */
[----:B------:R-:W-:Y:S01]  /*b900*/  ISETP.GE.AND P5, PT, R6, UR10, PT ;  /* 0x0000000a06007c0c */ /* 0x000fe2000bfa6270 */
[----:B------:R-:W-:Y:S01]  /*b910*/  IMAD.MOV.U32 R9, RZ, RZ, R15 ;  /* 0x000000ffff097224 */ /* 0x000fe200078e000f */
[----:B------:R-:W-:Y:S01]  /*b920*/  ULDC.64 UR8, c[0x0][0x208] ;  /* 0x0000820000087ab9 */ /* 0x000fe20000000a00 */
[----:B------:R-:W-:Y:S01]  /*b930*/  IMAD R3, R12, UR7, R3 ;  /* 0x000000070c037c24 */ /* 0x000fe2000f8e0203 */
[----:B------:R-:W-:Y:S01]  /*b940*/  ISETP.GE.AND P4, PT, R20, UR10, PT ;  /* 0x0000000a14007c0c */ /* 0x000fe2000bf86270 */
[----:B------:R-:W-:Y:S01]  /*b950*/  IMAD.WIDE.U32 R8, R12, UR6, R8 ;  /* 0x000000060c087c25 */ /* 0x000fe2000f8e0008 */
[----:B------:R-:W-:Y:S01]  /*b960*/  ULDC.64 UR6, c[0x0][0xb80] ;  /* 0x0002e00000067ab9 */ /* 0x000fe20000000a00 */
[----:B------:R-:W-:-:S02]  /*b970*/  ISETP.GE.AND P3, PT, R26, UR10, PT ;  /* 0x0000000a1a007c0c */ /* 0x000fc4000bf66270 */
[----:B------:R-:W-:Y:S02]  /*b980*/  ISETP.GE.AND P2, PT, R27, UR10, PT ;  /* 0x0000000a1b007c0c */ /* 0x000fe4000bf46270 */
[----:B------:R-:W-:Y:S02]  /*b990*/  LEA R24, P1, R8, UR6, 0x1 ;  /* 0x0000000608187c11 */ /* 0x000fe4000f8208ff */
[----:B------:R-:W-:-:S04]  /*b9a0*/  IADD3 R3, R9, R3, RZ ;  /* 0x0000000309037210 */ /* 0x000fc80007ffe0ff */
        /* <DEDUP_REMOVED lines=12> */
.L_x_811:
[----:B------:R-:W-:Y:S05]  /*ba70*/  BSYNC B1 ;  /* 0x0000000000017941 */ /* 0x000fea0003800000 */
.L_x_810:
[----:B------:R-:W-:Y:S05]  /*ba80*/  @P0 BRA `(.L_x_806) ;  /* 0x0000000000740947 */ /* 0x000fea0003800000 */
[----:B------:R-:W-:Y:S01]  /*ba90*/  IADD3 R3, P0, R12, 0x20, RZ ;  /* 0x000000200c037810 */ /* 0x000fe20007f1e0ff */
[----:B------:R-:W-:Y:S01]  /*baa0*/  ULDC.64 UR6, c[0x0][0xbd8] ;  /* 0x0002f60000067ab9 */ /* 0x000fe20000000a00 */
[----:B------:R-:W-:Y:S01]  /*bab0*/  IMAD.MOV.U32 R8, RZ, RZ, R10 ;  /* 0x000000ffff087224 */ /* 0x000fe200078e000a */
[----:B------:R-:W-:Y:S01]  /*bac0*/  ULDC.64 UR8, c[0x0][0x208] ;  /* 0x0000820000087ab9 */ /* 0x000fe20000000a00 */
[----:B------:R-:W-:Y:S01]  /*bad0*/  IMAD.MOV.U32 R9, RZ, RZ, R15 ;  /* 0x000000ffff097224 */ /* 0x000fe200078e000f */
[----:B------:R-:W-:Y:S01]  /*bae0*/  ISETP.GE.AND P1, PT, R14, UR10, PT ;  /* 0x0000000a0e007c0c */ /* 0x000fe2000bf26270 */
[----:B------:R-:W-:Y:S01]  /*baf0*/  IMAD.X R12, RZ, RZ, R13, P0 ;  /* 0x000000ffff0c7224 */ /* 0x000fe200000e060d */
        /* <DEDUP_REMOVED lines=9> */
[----:B------:R-:W-:Y:S02]  /*bb90*/  LEA R10, P3, R8, UR6, 0x1 ;  /* 0x00000006080a7c11 */ /* 0x000fe4000f8608ff */
[----:B------:R-:W-:-:S04]  /*bba0*/  IADD3 R3, R9, R3, RZ ;  /* 0x0000000309037210 */ /* 0x000fc80007ffe0ff */
        /* <DEDUP_REMOVED lines=11> */
.L_x_806:
[----:B------:R-:W-:Y:S05]  /*bc60*/  BSYNC B0 ;  /* 0x0000000000007941 */ /* 0x000fea0003800000 */
.L_x_800:
[----:B------:R-:W-:Y:S02]  /*bc70*/  ULDC UR4, c[0x0][0xd14] ;  /* 0x0003450000047ab9 */ /* 0x000fe40000000800 */
[----:B------:R-:W-:-:S13]  /*bc80*/  ISETP.GE.AND P0, PT, R7, UR4, PT ;  /* 0x0000000407007c0c */ /* 0x000fda000bf06270 */
[----:B------:R-:W-:Y:S05]  /*bc90*/  @!P0 BRA `(.L_x_812) ;  /* 0xffffff5000a48947 */ /* 0x000fea000383ffff */
[----:B------:R-:W-:Y:S05]  /*bca0*/  EXIT ;  /* 0x000000000000794d */ /* 0x000fea0003800000 */
.L_x_772:
        /* <DEDUP_REMOVED lines=9> */
[----:B------:R-:W-:Y:S01]  /*bd40*/  IMAD.MOV.U32 R0, RZ, RZ, RZ ;  /* 0x000000ffff007224 */ /* 0x000fe200078e00ff */
[----:B------:R-:W-:Y:S01]  /*bd50*/  ULDC.64 UR6, c[0x0][0x208] ;  /* 0x0000820000067ab9 */ /* 0x000fe20000000a00 */
        /* <DEDUP_REMOVED lines=9> */
[----:B------:R-:W0:Y:S01]  /*bdf0*/  S2UR UR6, SR_CTAID.X ;  /* 0x00000000000679c3 */ /* 0x000e220000002500 */
[----:B------:R-:W-:Y:S01]  /*be00*/  ISETP.GE.U32.AND P0, PT, R8, 0x2, PT ;  /* 0x000000020800780c */ /* 0x000fe20003f06070 */
[----:B------:R-:W-:Y:S01]  /*be10*/  IMAD.MOV.U32 R16, RZ, RZ, RZ ;  /* 0x000000ffff107224 */ /* 0x000fe200078e00ff */
[----:B------:R-:W-:Y:S02]  /*be20*/  LOP3.LUT R4, R4, 0xfffffffe, RZ, 0xc0, !PT ;  /* 0xfffffffe04047812 */ /* 0x000fe400078ec0ff */
[----:B------:R-:W-:-:S07]  /*be30*/  MOV R19, RZ ;  /* 0x000000ff00137202 */ /* 0x000fce0000000f00 */
[----:B------:R-:W-:-:S04]  /*be40*/  @P1 LOP3.LUT R4, R4, 0x1, RZ, 0xfc, !PT ;  /* 0x0000000104041812 */ /* 0x000fc800078efcff */
[----:B------:R-:W-:-:S04]  /*be50*/  LOP3.LUT R4, R4, 0xffffffef, RZ, 0xc0, !PT ;  /* 0xffffffef04047812 */ /* 0x000fc800078ec0ff */
[----:B------:R-:W-:-:S04]  /*be60*/  @P0 LOP3.LUT R4, R4, 0x10, RZ, 0xfc, !PT ;  /* 0x0000001004040812 */ /* 0x000fc800078efcff */
[----:B------:R-:W-:Y:S01]  /*be70*/  LOP3.LUT R4, R4, 0xfffffff7, RZ, 0xc0, !PT ;  /* 0xfffffff704047812 */ /* 0x000fe200078ec0ff */
[----:B--2---:R-:W1:Y:S02]  /*be80*/  SHFL.UP PT, R5, R0, 0x1, RZ ;  /* 0x0420000000057989 */ /* 0x004e6400000e00ff */
[----:B-1----:R-:W-:-:S05]  /*be90*/  SEL R5, R5, RZ, P1 ;  /* 0x000000ff05057207 */ /* 0x002fca0000800000 */
[----:B------:R-:W-:-:S05]  /*bea0*/  IMAD.IADD R5, R0, 0x1, R5 ;  /* 0x0000000100057824 */ /* 0x000fca00078e0205 */
[----:B------:R-:W1:Y:S02]  /*beb0*/  SHFL.UP PT, R6, R5, 0x2, RZ ;  /* 0x0440000005067989 */ /* 0x000e6400000e00ff */
[----:B-1----:R-:W-:Y:S02]  /*bec0*/  SEL R6, R6, RZ, P0 ;  /* 0x000000ff06067207 */ /* 0x002fe40000000000 */
[----:B------:R-:W-:-:S03]  /*bed0*/  ISETP.GE.U32.AND P0, PT, R8, 0x4, PT ;  /* 0x000000040800780c */ /* 0x000fc60003f06070 */
[----:B------:R-:W-:-:S05]  /*bee0*/  IMAD.IADD R6, R5, 0x1, R6 ;  /* 0x0000000105067824 */ /* 0x000fca00078e0206 */
[----:B------:R-:W1:Y:S05]  /*bef0*/  SHFL.UP PT, R7, R6, 0x4, RZ ;  /* 0x0480000006077989 */ /* 0x000e6a00000e00ff */
[----:B------:R-:W-:-:S04]  /*bf00*/  @P0 LOP3.LUT R4, R4, 0x8, RZ, 0xfc, !PT ;  /* 0x0000000804040812 */ /* 0x000fc800078efcff */
[----:B------:R-:W-:Y:S02]  /*bf10*/  LOP3.LUT R4, R4, 0xfffffffb, RZ, 0xc0, !PT ;  /* 0xfffffffb04047812 */ /* 0x000fe400078ec0ff */
[----:B-1----:R-:W-:Y:S02]  /*bf20*/  SEL R7, R7, RZ, P0 ;  /* 0x000000ff07077207 */ /* 0x002fe40000000000 */
[----:B------:R-:W-:Y:S02]  /*bf30*/  ISETP.GE.U32.AND P0, PT, R8, 0x8, PT ;  /* 0x000000080800780c */ /* 0x000fe40003f06070 */
[----:B------:R-:W-:-:S05]  /*bf40*/  IADD3 R7, R6, R7, RZ ;  /* 0x0000000706077210 */ /* 0x000fca0007ffe0ff */
[----:B------:R-:W1:Y:S06]  /*bf50*/  SHFL.UP PT, R2, R7, 0x8, RZ ;  /* 0x0500000007027989 */ /* 0x000e6c00000e00ff */
[----:B------:R-:W-:-:S04]  /*bf60*/  @P0 LOP3.LUT R4, R4, 0x4, RZ, 0xfc, !PT ;  /* 0x0000000404040812 */ /* 0x000fc800078efcff */
[----:B------:R-:W-:Y:S02]  /*bf70*/  LOP3.LUT R4, R4, 0xfffffffd, RZ, 0xc0, !PT ;  /* 0xfffffffd04047812 */ /* 0x000fe400078ec0ff */
[----:B-1----:R-:W-:Y:S02]  /*bf80*/  SEL R2, R2, RZ, P0 ;  /* 0x000000ff02027207 */ /* 0x002fe40000000000 */
[----:B------:R-:W-:-:S03]  /*bf90*/  ISETP.GE.U32.AND P0, PT, R8, 0x10, PT ;  /* 0x000000100800780c */ /* 0x000fc60003f06070 */
[----:B------:R-:W-:-:S05]  /*bfa0*/  IMAD.IADD R3, R7, 0x1, R2 ;  /* 0x0000000107037824 */ /* 0x000fca00078e0202 */
[----:B------:R-:W1:Y:S05]  /*bfb0*/  SHFL.UP PT, R2, R3, 0x10, RZ ;  /* 0x0600000003027989 */ /* 0x000e6a00000e00ff */
[----:B------:R-:W-:Y:S02]  /*bfc0*/  @P0 LOP3.LUT R4, R4, 0x2, RZ, 0xfc, !PT ;  /* 0x0000000204040812 */ /* 0x000fe400078efcff */
[----:B-1----:R-:W-:-:S05]  /*bfd0*/  SEL R2, R2, RZ, P0 ;  /* 0x000000ff02027207 */ /* 0x002fca0000000000 */
[----:B------:R-:W-:-:S05]  /*bfe0*/  IMAD.IADD R2, R3, 0x1, R2 ;  /* 0x0000000103027824 */ /* 0x000fca00078e0202 */
[----:B------:R-:W1:Y:S02]  /*bff0*/  SHFL.IDX PT, R5, R2, 0x1f, 0x1f ;  /* 0x03e01f0002057f89 */ /* 0x000e6400000e0000 */
[----:B-1----:R-:W-:-:S04]  /*c000*/  IMAD R5, R5, UR4, RZ ;  /* 0x0000000405057c24 */ /* 0x002fc8000f8e02ff */
[----:B------:R-:W-:Y:S01]  /*c010*/  IMAD.MOV.U32 R6, RZ, RZ, R5 ;  /* 0x000000ffff067224 */ /* 0x000fe200078e0005 */
[----:B0-----:R-:W-:-:S13]  /*c020*/  ISETP.GT.AND P0, PT, R5, UR6, PT ;  /* 0x0000000605007c0c */ /* 0x001fda000bf04270 */
[----:B------:R-:W-:Y:S05]  /*c030*/  @P0 BRA `(.L_x_813) ;  /* 0x0000000000c40947 */ /* 0x000fea0003800000 */
[----:B------:R-:W-:Y:S01]  /*c040*/  IMAD.MOV.U32 R5, RZ, RZ, R6 ;  /* 0x000000ffff057224 */ /* 0x000fe200078e0006 */
[----:B------:R-:W-:Y:S01]  /*c050*/  ULDC UR5, c[0x0][0xd14] ;  /* 0x0003450000057ab9 */ /* 0x000fe20000000800 */
[----:B------:R-:W-:Y:S01]  /*c060*/  IMAD.MOV.U32 R19, RZ, RZ, RZ ;  /* 0x000000ffff137224 */ /* 0x000fe200078e00ff */
[----:B------:R-:W-:Y:S01]  /*c070*/  ULDC UR7, c[0x0][0xd14] ;  /* 0x0003450000077ab9 */ /* 0x000fe20000000800 */
[----:B------:R-:W-:-:S05]  /*c080*/  ULDC UR4, c[0x0][0xd10] ;  /* 0x0003440000047ab9 */ /* 0x000fca0000000800 */
.L_x_817:
[----:B------:R-:W-:Y:S01]  /*c090*/  IADD3 R0, R19, 0x1f, RZ ;  /* 0x0000001f13007810 */ /* 0x000fe20007ffe0ff */
[----:B------:R-:W-:-:S03]  /*c0a0*/  IMAD.U32 R19, RZ, RZ, UR7 ;  /* 0x00000007ff137e24 */ /* 0x000fc6000f8e00ff */
[----:B------:R-:W-:-:S13]  /*c0b0*/  ISETP.GE.AND P0, PT, R0, UR5, PT ;  /* 0x0000000500007c0c */ /* 0x000fda000bf06270 */
[----:B------:R-:W-:Y:S05]  /*c0c0*/  @P0 BRA `(.L_x_814) ;  /* 0x0000000400440947 */ /* 0x000fea0003800000 */
[----:B------:R-:W0:Y:S01]  /*c0d0*/  S2R R2, SR_TID.X ;  /* 0x0000000000027919 */ /* 0x000e220000002100 */
[----:B------:R-:W-:Y:S01]  /*c0e0*/  IMAD.MOV.U32 R19, RZ, RZ, R0 ;  /* 0x000000ffff137224 */ /* 0x000fe200078e0000 */
[----:B------:R-:W-:Y:S01]  /*c0f0*/  BSSY B0, `(.L_x_815) ;  /* 0x000000b000007945 */ /* 0x000fe20003800000 */
[----:B------:R-:W-:Y:S02]  /*c100*/  MOV R0, RZ ;  /* 0x000000ff00007202 */ /* 0x000fe40000000f00 */
[----:B0-----:R-:W-:-:S04]  /*c110*/  LOP3.LUT R8, R2, 0x1f, RZ, 0xc0, !PT ;  /* 0x0000001f02087812 */ /* 0x001fc800078ec0ff */
[C---:B------:R-:W-:Y:S01]  /*c120*/  ISETP.NE.AND P1, PT, R8.reuse, 0x1f, PT ;  /* 0x0000001f0800780c */ /* 0x040fe20003f25270 */
[----:B------:R-:W-:-:S05]  /*c130*/  IMAD.IADD R7, R8, 0x1, R19 ;  /* 0x0000000108077824 */ /* 0x000fca00078e0213 */
[----:B------:R-:W-:-:S13]  /*c140*/  ISETP.GE.OR P0, PT, R7, UR5, !P1 ;  /* 0x0000000507007c0c */ /* 0x000fda000cf06670 */
[----:B------:R-:W-:Y:S05]  /*c150*/  @P0 BRA `(.L_x_816) ;  /* 0x0000000000100947 */ /* 0x000fea0003800000 */
[----:B------:R-:W0:Y:S01]  /*c160*/  LDC.64 R2, c[0x0][0xd58] ;  /* 0x00035600ff027b82 */ /* 0x000e220000000a00 */
[----:B------:R-:W-:Y:S01]  /*c170*/  ULDC.64 UR8, c[0x0][0x208] ;  /* 0x0000820000087ab9 */ /* 0x000fe20000000a00 */
[----:B0-----:R-:W-:-:S05]  /*c180*/  IMAD.WIDE R2, R7, 0x4, R2 ;  /* 0x0000000407027825 */ /* 0x001fca00078e0202 */
[----:B------:R0:W5:Y:S02]  /*c190*/  LDG.E R0, desc[UR8][R2.64] ;  /* 0x0000000802007981 */ /* 0x000164000c1e1900 */
.L_x_816:
[----:B------:R-:W-:Y:S05]  /*c1a0*/  BSYNC B0 ;  /* 0x0000000000007941 */ /* 0x000fea0003800000 */
.L_x_815:
[----:B0----5:R-:W0:Y:S01]  /*c1b0*/  SHFL.UP PT, R2, R0, 0x1, RZ ;  /* 0x0420000000027989 */ /* 0x021e2200000e00ff */
[C---:B------:R-:W-:Y:S02]  /*c1c0*/  ISETP.NE.AND P0, PT, R8.reuse, RZ, PT ;  /* 0x000000ff0800720c */ /* 0x040fe40003f05270 */
[----:B------:R-:W-:Y:S02]  /*c1d0*/  ISETP.GE.U32.AND P1, PT, R8, 0x2, PT ;  /* 0x000000020800780c */ /* 0x000fe40003f26070 */
        /* <DEDUP_REMOVED lines=22> */
[----:B------:R-:W-:-:S07]  /*c340*/  IMAD.MOV.U32 R2, RZ, RZ, R9 ;  /* 0x000000ffff027224 */ /* 0x000fce00078e0009 */
.L_x_813:
[----:B------:R-:W-:-:S05]  /*c350*/  IADD3 R7, -R6, R5, RZ ;  /* 0x0000000506077210 */ /* 0x000fca0007ffe1ff */
        /* <DEDUP_REMOVED lines=11> */
[----:B0-----:R-:W-:Y:S01]  /*c410*/  IMAD.MOV R11, RZ, RZ, -R3 ;  /* 0x000000ffff0b7224 */ /* 0x001fe200078e0a03 */
[----:B------:R-:W-:Y:S06]  /*c420*/  @!P0 BRA `(.L_x_818) ;  /* 0x0000000000088947 */ /* 0x000fec0003800000 */
[----:B------:R-:W-:-:S05]  /*c430*/  VIADD R9, R5, 0xffffffff ;  /* 0xffffffff05097836 */ /* 0x000fca0000000000 */
[----:B------:R0:W1:Y:S02]  /*c440*/  SHFL.IDX PT, R16, R2, R9, 0x1f ;  /* 0x00001f0902107589 */ /* 0x00006400000e0000 */
.L_x_818:
[----:B-1----:R-:W-:Y:S01]  /*c450*/  IMAD R16, R16, UR4, R7 ;  /* 0x0000000410107c24 */ /* 0x002fe2000f8e0207 */
[----:B0-----:R-:W-:Y:S01]  /*c460*/  MOV R2, RZ ;  /* 0x000000ff00027202 */ /* 0x001fe20000000f00 */
[----:B------:R-:W-:Y:S02]  /*c470*/  IMAD R7, R11, R6, RZ ;  /* 0x000000060b077224 */ /* 0x000fe400078e02ff */
[----:B------:R-:W-:Y:S01]  /*c480*/  IMAD.IADD R19, R5, 0x1, R19 ;  /* 0x0000000105137824 */ /* 0x000fe200078e0213 */
[----:B------:R-:W-:Y:S01]  /*c490*/  IADD3 R9, -R16, UR6, RZ ;  /* 0x0000000610097c10 */ /* 0x000fe2000fffe1ff */
[----:B------:R-:W-:Y:S01]  /*c4a0*/  IMAD.HI.U32 R2, R3, R7, R2 ;  /* 0x0000000703027227 */ /* 0x000fe200078e0002 */
[----:B------:R-:W-:Y:S02]  /*c4b0*/  IABS R7, R0 ;  /* 0x0000000000077213 */ /* 0x000fe40000000000 */
[----:B------:R-:W-:-:S03]  /*c4c0*/  IABS R3, R9 ;  /* 0x0000000900037213 */ /* 0x000fc60000000000 */
[----:B------:R-:W-:Y:S02]  /*c4d0*/  IMAD.MOV R7, RZ, RZ, -R7 ;  /* 0x000000ffff077224 */ /* 0x000fe400078e0a07 */
        /* <DEDUP_REMOVED lines=16> */
.L_x_814:
[----:B------:R-:W-:Y:S02]  /*c5e0*/  IMAD.MOV.U32 R17, RZ, RZ, RZ ;  /* 0x000000ffff117224 */ /* 0x000fe400078e00ff */
[----:B------:R-:W-:Y:S02]  /*c5f0*/  IMAD.U32 R16, RZ, RZ, UR6 ;  /* 0x00000006ff107e24 */ /* 0x000fe4000f8e00ff */
[----:B------:R-:W-:-:S07]  /*c600*/  IMAD.MOV.U32 R18, RZ, RZ, RZ ;  /* 0x000000ffff127224 */ /* 0x000fce00078e00ff */
.L_x_819:
[----:B------:R-:W0:Y:S01]  /*c610*/  S2R R0, SR_TID.X ;  /* 0x0000000000007919 */ /* 0x000e220000002100 */
[----:B------:R-:W-:Y:S01]  /*c620*/  UMOV UR4, URZ ;  /* 0x0000003f00047c82 */ /* 0x000fe20008000000 */
[----:B------:R-:W-:Y:S01]  /*c630*/  STL [R1], RZ ;  /* 0x000000ff01007387 */ /* 0x000fe20000100800 */
[----:B0-----:R-:W-:-:S04]  /*c640*/  LOP3.LUT R0, R0, 0x1f, RZ, 0xc0, !PT ;  /* 0x0000001f00007812 */ /* 0x001fc800078ec0ff */
[----:B------:R-:W-:-:S13]  /*c650*/  ISETP.NE.AND P0, PT, R0, RZ, PT ;  /* 0x000000ff0000720c */ /* 0x000fda0003f05270 */
[----:B------:R-:W0:Y:S01]  /*c660*/  @!P0 S2R R3, SR_CgaCtaId ;  /* 0x0000000000038919 */ /* 0x000e220000008800 */
[----:B------:R-:W-:-:S04]  /*c670*/  @!P0 MOV R0, 0x400 ;  /* 0x0000040000008802 */ /* 0x000fc80000000f00 */
[----:B0-----:R-:W-:-:S05]  /*c680*/  @!P0 LEA R0, R3, R0, 0x18 ;  /* 0x0000000003008211 */ /* 0x001fca00078ec0ff */
[----:B------:R0:W-:Y:S01]  /*c690*/  @!P0 STS.128 [R0+0x388d0], R16 ;  /* 0x0388d01000008388 */ /* 0x0001e20000000c00 */
[----:B------:R-:W-:Y:S06]  /*c6a0*/  BAR.ARV 0x5, 0x120 ;  /* 0x0144800000007b1d */ /* 0x000fec0000002000 */
[----:B------:R-:W-:Y:S02]  /*c6b0*/  ISETP.GE.AND P0, PT, R19, UR5, PT ;  /* 0x0000000513007c0c */ /* 0x000fe4000bf06270 */
[----:B0-----:R-:W-:-:S05]  /*c6c0*/  MOV R0, 0x1 ;  /* 0x0000000100007802 */ /* 0x001fca0000000f00 */
[----:B------:R0:W-:Y:S02]  /*c6d0*/  STL [R1+0x4], R0 ;  /* 0x0000040001007387 */ /* 0x0001e40000100800 */
[----:B0-----:R-:W-:-:S05]  /*c6e0*/  IMAD.U32 R0, RZ, RZ, UR4 ;  /* 0x00000004ff007e24 */ /* 0x001fca000f8e00ff */
[----:B------:R0:W-:Y:S01]  /*c6f0*/  STL [R1+0x2c], R0 ;  /* 0x00002c0001007387 */ /* 0x0001e20000100800 */
[----:B------:R-:W-:Y:S05]  /*c700*/  @P0 BRA `(.L_x_820) ;  /* 0x0000004000c00947 */ /* 0x000fea0003800000 */
[----:B------:R-:W-:Y:S01]  /*c710*/  ULDC UR4, c[0x0][0xc] ;  /* 0x0000030000047ab9 */ /* 0x000fe20000000800 */
[----:B------:R-:W-:Y:S01]  /*c720*/  IMAD.MOV.U32 R2, RZ, RZ, 0x1 ;  /* 0x00000001ff027424 */ /* 0x000fe200078e00ff */
[----:B------:R-:W-:Y:S01]  /*c730*/  ULDC.64 UR54, c[0x0][0x198] ;  /* 0x0000660000367ab9 */ /* 0x000fe20000000a00 */
[----:B0-----:R-:W-:Y:S01]  /*c740*/  IMAD.U32 R0, RZ, RZ, UR4 ;  /* 0x00000004ff007e24 */ /* 0x001fe2000f8e00ff */
[----:B------:R-:W-:Y:S02]  /*c750*/  UMOV UR4, URZ ;  /* 0x0000003f00047c82 */ /* 0x000fe40008000000 */
[----:B------:R-:W-:Y:S04]  /*c760*/  STL [R1+0x4], R2 ;  /* 0x0000040201007387 */ /* 0x000fe80000100800 */
[----:B------:R-:W-:Y:S04]  /*c770*/  STL [R1], RZ ;  /* 0x000000ff01007387 */ /* 0x000fe80000100800 */
[----:B------:R0:W-:Y:S02]  /*c780*/  STL [R1+0x30], R0 ;  /* 0x0000300001007387 */ /* 0x0001e40000100800 */
[----:B0-----:R-:W-:-:S05]  /*c790*/  MOV R0, UR4 ;  /* 0x0000000400007c02 */ /* 0x001fca0008000f00 */
[----:B------:R0:W-:Y:S02]  /*c7a0*/  STL [R1+0x2c], R0 ;  /* 0x00002c0001007387 */ /* 0x0001e40000100800 */
.L_x_884:
[----:B-1-3--:R-:W1:Y:S01]  /*c7b0*/  LDC.64 R2, c[0x0][0xd60] ;  /* 0x00035800ff027b82 */ /* 0x00ae620000000a00 */
[----:B------:R-:W-:Y:S01]  /*c7c0*/  ULDC.64 UR4, c[0x0][0x208] ;  /* 0x0000820000047ab9 */ /* 0x000fe20000000a00 */
[----:B-1----:R-:W-:-:S05]  /*c7d0*/  IMAD.WIDE R2, R19, 0x4, R2 ;  /* 0x0000000413027825 */ /* 0x002fca00078e0202 */
[----:B--2---:R-:W2:Y:S01]  /*c7e0*/  LDG.E R5, desc[UR4][R2.64] ;  /* 0x0000000402057981 */ /* 0x004ea2000c1e1900 */
[----:B------:R-:W-:Y:S05]  /*c7f0*/  YIELD ;  /* 0x0000000000007946 */ /* 0x000fea0003800000 */
[----:B------:R-:W-:Y:S01]  /*c800*/  ULDC.64 UR4, c[0x0][0xb20] ;  /* 0x0002c80000047ab9 */ /* 0x000fe20000000a00 */
[----:B0-----:R-:W-:Y:S01]  /*c810*/  IMAD.MOV.U32 R0, RZ, RZ, RZ ;  /* 0x000000ffff007224 */ /* 0x001fe200078e00ff */
[----:B------:R-:W-:Y:S01]  /*c820*/  ISETP.NE.U32.AND P0, PT, RZ, UR4, PT ;  /* 0x00000004ff007c0c */ /* 0x000fe2000bf05070 */
[----:B------:R-:W-:-:S03]  /*c830*/  ULDC.64 UR6, c[0x0][0x208] ;  /* 0x0000820000067ab9 */ /* 0x000fc60000000a00 */
        /* <DEDUP_REMOVED lines=41> */
[----:B------:R-:W-:Y:S02]  /*cad0*/  ULDC.64 UR4, c[0x0][0x208] ;  /* 0x0000820000047ab9 */ /* 0x000fe40000000a00 */
[----:B-----5:R-:W2:Y:S04]  /*cae0*/  LDG.E R6, desc[UR4][R2.64] ;  /* 0x0000000402067981 */ /* 0x020ea8000c1e1900 */
[----:B-1----:R-:W2:Y:S02]  /*caf0*/  LDG.E R5, desc[UR4][R2.64+0x4] ;  /* 0x0000040402057981 */ /* 0x002ea4000c1e1900 */
[----:B--2---:R-:W-:-:S07]  /*cb00*/  IMAD.IADD R6, R5, 0x1, -R6 ;  /* 0x0000000105067824 */ /* 0x004fce00078e0a06 */
.L_x_821:
        /* <DEDUP_REMOVED lines=16> */
[----:B------:R-:W2:Y:S01]  /*cc10*/  LDL R2, [R1+0x30] ;  /* 0x0000300001027983 */ /* 0x000ea20000100800 */
[----:B------:R-:W-:Y:S01]  /*cc20*/  VOTEU.ANY UR4, UPT, PT ;  /* 0x0000000000047886 */ /* 0x000fe200038e0100 */
[----:B------:R-:W-:Y:S01]  /*cc30*/  ULDC.64 UR6, c[0x0][0x208] ;  /* 0x0000820000067ab9 */ /* 0x000fe20000000a00 */
[----:B0-----:R-:W0:Y:S01]  /*cc40*/  FLO.U32 R0, UR4 ;  /* 0x0000000400007d00 */ /* 0x001e2200080e0000 */
[----:B------:R-:W0:Y:S07]  /*cc50*/  S2R R7, SR_LANEID ;  /* 0x0000000000077919 */ /* 0x000e2e0000000000 */
[----:B------:R-:W1:Y:S01]  /*cc60*/  POPC R5, UR4 ;  /* 0x0000000400057d09 */ /* 0x000e620008000000 */
[----:B0-----:R-:W-:-:S02]  /*cc70*/  ISETP.EQ.U32.AND P0, PT, R0, R7, PT ;  /* 0x000000070000720c */ /* 0x001fc40003f02070 */
[----:B--2---:R-:W-:Y:S02]  /*cc80*/  R2UR UR5, R2 ;  /* 0x00000000020572ca */ /* 0x004fe400000e0000 */
[----:B------:R-:W1:Y:S09]  /*cc90*/  LDC.64 R2, c[0x0][0xd38] ;  /* 0x00034e00ff027b82 */ /* 0x000e720000000a00 */
[----:B-1----:R-:W2:Y:S01]  /*cca0*/  @P0 ATOMG.E.ADD.STRONG.GPU PT, R3, desc[UR6][R2.64], R5 ;  /* 0x00000005020309a8 */ /* 0x002ea200081ee1c6 */
[----:B------:R-:W0:Y:S02]  /*ccb0*/  S2R R4, SR_LTMASK ;  /* 0x0000000000047919 */ /* 0x000e240000003900 */
[----:B0-----:R-:W-:-:S04]  /*ccc0*/  LOP3.LUT R4, R4, UR4, RZ, 0xc0, !PT ;  /* 0x0000000404047c12 */ /* 0x001fc8000f8ec0ff */
[----:B------:R-:W0:Y:S01]  /*ccd0*/  POPC R7, R4 ;  /* 0x0000000400077309 */ /* 0x000e220000000000 */
[----:B--2---:R-:W0:Y:S02]  /*cce0*/  SHFL.IDX PT, R0, R3, R0, 0x1f ;  /* 0x00001f0003007589 */ /* 0x004e2400000e0000 */
[----:B0-----:R-:W-:Y:S01]  /*ccf0*/  IADD3 R16, R0, UR5, R7 ;  /* 0x0000000500107c10 */ /* 0x001fe2000fffe007 */
[----:B------:R-:W-:Y:S06]  /*cd00*/  BRA `(.L_x_824) ;  /* 0x0000003000c07947 */ /* 0x000fec0003800000 */
.L_x_823:
        /* <DEDUP_REMOVED lines=23> */
.L_x_825:
        /* <DEDUP_REMOVED lines=20> */
.L_x_827:
        /* <DEDUP_REMOVED lines=16> */
.L_x_826:
[----:B------:R-:W2:Y:S01]  /*d0c0*/  LDL.LU R2, [R1+0x18] ;  /* 0x0000180001027983 */ /* 0x000ea20000300800 */
[----:B------:R-:W-:Y:S01]  /*d0d0*/  ULDC.64 UR4, c[0x0][0xaf0] ;  /* 0x0002bc0000047ab9 */ /* 0x000fe20000000a00 */
[----:B------:R-:W0:Y:S02]  /*d0e0*/  LDC R4, c[0x0][0x428] ;  /* 0x00010a00ff047b82 */ /* 0x000e240000000800 */
[----:B------:R-:W3:Y:S04]  /*d0f0*/  LDL.LU R0, [R1+0x1c] ;  /* 0x00001c0001007983 */ /* 0x000ee80000300800 */
[----:B------:R-:W4:Y:S04]  /*d100*/  LDL.LU R6, [R1+0x10] ;  /* 0x0000100001067983 */ /* 0x000f280000300800 */
[----:B------:R-:W4:Y:S01]  /*d110*/  LDL.LU R7, [R1+0x28] ;  /* 0x0000280001077983 */ /* 0x000f220000300800 */
[----:B------:R-:W-:Y:S01]  /*d120*/  ISETP.NE.U32.AND P0, PT, RZ, UR4, PT ;  /* 0x00000004ff007c0c */ /* 0x000fe2000bf05070 */
[----:B------:R-:W-:-:S03]  /*d130*/  ULDC.64 UR6, c[0x0][0x208] ;  /* 0x0000820000067ab9 */ /* 0x000fc60000000a00 */
[----:B------:R-:W-:Y:S01]  /*d140*/  ISETP.NE.AND.EX P0, PT, RZ, UR5, PT, P0 ;  /* 0x00000005ff007c0c */ /* 0x000fe2000bf05300 */
[----:B------:R-:W1:Y:S02]  /*d150*/  S2R R8, SR_TID.X ;  /* 0x0000000000087919 */ /* 0x000e640000002100 */
[----:B-1----:R-:W-:-:S04]  /*d160*/  LOP3.LUT R8, R8, 0x1f, RZ, 0xc0, !PT ;  /* 0x0000001f08087812 */ /* 0x002fc800078ec0ff */
        /* <DEDUP_REMOVED lines=8> */
[----:B----4-:R-:W-:-:S06]  /*d1f0*/  IMAD.MOV.U32 R0, RZ, RZ, R6 ;  /* 0x000000ffff007224 */ /* 0x010fcc00078e0006 */
[----:B------:R1:W5:Y:S01]  /*d200*/  @P0 LDG.E R0, desc[UR6][R2.64] ;  /* 0x0000000602000981 */ /* 0x000362000c1e1900 */
[----:B0-----:R-:W-:Y:S01]  /*d210*/  ISETP.NE.AND P0, PT, R4, 0x1, PT ;  /* 0x000000010400780c */ /* 0x001fe20003f05270 */
[----:B------:R-:W-:Y:S01]  /*d220*/  IMAD R17, R17, 0x40, R7 ;  /* 0x0000004011117824 */ /* 0x000fe200078e0207 */
[----:B------:R-:W-:Y:S02]  /*d230*/  MOV R4, R18 ;  /* 0x0000001200047202 */ /* 0x000fe40000000f00 */
[----:B------:R-:W-:-:S09]  /*d240*/  PLOP3.LUT P1, PT, P6, PT, PT, 0x8, 0x0 ;  /* 0x000000000000781c */ /* 0x000fd2000372e170 */
[----:B------:R-:W0:Y:S08]  /*d250*/  @P0 LDC R5, c[0x0][0x42c] ;  /* 0x00010b00ff050b82 */ /* 0x000e300000000800 */
[----:B-1----:R-:W1:Y:S01]  /*d260*/  @P0 LDC R2, c[0x0][0x430] ;  /* 0x00010c00ff020b82 */ /* 0x002e620000000800 */
[----:B0-----:R-:W-:-:S05]  /*d270*/  @P0 IMAD.HI.U32 R3, R18, R5, RZ ;  /* 0x0000000512030227 */ /* 0x001fca00078e00ff */
[----:B-1----:R-:W-:Y:S02]  /*d280*/  @P0 SHF.R.U32.HI R4, RZ, R2, R3 ;  /* 0x00000002ff040219 */ /* 0x002fe40000011603 */
[----:B------:R-:W-:-:S04]  /*d290*/  ISETP.NE.U32.AND P0, PT, RZ, UR4, PT ;  /* 0x00000004ff007c0c */ /* 0x000fc8000bf05070 */
[----:B------:R-:W-:-:S04]  /*d2a0*/  ISETP.NE.AND.EX P0, PT, RZ, UR5, PT, P0 ;  /* 0x00000005ff007c0c */ /* 0x000fc8000bf05300 */
[----:B------:R-:W-:-:S09]  /*d2b0*/  SEL R6, R6, RZ, !P0 ;  /* 0x000000ff06067207 */ /* 0x000fd20004000000 */
.L_x_828:
        /* <DEDUP_REMOVED lines=17> */
.L_x_898:
[----:B------:R-:W2:Y:S01]  /*d3d0*/  LDL R8, [R1+0x14] ;  /* 0x0000140001087983 */ /* 0x000ea20000100800 */
[----:B------:R-:W-:Y:S01]  /*d3e0*/  UMOV UR4, 0xffffffff ;  /* 0xffffffff00047882 */ /* 0x000fe20000000000 */
[----:B------:R-:W-:Y:S01]  /*d3f0*/  SHF.R.S32.HI R5, RZ, 0x1f, R0 ;  /* 0x0000001fff057819 */ /* 0x000fe20000011400 */
[----:B--2---:R-:W-:Y:S01]  /*d400*/  VIADD R9, R8, 0xffffffff ;  /* 0xffffffff08097836 */ /* 0x004fe20000000000 */
[----:B------:R-:W-:Y:S06]  /*d410*/  BRA.DIV UR4, `(.L_x_830) ;  /* 0x0000003e04107947 */ /* 0x000fec000b800000 */
[----:B------:R-:W-:-:S13]  /*d420*/  ELECT P6, URZ, PT ;  /* 0x00000000003f782f */ /* 0x000fda00038c0000 */
.L_x_901:
        /* <DEDUP_REMOVED lines=25> */
.L_x_832:
        /* <DEDUP_REMOVED lines=9> */
.L_x_902:
        /* <DEDUP_REMOVED lines=11> */
.L_x_834:
        /* <DEDUP_REMOVED lines=23> */
.L_x_831:
[----:B------:R-:W0:Y:S01]  /*d870*/  S2R R12, SR_CgaCtaId ;  /* 0x00000000000c7919 */ /* 0x000e220000008800 */
[----:B------:R-:W-:Y:S05]  /*d880*/  WARPSYNC.ALL ;  /* 0x0000000000007948 */ /* 0x000fea0003800000 */
[----:B------:R-:W-:Y:S01]  /*d890*/  BAR.SYNC.DEFER_BLOCKING 0x8, 0xa0 ;  /* 0x0202800000007b1d */ /* 0x000fe20000010000 */
[----:B------:R-:W-:Y:S02]  /*d8a0*/  ELECT P0, URZ, PT ;  /* 0x00000000003f782f */ /* 0x000fe40003800000 */
[----:B------:R-:W-:-:S03]  /*d8b0*/  MOV R11, 0x400 ;  /* 0x00000400000b7802 */ /* 0x000fc60000000f00 */
[----:B------:R-:W-:Y:S01]  /*d8c0*/  BSSY B0, `(.L_x_835) ;  /* 0x000004c000007945 */ /* 0x000fe20003800000 */
[----:B0-----:R-:W-:-:S07]  /*d8d0*/  LEA R11, R12, R11, 0x18 ;  /* 0x0000000b0c0b7211 */ /* 0x001fce00078ec0ff */
[----:B------:R-:W-:Y:S05]  /*d8e0*/  @!P0 BRA `(.L_x_836) ;  /* 0x0000000400248947 */ /* 0x000fea0003800000 */
[----:B------:R-:W-:Y:S01]  /*d8f0*/  R2UR UR16, R11 ;  /* 0x000000000b1072ca */ /* 0x000fe200000e0000 */
[----:B------:R-:W-:Y:S01]  /*d900*/  UIADD3 UR14, UP0, UR54, 0x270, URZ ;  /* 0x00000270360e7890 */ /* 0x000fe2000ff1e03f */
[----:B------:R-:W-:Y:S01]  /*d910*/  R2UR UR11, R17 ;  /* 0x00000000110b72ca */ /* 0x000fe200000e0000 */
[----:B------:R-:W-:Y:S01]  /*d920*/  UMOV UR6, 0x0 ;  /* 0x0000000000067882 */ /* 0x000fe20000000000 */
[----:B------:R-:W-:Y:S01]  /*d930*/  R2UR UR12, R18 ;  /* 0x00000000120c72ca */ /* 0x000fe200000e0000 */
[----:B------:R-:W-:Y:S01]  /*d940*/  UIADD3.X UR15, URZ, UR55, URZ, UP0, !UPT ;  /* 0x000000373f0f7290 */ /* 0x000fe200087fe43f */
[----:B------:R-:W-:Y:S01]  /*d950*/  R2UR UR13, R6 ;  /* 0x00000000060d72ca */ /* 0x000fe200000e0000 */
[----:B------:R-:W-:Y:S01]  /*d960*/  IMAD.MOV.U32 R6, RZ, RZ, 0x2000 ;  /* 0x00002000ff067424 */ /* 0x000fe200078e00ff */
[----:B------:R-:W-:Y:S01]  /*d970*/  UIADD3 UR4, UP0, UR54, 0x770, URZ ;  /* 0x0000077036047890 */ /* 0x000fe2000ff1e03f */
[----:B------:R-:W-:Y:S01]  /*d980*/  MOV R8, UR46 ;  /* 0x0000002e00087c02 */ /* 0x000fe20008000f00 */
[----:B------:R-:W-:Y:S01]  /*d990*/  UMOV UR7, 0x12f00000 ;  /* 0x12f0000000077882 */ /* 0x000fe20000000000 */
[----:B------:R-:W-:Y:S01]  /*d9a0*/  UMOV UR10, URZ ;  /* 0x0000003f000a7c82 */ /* 0x000fe20008000000 */
[----:B------:R0:W-:Y:S01]  /*d9b0*/  SYNCS.ARRIVE.TRANS64 RZ, [R11+URZ+0x38800], R6 ;  /* 0x038800060bff79a7 */ /* 0x0001e2000800003f */
[----:B------:R-:W-:Y:S01]  /*d9c0*/  UIADD3 UR8, UR16, 0x20400, URZ ;  /* 0x0002040010087890 */ /* 0x000fe2000fffe03f */
[----:B------:R-:W-:Y:S01]  /*d9d0*/  R2UR UR46, R8 ;  /* 0x00000000082e72ca */ /* 0x000fe200000e0000 */
[----:B------:R-:W-:-:S02]  /*d9e0*/  UIADD3 UR9, UR16, 0x38800, URZ ;  /* 0x0003880010097890 */ /* 0x000fc4000fffe03f */
[----:B------:R-:W-:Y:S02]  /*d9f0*/  UIADD3.X UR5, URZ, UR55, URZ, UP0, !UPT ;  /* 0x000000373f057290 */ /* 0x000fe400087fe43f */
[----:B------:R-:W-:Y:S01]  /*da00*/  UIADD3 UR40, UR16, 0x28400, URZ ;  /* 0x0002840010287890 */ /* 0x000fe2000fffe03f */
[----:B------:R-:W-:Y:S01]  /*da10*/  UMOV UR42, 0x100 ;  /* 0x00000100002a7882 */ /* 0x000fe20000000000 */
[----:B0-----:R-:W-:Y:S01]  /*da20*/  IMAD.MOV.U32 R6, RZ, RZ, 0x10000 ;  /* 0x00010000ff067424 */ /* 0x001fe200078e00ff */
[----:B------:R-:W-:Y:S02]  /*da30*/  MOV R10, UR42 ;  /* 0x0000002a000a7c02 */ /* 0x000fe40008000f00 */
[----:B------:R0:W-:Y:S01]  /*da40*/  UTMALDG.4D [UR8], [UR14], desc[UR6] ;  /* 0x000006080e0075b4 */ /* 0x0001e20008019000 */
[----:B------:R-:W-:Y:S01]  /*da50*/  UMOV UR42, 0x40 ;  /* 0x00000040002a7882 */ /* 0x000fe20000000000 */
[----:B------:R-:W-:Y:S01]  /*da60*/  UMOV UR43, UR11 ;  /* 0x0000000b002b7c82 */ /* 0x000fe20008000000 */
[----:B------:R-:W-:Y:S01]  /*da70*/  UMOV UR44, UR12 ;  /* 0x0000000c002c7c82 */ /* 0x000fe20008000000 */
        /* <DEDUP_REMOVED lines=18> */
[----:B0-----:R-:W-:Y:S01]  /*dba0*/  UIADD3 UR8, UR16, 0x26400, URZ ;  /* 0x0002640010087890 */ /* 0x001fe2000fffe03f */
[----:B-1----:R-:W-:Y:S01]  /*dbb0*/  MOV R6, UR47 ;  /* 0x0000002f00067c02 */ /* 0x002fe20008000f00 */
[----:B------:R-:W-:Y:S01]  /*dbc0*/  UIADD3 UR9, UR16, 0x38810, URZ ;  /* 0x0003881010097890 */ /* 0x000fe2000fffe03f */
[----:B------:R-:W-:Y:S01]  /*dbd0*/  UMOV UR26, 0x180 ;  /* 0x00000180001a7882 */ /* 0x000fe20000000000 */
[----:B------:R-:W-:Y:S01]  /*dbe0*/  UMOV UR27, UR11 ;  /* 0x0000000b001b7c82 */ /* 0x000fe20008000000 */
[----:B------:R-:W-:Y:S01]  /*dbf0*/  UMOV UR28, UR12 ;  /* 0x0000000c001c7c82 */ /* 0x000fe20008000000 */
[----:B------:R-:W-:Y:S01]  /*dc00*/  UMOV UR29, UR13 ;  /* 0x0000000d001d7c82 */ /* 0x000fe20008000000 */
[----:B------:R-:W-:-:S02]  /*dc10*/  UMOV UR18, 0x1c0 ;  /* 0x000001c000127882 */ /* 0x000fc40000000000 */
[----:B------:R-:W-:Y:S01]  /*dc20*/  UMOV UR41, UR9 ;  /* 0x0000000900297c82 */ /* 0x000fe20008000000 */
[----:B------:R-:W-:Y:S01]  /*dc30*/  UMOV UR57, UR9 ;  /* 0x0000000900397c82 */ /* 0x000fe20008000000 */
[----:B------:R-:W-:Y:S01]  /*dc40*/  UTMALDG.4D [UR8], [UR4], desc[UR6] ;  /* 0x00000608040075b4 */ /* 0x000fe20008019000 */
[----:B------:R-:W-:Y:S01]  /*dc50*/  UMOV UR49, UR9 ;  /* 0x0000000900317c82 */ /* 0x000fe20008000000 */
[----:B------:R-:W-:Y:S01]  /*dc60*/  UMOV UR33, UR9 ;  /* 0x0000000900217c82 */ /* 0x000fe20008000000 */
[----:B------:R-:W-:Y:S01]  /*dc70*/  UMOV UR25, UR9 ;  /* 0x0000000900197c82 */ /* 0x000fe20008000000 */
[----:B------:R-:W-:Y:S01]  /*dc80*/  UMOV UR19, UR11 ;  /* 0x0000000b00137c82 */ /* 0x000fe20008000000 */
[----:B------:R-:W-:Y:S01]  /*dc90*/  UMOV UR20, UR12 ;  /* 0x0000000c00147c82 */ /* 0x000fe20008000000 */
[----:B------:R-:W-:Y:S01]  /*dca0*/  UMOV UR21, UR13 ;  /* 0x0000000d00157c82 */ /* 0x000fe20008000000 */
[----:B------:R-:W-:Y:S01]  /*dcb0*/  UMOV UR17, UR9 ;  /* 0x0000000900117c82 */ /* 0x000fe20008000000 */
[----:B------:R0:W-:Y:S01]  /*dcc0*/  UTMALDG.4D [UR40], [UR4], desc[UR6] ;  /* 0x00000628040075b4 */ /* 0x0001e20008019000 */
[----:B------:R-:W-:Y:S01]  /*dcd0*/  R2UR UR47, R6 ;  /* 0x00000000062f72ca */ /* 0x000fe200000e0000 */
[----:B------:R1:W-:Y:S01]  /*dce0*/  UTMALDG.4D [UR56], [UR4], desc[UR6] ;  /* 0x00000638040075b4 */ /* 0x0003e20008019000 */
[----:B------:R1:W-:Y:S01]  /*dcf0*/  UTMALDG.4D [UR48], [UR4], desc[UR6] ;  /* 0x00000630040075b4 */ /* 0x0003e20008019000 */
[----:B0-----:R-:W-:Y:S01]  /*dd00*/  R2UR UR42, R10 ;  /* 0x000000000a2a72ca */ /* 0x001fe200000e0000 */
[----:B------:R-:W-:-:S02]  /*dd10*/  UIADD3 UR40, UR16, 0x2e400, URZ ;  /* 0x0002e40010287890 */ /* 0x000fc4000fffe03f */
[----:B------:R-:W-:-:S10]  /*dd20*/  UIADD3 UR16, UR16, 0x34400, URZ ;  /* 0x0003440010107890 */ /* 0x000fd4000fffe03f */
[----:B------:R1:W-:Y:S01]  /*dd30*/  UTMALDG.4D [UR40], [UR4], desc[UR6] ;  /* 0x00000628040075b4 */ /* 0x0003e20008019000 */
[----:B------:R1:W-:Y:S01]  /*dd40*/  UTMALDG.4D [UR32], [UR4], desc[UR6] ;  /* 0x00000620040075b4 */ /* 0x0003e20008019000 */
[----:B------:R1:W-:Y:S01]  /*dd50*/  UTMALDG.4D [UR24], [UR4], desc[UR6] ;  /* 0x00000618040075b4 */ /* 0x0003e20008019000 */
[----:B------:R1:W-:Y:S02]  /*dd60*/  UTMALDG.4D [UR16], [UR4], desc[UR6] ;  /* 0x00000610040075b4 */ /* 0x0003e40008019000 */
[----:B-1----:R-:W-:Y:S01]  /*dd70*/  NOP ;  /* 0x0000000000007918 */ /* 0x002fe20000000000 */
.L_x_836:
[----:B------:R-:W-:Y:S05]  /*dd80*/  BSYNC B0 ;  /* 0x0000000000007941 */ /* 0x000fea0003800000 */
.L_x_835:
[----:B------:R-:W2:Y:S02]  /*dd90*/  LDL.LU R6, [R1+0x2c] ;  /* 0x00002c0001067983 */ /* 0x000ea40000300800 */
[----:B--2---:R-:W-:-:S13]  /*dda0*/  R2UR UR5, R6 ;  /* 0x00000000060572ca */ /* 0x004fda00000e0000 */
[----:B------:R-:W-:-:S04]  /*ddb0*/  UIADD3 UR5, UR5, 0x1, URZ ;  /* 0x0000000105057890 */ /* 0x000fc8000fffe03f */
[----:B------:R-:W-:Y:S02]  /*ddc0*/  ULEA.HI UR4, UR5, UR5, URZ, 0x1 ;  /* 0x0000000505047291 */ /* 0x000fe4000f8f083f */
[----:B------:R-:W-:Y:S02]  /*ddd0*/  MOV R6, UR5 ;  /* 0x0000000500067c02 */ /* 0x000fe40008000f00 */
[----:B------:R-:W-:-:S03]  /*dde0*/  ULOP3.LUT UR4, UR4, 0xfffffffe, URZ, 0xc0, !UPT ;  /* 0xfffffffe04047892 */ /* 0x000fc6000f8ec03f */
[----:B------:R0:W-:Y:S01]  /*ddf0*/  STL [R1+0x2c], R6 ;  /* 0x00002c0601007387 */ /* 0x0001e20000100800 */
[----:B------:R-:W-:-:S06]  /*de00*/  UIADD3 UR4, UR5, -UR4, URZ ;  /* 0x8000000405047290 */ /* 0x000fcc000fffe03f */
[----:B0-----:R-:W-:-:S05]  /*de10*/  IMAD.U32 R6, RZ, RZ, UR4 ;  /* 0x00000004ff067e24 */ /* 0x001fca000f8e00ff */
[----:B------:R-:W-:-:S04]  /*de20*/  SHF.L.U32 R6, R6, 0x1f, RZ ;  /* 0x0000001f06067819 */ /* 0x000fc800000006ff */
[----:B------:R-:W0:Y:S02]  /*de30*/  SYNCS.PHASECHK.TRANS64.TRYWAIT P0, [R11+URZ+0x38820], R6 ;  /* 0x038820060b0075a7 */ /* 0x000e24000800017f */
[----:B0-----:R-:W-:Y:S05]  /*de40*/  @!P0 BRA `(.L_x_837) ;  /* 0x0000003000b88947 */ /* 0x001fea0003800000 */
.L_x_903:
[----:B------:R-:W-:Y:S01]  /*de50*/  ULDC.64 UR38, c[0x0][0x3f8] ;  /* 0x0000fe0000267ab9 */ /* 0x000fe20000000a00 */
[----:B------:R-:W-:Y:S01]  /*de60*/  ULDC.64 UR46, c[0x0][0x408] ;  /* 0x00010200002e7ab9 */ /* 0x000fe20000000a00 */
        /* <DEDUP_REMOVED lines=11> */
.L_x_904:
        /* <DEDUP_REMOVED lines=11> */
.L_x_841:
        /* <DEDUP_REMOVED lines=19> */
[----:B--2---:R-:W-:Y:S02]  /*e100*/  LEA R6, R10, R11, 0x10 ;  /* 0x0000000b0a067211 */ /* 0x004fe400078e80ff */
[----:B---3--:R-:W-:-:S02]  /*e110*/  R2UR UR11, R13 ;  /* 0x000000000d0b72ca */ /* 0x008fc400000e0000 */
        /* <DEDUP_REMOVED lines=37> */
.L_x_839:
[----:B------:R-:W-:Y:S05]  /*e370*/  BSYNC B0 ;  /* 0x0000000000007941 */ /* 0x000fea0003800000 */
.L_x_838:
[----:B0-----:R-:W2:Y:S01]  /*e380*/  LDL.LU R6, [R1+0x20] ;  /* 0x0000200001067983 */ /* 0x001ea20000300800 */
[----:B------:R-:W-:Y:S01]  /*e390*/  BSSY B0, `(.L_x_842) ;  /* 0x00001a9000007945 */ /* 0x000fe20003800000 */
[----:B--2---:R-:W-:-:S13]  /*e3a0*/  ISETP.GE.AND P0, PT, R6, 0x41, PT ;  /* 0x000000410600780c */ /* 0x004fda0003f06270 */
[----:B------:R-:W-:Y:S05]  /*e3b0*/  @!P0 BRA `(.L_x_843) ;  /* 0x0000001800988947 */ /* 0x000fea0003800000 */
[----:B------:R-:W2:Y:S01]  /*e3c0*/  LDL R8, [R1+0x14] ;  /* 0x0000140001087983 */ /* 0x000ea20000100800 */
[----:B------:R-:W-:Y:S01]  /*e3d0*/  IMAD.MOV.U32 R6, RZ, RZ, 0x1 ;  /* 0x00000001ff067424 */ /* 0x000fe200078e00ff */
[----:B------:R-:W-:Y:S01]  /*e3e0*/  BSSY B1, `(.L_x_844) ;  /* 0x0000092000017945 */ /* 0x000fe20003800000 */
[----:B--2---:R-:W-:-:S05]  /*e3f0*/  IMAD.MOV R11, RZ, RZ, -R8 ;  /* 0x000000ffff0b7224 */ /* 0x004fca00078e0a08 */
[----:B------:R-:W-:-:S05]  /*e400*/  VIADDMNMX R11, R11, R6, 0xffffffff, !PT ;  /* 0xffffffff0b0b7446 */ /* 0x000fca0007800106 */
[C---:B------:R-:W-:Y:S01]  /*e410*/  IMAD.IADD R6, R8.reuse, 0x1, R11 ;  /* 0x0000000108067824 */ /* 0x040fe200078e020b */
[----:B------:R-:W-:-:S04]  /*e420*/  IADD3 R8, R8, -0x2, RZ ;  /* 0xfffffffe08087810 */ /* 0x000fc80007ffe0ff */
[----:B------:R-:W-:-:S04]  /*e430*/  LOP3.LUT R6, R6, 0x1, RZ, 0xc0, !PT ;  /* 0x0000000106067812 */ /* 0x000fc800078ec0ff */
[----:B------:R-:W-:-:S13]  /*e440*/  ISETP.NE.U32.AND P0, PT, R6, 0x1, PT ;  /* 0x000000010600780c */ /* 0x000fda0003f05070 */
[----:B------:R-:W-:Y:S05]  /*e450*/  @P0 BRA `(.L_x_845) ;  /* 0x0000000800280947 */ /* 0x000fea0003800000 */
[----:B------:R-:W2:Y:S04]  /*e460*/  LDL.LU R10, [R1] ;  /* 0x00000000010a7983 */ /* 0x000ea80000300800 */
[----:B------:R-:W3:Y:S01]  /*e470*/  LDL.LU R14, [R1+0x4] ;  /* 0x00000400010e7983 */ /* 0x000ee20000300800 */
[----:B------:R-:W-:Y:S01]  /*e480*/  BSSY B2, `(.L_x_846) ;  /* 0x0000085000027945 */ /* 0x000fe20003800000 */
[----:B--2---:R-:W-:-:S05]  /*e490*/  VIADD R6, R10, 0x1 ;  /* 0x000000010a067836 */ /* 0x004fca0000000000 */
        /* <DEDUP_REMOVED lines=13> */
[----:B------:R-:W-:Y:S01]  /*e570*/  ULDC.64 UR6, c[0x0][0x208] ;  /* 0x0000820000067ab9 */ /* 0x000fe20000000a00 */
[----:B------:R-:W-:-:S04]  /*e580*/  IMAD R12, R5, UR4, RZ ;  /* 0x00000004050c7c24 */ /* 0x000fc8000f8e02ff */
[----:B------:R-:W-:Y:S01]  /*e590*/  IMAD R12, R0, UR5, R12 ;  /* 0x00000005000c7c24 */ /* 0x000fe2000f8e020c */
[----:B-1----:R-:W-:-:S13]  /*e5a0*/  ISETP.NE.AND P0, PT, R13, 0x1, PT ;  /* 0x000000010d00780c */ /* 0x002fda0003f05270 */
[----:B------:R-:W1:Y:S02]  /*e5b0*/  @P0 LDC.64 R6, c[0x0][0x420] ;  /* 0x00010800ff060b82 */ /* 0x000e640000000a00 */
[----:B-1----:R-:W-:-:S05]  /*e5c0*/  @P0 IMAD.HI.U32 R6, R8, R6, RZ ;  /* 0x0000000608060227 */ /* 0x002fca00078e00ff */
[----:B------:R-:W-:-:S04]  /*e5d0*/  @P0 SHF.R.U32.HI R10, RZ, R7, R6 ;  /* 0x00000007ff0a0219 */ /* 0x000fc80000011606 */
[--C-:B------:R-:W-:Y:S01]  /*e5e0*/  SHF.R.S32.HI R7, RZ, 0x1f, R10.reuse ;  /* 0x0000001fff077819 */ /* 0x100fe2000001140a */
[----:B------:R-:W-:-:S04]  /*e5f0*/  IMAD.MOV.U32 R6, RZ, RZ, R10 ;  /* 0x000000ffff067224 */ /* 0x000fc800078e000a */
[----:B------:R-:W-:-:S05]  /*e600*/  IMAD.WIDE.U32 R6, R0, UR4, R6 ;  /* 0x0000000400067c25 */ /* 0x000fca000f8e0006 */
[----:B------:R-:W-:Y:S02]  /*e610*/  IADD3 R12, R12, R7, RZ ;  /* 0x000000070c0c7210 */ /* 0x000fe40007ffe0ff */
[----:B------:R-:W-:-:S04]  /*e620*/  LEA R2, P0, R6, R2, 0x2 ;  /* 0x0000000206027211 */ /* 0x000fc800078010ff */
[----:B------:R-:W-:Y:S01]  /*e630*/  LEA.HI.X R3, R6, R3, R12, 0x2, P0 ;  /* 0x0000000306037211 */ /* 0x000fe200000f140c */
[----:B------:R-:W-:-:S04]  /*e640*/  IMAD.MOV R6, RZ, RZ, -R10 ;  /* 0x000000ffff067224 */ /* 0x000fc800078e0a0a */
[----:B------:R1:W5:Y:S01]  /*e650*/  LDG.E R7, desc[UR6][R2.64] ;  /* 0x0000000602077981 */ /* 0x000362000c1e1900 */
[----:B------:R-:W-:-:S07]  /*e660*/  IMAD R8, R13, R6, R8 ;  /* 0x000000060d087224 */ /* 0x000fce00078e0208 */
.L_x_848:
[----:B-1----:R-:W1:Y:S01]  /*e670*/  S2R R3, SR_CgaCtaId ;  /* 0x0000000000037919 */ /* 0x002e620000008800 */
[----:B------:R-:W-:-:S04]  /*e680*/  MOV R2, 0x400 ;  /* 0x0000040000027802 */ /* 0x000fc80000000f00 */
[----:B-1----:R-:W-:Y:S02]  /*e690*/  LEA R2, R3, R2, 0x18 ;  /* 0x0000000203027211 */ /* 0x002fe400078ec0ff */
[----:B------:R-:W-:-:S03]  /*e6a0*/  SHF.L.U32 R3, R14, 0x1f, RZ ;  /* 0x0000001f0e037819 */ /* 0x000fc600000006ff */
[----:B------:R-:W-:-:S04]  /*e6b0*/  IMAD R2, R15, 0x8, R2 ;  /* 0x000000080f027824 */ /* 0x000fc800078e0202 */
[----:B------:R-:W1:Y:S02]  /*e6c0*/  SYNCS.PHASECHK.TRANS64.TRYWAIT P0, [R2+URZ+0x38840], R3 ;  /* 0x03884003020075a7 */ /* 0x000e64000800017f */
[----:B-1----:R-:W-:Y:S05]  /*e6d0*/  @!P0 BRA `(.L_x_849) ;  /* 0x0000002800c88947 */ /* 0x002fea0003800000 */
.L_x_905:
        /* <DEDUP_REMOVED lines=11> */
.L_x_850:
        /* <DEDUP_REMOVED lines=14> */
[----:B--2---:R-:W-:-:S04]  /*e870*/  LEA R6, R6, R12, 0xd ;  /* 0x0000000c06067211 */ /* 0x004fc800078e68ff */
[----:B------:R-:W-:Y:S01]  /*e880*/  R2UR UR8, R6 ;  /* 0x00000000060872ca */ /* 0x000fe200000e0000 */
[----:B---3--:R-:W-:-:S05]  /*e890*/  IMAD R8, R8, 0x40, R10 ;  /* 0x0000004008087824 */ /* 0x008fca00078e020a */
[----:B------:R-:W-:-:S07]  /*e8a0*/  R2UR UR11, R8 ;  /* 0x00000000080b72ca */ /* 0x000fce00000e0000 */
[----:B------:R-:W-:-:S09]  /*e8b0*/  UIADD3 UR8, UR8, 0x22400, URZ ;  /* 0x0002240008087890 */ /* 0x000fd2000fffe03f */
[----:B------:R2:W-:Y:S01]  /*e8c0*/  UTMALDG.4D [UR8], [UR4], desc[UR6] ;  /* 0x00000608040075b4 */ /* 0x0005e20008019000 */
[----:B------:R-:W3:Y:S02]  /*e8d0*/  SYNCS.PHASECHK.TRANS64.TRYWAIT P0, [R2+URZ+0x38860], R3 ;  /* 0x03886003020075a7 */ /* 0x000ee4000800017f */
[----:B--23--:R-:W-:Y:S05]  /*e8e0*/  @!P0 BRA `(.L_x_851) ;  /* 0x0000002800588947 */ /* 0x00cfea0003800000 */
.L_x_906:
        /* <DEDUP_REMOVED lines=8> */
.L_x_852:
[----:B-12---:R-:W2:Y:S01]  /*e970*/  LDL R3, [R1] ;  /* 0x0000000001037983 */ /* 0x006ea20000100800 */
        /* <DEDUP_REMOVED lines=53> */
.L_x_847:
[----:B------:R-:W-:Y:S05]  /*ecd0*/  BSYNC B2 ;  /* 0x0000000000027941 */ /* 0x000fea0003800000 */
.L_x_846:
[----:B------:R-:W2:Y:S02]  /*ece0*/  LDL.LU R2, [R1+0x14] ;  /* 0x0000140001027983 */ /* 0x000ea40000300800 */
[----:B--2---:R-:W-:-:S07]  /*ecf0*/  IADD3 R8, R2, -0x3, RZ ;  /* 0xfffffffd02087810 */ /* 0x004fce0007ffe0ff */
.L_x_845:
[----:B------:R-:W-:Y:S05]  /*ed00*/  BSYNC B1 ;  /* 0x0000000000017941 */ /* 0x000fea0003800000 */
.L_x_844:
[----:B------:R-:W-:-:S05]  /*ed10*/  IMAD.MOV R2, RZ, RZ, -R11 ;  /* 0x000000ffff027224 */ /* 0x000fca00078e0a0b */
[----:B------:R-:W-:-:S13]  /*ed20*/  ISETP.NE.AND P0, PT, R9, R2, PT ;  /* 0x000000020900720c */ /* 0x000fda0003f05270 */
[----:B------:R-:W-:Y:S05]  /*ed30*/  @!P0 BRA `(.L_x_843) ;  /* 0x0000001000388947 */ /* 0x000fea0003800000 */
.L_x_867:
        /* <DEDUP_REMOVED lines=10> */
[----:B------:R-:W-:Y:S01]  /*ede0*/  ISETP.NE.U32.AND P0, PT, RZ, UR38, PT ;  /* 0x00000026ff007c0c */ /* 0x000fe2000bf05070 */
[----:B------:R-:W-:-:S03]  /*edf0*/  IMAD.MOV.U32 R12, RZ, RZ, R8 ;  /* 0x000000ffff0c7224 */ /* 0x000fc600078e0008 */
[----:B------:R-:W-:-:S13]  /*ee00*/  ISETP.NE.AND.EX P0, PT, RZ, UR39, PT, P0 ;  /* 0x00000027ff007c0c */ /* 0x000fda000bf05300 */
[----:B------:R-:W-:Y:S05]  /*ee10*/  @!P0 BRA `(.L_x_855) ;  /* 0x0000000000488947 */ /* 0x000fea0003800000 */
[----:B------:R-:W1:Y:S01]  /*ee20*/  LDC R12, c[0x0][0x41c] ;  /* 0x00010700ff0c7b82 */ /* 0x000e620000000800 */
[----:B------:R-:W-:Y:S01]  /*ee30*/  MOV R11, R8 ;  /* 0x00000008000b7202 */ /* 0x000fe20000000f00 */
[----:B------:R-:W-:Y:S01]  /*ee40*/  IMAD R7, R5, UR46, RZ ;  /* 0x0000002e05077c24 */ /* 0x000fe2000f8e02ff */
[----:B------:R-:W-:-:S03]  /*ee50*/  ULDC.64 UR4, c[0x0][0x208] ;  /* 0x0000820000047ab9 */ /* 0x000fc60000000a00 */
[----:B------:R-:W-:Y:S01]  /*ee60*/  IMAD R6, R0, UR47, R7 ;  /* 0x0000002f00067c24 */ /* 0x000fe2000f8e0207 */
[----:B-1----:R-:W-:-:S13]  /*ee70*/  ISETP.NE.AND P0, PT, R12, 0x1, PT ;  /* 0x000000010c00780c */ /* 0x002fda0003f05270 */
[----:B------:R-:W1:Y:S02]  /*ee80*/  @P0 LDC.64 R2, c[0x0][0x420] ;  /* 0x00010800ff020b82 */ /* 0x000e640000000a00 */
[----:B-1----:R-:W-:-:S05]  /*ee90*/  @P0 IMAD.HI.U32 R2, R8, R2, RZ ;  /* 0x0000000208020227 */ /* 0x002fca00078e00ff */
[----:B------:R-:W-:-:S04]  /*eea0*/  @P0 SHF.R.U32.HI R11, RZ, R3, R2 ;  /* 0x00000003ff0b0219 */ /* 0x000fc80000011602 */
[--C-:B------:R-:W-:Y:S01]  /*eeb0*/  SHF.R.S32.HI R3, RZ, 0x1f, R11.reuse ;  /* 0x0000001fff037819 */ /* 0x100fe2000001140b */
[----:B------:R-:W-:-:S04]  /*eec0*/  IMAD.MOV.U32 R2, RZ, RZ, R11 ;  /* 0x000000ffff027224 */ /* 0x000fc800078e000b */
[----:B------:R-:W-:-:S04]  /*eed0*/  IMAD.WIDE.U32 R2, R0, UR46, R2 ;  /* 0x0000002e00027c25 */ /* 0x000fc8000f8e0002 */
[----:B------:R-:W-:Y:S01]  /*eee0*/  IMAD.IADD R3, R6, 0x1, R3 ;  /* 0x0000000106037824 */ /* 0x000fe200078e0203 */
[----:B------:R-:W-:-:S04]  /*eef0*/  LEA R6, P0, R2, UR38, 0x2 ;  /* 0x0000002602067c11 */ /* 0x000fc8000f8010ff */
[----:B------:R-:W-:Y:S01]  /*ef00*/  LEA.HI.X R7, R2, UR39, R3, 0x2, P0 ;  /* 0x0000002702077c11 */ /* 0x000fe200080f1403 */
[----:B------:R-:W-:-:S04]  /*ef10*/  IMAD.MOV R3, RZ, RZ, -R11 ;  /* 0x000000ffff037224 */ /* 0x000fc800078e0a0b */
[----:B------:R-:W-:Y:S01]  /*ef20*/  IMAD R12, R12, R3, R8 ;  /* 0x000000030c0c7224 */ /* 0x000fe200078e0208 */
[----:B------:R1:W5:Y:S06]  /*ef30*/  LDG.E R7, desc[UR4][R6.64] ;  /* 0x0000000406077981 */ /* 0x00036c000c1e1900 */
.L_x_855:
[----:B------:R-:W2:Y:S01]  /*ef40*/  S2R R3, SR_CgaCtaId ;  /* 0x0000000000037919 */ /* 0x000ea20000008800 */
[----:B------:R-:W-:-:S04]  /*ef50*/  MOV R2, 0x400 ;  /* 0x0000040000027802 */ /* 0x000fc80000000f00 */
[----:B--2---:R-:W-:Y:S02]  /*ef60*/  LEA R2, R3, R2, 0x18 ;  /* 0x0000000203027211 */ /* 0x004fe400078ec0ff */
[----:B------:R-:W-:Y:S02]  /*ef70*/  SHF.L.U32 R3, R10, 0x1f, RZ ;  /* 0x0000001f0a037819 */ /* 0x000fe400000006ff */
[----:B------:R-:W-:-:S04]  /*ef80*/  LEA R2, R9, R2, 0x3 ;  /* 0x0000000209027211 */ /* 0x000fc800078e18ff */
[----:B------:R-:W2:Y:S02]  /*ef90*/  SYNCS.PHASECHK.TRANS64.TRYWAIT P0, [R2+URZ+0x38840], R3 ;  /* 0x03884003020075a7 */ /* 0x000ea4000800017f */
[----:B--2---:R-:W-:Y:S05]  /*efa0*/  @!P0 BRA `(.L_x_856) ;  /* 0x0000002000bc8947 */ /* 0x004fea0003800000 */
.L_x_907:
        /* <DEDUP_REMOVED lines=11> */
.L_x_857:
        /* <DEDUP_REMOVED lines=8> */
[----:B-1----:R-:W-:-:S05]  /*f0e0*/  LEA R6, R13, R6, 0x18 ;  /* 0x000000060d067211 */ /* 0x002fca00078ec0ff */
[----:B------:R-:W-:-:S05]  /*f0f0*/  IMAD R6, R9, 0x2000, R6 ;  /* 0x0000200009067824 */ /* 0x000fca00078e0206 */
        /* <DEDUP_REMOVED lines=11> */
.L_x_908:
        /* <DEDUP_REMOVED lines=8> */
.L_x_859:
        /* <DEDUP_REMOVED lines=53> */
.L_x_854:
[----:B------:R-:W-:Y:S05]  /*f580*/  BSYNC B1 ;  /* 0x0000000000017941 */ /* 0x000fea0003800000 */
.L_x_853:
[----:B------:R-:W-:Y:S01]  /*f590*/  VIADD R9, R9, 0x1 ;  /* 0x0000000109097836 */ /* 0x000fe20000000000 */
[----:B------:R-:W-:Y:S04]  /*f5a0*/  BSSY B1, `(.L_x_860) ;  /* 0x0000083000017945 */ /* 0x000fe80003800000 */
[----:B------:R-:W-:-:S04]  /*f5b0*/  ISETP.NE.AND P0, PT, R9, 0x2, PT ;  /* 0x000000020900780c */ /* 0x000fc80003f05270 */
[----:B------:R-:W-:Y:S02]  /*f5c0*/  SEL R3, RZ, 0x1, P0 ;  /* 0x00000001ff037807 */ /* 0x000fe40000000000 */
[----:B------:R-:W-:Y:S02]  /*f5d0*/  SEL R12, R9, RZ, P0 ;  /* 0x000000ff090c7207 */ /* 0x000fe40000000000 */
[----:B------:R-:W-:-:S05]  /*f5e0*/  LOP3.LUT R11, R10, R3, RZ, 0x3c, !PT ;  /* 0x000000030a0b7212 */ /* 0x000fca00078e3cff */
[----:B------:R1:W-:Y:S04]  /*f5f0*/  STL [R1+0x4], R11 ;  /* 0x0000040b01007387 */ /* 0x0003e80000100800 */
[----:B------:R1:W-:Y:S01]  /*f600*/  STL [R1], R12 ;  /* 0x0000000c01007387 */ /* 0x0003e20000100800 */
[----:B------:R-:W-:Y:S05]  /*f610*/  @!P6 BRA `(.L_x_861) ;  /* 0x0000000400ece947 */ /* 0x000fea0003800000 */
[----:B------:R-:W-:Y:S01]  /*f620*/  ISETP.NE.U32.AND P0, PT, RZ, UR38, PT ;  /* 0x00000026ff007c0c */ /* 0x000fe2000bf05070 */
[----:B------:R-:W-:-:S03]  /*f630*/  VIADD R9, R8, 0xffffffff ;  /* 0xffffffff08097836 */ /* 0x000fc60000000000 */
[----:B------:R-:W-:-:S13]  /*f640*/  ISETP.NE.AND.EX P0, PT, RZ, UR39, PT, P0 ;  /* 0x00000027ff007c0c */ /* 0x000fda000bf05300 */
[----:B------:R-:W-:Y:S05]  /*f650*/  @!P0 BRA `(.L_x_862) ;  /* 0x0000000000448947 */ /* 0x000fea0003800000 */
[----:B------:R-:W2:Y:S01]  /*f660*/  LDC R6, c[0x0][0x41c] ;  /* 0x00010700ff067b82 */ /* 0x000ea20000000800 */
[----:B------:R-:W-:Y:S01]  /*f670*/  IMAD R7, R5, UR46, RZ ;  /* 0x0000002e05077c24 */ /* 0x000fe2000f8e02ff */
[----:B------:R-:W-:Y:S01]  /*f680*/  ULDC.64 UR4, c[0x0][0x208] ;  /* 0x0000820000047ab9 */ /* 0x000fe20000000a00 */
[----:B--2---:R-:W-:-:S13]  /*f690*/  ISETP.NE.AND P0, PT, R6, 0x1, PT ;  /* 0x000000010600780c */ /* 0x004fda0003f05270 */
[----:B------:R-:W2:Y:S02]  /*f6a0*/  @P0 LDC.64 R2, c[0x0][0x420] ;  /* 0x00010800ff020b82 */ /* 0x000ea40000000a00 */
[----:B--2---:R-:W-:Y:S01]  /*f6b0*/  @P0 IMAD.HI.U32 R10, R9, R2, RZ ;  /* 0x00000002090a0227 */ /* 0x004fe200078e00ff */
[----:B------:R-:W-:-:S04]  /*f6c0*/  MOV R2, R9 ;  /* 0x0000000900027202 */ /* 0x000fc80000000f00 */
[----:B------:R-:W-:-:S05]  /*f6d0*/  @P0 SHF.R.U32.HI R2, RZ, R3, R10 ;  /* 0x00000003ff020219 */ /* 0x000fca000001160a */
[----:B------:R-:W-:-:S04]  /*f6e0*/  IMAD.MOV R3, RZ, RZ, -R2 ;  /* 0x000000ffff037224 */ /* 0x000fc800078e0a02 */
[----:B------:R-:W-:Y:S01]  /*f6f0*/  IMAD R9, R6, R3, R9 ;  /* 0x0000000306097224 */ /* 0x000fe200078e0209 */
[--C-:B------:R-:W-:Y:S01]  /*f700*/  SHF.R.S32.HI R3, RZ, 0x1f, R2.reuse ;  /* 0x0000001fff037819 */ /* 0x100fe20000011402 */
[C---:B------:R-:W-:Y:S02]  /*f710*/  IMAD R6, R0.reuse, UR47, R7 ;  /* 0x0000002f00067c24 */ /* 0x040fe4000f8e0207 */
[----:B------:R-:W-:-:S04]  /*f720*/  IMAD.WIDE.U32 R2, R0, UR46, R2 ;  /* 0x0000002e00027c25 */ /* 0x000fc8000f8e0002 */
[----:B------:R-:W-:Y:S01]  /*f730*/  IMAD.IADD R3, R6, 0x1, R3 ;  /* 0x0000000106037824 */ /* 0x000fe200078e0203 */
[----:B------:R-:W-:-:S04]  /*f740*/  LEA R6, P0, R2, UR38, 0x2 ;  /* 0x0000002602067c11 */ /* 0x000fc8000f8010ff */
[----:B------:R-:W-:-:S06]  /*f750*/  LEA.HI.X R7, R2, UR39, R3, 0x2, P0 ;  /* 0x0000002702077c11 */ /* 0x000fcc00080f1403 */
[----:B------:R2:W5:Y:S03]  /*f760*/  LDG.E R7, desc[UR4][R6.64] ;  /* 0x0000000406077981 */ /* 0x000566000c1e1900 */
.L_x_862:
[----:B------:R-:W3:Y:S01]  /*f770*/  S2R R3, SR_CgaCtaId ;  /* 0x0000000000037919 */ /* 0x000ee20000008800 */
[----:B------:R-:W-:-:S04]  /*f780*/  MOV R2, 0x400 ;  /* 0x0000040000027802 */ /* 0x000fc80000000f00 */
[----:B---3--:R-:W-:Y:S02]  /*f790*/  LEA R2, R3, R2, 0x18 ;  /* 0x0000000203027211 */ /* 0x008fe400078ec0ff */
[----:B------:R-:W-:-:S03]  /*f7a0*/  SHF.L.U32 R3, R11, 0x1f, RZ ;  /* 0x0000001f0b037819 */ /* 0x000fc600000006ff */
[----:B------:R-:W-:-:S04]  /*f7b0*/  IMAD R2, R12, 0x8, R2 ;  /* 0x000000080c027824 */ /* 0x000fc800078e0202 */
[----:B------:R-:W3:Y:S02]  /*f7c0*/  SYNCS.PHASECHK.TRANS64.TRYWAIT P0, [R2+URZ+0x38840], R3 ;  /* 0x03884003020075a7 */ /* 0x000ee4000800017f */
[----:B---3--:R-:W-:Y:S05]  /*f7d0*/  @!P0 BRA `(.L_x_863) ;  /* 0x0000001800d88947 */ /* 0x008fea0003800000 */
.L_x_909:
[----:B--2---:R-:W2:Y:S02]  /*f7e0*/  S2R R6, SR_TID.X ;  /* 0x0000000000067919 */ /* 0x004ea40000002100 */
[----:B--2---:R-:W-:-:S04]  /*f7f0*/  LOP3.LUT R6, R6, 0x7f, RZ, 0xc0, !PT ;  /* 0x0000007f06067812 */ /* 0x004fc800078ec0ff */
[----:B------:R-:W-:-:S13]  /*f800*/  ISETP.NE.AND P0, PT, R6, RZ, PT ;  /* 0x000000ff0600720c */ /* 0x000fda0003f05270 */
[----:B------:R-:W-:Y:S05]  /*f810*/  @P0 BRA `(.L_x_864) ;  /* 0x00000000001c0947 */ /* 0x000fea0003800000 */
[----:B------:R-:W2:Y:S01]  /*f820*/  S2R R6, SR_TID.X ;  /* 0x0000000000067919 */ /* 0x000ea20000002100 */
[----:B-1----:R-:W-:-:S04]  /*f830*/  MOV R11, 0x2000 ;  /* 0x00002000000b7802 */ /* 0x002fc80000000f00 */
[----:B------:R4:W-:Y:S01]  /*f840*/  SYNCS.ARRIVE.TRANS64 RZ, [R2+URZ+0x38830], R11 ;  /* 0x0388300b02ff79a7 */ /* 0x0009e2000800003f */
[----:B--2---:R-:W-:-:S04]  /*f850*/  LOP3.LUT R6, R6, 0x1f, RZ, 0xc0, !PT ;  /* 0x0000001f06067812 */ /* 0x004fc800078ec0ff */
[----:B------:R-:W-:-:S13]  /*f860*/  ISETP.NE.AND P1, PT, R6, RZ, PT ;  /* 0x000000ff0600720c */ /* 0x000fda0003f25270 */
[----:B----4-:R-:W-:Y:S05]  /*f870*/  @!P1 BRA `(.L_x_864) ;  /* 0x0000000000049947 */ /* 0x010fea0003800000 */
[----:B------:R-:W-:Y:S01]  /*f880*/  BPT.TRAP 0x1 ;  /* 0x000000040000795c */ /* 0x000fe20000300000 */
.L_x_864:
        /* <DEDUP_REMOVED lines=15> */
[----:B------:R-:W-:Y:S01]  /*f980*/  R2UR UR8, R6 ;  /* 0x00000000060872ca */ /* 0x000fe200000e0000 */
[----:B----4-:R-:W-:-:S05]  /*f990*/  IMAD R9, R9, 0x40, R10 ;  /* 0x0000004009097824 */ /* 0x010fca00078e020a */
[----:B------:R-:W-:-:S07]  /*f9a0*/  R2UR UR11, R9 ;  /* 0x00000000090b72ca */ /* 0x000fce00000e0000 */
[----:B------:R-:W-:-:S09]  /*f9b0*/  UIADD3 UR8, UR8, 0x22400, URZ ;  /* 0x0002240008087890 */ /* 0x000fd2000fffe03f */
[----:B------:R1:W-:Y:S01]  /*f9c0*/  UTMALDG.4D [UR8], [UR4], desc[UR6] ;  /* 0x00000608040075b4 */ /* 0x0003e20008019000 */
[----:B------:R-:W2:Y:S02]  /*f9d0*/  SYNCS.PHASECHK.TRANS64.TRYWAIT P1, [R2+URZ+0x38860], R3 ;  /* 0x03886003020075a7 */ /* 0x000ea4000802017f */
[----:B-12---:R-:W-:Y:S05]  /*f9e0*/  @!P1 BRA `(.L_x_865) ;  /* 0x0000001800689947 */ /* 0x006fea0003800000 */
.L_x_910:
        /* <DEDUP_REMOVED lines=8> */
.L_x_866:
        /* <DEDUP_REMOVED lines=54> */
.L_x_861:
[----:B------:R-:W-:Y:S05]  /*fdd0*/  BSYNC B1 ;  /* 0x0000000000017941 */ /* 0x000fea0003800000 */
.L_x_860:
[C---:B------:R-:W-:Y:S01]  /*fde0*/  ISETP.GT.AND P0, PT, R8.reuse, 0x1, PT ;  /* 0x000000010800780c */ /* 0x040fe20003f04270 */
[----:B------:R-:W-:-:S04]  /*fdf0*/  VIADD R2, R8, 0xfffffffe ;  /* 0xfffffffe08027836 */ /* 0x000fc80000000000 */
[----:B------:R-:W-:-:S08]  /*fe00*/  IMAD.MOV.U32 R8, RZ, RZ, R2 ;  /* 0x000000ffff087224 */ /* 0x000fd000078e0002 */
[----:B------:R-:W-:Y:S05]  /*fe10*/  @P0 BRA `(.L_x_867) ;  /* 0xffffffec00c80947 */ /* 0x000fea000383ffff */
.L_x_843:
[----:B------:R-:W-:Y:S05]  /*fe20*/  BSYNC B0 ;  /* 0x0000000000007941 */ /* 0x000fea0003800000 */
.L_x_842:
        /* <DEDUP_REMOVED lines=11> */
[----:B--2---:R-:W2:Y:S01]  /*fee0*/  LDL R2, [R1+0x30] ;  /* 0x0000300001027983 */ /* 0x004ea20000100800 */
[----:B------:R-:W-:Y:S01]  /*fef0*/  VOTEU.ANY UR4, UPT, PT ;  /* 0x0000000000047886 */ /* 0x000fe200038e0100 */
[----:B------:R-:W-:Y:S01]  /*ff00*/  ULDC.64 UR6, c[0x0][0x208] ;  /* 0x0000820000067ab9 */ /* 0x000fe20000000a00 */
[----:B------:R-:W3:Y:S01]  /*ff10*/  FLO.U32 R4, UR4 ;  /* 0x0000000400047d00 */ /* 0x000ee200080e0000 */
[----:B------:R-:W3:Y:S07]  /*ff20*/  S2R R7, SR_LANEID ;  /* 0x0000000000077919 */ /* 0x000eee0000000000 */
[----:B------:R-:W4:Y:S01]  /*ff30*/  POPC R5, UR4 ;  /* 0x0000000400057d09 */ /* 0x000f220008000000 */
[----:B---3--:R-:W-:-:S02]  /*ff40*/  ISETP.EQ.U32.AND P0, PT, R4, R7, PT ;  /* 0x000000070400720c */ /* 0x008fc40003f02070 */
[----:B--2---:R-:W-:Y:S02]  /*ff50*/  R2UR UR5, R2 ;  /* 0x00000000020572ca */ /* 0x004fe400000e0000 */
[----:B------:R-:W4:Y:S09]  /*ff60*/  LDC.64 R2, c[0x0][0xd38] ;  /* 0x00034e00ff027b82 */ /* 0x000f320000000a00 */
[----:B----4-:R-:W2:Y:S01]  /*ff70*/  @P0 ATOMG.E.ADD.STRONG.GPU PT, R3, desc[UR6][R2.64], R5 ;  /* 0x00000005020309a8 */ /* 0x010ea200081ee1c6 */
[----:B------:R-:W3:Y:S02]  /*ff80*/  S2R R6, SR_LTMASK ;  /* 0x0000000000067919 */ /* 0x000ee40000003900 */
[----:B---3--:R-:W-:-:S04]  /*ff90*/  LOP3.LUT R6, R6, UR4, RZ, 0xc0, !PT ;  /* 0x0000000406067c12 */ /* 0x008fc8000f8ec0ff */
[----:B------:R-:W3:Y:S01]  /*ffa0*/  POPC R7, R6 ;  /* 0x0000000600077309 */ /* 0x000ee20000000000 */
[----:B--2---:R-:W3:Y:S02]  /*ffb0*/  SHFL.IDX PT, R4, R3, R4, 0x1f ;  /* 0x00001f0403047589 */ /* 0x004ee400000e0000 */
[----:B---3--:R-:W-:-:S07]  /*ffc0*/  IADD3 R16, R4, UR5, R7 ;  /* 0x0000000504107c10 */ /* 0x008fce000fffe007 */
.L_x_869:
[----:B------:R-:W-:Y:S05]  /*ffd0*/  BSYNC B0 ;  /* 0x0000000000007941 */ /* 0x000fea0003800000 */
.L_x_868:
[----:B--2---:R-:W2:Y:S02]  /*ffe0*/  LDL.LU R2, [R1+0x4] ;  /* 0x0000040001027983 */ /* 0x004ea40000300800 */
[----:B--2---:R-:W-:-:S05]  /*fff0*/  LOP3.LUT R2, R2, R0, RZ, 0x3c, !PT ;  /* 0x0000000002027212 */ /* 0x004fca00078e3cff */
[----:B------:R2:W-:Y:S02]  /*10000*/  STL [R1+0x4], R2 ;  /* 0x0000040201007387 */ /* 0x0005e40000100800 */
.L_x_824:
[----:B------:R-:W-:Y:S05]  /*10010*/  BSYNC B6 ;  /* 0x0000000000067941 */ /* 0x000fea0003800000 */
.L_x_822:
[----:B------:R-:W-:-:S03]  /*10020*/  UMOV UR4, 0xffffffff ;  /* 0xffffffff00047882 */ /* 0x000fc60000000000 */
[----:B------:R-:W-:Y:S05]  /*10030*/  BRA.DIV UR4, `(.L_x_870) ;  /* 0x0000001204e87947 */ /* 0x000fea000b800000 */
[----:B------:R3:W4:Y:S04]  /*10040*/  SHFL.IDX PT, R4, R16, RZ, 0x1f ;  /* 0x00001fff10047589 */ /* 0x00072800000e0000 */
[----:B------:R3:W0:Y:S02]  /*10050*/  SHFL.IDX PT, R5, R16, 0x1, 0x1f ;  /* 0x00201f0010057f89 */ /* 0x00062400000e0000 */
.L_x_914:
[----:B0-----:R-:W0:Y:S01]  /*10060*/  S2R R0, SR_TID.X ;  /* 0x0000000000007919 */ /* 0x001e220000002100 */
[----:B------:R-:W-:Y:S01]  /*10070*/  ULDC UR4, c[0x0][0xd14] ;  /* 0x0003450000047ab9 */ /* 0x000fe20000000800 */
[----:B------:R-:W-:Y:S01]  /*10080*/  BSSY B0, `(.L_x_871) ;  /* 0x000000c000007945 */ /* 0x000fe20003800000 */
[----:B------:R-:W-:Y:S01]  /*10090*/  IMAD.MOV.U32 R17, RZ, RZ, RZ ;  /* 0x000000ffff117224 */ /* 0x000fe200078e00ff */
[----:B0-----:R-:W-:Y:S01]  /*100a0*/  LOP3.LUT R8, R0, 0x1f, RZ, 0xc0, !PT ;  /* 0x0000001f00087812 */ /* 0x001fe200078ec0ff */
[----:B------:R-:W-:-:S03]  /*100b0*/  IMAD.U32 R0, RZ, RZ, UR4 ;  /* 0x00000004ff007e24 */ /* 0x000fc6000f8e00ff */
[C---:B------:R-:W-:Y:S02]  /*100c0*/  ISETP.NE.AND P0, PT, R8.reuse, 0x1f, PT ;  /* 0x0000001f0800780c */ /* 0x040fe40003f05270 */
[----:B------:R-:W-:-:S04]  /*100d0*/  IADD3 R7, R8, R19, RZ ;  /* 0x0000001308077210 */ /* 0x000fc80007ffe0ff */
[----:B------:R-:W-:-:S13]  /*100e0*/  ISETP.GE.OR P0, PT, R7, R0, !P0 ;  /* 0x000000000700720c */ /* 0x000fda0004706670 */
[----:B------:R-:W-:Y:S05]  /*100f0*/  @P0 BRA `(.L_x_872) ;  /* 0x0000000000100947 */ /* 0x000fea0003800000 */
[----:B--2---:R-:W0:Y:S01]  /*10100*/  LDC.64 R2, c[0x0][0xd58] ;  /* 0x00035600ff027b82 */ /* 0x004e220000000a00 */
[----:B------:R-:W-:Y:S01]  /*10110*/  ULDC.64 UR4, c[0x0][0x208] ;  /* 0x0000820000047ab9 */ /* 0x000fe20000000a00 */
[----:B0-----:R-:W-:-:S05]  /*10120*/  IMAD.WIDE R2, R7, 0x4, R2 ;  /* 0x0000000407027825 */ /* 0x001fca00078e0202 */
[----:B------:R0:W5:Y:S02]  /*10130*/  LDG.E R17, desc[UR4][R2.64] ;  /* 0x0000000402117981 */ /* 0x000164000c1e1900 */
.L_x_872:
[----:B------:R-:W-:Y:S05]  /*10140*/  BSYNC B0 ;  /* 0x0000000000007941 */ /* 0x000fea0003800000 */
.L_x_871:
        /* <DEDUP_REMOVED lines=23> */
.L_x_922:
[----:B------:R-:W-:Y:S02]  /*102c0*/  ULDC UR4, c[0x0][0xd10] ;  /* 0x0003440000047ab9 */ /* 0x000fe40000000800 */
[----:B---3--:R-:W-:-:S05]  /*102d0*/  MOV R16, UR4 ;  /* 0x0000000400107c02 */ /* 0x008fca0008000f00 */
[----:B--2---:R-:W-:-:S04]  /*102e0*/  IMAD R2, R14, R16, RZ ;  /* 0x000000100e027224 */ /* 0x004fc800078e02ff */
[----:B------:R-:W-:-:S05]  /*102f0*/  IMAD.IADD R5, R5, 0x1, R2 ;  /* 0x0000000105057824 */ /* 0x000fca00078e0202 */
[----:B----4-:R-:W-:-:S13]  /*10300*/  ISETP.GT.AND P0, PT, R5, R4, PT ;  /* 0x000000040500720c */ /* 0x010fda0003f04270 */
[----:B------:R-:W-:Y:S05]  /*10310*/  @P0 BRA `(.L_x_874) ;  /* 0x0000000000b80947 */ /* 0x000fea0003800000 */
[----:B------:R-:W2:Y:S02]  /*10320*/  LDC R0, c[0x0][0xd14] ;  /* 0x00034500ff007b82 */ /* 0x000ea40000000800 */
.L_x_879:
[----:B------:R-:W-:-:S05]  /*10330*/  VIADD R19, R19, 0x1f ;  /* 0x0000001f13137836 */ /* 0x000fca0000000000 */
[----:B--2---:R-:W-:-:S13]  /*10340*/  ISETP.GE.AND P0, PT, R19, R0, PT ;  /* 0x000000001300720c */ /* 0x004fda0003f06270 */
[----:B------:R-:W-:Y:S05]  /*10350*/  @P0 BRA `(.L_x_875) ;  /* 0x0000000400600947 */ /* 0x000fea0003800000 */
[----:B------:R-:W2:Y:S01]  /*10360*/  S2R R2, SR_TID.X ;  /* 0x0000000000027919 */ /* 0x000ea20000002100 */
[----:B------:R-:W-:Y:S01]  /*10370*/  BSSY B0, `(.L_x_876) ;  /* 0x000000b000007945 */ /* 0x000fe20003800000 */
[----:B------:R-:W-:Y:S02]  /*10380*/  MOV R17, RZ ;  /* 0x000000ff00117202 */ /* 0x000fe40000000f00 */
[----:B--2---:R-:W-:-:S04]  /*10390*/  LOP3.LUT R8, R2, 0x1f, RZ, 0xc0, !PT ;  /* 0x0000001f02087812 */ /* 0x004fc800078ec0ff */
[C---:B------:R-:W-:Y:S01]  /*103a0*/  ISETP.NE.AND P1, PT, R8.reuse, 0x1f, PT ;  /* 0x0000001f0800780c */ /* 0x040fe20003f25270 */
[----:B------:R-:W-:-:S05]  /*103b0*/  IMAD.IADD R7, R8, 0x1, R19 ;  /* 0x0000000108077824 */ /* 0x000fca00078e0213 */
[----:B------:R-:W-:-:S13]  /*103c0*/  ISETP.GE.OR P0, PT, R7, R0, !P1 ;  /* 0x000000000700720c */ /* 0x000fda0004f06670 */
[----:B------:R-:W-:Y:S05]  /*103d0*/  @P0 BRA `(.L_x_877) ;  /* 0x0000000000100947 */ /* 0x000fea0003800000 */
[----:B0-----:R-:W0:Y:S01]  /*103e0*/  LDC.64 R2, c[0x0][0xd58] ;  /* 0x00035600ff027b82 */ /* 0x001e220000000a00 */
[----:B------:R-:W-:Y:S01]  /*103f0*/  ULDC.64 UR4, c[0x0][0x208] ;  /* 0x0000820000047ab9 */ /* 0x000fe20000000a00 */
[----:B0-----:R-:W-:-:S05]  /*10400*/  IMAD.WIDE R2, R7, 0x4, R2 ;  /* 0x0000000407027825 */ /* 0x001fca00078e0202 */
[----:B------:R2:W5:Y:S02]  /*10410*/  LDG.E R17, desc[UR4][R2.64] ;  /* 0x0000000402117981 */ /* 0x000564000c1e1900 */
.L_x_877:
[----:B------:R-:W-:Y:S05]  /*10420*/  BSYNC B0 ;  /* 0x0000000000007941 */ /* 0x000fea0003800000 */
.L_x_876:
[----:B------:R-:W-:-:S03]  /*10430*/  UMOV UR4, 0xffffffff ;  /* 0xffffffff00047882 */ /* 0x000fc60000000000 */
[----:B------:R-:W-:Y:S05]  /*10440*/  BRA.DIV UR4, `(.L_x_878) ;  /* 0x0000001604007947 */ /* 0x000fea000b800000 */
[----:B-----5:R-:W3:Y:S01]  /*10450*/  SHFL.UP PT, R14, R17, 0x1, RZ ;  /* 0x04200000110e7989 */ /* 0x020ee200000e00ff */
[C---:B------:R-:W-:Y:S02]  /*10460*/  ISETP.NE.AND P0, PT, R8.reuse, RZ, PT ;  /* 0x000000ff0800720c */ /* 0x040fe40003f05270 */
[----:B------:R-:W-:Y:S02]  /*10470*/  ISETP.GE.U32.AND P1, PT, R8, 0x2, PT ;  /* 0x000000020800780c */ /* 0x000fe40003f26070 */
[----:B---3--:R-:W-:Y:S02]  /*10480*/  SEL R14, R14, RZ, P0 ;  /* 0x000000ff0e0e7207 */ /* 0x008fe40000000000 */
        /* <DEDUP_REMOVED lines=17> */
.L_x_930:
[----:B------:R-:W-:Y:S02]  /*105a0*/  ULDC UR4, c[0x0][0xd10] ;  /* 0x0003440000047ab9 */ /* 0x000fe40000000800 */
[----:B------:R-:W-:-:S04]  /*105b0*/  IMAD.U32 R16, RZ, RZ, UR4 ;  /* 0x00000004ff107e24 */ /* 0x000fc8000f8e00ff */
[----:B--2---:R-:W-:-:S04]  /*105c0*/  IMAD R2, R14, R16, RZ ;  /* 0x000000100e027224 */ /* 0x004fc800078e02ff */
[----:B------:R-:W-:-:S05]  /*105d0*/  IMAD.IADD R5, R2, 0x1, R5 ;  /* 0x0000000102057824 */ /* 0x000fca00078e0205 */
[----:B------:R-:W-:-:S13]  /*105e0*/  ISETP.GT.AND P0, PT, R5, R4, PT ;  /* 0x000000040500720c */ /* 0x000fda0003f04270 */
[----:B------:R-:W-:Y:S05]  /*105f0*/  @!P0 BRA `(.L_x_879) ;  /* 0xfffffffc004c8947 */ /* 0x000fea000383ffff */
.L_x_874:
[----:B------:R-:W-:Y:S01]  /*10600*/  IADD3 R2, -R2, R5, RZ ;  /* 0x0000000502027210 */ /* 0x000fe20007ffe1ff */
[----:B------:R-:W-:-:S04]  /*10610*/  UMOV UR4, 0xffffffff ;  /* 0xffffffff00047882 */ /* 0x000fc80000000000 */
[----:B------:R-:W-:-:S05]  /*10620*/  IMAD R5, R3, R16, R2 ;  /* 0x0000001003057224 */ /* 0x000fca00078e0202 */
[----:B------:R-:W-:Y:S01]  /*10630*/  ISETP.GT.AND P6, PT, R5, R4, PT ;  /* 0x000000040500720c */ /* 0x000fe20003fc4270 */
[----:B------:R-:W-:-:S12]  /*10640*/  BRA.DIV UR4, `(.L_x_880) ;  /* 0x0000001604507947 */ /* 0x000fd8000b800000 */
[----:B------:R-:W-:-:S04]  /*10650*/  VOTE.ANY R6, PT, !P6 ;  /* 0x0000000000067806 */ /* 0x000fc800070e0100 */
[----:B------:R-:W2:Y:S02]  /*10660*/  POPC R5, R6 ;  /* 0x0000000600057309 */ /* 0x000ea40000000000 */
[----:B--2---:R2:W3:Y:S02]  /*10670*/  SHFL.IDX PT, R17, R17, R5, 0x1f ;  /* 0x00001f0511117589 */ /* 0x0044e400000e0000 */
.L_x_934:
[----:B------:R-:W-:Y:S01]  /*10680*/  ISETP.NE.AND P0, PT, R6, RZ, PT ;  /* 0x000000ff0600720c */ /* 0x000fe20003f05270 */
[----:B------:R-:W-:-:S12]  /*10690*/  IMAD.MOV.U32 R14, RZ, RZ, RZ ;  /* 0x000000ffff0e7224 */ /* 0x000fd800078e00ff */
[----:B------:R-:W-:Y:S05]  /*106a0*/  @!P0 BRA `(.L_x_881) ;  /* 0x0000000000108947 */ /* 0x000fea0003800000 */
[----:B------:R-:W-:Y:S01]  /*106b0*/  UMOV UR4, 0xffffffff ;  /* 0xffffffff00047882 */ /* 0x000fe20000000000 */
[----:B-1----:R-:W-:Y:S02]  /*106c0*/  VIADD R12, R5, 0xffffffff ;  /* 0xffffffff050c7836 */ /* 0x002fe40000000000 */
[----:B------:R-:W-:Y:S05]  /*106d0*/  BRA.DIV UR4, `(.L_x_882) ;  /* 0x0000001604747947 */ /* 0x000fea000b800000 */
[----:B------:R4:W1:Y:S02]  /*106e0*/  SHFL.IDX PT, R14, R3, R12, 0x1f ;  /* 0x00001f0c030e7589 */ /* 0x00086400000e0000 */
.L_x_881:
[----:B---3--:R-:W-:Y:S01]  /*106f0*/  IABS R6, R17 ;  /* 0x0000001100067213 */ /* 0x008fe20000000000 */
[----:B-1----:R-:W-:Y:S02]  /*10700*/  IMAD R16, R14, R16, R2 ;  /* 0x000000100e107224 */ /* 0x002fe400078e0202 */
[----:B------:R-:W-:Y:S01]  /*10710*/  IMAD.MOV.U32 R2, RZ, RZ, RZ ;  /* 0x000000ffff027224 */ /* 0x000fe200078e00ff */
[----:B------:R-:W1:Y:S01]  /*10720*/  I2F.RP R7, R6 ;  /* 0x0000000600077306 */ /* 0x000e620000209400 */
[----:B------:R-:W-:-:S07]  /*10730*/  IMAD.IADD R19, R5, 0x1, R19 ;  /* 0x0000000105137824 */ /* 0x000fce00078e0213 */
[----:B-1----:R-:W1:Y:S02]  /*10740*/  MUFU.RCP R7, R7 ;  /* 0x0000000700077308 */ /* 0x002e640000001000 */
[----:B-1----:R-:W-:-:S06]  /*10750*/  VIADD R8, R7, 0xffffffe ;  /* 0x0ffffffe07087836 */ /* 0x002fcc0000000000 */
[----:B0---4-:R-:W0:Y:S02]  /*10760*/  F2I.FTZ.U32.TRUNC.NTZ R3, R8 ;  /* 0x0000000800037305 */ /* 0x011e24000021f000 */
[----:B0-----:R-:W-:-:S05]  /*10770*/  IADD3 R9, RZ, -R3, RZ ;  /* 0x80000003ff097210 */ /* 0x001fca0007ffe0ff */
[----:B------:R-:W-:-:S04]  /*10780*/  IMAD R9, R9, R6, RZ ;  /* 0x0000000609097224 */ /* 0x000fc800078e02ff */
[----:B------:R-:W-:Y:S01]  /*10790*/  IMAD.HI.U32 R3, R3, R9, R2 ;  /* 0x0000000903037227 */ /* 0x000fe200078e0002 */
[----:B------:R-:W-:-:S03]  /*107a0*/  IABS R9, R17 ;  /* 0x0000001100097213 */ /* 0x000fc60000000000 */
[----:B------:R-:W-:Y:S02]  /*107b0*/  IMAD.IADD R2, R4, 0x1, -R16 ;  /* 0x0000000104027824 */ /* 0x000fe400078e0a10 */
[----:B------:R-:W-:-:S03]  /*107c0*/  IMAD.MOV R7, RZ, RZ, -R9 ;  /* 0x000000ffff077224 */ /* 0x000fc600078e0a09 */
[----:B------:R-:W-:-:S05]  /*107d0*/  IABS R4, R2 ;  /* 0x0000000200047213 */ /* 0x000fca0000000000 */
[----:B------:R-:W-:-:S04]  /*107e0*/  IMAD.HI.U32 R3, R3, R4, RZ ;  /* 0x0000000403037227 */ /* 0x000fc800078e00ff */
[----:B------:R-:W-:Y:S01]  /*107f0*/  IMAD R7, R3, R7, R4 ;  /* 0x0000000703077224 */ /* 0x000fe200078e0204 */
[----:B------:R-:W-:-:S04]  /*10800*/  LOP3.LUT R4, R2, R17, RZ, 0x3c, !PT ;  /* 0x0000001102047212 */ /* 0x000fc800078e3cff */
[----:B------:R-:W-:-:S13]  /*10810*/  ISETP.GT.U32.AND P0, PT, R6, R7, PT ;  /* 0x000000070600720c */ /* 0x000fda0003f04070 */
[----:B------:R-:W-:Y:S01]  /*10820*/  @!P0 IADD3 R7, R7, -R6, RZ ;  /* 0x8000000607078210 */ /* 0x000fe20007ffe0ff */
[----:B------:R-:W-:-:S03]  /*10830*/  @!P0 VIADD R3, R3, 0x1 ;  /* 0x0000000103038836 */ /* 0x000fc60000000000 */
        /* <DEDUP_REMOVED lines=10> */
.L_x_875:
[----:B------:R-:W-:Y:S01]  /*108e0*/  UMOV UR4, URZ ;  /* 0x0000003f00047c82 */ /* 0x000fe20008000000 */
[----:B------:R-:W-:Y:S01]  /*108f0*/  UMOV UR5, URZ ;  /* 0x0000003f00057c82 */ /* 0x000fe20008000000 */
[----:B------:R-:W-:Y:S01]  /*10900*/  ULDC UR6, c[0x0][0xd14] ;  /* 0x0003450000067ab9 */ /* 0x000fe20000000800 */
[----:B------:R-:W-:Y:S01]  /*10910*/  IMAD.MOV.U32 R16, RZ, RZ, R4 ;  /* 0x000000ffff107224 */ /* 0x000fe200078e0004 */
[----:B------:R-:W-:Y:S01]  /*10920*/  MOV R17, UR4 ;  /* 0x0000000400117c02 */ /* 0x000fe20008000f00 */
[----:B------:R-:W-:Y:S02]  /*10930*/  IMAD.U32 R18, RZ, RZ, UR5 ;  /* 0x00000005ff127e24 */ /* 0x000fe4000f8e00ff */
[----:B------:R-:W-:-:S07]  /*10940*/  IMAD.U32 R19, RZ, RZ, UR6 ;  /* 0x00000006ff137e24 */ /* 0x000fce000f8e00ff */
.L_x_883:
[----:B------:R-:W3:Y:S01]  /*10950*/  S2R R2, SR_TID.X ;  /* 0x0000000000027919 */ /* 0x000ee20000002100 */
[----:B------:R-:W-:Y:S05]  /*10960*/  WARPSYNC.ALL ;  /* 0x0000000000007948 */ /* 0x000fea0003800000 */
[----:B------:R-:W-:Y:S01]  /*10970*/  BAR.SYNC.DEFER_BLOCKING 0x4, 0x120 ;  /* 0x0104800000007b1d */ /* 0x000fe20000010000 */
[----:B---3--:R-:W-:-:S04]  /*10980*/  LOP3.LUT R2, R2, 0x1f, RZ, 0xc0, !PT ;  /* 0x0000001f02027812 */ /* 0x008fc800078ec0ff */
[----:B------:R-:W-:-:S13]  /*10990*/  ISETP.NE.AND P0, PT, R2, RZ, PT ;  /* 0x000000ff0200720c */ /* 0x000fda0003f05270 */
[----:B0-----:R-:W0:Y:S01]  /*109a0*/  @!P0 S2R R3, SR_CgaCtaId ;  /* 0x0000000000038919 */ /* 0x001e220000008800 */
[----:B------:R-:W-:-:S04]  /*109b0*/  @!P0 MOV R2, 0x400 ;  /* 0x0000040000028802 */ /* 0x000fc80000000f00 */
[----:B0-----:R-:W-:-:S05]  /*109c0*/  @!P0 LEA R2, R3, R2, 0x18 ;  /* 0x0000000203028211 */ /* 0x001fca00078ec0ff */
[----:B------:R3:W-:Y:S01]  /*109d0*/  @!P0 STS.128 [R2+0x388d0], R16 ;  /* 0x0388d01002008388 */ /* 0x0007e20000000c00 */
[----:B------:R-:W-:Y:S06]  /*109e0*/  BAR.ARV 0x5, 0x120 ;  /* 0x0144800000007b1d */ /* 0x000fec0000002000 */
[----:B------:R-:W-:-:S13]  /*109f0*/  ISETP.GE.AND P0, PT, R19, R0, PT ;  /* 0x000000001300720c */ /* 0x000fda0003f06270 */
[----:B------:R-:W-:Y:S05]  /*10a00*/  @!P0 BRA `(.L_x_884) ;  /* 0xffffffbc00688947 */ /* 0x000fea000383ffff */
.L_x_820:
[----:B0-----:R-:W4:Y:S01]  /*10a10*/  LDL R0, [R1+0x2c] ;  /* 0x00002c0001007983 */ /* 0x001f220000100800 */
[----:B------:R-:W0:Y:S01]  /*10a20*/  S2R R3, SR_CgaCtaId ;  /* 0x0000000000037919 */ /* 0x000e220000008800 */
[----:B----4-:R-:W-:Y:S02]  /*10a30*/  R2UR UR4, R0 ;  /* 0x00000000000472ca */ /* 0x010fe400000e0000 */
[----:B------:R-:W-:-:S04]  /*10a40*/  MOV R0, 0x400 ;  /* 0x0000040000007802 */ /* 0x000fc80000000f00 */
[----:B0-----:R-:W-:-:S07]  /*10a50*/  LEA R0, R3, R0, 0x18 ;  /* 0x0000000003007211 */ /* 0x001fce00078ec0ff */
[----:B------:R-:W-:-:S04]  /*10a60*/  UIADD3 UR4, UR4, 0x1, URZ ;  /* 0x0000000104047890 */ /* 0x000fc8000fffe03f */
[----:B------:R-:W-:-:S04]  /*10a70*/  ULEA.HI UR5, UR4, UR4, URZ, 0x1 ;  /* 0x0000000404057291 */ /* 0x000fc8000f8f083f */
[----:B------:R-:W-:-:S04]  /*10a80*/  ULOP3.LUT UR5, UR5, 0xfffffffe, URZ, 0xc0, !UPT ;  /* 0xfffffffe05057892 */ /* 0x000fc8000f8ec03f */
[----:B------:R-:W-:-:S06]  /*10a90*/  UIADD3 UR5, UR4, -UR5, URZ ;  /* 0x8000000504057290 */ /* 0x000fcc000fffe03f */
[----:B------:R-:W-:-:S05]  /*10aa0*/  IMAD.U32 R3, RZ, RZ, UR5 ;  /* 0x00000005ff037e24 */ /* 0x000fca000f8e00ff */
[----:B------:R-:W-:-:S04]  /*10ab0*/  SHF.L.U32 R3, R3, 0x1f, RZ ;  /* 0x0000001f03037819 */ /* 0x000fc800000006ff */
[----:B------:R-:W0:Y:S02]  /*10ac0*/  SYNCS.PHASECHK.TRANS64.TRYWAIT P0, [R0+URZ+0x38820], R3 ;  /* 0x03882003000075a7 */ /* 0x000e24000800017f */
[----:B0-----:R-:W-:Y:S05]  /*10ad0*/  @!P0 BRA `(.L_x_885) ;  /* 0x0000001000988947 */ /* 0x001fea0003800000 */
.L_x_937:
[----:B------:R-:W-:-:S03]  /*10ae0*/  UMOV UR4, 0xffffffff ;  /* 0xffffffff00047882 */ /* 0x000fc60000000000 */
[----:B------:R-:W-:Y:S05]  /*10af0*/  BRA.DIV UR4, `(.L_x_886) ;  /* 0x0000001204a47947 */ /* 0x000fea000b800000 */
[----:B---3--:R-:W3:Y:S02]  /*10b00*/  S2R R2, SR_TID.X ;  /* 0x0000000000027919 */ /* 0x008ee40000002100 */
[----:B---3--:R-:W-:-:S04]  /*10b10*/  SHF.R.U32.HI R2, RZ, 0x5, R2 ;  /* 0x00000005ff027819 */ /* 0x008fc80000011602 */
[----:B------:R-:W-:-:S05]  /*10b20*/  LOP3.LUT R2, R2, 0x3, RZ, 0xc0, !PT ;  /* 0x0000000302027812 */ /* 0x000fca00078ec0ff */
[----:B------:R3:W4:Y:S02]  /*10b30*/  SHFL.IDX PT, R14, R2, RZ, 0x1f ;  /* 0x00001fff020e7589 */ /* 0x00072400000e0000 */
.L_x_940:
[----:B----4-:R-:W-:Y:S01]  /*10b40*/  ISETP.NE.AND P0, PT, R14, RZ, PT ;  /* 0x000000ff0e00720c */ /* 0x010fe20003f05270 */
[----:B------:R-:W-:-:S12]  /*10b50*/  BSSY B0, `(.L_x_887) ;  /* 0x0000020000007945 */ /* 0x000fd80003800000 */
[----:B------:R-:W-:Y:S05]  /*10b60*/  @P0 BRA `(.L_x_888) ;  /* 0x0000000000780947 */ /* 0x000fea0003800000 */
[----:B------:R-:W-:-:S03]  /*10b70*/  UMOV UR4, 0xffffffff ;  /* 0xffffffff00047882 */ /* 0x000fc60000000000 */
[----:B------:R-:W-:Y:S05]  /*10b80*/  BRA.DIV UR4, `(.L_x_889) ;  /* 0x0000001204b47947 */ /* 0x000fea000b800000 */
[----:B------:R-:W-:-:S13]  /*10b90*/  ELECT P6, URZ, PT ;  /* 0x00000000003f782f */ /* 0x000fda00038c0000 */
.L_x_943:
[----:B------:R-:W-:Y:S05]  /*10ba0*/  @!P6 BRA `(.L_x_888) ;  /* 0x000000000068e947 */ /* 0x000fea0003800000 */
[----:B0-----:R-:W4:Y:S04]  /*10bb0*/  LDL R3, [R1] ;  /* 0x0000000001037983 */ /* 0x001f280000100800 */
[----:B------:R-:W2:Y:S01]  /*10bc0*/  LDL.LU R7, [R1+0x4] ;  /* 0x0000040001077983 */ /* 0x000ea20000300800 */
[----:B---3--:R-:W-:-:S05]  /*10bd0*/  IADD3 R2, R0, 0x38840, RZ ;  /* 0x0003884000027810 */ /* 0x008fca0007ffe0ff */
[C---:B----4-:R-:W-:Y:S02]  /*10be0*/  IMAD R6, R3.reuse, 0x8, R2 ;  /* 0x0000000803067824 */ /* 0x050fe400078e0202 */
[----:B------:R-:W-:Y:S01]  /*10bf0*/  VIADD R3, R3, 0x1 ;  /* 0x0000000103037836 */ /* 0x000fe20000000000 */
[----:B--2---:R-:W-:-:S04]  /*10c00*/  SHF.L.U32 R5, R7, 0x1f, RZ ;  /* 0x0000001f07057819 */ /* 0x004fc800000006ff */
        /* <DEDUP_REMOVED lines=8> */
.L_x_944:
[----:B------:R-:W2:Y:S01]  /*10c90*/  LDL.LU R4, [R1] ;  /* 0x0000000001047983 */ /* 0x000ea20000300800 */
[----:B------:R-:W3:Y:S01]  /*10ca0*/  SYNCS.PHASECHK.TRANS64.TRYWAIT P0, [R7+URZ], R2 ;  /* 0x00000002070075a7 */ /* 0x000ee2000800017f */
[----:B------:R-:W-:-:S05]  /*10cb0*/  IADD3 R0, R0, 0x38860, RZ ;  /* 0x0003886000007810 */ /* 0x000fca0007ffe0ff */
[----:B--2---:R-:W-:Y:S01]  /*10cc0*/  IMAD R4, R4, 0x8, R0 ;  /* 0x0000000804047824 */ /* 0x004fe200078e0200 */
[----:B---3--:R-:W-:Y:S06]  /*10cd0*/  @!P0 BRA `(.L_x_891) ;  /* 0x0000001000948947 */ /* 0x008fec0003800000 */
.L_x_945:
[----:B------:R-:W3:Y:S02]  /*10ce0*/  SYNCS.PHASECHK.TRANS64.TRYWAIT P0, [R4+URZ], R5 ;  /* 0x00000005040075a7 */ /* 0x000ee4000800017f */
[----:B---3--:R-:W-:Y:S05]  /*10cf0*/  @!P0 BRA `(.L_x_892) ;  /* 0x0000001000a08947 */ /* 0x008fea0003800000 */
.L_x_946:
[----:B------:R-:W-:-:S07]  /*10d00*/  IMAD R3, R3, 0x8, R0 ;  /* 0x0000000803037824 */ /* 0x000fce00078e0200 */
.L_x_893:
[----:B----4-:R4:W0:Y:S02]  /*10d10*/  SYNCS.PHASECHK.TRANS64.TRYWAIT P0, [R3+URZ], R2 ;  /* 0x00000002030075a7 */ /* 0x010824000800017f */
[----:B0-----:R-:W-:Y:S05]  /*10d20*/  @!P0 NANOSLEEP.SYNCS 0x989680 ;  /* 0x009896800000895d */ /* 0x001fea0003900000 */
[----:B------:R-:W0:Y:S02]  /*10d30*/  @!P0 SYNCS.PHASECHK.TRANS64 P0, [R3+URZ], R2 ;  /* 0x00000002030085a7 */ /* 0x000e24000800007f */
[----:B0-----:R-:W-:Y:S05]  /*10d40*/  @!P0 BRA `(.L_x_893) ;  /* 0xfffffffc00f08947 */ /* 0x001fea000383ffff */
.L_x_888:
[----:B------:R-:W-:Y:S05]  /*10d50*/  BSYNC B0 ;  /* 0x0000000000007941 */ /* 0x000fea0003800000 */
.L_x_887:
[----:B------:R-:W-:Y:S05]  /*10d60*/  EXIT ;  /* 0x000000000000794d */ /* 0x000fea0003800000 */
.L_x_780:
[----:B0-----:R-:W-:-:S04]  /*10d70*/  IMAD.U32 R3, RZ, RZ, UR37 ;  /* 0x00000025ff037e24 */ /* 0x001fc8000f8e00ff */
[----:B------:R0:W1:Y:S03]  /*10d80*/  SYNCS.PHASECHK.TRANS64.TRYWAIT P1, [R3+URZ+0x38800], R4 ;  /* 0x03880004030075a7 */ /* 0x000066000802017f */
[----:B-1----:R-:W-:Y:S05]  /*10d90*/  @!P1 NANOSLEEP.SYNCS 0x989680 ;  /* 0x009896800000995d */ /* 0x002fea0003900000 */
[----:B------:R-:W1:Y:S02]  /*10da0*/  @!P1 SYNCS.PHASECHK.TRANS64 P1, [R3+URZ+0x38800], R4 ;  /* 0x03880004030095a7 */ /* 0x000e64000802007f */
[----:B-1----:R-:W-:Y:S05]  /*10db0*/  @!P1 BRA `(.L_x_780) ;  /* 0xfffffffc00ec9947 */ /* 0x002fea000383ffff */
[----:B------:R-:W-:Y:S05]  /*10dc0*/  BRA `(.L_x_894) ;  /* 0xffffff2000c07947 */ /* 0x000fea000383ffff */
.L_x_784:
[----:B-1----:R1:W2:Y:S02]  /*10dd0*/  SYNCS.PHASECHK.TRANS64.TRYWAIT P1, [R3+URZ+0x38830], R6 ;  /* 0x03883006030075a7 */ /* 0x0022a4000802017f */
[----:B--2---:R-:W-:Y:S05]  /*10de0*/  @!P1 NANOSLEEP.SYNCS 0x989680 ;  /* 0x009896800000995d */ /* 0x004fea0003900000 */
[----:B------:R-:W2:Y:S02]  /*10df0*/  @!P1 SYNCS.PHASECHK.TRANS64 P1, [R3+URZ+0x38830], R6 ;  /* 0x03883006030095a7 */ /* 0x000ea4000802007f */
[----:B--2---:R-:W-:Y:S05]  /*10e00*/  @!P1 BRA `(.L_x_784) ;  /* 0xfffffffc00f09947 */ /* 0x004fea000383ffff */
[----:B------:R-:W-:Y:S05]  /*10e10*/  BRA `(.L_x_783) ;  /* 0xffffff2000d87947 */ /* 0x000fea000383ffff */
.L_x_785:
[----:B--2---:R-:W-:-:S04]  /*10e20*/  MOV R5, UR37 ;  /* 0x0000002500057c02 */ /* 0x004fc80008000f00 */
[----:B------:R2:W3:Y:S03]  /*10e30*/  SYNCS.PHASECHK.TRANS64.TRYWAIT P1, [R5+URZ+0x38810], R4 ;  /* 0x03881004050075a7 */ /* 0x0004e6000802017f */
[----:B---3--:R-:W-:Y:S05]  /*10e40*/  @!P1 NANOSLEEP.SYNCS 0x989680 ;  /* 0x009896800000995d */ /* 0x008fea0003900000 */
[----:B------:R-:W3:Y:S02]  /*10e50*/  @!P1 SYNCS.PHASECHK.TRANS64 P1, [R5+URZ+0x38810], R4 ;  /* 0x03881004050095a7 */ /* 0x000ee4000802007f */
[----:B---3--:R-:W-:Y:S05]  /*10e60*/  @!P1 BRA `(.L_x_785) ;  /* 0xfffffffc00ec9947 */ /* 0x008fea000383ffff */
[----:B------:R-:W-:Y:S05]  /*10e70*/  BRA `(.L_x_895) ;  /* 0xffffff2400607947 */ /* 0x000fea000383ffff */
.L_x_789:
[----:B----4-:R4:W0:Y:S02]  /*10e80*/  SYNCS.PHASECHK.TRANS64.TRYWAIT P1, [R3+URZ+0x38850], R6 ;  /* 0x03885006030075a7 */ /* 0x010824000802017f */
[----:B0-----:R-:W-:Y:S05]  /*10e90*/  @!P1 NANOSLEEP.SYNCS 0x989680 ;  /* 0x009896800000995d */ /* 0x001fea0003900000 */
[----:B------:R-:W0:Y:S02]  /*10ea0*/  @!P1 SYNCS.PHASECHK.TRANS64 P1, [R3+URZ+0x38850], R6 ;  /* 0x03885006030095a7 */ /* 0x000e24000802007f */
[----:B0-----:R-:W-:Y:S05]  /*10eb0*/  @!P1 BRA `(.L_x_789) ;  /* 0xfffffffc00f09947 */ /* 0x001fea000383ffff */
[----:B------:R-:W-:Y:S05]  /*10ec0*/  BRA `(.L_x_788) ;  /* 0xffffff24006c7947 */ /* 0x000fea000383ffff */
.L_x_794:
[----:B-1----:R-:W-:-:S04]  /*10ed0*/  IMAD.U32 R5, RZ, RZ, UR6 ;  /* 0x00000006ff057e24 */ /* 0x002fc8000f8e00ff */
[----:B------:R1:W2:Y:S03]  /*10ee0*/  SYNCS.PHASECHK.TRANS64.TRYWAIT P3, [R5+URZ+0x38830], R4 ;  /* 0x03883004050075a7 */ /* 0x0002a6000806017f */
[----:B--2---:R-:W-:Y:S05]  /*10ef0*/  @!P3 NANOSLEEP.SYNCS 0x989680 ;  /* 0x009896800000b95d */ /* 0x004fea0003900000 */
[----:B------:R-:W2:Y:S02]  /*10f00*/  @!P3 SYNCS.PHASECHK.TRANS64 P3, [R5+URZ+0x38830], R4 ;  /* 0x038830040500b5a7 */ /* 0x000ea4000806007f */
[----:B--2---:R-:W-:Y:S05]  /*10f10*/  @!P3 BRA `(.L_x_794) ;  /* 0xfffffffc00ecb947 */ /* 0x004fea000383ffff */
[----:B------:R-:W-:Y:S05]  /*10f20*/  BRA `(.L_x_793) ;  /* 0xffffff4800fc7947 */ /* 0x000fea000383ffff */
.L_x_798:
[----:B-1----:R-:W-:-:S04]  /*10f30*/  IMAD.U32 R5, RZ, RZ, UR6 ;  /* 0x00000006ff057e24 */ /* 0x002fc8000f8e00ff */
[----:B------:R1:W3:Y:S03]  /*10f40*/  SYNCS.PHASECHK.TRANS64.TRYWAIT P3, [R5+URZ+0x38850], R4 ;  /* 0x03885004050075a7 */ /* 0x0002e6000806017f */
[----:B---3--:R-:W-:Y:S05]  /*10f50*/  @!P3 NANOSLEEP.SYNCS 0x989680 ;  /* 0x009896800000b95d */ /* 0x008fea0003900000 */
[----:B------:R-:W3:Y:S02]  /*10f60*/  @!P3 SYNCS.PHASECHK.TRANS64 P3, [R5+URZ+0x38850], R4 ;  /* 0x038850040500b5a7 */ /* 0x000ee4000806007f */
[----:B---3--:R-:W-:Y:S05]  /*10f70*/  @!P3 BRA `(.L_x_798) ;  /* 0xfffffffc00ecb947 */ /* 0x008fea000383ffff */
[----:B------:R-:W-:Y:S05]  /*10f80*/  BRA `(.L_x_797) ;  /* 0xffffff4c00887947 */ /* 0x000fea000383ffff */
.L_x_829:
        /* <DEDUP_REMOVED lines=11> */
.L_x_897:
[----:B------:R-:W-:Y:S05]  /*11040*/  BSYNC B0 ;  /* 0x0000000000007941 */ /* 0x000fea0003800000 */
.L_x_896:
[----:B------:R-:W-:Y:S05]  /*11050*/  BRA `(.L_x_898) ;  /* 0xffffffc000dc7947 */ /* 0x000fea000383ffff */
.L_x_830:
[----:B------:R-:W-:Y:S01]  /*11060*/  BSSY B0, `(.L_x_899) ;  /* 0x0000006000007945 */ /* 0x000fe20003800000 */
[----:B------:R-:W-:-:S07]  /*11070*/  IMAD.MOV.U32 R15, RZ, RZ, -0x1 ;  /* 0xffffffffff0f7424 */ /* 0x000fce00078e00ff */
[----:B------:R-:W-:Y:S05]  /*11080*/  WARPSYNC.COLLECTIVE R15, `(.L_x_900) ;  /* 0x000000000f0c7348 */ /* 0x000fea0003c00000 */
[----:B------:R-:W-:Y:S02]  /*11090*/  ELECT P6, UR62, PT ;  /* 0x00000000003e782f */ /* 0x000fe400038c0000 */
[----:B------:R-:W-:Y:S01]  /*110a0*/  MOV R14, UR62 ;  /* 0x0000003e000e7c02 */ /* 0x000fe20008000f00 */
[----:B------:R-:W-:Y:S10]  /*110b0*/  ENDCOLLECTIVE ;  /* 0x000000000000791b */ /* 0x000ff40003800000 */
.L_x_900:
[----:B------:R-:W-:Y:S05]  /*110c0*/  BSYNC B0 ;  /* 0x0000000000007941 */ /* 0x000fea0003800000 */
.L_x_899:
[----:B------:R-:W-:Y:S05]  /*110d0*/  BRA `(.L_x_901) ;  /* 0xffffffc000d47947 */ /* 0x000fea000383ffff */
.L_x_833:
[----:B0-----:R0:W1:Y:S02]  /*110e0*/  SYNCS.PHASECHK.TRANS64.TRYWAIT P0, [R8+URZ+0x38840], R10 ;  /* 0x0388400a080075a7 */ /* 0x001064000800017f */
[----:B-1----:R-:W-:Y:S05]  /*110f0*/  @!P0 NANOSLEEP.SYNCS 0x989680 ;  /* 0x009896800000895d */ /* 0x002fea0003900000 */
[----:B------:R-:W1:Y:S02]  /*11100*/  @!P0 SYNCS.PHASECHK.TRANS64 P0, [R8+URZ+0x38840], R10 ;  /* 0x0388400a080085a7 */ /* 0x000e64000800007f */
[----:B-1----:R-:W-:Y:S05]  /*11110*/  @!P0 BRA `(.L_x_833) ;  /* 0xfffffffc00f08947 */ /* 0x002fea000383ffff */
[----:B------:R-:W-:Y:S05]  /*11120*/  BRA `(.L_x_902) ;  /* 0xffffffc400487947 */ /* 0x000fea000383ffff */
.L_x_837:
        /* <DEDUP_REMOVED lines=8> */
.L_x_840:
[----:B0-----:R0:W1:Y:S02]  /*111b0*/  SYNCS.PHASECHK.TRANS64.TRYWAIT P0, [R6+URZ+0x38860], R8 ;  /* 0x03886008060075a7 */ /* 0x001064000800017f */
[----:B-1----:R-:W-:Y:S05]  /*111c0*/  @!P0 NANOSLEEP.SYNCS 0x989680 ;  /* 0x009896800000895d */ /* 0x002fea0003900000 */
[----:B------:R-:W1:Y:S02]  /*111d0*/  @!P0 SYNCS.PHASECHK.TRANS64 P0, [R6+URZ+0x38860], R8 ;  /* 0x03886008060085a7 */ /* 0x000e64000800007f */
[----:B-1----:R-:W-:Y:S05]  /*111e0*/  @!P0 BRA `(.L_x_840) ;  /* 0xfffffffc00f08947 */ /* 0x002fea000383ffff */
[----:B------:R-:W-:Y:S05]  /*111f0*/  BRA `(.L_x_904) ;  /* 0xffffffcc00487947 */ /* 0x000fea000383ffff */
.L_x_849:
[----:B-1----:R1:W2:Y:S02]  /*11200*/  SYNCS.PHASECHK.TRANS64.TRYWAIT P0, [R2+URZ+0x38840], R3 ;  /* 0x03884003020075a7 */ /* 0x0022a4000800017f */
[----:B--2---:R-:W-:Y:S05]  /*11210*/  @!P0 NANOSLEEP.SYNCS 0x989680 ;  /* 0x009896800000895d */ /* 0x004fea0003900000 */
[----:B------:R-:W2:Y:S02]  /*11220*/  @!P0 SYNCS.PHASECHK.TRANS64 P0, [R2+URZ+0x38840], R3 ;  /* 0x03884003020085a7 */ /* 0x000ea4000800007f */
[----:B--2---:R-:W-:Y:S05]  /*11230*/  @!P0 BRA `(.L_x_849) ;  /* 0xfffffffc00f08947 */ /* 0x004fea000383ffff */
[----:B------:R-:W-:Y:S05]  /*11240*/  BRA `(.L_x_905) ;  /* 0xffffffd400247947 */ /* 0x000fea000383ffff */
.L_x_851:
[----:B--2---:R2:W3:Y:S02]  /*11250*/  SYNCS.PHASECHK.TRANS64.TRYWAIT P0, [R2+URZ+0x38860], R3 ;  /* 0x03886003020075a7 */ /* 0x0044e4000800017f */
[----:B---3--:R-:W-:Y:S05]  /*11260*/  @!P0 NANOSLEEP.SYNCS 0x989680 ;  /* 0x009896800000895d */ /* 0x008fea0003900000 */
[----:B------:R-:W3:Y:S02]  /*11270*/  @!P0 SYNCS.PHASECHK.TRANS64 P0, [R2+URZ+0x38860], R3 ;  /* 0x03886003020085a7 */ /* 0x000ee4000800007f */
[----:B---3--:R-:W-:Y:S05]  /*11280*/  @!P0 BRA `(.L_x_851) ;  /* 0xfffffffc00f08947 */ /* 0x008fea000383ffff */
[----:B------:R-:W-:Y:S05]  /*11290*/  BRA `(.L_x_906) ;  /* 0xffffffd400947947 */ /* 0x000fea000383ffff */
.L_x_856:
[----:B--2---:R2:W3:Y:S02]  /*112a0*/  SYNCS.PHASECHK.TRANS64.TRYWAIT P0, [R2+URZ+0x38840], R3 ;  /* 0x03884003020075a7 */ /* 0x0044e4000800017f */
[----:B---3--:R-:W-:Y:S05]  /*112b0*/  @!P0 NANOSLEEP.SYNCS 0x989680 ;  /* 0x009896800000895d */ /* 0x008fea0003900000 */
[----:B------:R-:W3:Y:S02]  /*112c0*/  @!P0 SYNCS.PHASECHK.TRANS64 P0, [R2+URZ+0x38840], R3 ;  /* 0x03884003020085a7 */ /* 0x000ee4000800007f */
[----:B---3--:R-:W-:Y:S05]  /*112d0*/  @!P0 BRA `(.L_x_856) ;  /* 0xfffffffc00f08947 */ /* 0x008fea000383ffff */
[----:B------:R-:W-:Y:S05]  /*112e0*/  BRA `(.L_x_907) ;  /* 0xffffffdc00307947 */ /* 0x000fea000383ffff */
.L_x_858:
[----:B-1----:R1:W3:Y:S02]  /*112f0*/  SYNCS.PHASECHK.TRANS64.TRYWAIT P1, [R2+URZ+0x38860], R3 ;  /* 0x03886003020075a7 */ /* 0x0022e4000802017f */
[----:B---3--:R-:W-:Y:S05]  /*11300*/  @!P1 NANOSLEEP.SYNCS 0x989680 ;  /* 0x009896800000995d */ /* 0x008fea0003900000 */
[----:B------:R-:W3:Y:S02]  /*11310*/  @!P1 SYNCS.PHASECHK.TRANS64 P1, [R2+URZ+0x38860], R3 ;  /* 0x03886003020095a7 */ /* 0x000ee4000802007f */
[----:B---3--:R-:W-:Y:S05]  /*11320*/  @!P1 BRA `(.L_x_858) ;  /* 0xfffffffc00f09947 */ /* 0x008fea000383ffff */
[----:B------:R-:W-:Y:S05]  /*11330*/  BRA `(.L_x_908) ;  /* 0xffffffdc009c7947 */ /* 0x000fea000383ffff */
.L_x_863:
[----:B---3--:R3:W4:Y:S02]  /*11340*/  SYNCS.PHASECHK.TRANS64.TRYWAIT P0, [R2+URZ+0x38840], R3 ;  /* 0x03884003020075a7 */ /* 0x008724000800017f */
[----:B----4-:R-:W-:Y:S05]  /*11350*/  @!P0 NANOSLEEP.SYNCS 0x989680 ;  /* 0x009896800000895d */ /* 0x010fea0003900000 */
[----:B------:R-:W4:Y:S02]  /*11360*/  @!P0 SYNCS.PHASECHK.TRANS64 P0, [R2+URZ+0x38840], R3 ;  /* 0x03884003020085a7 */ /* 0x000f24000800007f */
[----:B----4-:R-:W-:Y:S05]  /*11370*/  @!P0 BRA `(.L_x_863) ;  /* 0xfffffffc00f08947 */ /* 0x010fea000383ffff */
[----:B------:R-:W-:Y:S05]  /*11380*/  BRA `(.L_x_909) ;  /* 0xffffffe400147947 */ /* 0x000fea000383ffff */
.L_x_865:
[----:B-1----:R1:W2:Y:S02]  /*11390*/  SYNCS.PHASECHK.TRANS64.TRYWAIT P1, [R2+URZ+0x38860], R3 ;  /* 0x03886003020075a7 */ /* 0x0022a4000802017f */
[----:B--2---:R-:W-:Y:S05]  /*113a0*/  @!P1 NANOSLEEP.SYNCS 0x989680 ;  /* 0x009896800000995d */ /* 0x004fea0003900000 */
[----:B------:R-:W2:Y:S02]  /*113b0*/  @!P1 SYNCS.PHASECHK.TRANS64 P1, [R2+URZ+0x38860], R3 ;  /* 0x03886003020095a7 */ /* 0x000ea4000802007f */
[----:B--2---:R-:W-:Y:S05]  /*113c0*/  @!P1 BRA `(.L_x_865) ;  /* 0xfffffffc00f09947 */ /* 0x004fea000383ffff */
[----:B------:R-:W-:Y:S05]  /*113d0*/  BRA `(.L_x_910) ;  /* 0xffffffe400847947 */ /* 0x000fea000383ffff */
.L_x_870:
        /* <DEDUP_REMOVED lines=8> */
.L_x_912:
[----:B------:R-:W-:Y:S05]  /*11460*/  BSYNC B0 ;  /* 0x0000000000007941 */ /* 0x000fea0003800000 */
.L_x_911:
        /* <DEDUP_REMOVED lines=8> */
.L_x_913:
[----:B------:R-:W-:Y:S01]  /*114f0*/  IMAD.MOV.U32 R5, RZ, RZ, R14 ;  /* 0x000000ffff057224 */ /* 0x000fe200078e000e */
[----:B------:R-:W-:Y:S06]  /*11500*/  BRA `(.L_x_914) ;  /* 0xffffffe800d47947 */ /* 0x000fec000383ffff */
.L_x_873:
        /* <DEDUP_REMOVED lines=8> */
.L_x_916:
[----:B------:R-:W-:Y:S05]  /*11590*/  BSYNC B0 ;  /* 0x0000000000007941 */ /* 0x000fea0003800000 */
.L_x_915:
        /* <DEDUP_REMOVED lines=10> */
.L_x_917:
        /* <DEDUP_REMOVED lines=8> */
.L_x_918:
        /* <DEDUP_REMOVED lines=8> */
.L_x_919:
        /* <DEDUP_REMOVED lines=8> */
.L_x_920:
        /* <DEDUP_REMOVED lines=8> */
.L_x_921:
[----:B------:R-:W-:Y:S05]  /*11840*/  BRA `(.L_x_922) ;  /* 0xffffffe8009c7947 */ /* 0x000fea000383ffff */
.L_x_878:
[----:B------:R-:W-:Y:S01]  /*11850*/  BSSY B0, `(.L_x_923) ;  /* 0x0000008000007945 */ /* 0x000fe20003800000 */
[----:B-----5:R-:W-:Y:S01]  /*11860*/  IMAD.MOV.U32 R13, RZ, RZ, R17 ;  /* 0x000000ffff0d7224 */ /* 0x020fe200078e0011 */
[----:B-1----:R-:W-:Y:S01]  /*11870*/  MOV R12, 0x1 ;  /* 0x00000001000c7802 */ /* 0x002fe20000000f00 */
[----:B------:R-:W-:Y:S02]  /*11880*/  IMAD.MOV.U32 R11, RZ, RZ, RZ ;  /* 0x000000ffff0b7224 */ /* 0x000fe400078e00ff */
[----:B------:R-:W-:-:S07]  /*11890*/  IMAD.MOV.U32 R15, RZ, RZ, -0x1 ;  /* 0xffffffffff0f7424 */ /* 0x000fce00078e00ff */
[----:B0-2---:R-:W-:Y:S05]  /*118a0*/  WARPSYNC.COLLECTIVE R15, `(.L_x_924) ;  /* 0x000000000f087348 */ /* 0x005fea0003c00000 */
[----:B------:R1:W3:Y:S02]  /*118b0*/  SHFL.UP P6, R14, R13, R12, R11 ;  /* 0x0400000c0d0e7389 */ /* 0x0002e400000c000b */
[----:B0123--:R-:W-:Y:S01]  /*118c0*/  ENDCOLLECTIVE ;  /* 0x000000000000791b */ /* 0x00ffe20003800000 */
.L_x_924:
[----:B------:R-:W-:Y:S05]  /*118d0*/  BSYNC B0 ;  /* 0x0000000000007941 */ /* 0x000fea0003800000 */
.L_x_923:
        /* <DEDUP_REMOVED lines=10> */
.L_x_925:
        /* <DEDUP_REMOVED lines=8> */
.L_x_926:
        /* <DEDUP_REMOVED lines=8> */
.L_x_927:
        /* <DEDUP_REMOVED lines=8> */
.L_x_928:
        /* <DEDUP_REMOVED lines=8> */
.L_x_929:
[----:B------:R-:W-:Y:S05]  /*11b80*/  BRA `(.L_x_930) ;  /* 0xffffffe800847947 */ /* 0x000fea000383ffff */
.L_x_880:
[----:B------:R-:W-:Y:S01]  /*11b90*/  BSSY B0, `(.L_x_931) ;  /* 0x0000006000007945 */ /* 0x000fe20003800000 */
[----:B------:R-:W-:Y:S02]  /*11ba0*/  PLOP3.LUT P6, PT, P6, PT, PT, 0x8, 0x0 ;  /* 0x000000000000781c */ /* 0x000fe400037ce170 */
[----:B------:R-:W-:-:S11]  /*11bb0*/  MOV R15, 0xffffffff ;  /* 0xffffffff000f7802 */ /* 0x000fd60000000f00 */
[----:B01----:R-:W-:Y:S05]  /*11bc0*/  WARPSYNC.COLLECTIVE R15, `(.L_x_932) ;  /* 0x000000000f087348 */ /* 0x003fea0003c00000 */
[----:B------:R-:W-:Y:S01]  /*11bd0*/  VOTE.ANY R14, PT, P6 ;  /* 0x00000000000e7806 */ /* 0x000fe200030e0100 */
[----:B01----:R-:W-:Y:S06]  /*11be0*/  ENDCOLLECTIVE ;  /* 0x000000000000791b */ /* 0x003fec0003800000 */
.L_x_932:
[----:B------:R-:W-:Y:S05]  /*11bf0*/  BSYNC B0 ;  /* 0x0000000000007941 */ /* 0x000fea0003800000 */
.L_x_931:
        /* <DEDUP_REMOVED lines=9> */
.L_x_933:
[----:B------:R-:W-:Y:S01]  /*11c90*/  IMAD.MOV.U32 R17, RZ, RZ, R14 ;  /* 0x000000ffff117224 */ /* 0x000fe200078e000e */
[----:B------:R-:W-:Y:S06]  /*11ca0*/  BRA `(.L_x_934) ;  /* 0xffffffe800747947 */ /* 0x000fec000383ffff */
.L_x_882:
[----:B------:R-:W-:Y:S01]  /*11cb0*/  BSSY B0, `(.L_x_935) ;  /* 0x0000007000007945 */ /* 0x000fe20003800000 */
[----:B------:R-:W-:Y:S01]  /*11cc0*/  IMAD.MOV.U32 R13, RZ, RZ, R3 ;  /* 0x000000ffff0d7224 */ /* 0x000fe200078e0003 */
[----:B------:R-:W-:Y:S01]  /*11cd0*/  MOV R11, 0x1f ;  /* 0x0000001f000b7802 */ /* 0x000fe20000000f00 */
[----:B------:R-:W-:-:S07]  /*11ce0*/  IMAD.MOV.U32 R15, RZ, RZ, -0x1 ;  /* 0xffffffffff0f7424 */ /* 0x000fce00078e00ff */
[----:B0-23--:R-:W-:Y:S05]  /*11cf0*/  WARPSYNC.COLLECTIVE R15, `(.L_x_936) ;  /* 0x000000000f087348 */ /* 0x00dfea0003c00000 */
[----:B------:R1:W4:Y:S02]  /*11d00*/  SHFL.IDX P6, R14, R13, R12, R11 ;  /* 0x0000000c0d0e7389 */ /* 0x00032400000c000b */
[----:B01234-:R-:W-:Y:S01]  /*11d10*/  ENDCOLLECTIVE ;  /* 0x000000000000791b */ /* 0x01ffe20003800000 */
.L_x_936:
[----:B------:R-:W-:Y:S05]  /*11d20*/  BSYNC B0 ;  /* 0x0000000000007941 */ /* 0x000fea0003800000 */
.L_x_935:
[----:B------:R-:W-:Y:S05]  /*11d30*/  BRA `(.L_x_881) ;  /* 0xffffffe8006c7947 */ /* 0x000fea000383ffff */
.L_x_885:
[----:B0-----:R0:W4:Y:S02]  /*11d40*/  SYNCS.PHASECHK.TRANS64.TRYWAIT P0, [R0+URZ+0x38820], R3 ;  /* 0x03882003000075a7 */ /* 0x001124000800017f */
[----:B----4-:R-:W-:Y:S05]  /*11d50*/  @!P0 NANOSLEEP.SYNCS 0x989680 ;  /* 0x009896800000895d */ /* 0x010fea0003900000 */
[----:B------:R-:W4:Y:S02]  /*11d60*/  @!P0 SYNCS.PHASECHK.TRANS64 P0, [R0+URZ+0x38820], R3 ;  /* 0x03882003000085a7 */ /* 0x000f24000800007f */
[----:B----4-:R-:W-:Y:S05]  /*11d70*/  @!P0 BRA `(.L_x_885) ;  /* 0xfffffffc00f08947 */ /* 0x010fea000383ffff */
[----:B------:R-:W-:Y:S05]  /*11d80*/  BRA `(.L_x_937) ;  /* 0xffffffec00547947 */ /* 0x000fea000383ffff */
.L_x_886:
[----:B---3--:R-:W3:Y:S01]  /*11d90*/  S2R R2, SR_TID.X ;  /* 0x0000000000027919 */ /* 0x008ee20000002100 */
[----:B------:R-:W-:Y:S01]  /*11da0*/  BSSY B0, `(.L_x_938) ;  /* 0x000000a000007945 */ /* 0x000fe20003800000 */
[----:B-1----:R-:W-:Y:S01]  /*11db0*/  IMAD.MOV.U32 R12, RZ, RZ, RZ ;  /* 0x000000ffff0c7224 */ /* 0x002fe200078e00ff */
[----:B------:R-:W-:Y:S01]  /*11dc0*/  MOV R11, 0x1f ;  /* 0x0000001f000b7802 */ /* 0x000fe20000000f00 */
[----:B------:R-:W-:Y:S01]  /*11dd0*/  IMAD.MOV.U32 R15, RZ, RZ, -0x1 ;  /* 0xffffffffff0f7424 */ /* 0x000fe200078e00ff */
[----:B---3--:R-:W-:-:S04]  /*11de0*/  SHF.R.U32.HI R2, RZ, 0x5, R2 ;  /* 0x00000005ff027819 */ /* 0x008fc80000011602 */
[----:B------:R-:W-:-:S05]  /*11df0*/  LOP3.LUT R2, R2, 0x3, RZ, 0xc0, !PT ;  /* 0x0000000302027812 */ /* 0x000fca00078ec0ff */
[----:B------:R-:W-:-:S07]  /*11e00*/  IMAD.MOV.U32 R13, RZ, RZ, R2 ;  /* 0x000000ffff0d7224 */ /* 0x000fce00078e0002 */
[----:B0-2---:R-:W-:Y:S05]  /*11e10*/  WARPSYNC.COLLECTIVE R15, `(.L_x_939) ;  /* 0x000000000f087348 */ /* 0x005fea0003c00000 */
[----:B------:R1:W3:Y:S02]  /*11e20*/  SHFL.IDX P6, R14, R13, R12, R11 ;  /* 0x0000000c0d0e7389 */ /* 0x0002e400000c000b */
[----:B0123--:R-:W-:Y:S01]  /*11e30*/  ENDCOLLECTIVE ;  /* 0x000000000000791b */ /* 0x00ffe20003800000 */
.L_x_939:
[----:B------:R-:W-:Y:S05]  /*11e40*/  BSYNC B0 ;  /* 0x0000000000007941 */ /* 0x000fea0003800000 */
.L_x_938:
[----:B------:R-:W-:Y:S05]  /*11e50*/  BRA `(.L_x_940) ;  /* 0xffffffec00387947 */ /* 0x000fea000383ffff */
.L_x_889:
[----:B------:R-:W-:Y:S01]  /*11e60*/  BSSY B1, `(.L_x_941) ;  /* 0x0000006000017945 */ /* 0x000fe20003800000 */
[----:B------:R-:W-:-:S07]  /*11e70*/  IMAD.MOV.U32 R15, RZ, RZ, -0x1 ;  /* 0xffffffffff0f7424 */ /* 0x000fce00078e00ff */
[----:B0123--:R-:W-:Y:S05]  /*11e80*/  WARPSYNC.COLLECTIVE R15, `(.L_x_942) ;  /* 0x000000000f0c7348 */ /* 0x00ffea0003c00000 */
[----:B------:R-:W-:Y:S02]  /*11e90*/  ELECT P6, UR62, PT ;  /* 0x00000000003e782f */ /* 0x000fe400038c0000 */
[----:B------:R-:W-:Y:S01]  /*11ea0*/  MOV R14, UR62 ;  /* 0x0000003e000e7c02 */ /* 0x000fe20008000f00 */
[----:B0123--:R-:W-:Y:S10]  /*11eb0*/  ENDCOLLECTIVE ;  /* 0x000000000000791b */ /* 0x00fff40003800000 */
.L_x_942:
[----:B------:R-:W-:Y:S05]  /*11ec0*/  BSYNC B1 ;  /* 0x0000000000017941 */ /* 0x000fea0003800000 */
.L_x_941:
[----:B------:R-:W-:Y:S05]  /*11ed0*/  BRA `(.L_x_943) ;  /* 0xffffffec00307947 */ /* 0x000fea000383ffff */
.L_x_890:
[----:B0-----:R0:W2:Y:S02]  /*11ee0*/  SYNCS.PHASECHK.TRANS64.TRYWAIT P0, [R6+URZ], R5 ;  /* 0x00000005060075a7 */ /* 0x0010a4000800017f */
[----:B--2---:R-:W-:Y:S05]  /*11ef0*/  @!P0 NANOSLEEP.SYNCS 0x989680 ;  /* 0x009896800000895d */ /* 0x004fea0003900000 */
[----:B------:R-:W2:Y:S02]  /*11f00*/  @!P0 SYNCS.PHASECHK.TRANS64 P0, [R6+URZ], R5 ;  /* 0x00000005060085a7 */ /* 0x000ea4000800007f */
[----:B--2---:R-:W-:Y:S05]  /*11f10*/  @!P0 BRA `(.L_x_890) ;  /* 0xfffffffc00f08947 */ /* 0x004fea000383ffff */
[----:B------:R-:W-:Y:S05]  /*11f20*/  BRA `(.L_x_944) ;  /* 0xffffffec00587947 */ /* 0x000fea000383ffff */
.L_x_891:
[----:B--2---:R2:W3:Y:S02]  /*11f30*/  SYNCS.PHASECHK.TRANS64.TRYWAIT P0, [R7+URZ], R2 ;  /* 0x00000002070075a7 */ /* 0x0044e4000800017f */
[----:B---3--:R-:W-:Y:S05]  /*11f40*/  @!P0 NANOSLEEP.SYNCS 0x989680 ;  /* 0x009896800000895d */ /* 0x008fea0003900000 */
[----:B------:R-:W3:Y:S02]  /*11f50*/  @!P0 SYNCS.PHASECHK.TRANS64 P0, [R7+URZ], R2 ;  /* 0x00000002070085a7 */ /* 0x000ee4000800007f */
[----:B---3--:R-:W-:Y:S05]  /*11f60*/  @!P0 BRA `(.L_x_891) ;  /* 0xfffffffc00f08947 */ /* 0x008fea000383ffff */
[----:B------:R-:W-:Y:S05]  /*11f70*/  BRA `(.L_x_945) ;  /* 0xffffffec00587947 */ /* 0x000fea000383ffff */
.L_x_892:
[----:B---3--:R3:W4:Y:S02]  /*11f80*/  SYNCS.PHASECHK.TRANS64.TRYWAIT P0, [R4+URZ], R5 ;  /* 0x00000005040075a7 */ /* 0x008724000800017f */
[----:B----4-:R-:W-:Y:S05]  /*11f90*/  @!P0 NANOSLEEP.SYNCS 0x989680 ;  /* 0x009896800000895d */ /* 0x010fea0003900000 */
[----:B------:R-:W4:Y:S02]  /*11fa0*/  @!P0 SYNCS.PHASECHK.TRANS64 P0, [R4+URZ], R5 ;  /* 0x00000005040085a7 */ /* 0x000f24000800007f */
[----:B----4-:R-:W-:Y:S05]  /*11fb0*/  @!P0 BRA `(.L_x_892) ;  /* 0xfffffffc00f08947 */ /* 0x010fea000383ffff */
[----:B------:R-:W-:Y:S05]  /*11fc0*/  BRA `(.L_x_946) ;  /* 0xffffffec004c7947 */ /* 0x000fea000383ffff */
.L_x_947:
        /* <DEDUP_REMOVED lines=11> */
.L_x_4553:


//--------------------- .text._ZN7cutlass13device_kernelIN5flash11enable_sm90INS1_16FlashAttnFwdSm90INS1_25CollectiveMainloopFwdSm90ILi2EN4cute5tupleIJNS5_1CILi1EEES8_S8_EEENS6_IJNS7_ILi64EEESA_SA_EEELi512ENS_6half_tEfNS_4arch4Sm90ELb0ELb0ELb1ELb1ELb0ELb1ELb1ELb0ELb0ELb0ELb0ELb0EEENS1_21CollectiveEpilogueFwdINS6_IJSA_NS7_ILi512EEESA_EEES9_SC_SE_Li256ELb1ELb0ELb0ELb0EEENS1_36VarlenDynamicPersistentTileSchedulerILi64ELi64ELi256ELi32ELb0ELb0ELb1ELb0ELb1ELb1EEEEEEEEEvNT_6ParamsE --------------------------
	.section	.text._ZN7cutlass13device_kernelIN5flash11enable_sm90INS1_16FlashAttnFwdSm90INS1_25CollectiveMainloopFwdSm90ILi2EN4cute5tupleIJNS5_1CILi1EEES8_S8_EEENS6_IJNS7_ILi64EEESA_SA_EEELi512ENS_6half_tEfNS_4arch4Sm90ELb0ELb0ELb1ELb1ELb0ELb1ELb1ELb0ELb0ELb0ELb0ELb0EEENS1_21CollectiveEpilogueFwdINS6_IJSA_NS7_ILi512EEESA_EEES9_SC_SE_Li256ELb1ELb0ELb0ELb0EEENS1_36VarlenDynamicPersistentTileSchedulerILi64ELi64ELi256ELi32ELb0ELb0ELb1ELb0ELb1ELb1EEEEEEEEEvNT_6ParamsE,"ax",@progbits
	.align	128
.text._ZN7cutlass13device_kernelIN5flash11enable_sm90INS1_16FlashAttnFwdSm90INS1_25CollectiveMainloopFwdSm90ILi2EN4cute5tupleIJNS5_1CILi1EEES8_S8_EEENS6_IJNS7_ILi64EEESA_SA_EEELi512ENS_6half_tEfNS_4arch4Sm90ELb0ELb0ELb1ELb1ELb0ELb1ELb1ELb0ELb0ELb0ELb0ELb0EEENS1_21CollectiveEpilogueFwdINS6_IJSA_NS7_ILi512EEESA_EEES9_SC_SE_Li256ELb1ELb0ELb0ELb0EEENS1_36VarlenDynamicPersistentTileSchedulerILi64ELi64ELi256ELi32ELb0ELb0ELb1ELb0ELb1ELb1EEEEEEEEEvNT_6ParamsE:
        .type           _ZN7cutlass13device_kernelIN5flash11enable_sm90INS1_16FlashAttnFwdSm90INS1_25CollectiveMainloopFwdSm90ILi2EN4cute5tupleIJNS5_1CILi1EEES8_S8_EEENS6_IJNS7_ILi64EEESA_SA_EEELi512ENS_6half_tEfNS_4arch4Sm90ELb0ELb0ELb1ELb1ELb0ELb1ELb1ELb0ELb0ELb0ELb0ELb0EEENS1_21CollectiveEpilogueFwdINS6_IJSA_NS7_ILi512EEESA_EEES9_SC_SE_Li256ELb1ELb0ELb0ELb0EEENS1_36VarlenDynamicPersistentTileSchedulerILi64ELi64ELi256ELi32ELb0ELb0ELb1ELb0ELb1ELb1EEEEEEEEEvNT_6ParamsE,@function
        .size           _ZN7cutlass13device_kernelIN5flash11enable_sm90INS1_16FlashAttnFwdSm90INS1_25CollectiveMainloopFwdSm90ILi2EN4cute5tupleIJNS5_1CILi1EEES8_S8_EEENS6_IJNS7_ILi64EEESA_SA_EEELi512ENS_6half_tEfNS_4arch4Sm90ELb0ELb0ELb1ELb1ELb0ELb1ELb1ELb0ELb0ELb0ELb0ELb0EEENS1_21CollectiveEpilogueFwdINS6_IJSA_NS7_ILi512EEESA_EEES9_SC_SE_Li256ELb1ELb0ELb0ELb0EEENS1_36VarlenDynamicPersistentTileSchedulerILi64ELi64ELi256ELi32ELb0ELb0ELb1ELb0ELb1ELb1EEEEEEEEEvNT_6ParamsE,(.L_x_4554 - _ZN7cutlass13device_kernelIN5flash11enable_sm90INS1_16FlashAttnFwdSm90INS1_25CollectiveMainloopFwdSm90ILi2EN4cute5tupleIJNS5_1CILi1EEES8_S8_EEENS6_IJNS7_ILi64EEESA_SA_EEELi512ENS_6half_tEfNS_4arch4Sm90ELb0ELb0ELb1ELb1ELb0ELb1ELb1ELb0ELb0ELb0ELb0ELb0EEENS1_21CollectiveEpilogueFwdINS6_IJSA_NS7_ILi512EEESA_EEES9_SC_SE_Li256ELb1ELb0ELb0ELb0EEENS1_36VarlenDynamicPersistentTileSchedulerILi64ELi64ELi256ELi32ELb0ELb0ELb1ELb0ELb1ELb1EEEEEEEEEvNT_6ParamsE)
        .other          _ZN7cutlass13device_kernelIN5flash11enable_sm90INS1_16FlashAttnFwdSm90INS1_25CollectiveMainloopFwdSm90ILi2EN4cute5tupleIJNS5_1CILi1EEES8_S8_EEENS6_IJNS7_ILi64EEESA_SA_EEELi512ENS_6half_tEfNS_4arch4Sm90ELb0ELb0ELb1ELb1ELb0ELb1ELb1ELb0ELb0ELb0ELb0ELb0EEENS1_21CollectiveEpilogueFwdINS6_IJSA_NS7_ILi512EEESA_EEES9_SC_SE_Li256ELb1ELb0ELb0ELb0EEENS1_36VarlenDynamicPersistentTileSchedulerILi64ELi64ELi256ELi32ELb0ELb0ELb1ELb0ELb1ELb1EEEEEEEEEvNT_6ParamsE,@"STO_CUDA_ENTRY STV_DEFAULT"
_ZN7cutlass13device_kernelIN5flash11enable_sm90INS1_16FlashAttnFwdSm90INS1_25CollectiveMainloopFwdSm90ILi2EN4cute5tupleIJNS5_1CILi1EEES8_S8_EEENS6_IJNS7_ILi64EEESA_SA_EEELi512ENS_6half_tEfNS_4arch4Sm90ELb0ELb0ELb1ELb1ELb0ELb1ELb1ELb0ELb0ELb0ELb0ELb0EEENS1_21CollectiveEpilogueFwdINS6_IJSA_NS7_ILi512EEESA_EEES9_SC_SE_Li256ELb1ELb0ELb0ELb0EEENS1_36VarlenDynamicPersistentTileSchedulerILi64ELi64ELi256ELi32ELb0ELb0ELb1ELb0ELb1ELb1EEEEEEEEEvNT_6ParamsE:
        /* <DEDUP_REMOVED lines=16> */
[----:B------:R-:W-:Y:S02]  /*0100*/  UIADD3 UR4, UP5, UR4, 0x670, URZ ;  /* 0x0000067004047890 */ /* 0x000fe4000ffbe03f */
[----:B------:R-:W-:Y:S02]  /*0110*/  UIADD3.X UR9, URZ, UR5, URZ, UP1, !UPT ;  /* 0x000000053f097290 */ /* 0x000fe40008ffe43f */
[----:B------:R-:W-:Y:S02]  /*0120*/  UIADD3.X UR11, URZ, UR5, URZ, UP2, !UPT ;  /* 0x000000053f0b7290 */ /* 0x000fe400097fe43f */
[----:B------:R-:W-:Y:S01]  /*0130*/  UIADD3.X UR13, URZ, UR5, URZ, UP3, !UPT ;  /* 0x000000053f0d7290 */ /* 0x000fe20009ffe43f */
[----:B------:R0:W-:Y:S01]  /*0140*/  UTMACCTL.PF [UR6] ;  /* 0x00000000060079b9 */ /* 0x0001e20008040000 */
[----:B------:R-:W-:-:S03]  /*0150*/  UIADD3.X UR15, URZ, UR5, URZ, UP4, !UPT ;  /* 0x000000053f0f7290 */ /* 0x000fc6000a7fe43f */
[----:B------:R0:W-:Y:S01]  /*0160*/  UTMACCTL.PF [UR8] ;  /* 0x00000000080079b9 */ /* 0x0001e20008040000 */
[----:B------:R-:W-:Y:S01]  /*0170*/  UIADD3.X UR5, URZ, UR5, URZ, UP5, !UPT ;  /* 0x000000053f057290 */ /* 0x000fe2000affe43f */
[----:B------:R0:W-:Y:S02]  /*0180*/  UTMACCTL.PF [UR10] ;  /* 0x000000000a0079b9 */ /* 0x0001e40008040000 */
[----:B------:R0:W-:Y:S02]  /*0190*/  UTMACCTL.PF [UR12] ;  /* 0x000000000c0079b9 */ /* 0x0001e40008040000 */
[----:B------:R0:W-:Y:S04]  /*01a0*/  UTMACCTL.PF [UR14] ;  /* 0x000000000e0079b9 */ /* 0x0001e80008040000 */
[----:B------:R0:W-:Y:S02]  /*01b0*/  UTMACCTL.PF [UR4] ;  /* 0x00000000040079b9 */ /* 0x0001e40008040000 */
[----:B0-----:R-:W-:Y:S01]  /*01c0*/  NOP ;  /* 0x0000000000007918 */ /* 0x001fe20000000000 */
.L_x_949:
[----:B------:R-:W-:Y:S05]  /*01d0*/  BSYNC B0 ;  /* 0x0000000000007941 */ /* 0x000fea0003800000 */
.L_x_948:
        /* <DEDUP_REMOVED lines=14> */
[----:B-1----:R0:W-:Y:S01]  /*02c0*/  STL [R1+0x4], R3 ;  /* 0x0000040301007387 */ /* 0x0021e20000100800 */
        /* <DEDUP_REMOVED lines=24> */
.L_x_950:
        /* <DEDUP_REMOVED lines=22> */
.L_x_951:
        /* <DEDUP_REMOVED lines=18> */
.L_x_952:
        /* <DEDUP_REMOVED lines=22> */
.L_x_953:
        /* <DEDUP_REMOVED lines=22> */
.L_x_954:
        /* <DEDUP_REMOVED lines=9> */
.L_x_957:
        /* <DEDUP_REMOVED lines=22> */
[----:B------:R-:W-:-:S05]  /*0b80*/  VIADD R232, R0, 0xffffff80 ;  /* 0xffffff8000e87836 */ /* 0x000fca0000000000 */
[----:B------:R-:W-:-:S04]  /*0b90*/  SHF.R.S32.HI R3, RZ, 0x1f, R232 ;  /* 0x0000001fff037819 */ /* 0x000fc800000114e8 */
[CC--:B------:R-:W-:Y:S02]  /*0ba0*/  LEA.HI R5, R3.reuse, R232.reuse, RZ, 0x7 ;  /* 0x000000e803057211 */ /* 0x0c0fe400078f38ff */
[-C--:B------:R-:W-:Y:S02]  /*0bb0*/  LEA.HI R4, R3, R232.reuse, RZ, 0x4 ;  /* 0x000000e803047211 */ /* 0x080fe400078f20ff */
[----:B------:R-:W-:Y:S02]  /*0bc0*/  LOP3.LUT R7, R5, 0xffffff80, RZ, 0xc0, !PT ;  /* 0xffffff8005077812 */ /* 0x000fe400078ec0ff */
[----:B------:R-:W-:Y:S02]  /*0bd0*/  LOP3.LUT R9, R4, 0xfffffff0, RZ, 0xc0, !PT ;  /* 0xfffffff004097812 */ /* 0x000fe400078ec0ff */
[----:B------:R-:W-:Y:S02]  /*0be0*/  LEA.HI R0, R3, R232, RZ, 0x5 ;  /* 0x000000e803007211 */ /* 0x000fe400078f28ff */
[C---:B------:R-:W-:Y:S01]  /*0bf0*/  IADD3 R7, R232.reuse, -R7, RZ ;  /* 0x80000007e8077210 */ /* 0x040fe20007ffe0ff */
[----:B------:R-:W-:Y:S01]  /*0c00*/  IMAD.IADD R11, R232, 0x1, -R9 ;  /* 0x00000001e80b7824 */ /* 0x000fe200078e0a09 */
[----:B------:R-:W-:-:S02]  /*0c10*/  SHF.R.S32.HI R189, RZ, 0x5, R0 ;  /* 0x00000005ffbd7819 */ /* 0x000fc40000011400 */
[----:B------:R-:W-:Y:S02]  /*0c20*/  SHF.R.S32.HI R10, RZ, 0x1f, R0 ;  /* 0x0000001fff0a7819 */ /* 0x000fe40000011400 */
[----:B------:R-:W-:Y:S02]  /*0c30*/  SHF.R.S32.HI R13, RZ, 0x4, R4 ;  /* 0x00000004ff0d7819 */ /* 0x000fe40000011404 */
[----:B------:R-:W-:Y:S02]  /*0c40*/  SHF.R.S32.HI R0, RZ, 0x1f, R7 ;  /* 0x0000001fff007819 */ /* 0x000fe40000011407 */
[----:B------:R-:W-:Y:S02]  /*0c50*/  SHF.R.S32.HI R6, RZ, 0x1f, R11 ;  /* 0x0000001fff067819 */ /* 0x000fe4000001140b */
[----:B------:R-:W-:Y:S02]  /*0c60*/  LEA.HI R9, R4, R13, RZ, 0x1 ;  /* 0x0000000d04097211 */ /* 0x000fe400078f08ff */
[----:B------:R-:W-:-:S02]  /*0c70*/  LEA.HI R4, R0, R7, RZ, 0x2 ;  /* 0x0000000700047211 */ /* 0x000fc400078f10ff */
[----:B------:R-:W-:Y:S02]  /*0c80*/  LEA.HI R8, R6, R11, RZ, 0x3 ;  /* 0x0000000b06087211 */ /* 0x000fe400078f18ff */
        /* <DEDUP_REMOVED lines=10> */
[----:B------:R-:W-:Y:S02]  /*0d30*/  LOP3.LUT R14, R14, 0x3ffffc, RZ, 0xc0, !PT ;  /* 0x003ffffc0e0e7812 */ /* 0x000fe400078ec0ff */
[----:B------:R-:W-:Y:S01]  /*0d40*/  SHF.R.S32.HI R0, RZ, 0x5, R0 ;  /* 0x00000005ff007819 */ /* 0x000fe20000011400 */
[----:B------:R-:W-:Y:S01]  /*0d50*/  IMAD.IADD R10, R11, 0x1, -R10 ;  /* 0x000000010b0a7824 */ /* 0x000fe200078e0a0a */
[-C--:B------:R-:W-:Y:S01]  /*0d60*/  LEA.HI R6, R3, R232.reuse, RZ, 0x2 ;  /* 0x000000e803067211 */ /* 0x080fe200078f10ff */
[----:B------:R-:W-:Y:S02]  /*0d70*/  IMAD R15, R216, 0x100, R11 ;  /* 0x00000100d80f7824 */ /* 0x000fe400078e020b */
[----:B------:R-:W-:Y:S02]  /*0d80*/  IMAD.IADD R14, R189, 0x1, -R14 ;  /* 0x00000001bd0e7824 */ /* 0x000fe400078e0a0e */
[----:B------:R-:W-:Y:S01]  /*0d90*/  IMAD R188, R0, 0x10, R9 ;  /* 0x0000001000bc7824 */ /* 0x000fe200078e0209 */
[----:B------:R-:W-:Y:S01]  /*0da0*/  LEA.HI R0, R3, R232, RZ, 0x3 ;  /* 0x000000e803007211 */ /* 0x000fe200078f18ff */
[----:B------:R-:W-:-:S02]  /*0db0*/  IMAD.IADD R12, R13, 0x1, -R12 ;  /* 0x000000010d0c7824 */ /* 0x000fc400078e0a0c */
[----:B------:R-:W-:Y:S01]  /*0dc0*/  IMAD.SHL.U32 R11, R10, 0x40, RZ ;  /* 0x000000400a0b7824 */ /* 0x000fe200078e00ff */
[----:B------:R-:W-:Y:S01]  /*0dd0*/  LEA R15, R14, R15, 0x4 ;  /* 0x0000000f0e0f7211 */ /* 0x000fe200078e20ff */
[----:B------:R-:W-:Y:S01]  /*0de0*/  IMAD.SHL.U32 R12, R12, 0x8, RZ ;  /* 0x000000080c0c7824 */ /* 0x000fe200078e00ff */
[----:B------:R-:W-:Y:S02]  /*0df0*/  LOP3.LUT R3, R0, 0x1ffffff8, RZ, 0xc0, !PT ;  /* 0x1ffffff800037812 */ /* 0x000fe400078ec0ff */
[----:B------:R-:W-:Y:S01]  /*0e00*/  SHF.R.S32.HI R19, RZ, 0x2, R6 ;  /* 0x00000002ff137819 */ /* 0x000fe20000011406 */
[----:B------:R-:W-:Y:S01]  /*0e10*/  IMAD.SHL.U32 R8, R8, 0x40, RZ ;  /* 0x0000004008087824 */ /* 0x000fe200078e00ff */
[----:B------:R-:W-:Y:S01]  /*0e20*/  LOP3.LUT R11, R11, 0x1c0, RZ, 0xc0, !PT ;  /* 0x000001c00b0b7812 */ /* 0x000fe200078ec0ff */
[--C-:B------:R-:W-:Y:S01]  /*0e30*/  IMAD.U32 R231, R15, 0x40, R12.reuse ;  /* 0x000000400fe77824 */ /* 0x100fe200078e000c */
[----:B------:R-:W-:Y:S01]  /*0e40*/  LOP3.LUT R4, R4, 0x7ffffffc, RZ, 0xc0, !PT ;  /* 0x7ffffffc04047812 */ /* 0x000fe200078ec0ff */
[----:B------:R-:W-:Y:S01]  /*0e50*/  IMAD.IADD R3, R232, 0x1, -R3 ;  /* 0x00000001e8037824 */ /* 0x000fe200078e0a03 */
[----:B------:R-:W-:Y:S01]  /*0e60*/  LOP3.LUT R12, R11, 0x8, R12, 0xf8, !PT ;  /* 0x000000080b0c7812 */ /* 0x000fe200078ef80c */
[----:B------:R-:W-:Y:S01]  /*0e70*/  VIADD R234, R19, 0x20 ;  /* 0x0000002013ea7836 */ /* 0x000fe20000000000 */
[----:B------:R-:W-:-:S02]  /*0e80*/  SHF.R.U32.HI R11, RZ, 0x3, R11 ;  /* 0x00000003ff0b7819 */ /* 0x000fc4000001160b */
[----:B------:R-:W-:Y:S01]  /*0e90*/  LOP3.LUT R8, R8, 0x7ffffe00, RZ, 0xc0, !PT ;  /* 0x7ffffe0008087812 */ /* 0x000fe200078ec0ff */
[----:B------:R-:W-:Y:S01]  /*0ea0*/  IMAD.SHL.U32 R187, R3, 0x8, RZ ;  /* 0x0000000803bb7824 */ /* 0x000fe200078e00ff */
[----:B------:R-:W-:Y:S02]  /*0eb0*/  IADD3 R4, R7, -R4, RZ ;  /* 0x8000000407047210 */ /* 0x000fe40007ffe0ff */
[----:B------:R-:W-:Y:S02]  /*0ec0*/  LOP3.LUT R7, R6, 0xfffffffc, RZ, 0xc0, !PT ;  /* 0xfffffffc06077812 */ /* 0x000fe400078ec0ff */
[----:B------:R-:W-:Y:S01]  /*0ed0*/  SHF.R.S32.HI R3, RZ, 0x1f, R234 ;  /* 0x0000001fff037819 */ /* 0x000fe200000114ea */
[----:B------:R-:W-:Y:S01]  /*0ee0*/  IMAD R8, R189, 0x400, R8 ;  /* 0x00000400bd087824 */ /* 0x000fe200078e0208 */
[----:B------:R-:W-:Y:S01]  /*0ef0*/  LOP3.LUT R11, R12, R11, RZ, 0x3c, !PT ;  /* 0x0000000b0c0b7212 */ /* 0x000fe200078e3cff */
[----:B------:R-:W-:Y:S01]  /*0f00*/  IMAD.IADD R214, R232, 0x1, -R7 ;  /* 0x00000001e8d67824 */ /* 0x000fe200078e0a07 */
[----:B------:R-:W-:Y:S01]  /*0f10*/  LEA.HI R3, R3, R234, RZ, 0x3 ;  /* 0x000000ea03037211 */ /* 0x000fe200078f18ff */
[----:B------:R-:W-:Y:S01]  /*0f20*/  IMAD.SHL.U32 R219, R234, 0x40, RZ ;  /* 0x00000040eadb7824 */ /* 0x000fe200078e00ff */
[----:B------:R-:W-:Y:S01]  /*0f30*/  R2P PR, R10, 0x6 ;  /* 0x000000060a007804 */ /* 0x000fe20000000000 */
[----:B------:R-:W-:Y:S01]  /*0f40*/  IMAD.IADD R11, R8, 0x1, R11 ;  /* 0x00000001080b7824 */ /* 0x000fe200078e020b */
[----:B------:R-:W-:Y:S01]  /*0f50*/  SHF.R.S32.HI R6, RZ, 0x1f, R6 ;  /* 0x0000001fff067819 */ /* 0x000fe20000011406 */
[----:B------:R-:W-:Y:S01]  /*0f60*/  IMAD.SHL.U32 R3, R3, 0x40, RZ ;  /* 0x0000004003037824 */ /* 0x000fe200078e00ff */
[----:B------:R-:W-:Y:S01]  /*0f70*/  LEA.HI R5, R5, R216, RZ, 0x1 ;  /* 0x000000d805057211 */ /* 0x000fe200078f08ff */
[----:B------:R-:W-:Y:S01]  /*0f80*/  IMAD R194, R11, 0x2, R2 ;  /* 0x000000020bc27824 */ /* 0x000fe200078e0202 */
[----:B------:R-:W-:Y:S01]  /*0f90*/  LOP3.LUT R219, R219, 0x1c0, RZ, 0xc0, !PT ;  /* 0x000001c0dbdb7812 */ /* 0x000fe200078ec0ff */
[----:B------:R-:W-:Y:S01]  /*0fa0*/  IMAD.MOV.U32 R196, RZ, RZ, 0x40 ;  /* 0x00000040ffc47424 */ /* 0x000fe200078e00ff */
[----:B------:R-:W-:Y:S01]  /*0fb0*/  SHF.R.S32.HI R192, RZ, 0x3, R0 ;  /* 0x00000003ffc07819 */ /* 0x000fe20000011400 */
[----:B------:R-:W-:Y:S01]  /*0fc0*/  VIADD R201, R194, 0x36400 ;  /* 0x00036400c2c97836 */ /* 0x000fe20000000000 */
[----:B------:R-:W-:-:S02]  /*0fd0*/  LEA.HI R6, R6, R19, RZ, 0x3 ;  /* 0x0000001306067211 */ /* 0x000fc400078f18ff */
[----:B------:R-:W-:Y:S02]  /*0fe0*/  LOP3.LUT R5, R5, 0xfffffe, RZ, 0xc0, !PT ;  /* 0x00fffffe05057812 */ /* 0x000fe400078ec0ff */
[----:B------:R-:W-:Y:S02]  /*0ff0*/  SHF.R.U32.HI R233, RZ, 0x3, R219 ;  /* 0x00000003ffe97819 */ /* 0x000fe400000116db */
[----:B------:R-:W-:Y:S02]  /*1000*/  LOP3.LUT R220, R3, 0xfffffe00, RZ, 0xc0, !PT ;  /* 0xfffffe0003dc7812 */ /* 0x000fe400078ec0ff */
[----:B------:R-:W-:Y:S01]  /*1010*/  IADD3 R195, R194, 0x36420, RZ ;  /* 0x00036420c2c37810 */ /* 0x000fe20007ffe0ff */
[C---:B------:R-:W-:Y:S01]  /*1020*/  @P1 VIADD R195, R201.reuse, 0xffffffe0 ;  /* 0xffffffe0c9c31836 */ /* 0x040fe20000000000 */
[----:B------:R-:W-:Y:S01]  /*1030*/  SEL R196, R196, 0xffffffc0, !P2 ;  /* 0xffffffc0c4c47807 */ /* 0x000fe20005000000 */
[----:B------:R-:W-:Y:S01]  /*1040*/  IMAD.IADD R5, R216, 0x1, -R5 ;  /* 0x00000001d8057824 */ /* 0x000fe200078e0a05 */
[----:B------:R-:W-:Y:S01]  /*1050*/  LOP3.LUT R6, R6, 0xfffffff8, RZ, 0xc0, !PT ;  /* 0xfffffff806067812 */ /* 0x000fe200078ec0ff */
[----:B------:R-:W-:Y:S01]  /*1060*/  IMAD.MOV.U32 R184, RZ, RZ, RZ ;  /* 0x000000ffffb87224 */ /* 0x000fe200078e00ff */
[----:B------:R-:W-:Y:S01]  /*1070*/  CS2R R22, SRZ ;  /* 0x0000000000167805 */ /* 0x000fe2000001ff00 */
[----:B------:R-:W-:Y:S01]  /*1080*/  IMAD.IADD R201, R201, 0x1, R196 ;  /* 0x00000001c9c97824 */ /* 0x000fe200078e02c4 */
[----:B------:R-:W-:Y:S01]  /*1090*/  MOV R212, RZ ;  /* 0x000000ff00d47202 */ /* 0x000fe20000000f00 */
[----:B------:R-:W-:Y:S01]  /*10a0*/  IMAD.MOV.U32 R18, RZ, RZ, RZ ;  /* 0x000000ffff127224 */ /* 0x000fe200078e00ff */
[----:B------:R-:W-:Y:S01]  /*10b0*/  SHF.R.S32.HI R218, RZ, 0x1f, R19 ;  /* 0x0000001fffda7819 */ /* 0x000fe20000011413 */
[----:B------:R-:W-:Y:S01]  /*10c0*/  IMAD.IADD R186, R19, 0x1, -R6 ;  /* 0x0000000113ba7824 */ /* 0x000fe200078e0a06 */
[----:B------:R-:W-:Y:S01]  /*10d0*/  IADD3 R196, R196, R195, RZ ;  /* 0x000000c3c4c47210 */ /* 0x000fe20007ffe0ff */
[----:B------:R-:W-:-:S02]  /*10e0*/  IMAD.SHL.U32 R191, R5, 0x100, RZ ;  /* 0x0000010005bf7824 */ /* 0x000fc400078e00ff */
[----:B------:R-:W-:Y:S01]  /*10f0*/  IMAD.SHL.U32 R190, R4, 0x2, RZ ;  /* 0x0000000204be7824 */ /* 0x000fe200078e00ff */
[----:B--2---:R-:W-:Y:S02]  /*1100*/  LOP3.LUT R185, R16, 0x1, RZ, 0xfc, !PT ;  /* 0x0000000110b97812 */ /* 0x004fe400078efcff */
[----:B------:R-:W-:-:S04]  /*1110*/  SHF.L.U32 R16, R214, 0x3, RZ ;  /* 0x00000003d6107819 */ /* 0x000fc800000006ff */
[----:B------:R-:W-:-:S04]  /*1120*/  LOP3.LUT R0, R219, 0x38, R16, 0xf8, !PT ;  /* 0x00000038db007812 */ /* 0x000fc800078ef810 */
[----:B------:R-:W-:-:S05]  /*1130*/  LOP3.LUT R217, R220, R0, R233, 0xf6, !PT ;  /* 0x00000000dcd97212 */ /* 0x000fca00078ef6e9 */
[----:B------:R-:W-:-:S07]  /*1140*/  IMAD R217, R217, 0x2, R2 ;  /* 0x00000002d9d97824 */ /* 0x000fce00078e0202 */
.L_x_1075:
        /* <DEDUP_REMOVED lines=8> */
[----:B------:R-:W-:Y:S01]  /*11d0*/  ISETP.NE.U32.AND P1, PT, RZ, UR8, PT ;  /* 0x00000008ff007c0c */ /* 0x000fe2000bf25070 */
[----:B------:R-:W-:Y:S01]  /*11e0*/  IMAD.MOV.U32 R33, RZ, RZ, RZ ;  /* 0x000000ffff217224 */ /* 0x000fe200078e00ff */
[----:B------:R-:W-:Y:S02]  /*11f0*/  ISETP.NE.AND.EX P2, PT, RZ, UR5, PT, P2 ;  /* 0x00000005ff007c0c */ /* 0x000fe4000bf45320 */
[----:B------:R-:W-:Y:S02]  /*1200*/  ISETP.NE.AND.EX P1, PT, RZ, UR9, PT, P1 ;  /* 0x00000009ff007c0c */ /* 0x000fe4000bf25310 */
[----:B------:R-:W-:-:S04]  /*1210*/  ISETP.NE.U32.AND P0, PT, RZ, UR6, PT ;  /* 0x00000006ff007c0c */ /* 0x000fc8000bf05070 */
        /* <DEDUP_REMOVED lines=39> */
.L_x_959:
[----:B------:R-:W-:Y:S02]  /*1490*/  IMAD.U32 R24, RZ, RZ, UR5 ;  /* 0x00000005ff187e24 */ /* 0x000fe4000f8e00ff */
[----:B------:R-:W-:Y:S01]  /*14a0*/  IMAD.U32 R28, RZ, RZ, UR4 ;  /* 0x00000004ff1c7e24 */ /* 0x000fe2000f8e00ff */
[----:B------:R-:W-:Y:S06]  /*14b0*/  @!P2 BRA `(.L_x_960) ;  /* 0x000000000010a947 */ /* 0x000fec0003800000 */
[----:B------:R-:W-:-:S04]  /*14c0*/  IADD3 R4, P0, R209, UR8, RZ ;  /* 0x00000008d1047c10 */ /* 0x000fc8000ff1e0ff */
[----:B------:R-:W-:-:S05]  /*14d0*/  IADD3.X R5, R210, UR9, RZ, P0, !PT ;  /* 0x00000009d2057c10 */ /* 0x000fca00087fe4ff */
[----:B------:R0:W5:Y:S01]  /*14e0*/  LDG.E R28, desc[UR54][R4.64] ;  /* 0x00000036041c7981 */ /* 0x000162000c1e1900 */
[----:B------:R-:W-:Y:S05]  /*14f0*/  BRA `(.L_x_961) ;  /* 0x0000000000107947 */ /* 0x000fea0003800000 */
.L_x_960:
[----:B------:R-:W-:Y:S05]  /*1500*/  @!P0 BRA `(.L_x_961) ;  /* 0x00000000000c8947 */ /* 0x000fea0003800000 */
[----:B------:R-:W2:Y:S04]  /*1510*/  LDG.E R5, desc[UR54][R8.64] ;  /* 0x0000003608057981 */ /* 0x000ea8000c1e1900 */
[----:B------:R-:W2:Y:S02]  /*1520*/  LDG.E R28, desc[UR54][R8.64+0x4] ;  /* 0x00000436081c7981 */ /* 0x000ea4000c1e1900 */
[----:B--2---:R-:W-:-:S07]  /*1530*/  IMAD.IADD R28, R28, 0x1, -R5 ;  /* 0x000000011c1c7824 */ /* 0x004fce00078e0a05 */
.L_x_961:
        /* <DEDUP_REMOVED lines=8> */
[----:B------:R-:W-:Y:S02]  /*15c0*/  ISETP.NE.U32.AND P1, PT, RZ, UR4, PT ;  /* 0x00000004ff007c0c */ /* 0x000fe4000bf25070 */
[----:B-----5:R-:W-:Y:S02]  /*15d0*/  MOV R27, R28 ;  /* 0x0000001c001b7202 */ /* 0x020fe40000000f00 */
[----:B------:R-:W-:-:S13]  /*15e0*/  ISETP.NE.AND.EX P1, PT, RZ, UR5, PT, P1 ;  /* 0x00000005ff007c0c */ /* 0x000fda000bf25310 */
[----:B------:R-:W-:-:S04]  /*15f0*/  @P1 IADD3 R6, P2, R209, UR4, RZ ;  /* 0x00000004d1061c10 */ /* 0x000fc8000ff5e0ff */
[----:B------:R-:W-:-:S05]  /*1600*/  @P1 IADD3.X R7, R210, UR5, RZ, P2, !PT ;  /* 0x00000005d2071c10 */ /* 0x000fca00097fe4ff */
[----:B------:R0:W5:Y:S01]  /*1610*/  @P1 LDG.E R27, desc[UR54][R6.64] ;  /* 0x00000036061b1981 */ /* 0x000162000c1e1900 */
[----:B------:R-:W-:Y:S01]  /*1620*/  IMAD.IADD R11, R28, 0x1, -R3 ;  /* 0x000000011c0b7824 */ /* 0x000fe200078e0a03 */
[----:B------:R-:W-:-:S03]  /*1630*/  PLOP3.LUT P3, PT, PT, PT, PT, 0x80, 0x0 ;  /* 0x000000000000781c */ /* 0x000fc60003f6f070 */
[----:B------:R-:W-:-:S05]  /*1640*/  IMAD.MOV R31, RZ, RZ, -R11 ;  /* 0x000000ffff1f7224 */ /* 0x000fca00078e0a0b */
[----:B------:R-:W-:Y:S01]  /*1650*/  VIMNMX R31, RZ, R31, !PT ;  /* 0x0000001fff1f7248 */ /* 0x000fe20007fe0100 */
[----:B--2---:R-:W-:-:S04]  /*1660*/  @P0 IMAD.IADD R24, R9, 0x1, -R0 ;  /* 0x0000000109180824 */ /* 0x004fc800078e0a00 */
        /* <DEDUP_REMOVED lines=36> */
.L_x_964:
[----:B------:R-:W-:Y:S05]  /*18b0*/  BSYNC B6 ;  /* 0x0000000000067941 */ /* 0x000fea0003800000 */
.L_x_963:
        /* <DEDUP_REMOVED lines=20> */
.L_x_966:
[----:B------:R-:W-:Y:S05]  /*1a00*/  BSYNC B6 ;  /* 0x0000000000067941 */ /* 0x000fea0003800000 */
.L_x_965:
        /* <DEDUP_REMOVED lines=49> */
[----:B------:R-:W-:Y:S02]  /*1d20*/  VIADD R60, R49, 0x8 ;  /* 0x00000008313c7836 */ /* 0x000fe40000000000 */
[----:B--2---:R-:W-:-:S04]  /*1d30*/  @P0 IMAD.HI.U32 R0, R26, R7, RZ ;  /* 0x000000071a000227 */ /* 0x004fc800078e00ff */
[----:B------:R-:W-:Y:S01]  /*1d40*/  IMAD.X R49, R218, 0x1, R15, P2 ;  /* 0x00000001da317824 */ /* 0x000fe200010e060f */
[----:B---3--:R-:W-:Y:S02]  /*1d50*/  @P0 SHF.R.U32.HI R26, RZ, R9, R0 ;  /* 0x00000009ff1a0219 */ /* 0x008fe40000011600 */
[----:B------:R-:W-:Y:S02]  /*1d60*/  ISETP.NE.U32.AND P0, PT, RZ, UR6, PT ;  /* 0x00000006ff007c0c */ /* 0x000fe4000bf05070 */
[----:B------:R-:W-:Y:S01]  /*1d70*/  SHF.R.S32.HI R0, RZ, 0x1f, R26 ;  /* 0x0000001fff007819 */ /* 0x000fe2000001141a */
[----:B------:R-:W-:Y:S01]  /*1d80*/  IMAD.WIDE.U32 R4, R26, UR4, R4 ;  /* 0x000000041a047c25 */ /* 0x000fe2000f8e0004 */
[----:B------:R-:W-:Y:S01]  /*1d90*/  ISETP.NE.AND.EX P0, PT, RZ, UR7, PT, P0 ;  /* 0x00000007ff007c0c */ /* 0x000fe2000bf05300 */
[----:B------:R-:W-:Y:S02]  /*1da0*/  ULDC.64 UR6, c[0x0][0x320] ;  /* 0x0000c80000067ab9 */ /* 0x000fe40000000a00 */
[----:B------:R-:W-:-:S02]  /*1db0*/  IMAD R7, R0, UR6, RZ ;  /* 0x0000000600077c24 */ /* 0x000fc4000f8e02ff */
[----:B------:R-:W-:Y:S02]  /*1dc0*/  IMAD R3, R0, UR4, RZ ;  /* 0x0000000400037c24 */ /* 0x000fe4000f8e02ff */
        /* <DEDUP_REMOVED lines=28> */
[----:B------:R-:W-:-:S04]  /*1f90*/  IMAD.WIDE.U32 R4, R19, R32, R42 ;  /* 0x0000002013047225 */ /* 0x000fc800078e002a */
[----:B------:R-:W-:Y:S02]  /*1fa0*/  IMAD.IADD R9, R21, 0x1, R9 ;  /* 0x0000000115097824 */ /* 0x000fe400078e0209 */
[----:B------:R-:W-:Y:S01]  /*1fb0*/  IMAD.IADD R5, R5, 0x1, R21 ;  /* 0x0000000105057824 */ /* 0x000fe200078e0215 */
[----:B-----5:R-:W-:Y:S01]  /*1fc0*/  SHF.R.S32.HI R21, RZ, 0x1f, R27 ;  /* 0x0000001fff157819 */ /* 0x020fe2000001141b */
[-C--:B------:R-:W-:Y:S02]  /*1fd0*/  IMAD R6, R218, R46.reuse, RZ ;  /* 0x0000002eda067224 */ /* 0x080fe400078e02ff */
[----:B------:R-:W-:-:S04]  /*1fe0*/  IMAD.WIDE.U32 R10, R19, R46, R16 ;  /* 0x0000002e130a7225 */ /* 0x000fc800078e0010 */
[----:B------:R-:W-:Y:S02]  /*1ff0*/  IMAD R29, R19, R47, R6 ;  /* 0x0000002f131d7224 */ /* 0x000fe400078e0206 */
[----:B------:R-:W-:Y:S02]  /*2000*/  IMAD R12, R21, R32, RZ ;  /* 0x00000020150c7224 */ /* 0x000fe400078e02ff */
[----:B------:R-:W-:Y:S01]  /*2010*/  IMAD.WIDE.U32 R6, R19, R46, R42 ;  /* 0x0000002e13067225 */ /* 0x000fe200078e002a */
[----:B------:R-:W-:-:S03]  /*2020*/  IADD3 R11, R29, R11, RZ ;  /* 0x0000000b1d0b7210 */ /* 0x000fc60007ffe0ff */
        /* <DEDUP_REMOVED lines=10> */
[----:B------:R-:W-:Y:S02]  /*20d0*/  LOP3.LUT R4, R5, R64, RZ, 0x3c, !PT ;  /* 0x0000004005047212 */ /* 0x000fe400078e3cff */
[----:B------:R-:W-:Y:S01]  /*20e0*/  LOP3.LUT R5, R61, 0x38, R50, 0xf8, !PT ;  /* 0x000000383d057812 */ /* 0x000fe200078ef832 */
[----:B------:R-:W-:Y:S01]  /*20f0*/  IMAD.IADD R69, R73, 0x1, R29 ;  /* 0x0000000149457824 */ /* 0x000fe200078e021d */
[----:B------:R-:W-:Y:S01]  /*2100*/  LEA R67, R189, R4, 0x9 ;  /* 0x00000004bd437211 */ /* 0x000fe200078e48ff */
[----:B------:R-:W-:Y:S01]  /*2110*/  IMAD.IADD R66, R13, 0x1, R39 ;  /* 0x000000010d427824 */ /* 0x000fe200078e0227 */
[----:B------:R-:W-:Y:S01]  /*2120*/  LOP3.LUT R70, R5, R64, RZ, 0x3c, !PT ;  /* 0x0000004005467212 */ /* 0x000fe200078e3cff */
[----:B------:R-:W-:Y:S02]  /*2130*/  IMAD.IADD R68, R37, 0x1, R13 ;  /* 0x0000000125447824 */ /* 0x000fe400078e020d */
[----:B------:R-:W-:Y:S01]  /*2140*/  IMAD.IADD R73, R21, 0x1, R73 ;  /* 0x0000000115497824 */ /* 0x000fe200078e0249 */
[----:B------:R-:W-:Y:S01]  /*2150*/  LEA R70, R189, R70, 0x9 ;  /* 0x00000046bd467211 */ /* 0x000fe200078e48ff */
[----:B01----:R-:W-:-:S07]  /*2160*/  IMAD.IADD R77, R41, 0x1, R77 ;  /* 0x00000001294d7824 */ /* 0x003fce00078e024d */
.L_x_996:
[----:B------:R-:W-:Y:S01]  /*2170*/  VIADD R51, R51, 0xffffffff ;  /* 0xffffffff33337836 */ /* 0x000fe20000000000 */
[----:B------:R-:W-:Y:S01]  /*2180*/  ISETP.GE.AND P3, PT, R63, 0x1, PT ;  /* 0x000000013f00780c */ /* 0x000fe20003f66270 */
[----:B--2---:R-:W-:Y:S01]  /*2190*/  IMAD.SHL.U32 R32, R22, 0x1000, RZ ;  /* 0x0000100016207824 */ /* 0x004fe200078e00ff */
[----:B------:R-:W-:Y:S05]  /*21a0*/  YIELD ;  /* 0x0000000000007946 */ /* 0x000fea0003800000 */
[----:B------:R-:W-:Y:S01]  /*21b0*/  SHF.R.S32.HI R76, RZ, 0x1f, R51 ;  /* 0x0000001fff4c7819 */ /* 0x000fe20000011433 */
[-C--:B-1----:R-:W-:Y:S01]  /*21c0*/  IMAD R4, R52, R51.reuse, RZ ;  /* 0x0000003334047224 */ /* 0x082fe200078e02ff */
[----:B------:R-:W-:Y:S01]  /*21d0*/  BSSY B0, `(.L_x_967) ;  /* 0x0000175000007945 */ /* 0x000fe20003800000 */
[----:B---3--:R-:W-:-:S04]  /*21e0*/  IMAD.WIDE.U32 R14, R53, R51, RZ ;  /* 0x00000033350e7225 */ /* 0x008fc800078e00ff */
[----:B------:R-:W-:Y:S01]  /*21f0*/  IMAD R5, R76, R53, R4 ;  /* 0x000000354c057224 */ /* 0x000fe200078e0204 */
[----:B------:R-:W-:-:S03]  /*2200*/  IADD3 R4, P2, R3, R14, RZ ;  /* 0x0000000e03047210 */ /* 0x000fc60007f5e0ff */
[----:B------:R-:W-:Y:S01]  /*2210*/  IMAD.IADD R79, R15, 0x1, R5 ;  /* 0x000000010f4f7824 */ /* 0x000fe200078e0205 */
[----:B--2---:R-:W-:Y:S01]  /*2220*/  LEA R12, P4, R4, R46, 0x1 ;  /* 0x0000002e040c7211 */ /* 0x004fe200078808ff */
[----:B------:R-:W-:-:S03]  /*2230*/  IMAD.IADD R5, R67, 0x1, R32 ;  /* 0x0000000143057824 */ /* 0x000fc600078e0220 */
[----:B------:R-:W-:Y:S01]  /*2240*/  IADD3.X R6, R79, R26, RZ, P2, !PT ;  /* 0x0000001a4f067210 */ /* 0x000fe200017fe4ff */
[----:B------:R-:W-:Y:S01]  /*2250*/  IMAD R33, R5, 0x2, R2 ;  /* 0x0000000205217824 */ /* 0x000fe200078e0202 */
[----:B------:R-:W-:Y:S02]  /*2260*/  ISETP.GT.AND P2, PT, R51, R31, PT ;  /* 0x0000001f3300720c */ /* 0x000fe40003f44270 */
[----:B------:R-:W-:Y:S01]  /*2270*/  LEA.HI.X R13, R4, R47, R6, 0x1, P4 ;  /* 0x0000002f040d7211 */ /* 0x000fe200020f0c06 */
[----:B------:R-:W-:Y:S10]  /*2280*/  @!P3 BRA `(.L_x_968) ;  /* 0x000000140044b947 */ /* 0x000ff40003800000 */
        /* <DEDUP_REMOVED lines=38> */
.L_x_971:
[----:B------:R-:W-:Y:S05]  /*24f0*/  BSYNC B1 ;  /* 0x0000000000017941 */ /* 0x000fea0003800000 */
.L_x_970:
[----:B------:R-:W-:Y:S01]  /*2500*/  ISETP.NE.AND P3, PT, R185, 0x3, PT ;  /* 0x00000003b900780c */ /* 0x000fe20003f65270 */
[----:B-----5:R-:W-:Y:S01]  /*2510*/  IMAD.MOV.U32 R4, RZ, RZ, R8 ;  /* 0x000000ffff047224 */ /* 0x020fe200078e0008 */
[----:B0-----:R-:W-:Y:S01]  /*2520*/  MOV R6, R34 ;  /* 0x0000002200067202 */ /* 0x001fe20000000f00 */
[----:B------:R-:W-:Y:S02]  /*2530*/  IMAD.MOV.U32 R5, RZ, RZ, R9 ;  /* 0x000000ffff057224 */ /* 0x000fe400078e0009 */
[----:B------:R-:W-:-:S03]  /*2540*/  IMAD.MOV.U32 R7, RZ, RZ, R35 ;  /* 0x000000ffff077224 */ /* 0x000fc600078e0023 */
[----:B------:R-:W-:Y:S01]  /*2550*/  PRMT R84, R4, 0x5410, R5 ;  /* 0x0000541004547816 */ /* 0x000fe20000000005 */
[----:B------:R-:W-:Y:S01]  /*2560*/  IMAD.MOV.U32 R4, RZ, RZ, R10 ;  /* 0x000000ffff047224 */ /* 0x000fe200078e000a */
[----:B------:R-:W-:Y:S01]  /*2570*/  PRMT R79, R6, 0x5410, R7 ;  /* 0x00005410064f7816 */ /* 0x000fe20000000007 */
[----:B------:R-:W-:Y:S01]  /*2580*/  IMAD.MOV.U32 R5, RZ, RZ, R11 ;  /* 0x000000ffff057224 */ /* 0x000fe200078e000b */
[----:B------:R-:W-:Y:S01]  /*2590*/  MOV R7, R15 ;  /* 0x0000000f00077202 */ /* 0x000fe20000000f00 */
[----:B------:R-:W-:-:S03]  /*25a0*/  IMAD.MOV.U32 R6, RZ, RZ, R14 ;  /* 0x000000ffff067224 */ /* 0x000fc600078e000e */
[----:B------:R-:W-:Y:S02]  /*25b0*/  PRMT R85, R4, 0x5410, R5 ;  /* 0x0000541004557816 */ /* 0x000fe40000000005 */
[----:B------:R-:W-:Y:S01]  /*25c0*/  PRMT R86, R6, 0x5410, R7 ;  /* 0x0000541006567816 */ /* 0x000fe20000000007 */
[----:B------:R-:W-:Y:S06]  /*25d0*/  @!P3 BRA `(.L_x_972) ;  /* 0x000000000004b947 */ /* 0x000fec0003800000 */
[----:B------:R-:W-:Y:S01]  /*25e0*/  BPT.TRAP 0x1 ;  /* 0x000000040000795c */ /* 0x000fe20000300000 */
.L_x_972:
[----:B------:R-:W-:Y:S01]  /*25f0*/  IMAD R72, R22, 0x8, R2 ;  /* 0x0000000816487824 */ /* 0x000fe200078e0202 */
[----:B------:R-:W-:Y:S01]  /*2600*/  SHF.L.U32 R59, R184, 0x1f, RZ ;  /* 0x0000001fb83b7819 */ /* 0x000fe200000006ff */
[----:B------:R-:W-:Y:S03]  /*2610*/  BSSY B1, `(.L_x_973) ;  /* 0x0000003000017945 */ /* 0x000fe60003800000 */
[----:B------:R-:W0:Y:S02]  /*2620*/  SYNCS.PHASECHK.TRANS64.TRYWAIT P5, [R72+URZ+0x38890], R59 ;  /* 0x0388903b480075a7 */ /* 0x000e2400080a017f */
[----:B0-----:R-:W-:Y:S05]  /*2630*/  @!P5 BRA `(.L_x_974) ;  /* 0x0000015800d0d947 */ /* 0x001fea0003800000 */
.L_x_1175:
[----:B------:R-:W-:Y:S05]  /*2640*/  BSYNC B1 ;  /* 0x0000000000017941 */ /* 0x000fea0003800000 */
.L_x_973:
        /* <DEDUP_REMOVED lines=10> */
[----:B--2---:R-:W-:Y:S01]  /*26f0*/  IMAD.MOV.U32 R14, RZ, RZ, R6 ;  /* 0x000000ffff0e7224 */ /* 0x004fe200078e0006 */
[----:B------:R-:W-:Y:S01]  /*2700*/  SHF.R.U32.HI R76, RZ, 0x10, R15 ;  /* 0x00000010ff4c7819 */ /* 0x000fe2000001160f */
[----:B------:R-:W-:Y:S02]  /*2710*/  HADD2.F32 R6, -RZ, R5.H1_H1 ;  /* 0x30000005ff067230 */ /* 0x000fe40000004100 */
[----:B------:R-:W-:Y:S02]  /*2720*/  HADD2.F32 R35, -RZ, R35.H0_H0 ;  /* 0x20000023ff237230 */ /* 0x000fe40000004100 */
[----:B------:R-:W-:-:S02]  /*2730*/  HADD2.F32 R5, -RZ, R5.H0_H0 ;  /* 0x20000005ff057230 */ /* 0x000fc40000004100 */
[----:B------:R-:W-:Y:S02]  /*2740*/  HADD2.F32 R33, -RZ, R33.H0_H0 ;  /* 0x20000021ff217230 */ /* 0x000fe40000004100 */
[CC--:B------:R-:W-:Y:S01]  /*2750*/  FMUL.FTZ R78, R6.reuse, R35.reuse ;  /* 0x00000023064e7220 */ /* 0x0c0fe20000410000 */
[----:B------:R-:W-:Y:S02]  /*2760*/  HADD2.F32 R76, -RZ, R76.H0_H0 ;  /* 0x2000004cff4c7230 */ /* 0x000fe40000004100 */
[C---:B------:R-:W-:Y:S01]  /*2770*/  FMUL.FTZ R35, R5.reuse, R35 ;  /* 0x0000002305237220 */ /* 0x040fe20000410000 */
[--C-:B------:R-:W-:Y:S02]  /*2780*/  HADD2.F32 R15, -RZ, R7.reuse.H1_H1 ;  /* 0x30000007ff0f7230 */ /* 0x100fe40000004100 */
[-C--:B------:R-:W-:Y:S01]  /*2790*/  FFMA.FTZ R78, R5, R33.reuse, -R78 ;  /* 0x00000021054e7223 */ /* 0x080fe2000001084e */
[----:B------:R-:W-:Y:S02]  /*27a0*/  HADD2.F32 R7, -RZ, R7.H0_H0 ;  /* 0x20000007ff077230 */ /* 0x000fe40000004100 */
[----:B------:R-:W-:Y:S01]  /*27b0*/  FFMA.FTZ R81, R6, R33, R35 ;  /* 0x0000002106517223 */ /* 0x000fe20000010023 */
[----:B------:R-:W-:-:S02]  /*27c0*/  HADD2.F32 R34, -RZ, R34.H0_H0 ;  /* 0x20000022ff227230 */ /* 0x000fc40000004100 */
[-C--:B------:R-:W-:Y:S01]  /*27d0*/  FMUL.FTZ R80, R15, R76.reuse ;  /* 0x0000004c0f507220 */ /* 0x080fe20000410000 */
[----:B------:R-:W-:Y:S02]  /*27e0*/  HADD2.F32 R5, -RZ, R4.H1_H1 ;  /* 0x30000004ff057230 */ /* 0x000fe40000004100 */
[C---:B------:R-:W-:Y:S01]  /*27f0*/  FMUL.FTZ R76, R7.reuse, R76 ;  /* 0x0000004c074c7220 */ /* 0x040fe20000410000 */
[----:B------:R-:W-:Y:S02]  /*2800*/  HADD2.F32 R33, -RZ, R86.H0_H0 ;  /* 0x20000056ff217230 */ /* 0x000fe40000004100 */
[-C--:B------:R-:W-:Y:S01]  /*2810*/  FFMA.FTZ R80, R7, R34.reuse, -R80 ;  /* 0x0000002207507223 */ /* 0x080fe20000010850 */
[----:B------:R-:W-:Y:S02]  /*2820*/  HADD2.F32 R4, -RZ, R4.H0_H0 ;  /* 0x20000004ff047230 */ /* 0x000fe40000004100 */
[----:B------:R-:W-:Y:S01]  /*2830*/  FFMA.FTZ R83, R15, R34, R76 ;  /* 0x000000220f537223 */ /* 0x000fe2000001004c */
[----:B------:R-:W-:-:S02]  /*2840*/  HADD2.F32 R35, -RZ, R86.H1_H1 ;  /* 0x30000056ff237230 */ /* 0x000fc40000004100 */
[--C-:B------:R-:W-:Y:S02]  /*2850*/  HADD2.F32 R6, -RZ, R14.reuse.H1_H1 ;  /* 0x3000000eff067230 */ /* 0x100fe40000004100 */
[-C--:B------:R-:W-:Y:S01]  /*2860*/  FMUL.FTZ R34, R4, R33.reuse ;  /* 0x0000002104227220 */ /* 0x080fe20000410000 */
[----:B------:R-:W-:Y:S02]  /*2870*/  HADD2.F32 R14, -RZ, R14.H0_H0 ;  /* 0x2000000eff0e7230 */ /* 0x000fe40000004100 */
        /* <DEDUP_REMOVED lines=13> */
.L_x_979:
[----:B------:R-:W-:Y:S05]  /*2950*/  BSYNC B2 ;  /* 0x0000000000027941 */ /* 0x000fea0003800000 */
.L_x_978:
[----:B--2---:R1:W-:Y:S02]  /*2960*/  STG.E.128 desc[UR54][R12.64], R4 ;  /* 0x000000040c007986 */ /* 0x0043e4000c101d36 */
.L_x_977:
[----:B------:R-:W-:Y:S05]  /*2970*/  BSYNC B1 ;  /* 0x0000000000017941 */ /* 0x000fea0003800000 */
.L_x_976:
[----:B------:R-:W-:Y:S05]  /*2980*/  @P1 BRA `(.L_x_975) ;  /* 0x0000000c00e41947 */ /* 0x000fea0003800000 */
[----:B-1----:R-:W-:Y:S01]  /*2990*/  IMAD.MOV.U32 R5, RZ, RZ, 0x20 ;  /* 0x00000020ff057424 */ /* 0x002fe200078e00ff */
[----:B------:R-:W-:Y:S01]  /*29a0*/  LOP3.LUT P4, RZ, R186, 0x4, RZ, 0xc0, !PT ;  /* 0x00000004baff7812 */ /* 0x000fe2000788c0ff */
[----:B------:R-:W-:Y:S01]  /*29b0*/  BSSY B1, `(.L_x_980) ;  /* 0x0000031000017945 */ /* 0x000fe20003800000 */
[----:B------:R-:W-:Y:S02]  /*29c0*/  IADD3 R14, R42, 0x10, RZ ;  /* 0x000000102a0e7810 */ /* 0x000fe40007ffe0ff */
[----:B------:R-:W-:Y:S02]  /*29d0*/  SEL R5, R5, 0xffffffe0, !P4 ;  /* 0xffffffe005057807 */ /* 0x000fe40006000000 */
[----:B------:R-:W-:Y:S02]  /*29e0*/  ISETP.GE.AND P4, PT, R14, R63, PT ;  /* 0x0000003f0e00720c */ /* 0x000fe40003f86270 */
[----:B------:R-:W-:-:S05]  /*29f0*/  IADD3 R5, R5, R67, R32 ;  /* 0x0000004305057210 */ /* 0x000fca0007ffe020 */
[----:B------:R-:W-:-:S06]  /*2a00*/  IMAD R4, R5, 0x2, R2 ;  /* 0x0000000205047824 */ /* 0x000fcc00078e0202 */
[----:B------:R-:W1:Y:S01]  /*2a10*/  LDS.128 R4, [R4+0x22400] ;  /* 0x0224000004047984 */ /* 0x000e620000000c00 */
[----:B------:R-:W-:Y:S05]  /*2a20*/  @P4 BRA `(.L_x_981) ;  /* 0x0000000000a44947 */ /* 0x000fea0003800000 */
[--C-:B------:R-:W-:Y:S01]  /*2a30*/  SHF.R.U64 R15, R8, 0x10, R9.reuse ;  /* 0x00000010080f7819 */ /* 0x100fe20000001209 */
[----:B-1----:R-:W-:Y:S01]  /*2a40*/  IMAD.MOV.U32 R8, RZ, RZ, R6 ;  /* 0x000000ffff087224 */ /* 0x002fe200078e0006 */
[----:B------:R-:W-:Y:S01]  /*2a50*/  SHF.R.U32.HI R14, RZ, 0x10, R9 ;  /* 0x00000010ff0e7819 */ /* 0x000fe20000011609 */
[--C-:B------:R-:W-:Y:S01]  /*2a60*/  HADD2.F32 R6, -RZ, R5.reuse.H1_H1 ;  /* 0x30000005ff067230 */ /* 0x100fe20000004100 */
[--C-:B------:R-:W-:Y:S01]  /*2a70*/  SHF.R.U64 R9, R10, 0x10, R11.reuse ;  /* 0x000000100a097819 */ /* 0x100fe2000000120b */
[----:B------:R-:W-:Y:S01]  /*2a80*/  HADD2.F32 R5, -RZ, R5.H0_H0 ;  /* 0x20000005ff057230 */ /* 0x000fe20000004100 */
[----:B------:R-:W-:Y:S01]  /*2a90*/  SHF.R.U32.HI R32, RZ, 0x10, R11 ;  /* 0x00000010ff207819 */ /* 0x000fe2000001160b */
[----:B------:R-:W-:Y:S02]  /*2aa0*/  HADD2.F32 R10, -RZ, R15.H0_H0 ;  /* 0x2000000fff0a7230 */ /* 0x000fe40000004100 */
[----:B------:R-:W-:Y:S02]  /*2ab0*/  HADD2.F32 R11, -RZ, R9.H0_H0 ;  /* 0x20000009ff0b7230 */ /* 0x000fe40000004100 */
[----:B------:R-:W-:-:S02]  /*2ac0*/  HADD2.F32 R32, -RZ, R32.H0_H0 ;  /* 0x20000020ff207230 */ /* 0x000fc40000004100 */
[--C-:B------:R-:W-:Y:S02]  /*2ad0*/  HADD2.F32 R9, -RZ, R7.reuse.H1_H1 ;  /* 0x30000007ff097230 */ /* 0x100fe40000004100 */
[CC--:B------:R-:W-:Y:S01]  /*2ae0*/  FMUL.FTZ R34, R6.reuse, R11.reuse ;  /* 0x0000000b06227220 */ /* 0x0c0fe20000410000 */
[----:B------:R-:W-:Y:S02]  /*2af0*/  HADD2.F32 R7, -RZ, R7.H0_H0 ;  /* 0x20000007ff077230 */ /* 0x000fe40000004100 */
[----:B------:R-:W-:Y:S01]  /*2b00*/  FMUL.FTZ R11, R5, R11 ;  /* 0x0000000b050b7220 */ /* 0x000fe20000410000 */
[----:B------:R-:W-:Y:S02]  /*2b10*/  HADD2.F32 R14, -RZ, R14.H0_H0 ;  /* 0x2000000eff0e7230 */ /* 0x000fe40000004100 */
[----:B------:R-:W-:Y:S01]  /*2b20*/  FMUL.FTZ R76, R9, R32 ;  /* 0x00000020094c7220 */ /* 0x000fe20000410000 */
[-C--:B------:R-:W-:Y:S01]  /*2b30*/  FFMA.FTZ R34, R5, R10.reuse, -R34 ;  /* 0x0000000a05227223 */ /* 0x080fe20000010822 */
[----:B------:R-:W-:Y:S01]  /*2b40*/  FFMA.FTZ R33, R6, R10, R11 ;  /* 0x0000000a06217223 */ /* 0x000fe2000001000b */
[----:B------:R-:W-:Y:S01]  /*2b50*/  FMUL.FTZ R32, R7, R32 ;  /* 0x0000002007207220 */ /* 0x000fe20000410000 */
[----:B------:R-:W-:-:S02]  /*2b60*/  HADD2.F32 R10, -RZ, R85.H0_H0 ;  /* 0x20000055ff0a7230 */ /* 0x000fc40000004100 */
[-C--:B------:R-:W-:Y:S01]  /*2b70*/  FFMA.FTZ R76, R7, R14.reuse, -R76 ;  /* 0x0000000e074c7223 */ /* 0x080fe2000001084c */
[----:B------:R-:W-:Y:S02]  /*2b80*/  HADD2.F32 R11, -RZ, R85.H1_H1 ;  /* 0x30000055ff0b7230 */ /* 0x000fe40000004100 */
[----:B------:R-:W-:Y:S01]  /*2b90*/  FFMA.FTZ R79, R9, R14, R32 ;  /* 0x0000000e094f7223 */ /* 0x000fe20000010020 */
[----:B------:R-:W-:Y:S02]  /*2ba0*/  HADD2.F32 R5, -RZ, R4.H1_H1 ;  /* 0x30000004ff057230 */ /* 0x000fe40000004100 */
[----:B------:R-:W-:Y:S02]  /*2bb0*/  HADD2.F32 R6, -RZ, R8.H1_H1 ;  /* 0x30000008ff067230 */ /* 0x000fe40000004100 */
[----:B------:R-:W-:Y:S02]  /*2bc0*/  HADD2.F32 R4, -RZ, R4.H0_H0 ;  /* 0x20000004ff047230 */ /* 0x000fe40000004100 */
[----:B------:R-:W-:Y:S01]  /*2bd0*/  FMUL.FTZ R15, R5, R10 ;  /* 0x0000000a050f7220 */ /* 0x000fe20000410000 */
[----:B------:R-:W-:-:S02]  /*2be0*/  HADD2.F32 R8, -RZ, R8.H0_H0 ;  /* 0x20000008ff087230 */ /* 0x000fc40000004100 */
        /* <DEDUP_REMOVED lines=13> */
.L_x_981:
[----:B------:R-:W-:Y:S05]  /*2cc0*/  BSYNC B1 ;  /* 0x0000000000017941 */ /* 0x000fea0003800000 */
.L_x_980:
[----:B-1----:R1:W-:Y:S01]  /*2cd0*/  STG.E.128 desc[UR54][R12.64+0x40], R4 ;  /* 0x000040040c007986 */ /* 0x0023e2000c101d36 */
[----:B------:R-:W-:Y:S05]  /*2ce0*/  BRA `(.L_x_975) ;  /* 0x0000000c000c7947 */ /* 0x000fea0003800000 */
.L_x_969:
        /* <DEDUP_REMOVED lines=25> */
[----:B--2---:R-:W-:Y:S02]  /*2e80*/  IMAD.MOV.U32 R33, RZ, RZ, R6 ;  /* 0x000000ffff217224 */ /* 0x004fe400078e0006 */
[----:B------:R-:W-:Y:S02]  /*2e90*/  IMAD.MOV.U32 R72, RZ, RZ, R4 ;  /* 0x000000ffff487224 */ /* 0x000fe400078e0004 */
[----:B------:R-:W-:Y:S02]  /*2ea0*/  IMAD.MOV.U32 R59, RZ, RZ, R7 ;  /* 0x000000ffff3b7224 */ /* 0x000fe400078e0007 */
[----:B------:R-:W-:Y:S01]  /*2eb0*/  IMAD.MOV.U32 R76, RZ, RZ, R5 ;  /* 0x000000ffff4c7224 */ /* 0x000fe200078e0005 */
[----:B------:R-:W-:Y:S01]  /*2ec0*/  PRMT R97, R33, 0x5410, R72 ;  /* 0x0000541021617816 */ /* 0x000fe20000000048 */
[----:B---3--:R-:W-:Y:S01]  /*2ed0*/  IMAD.MOV.U32 R13, RZ, RZ, R11 ;  /* 0x000000ffff0d7224 */ /* 0x008fe200078e000b */
[----:B------:R-:W-:Y:S01]  /*2ee0*/  PRMT R88, R88, 0x5410, R59 ;  /* 0x0000541058587816 */ /* 0x000fe2000000003b */
[----:B------:R-:W-:Y:S01]  /*2ef0*/  IMAD.MOV.U32 R33, RZ, RZ, R8 ;  /* 0x000000ffff217224 */ /* 0x000fe200078e0008 */
[----:B------:R-:W-:Y:S01]  /*2f00*/  PRMT R84, R84, 0x5410, R76 ;  /* 0x0000541054547816 */ /* 0x000fe2000000004c */
[----:B------:R-:W-:Y:S01]  /*2f10*/  IMAD.MOV.U32 R34, RZ, RZ, R9 ;  /* 0x000000ffff227224 */ /* 0x000fe200078e0009 */
[----:B------:R-:W-:-:S02]  /*2f20*/  MOV R12, R10 ;  /* 0x0000000a000c7202 */ /* 0x000fc40000000f00 */
[----:B------:R-:W-:Y:S02]  /*2f30*/  PRMT R88, R13, 0x7610, R88 ;  /* 0x000076100d587816 */ /* 0x000fe40000000058 */
[----:B------:R-:W-:Y:S02]  /*2f40*/  PRMT R96, R12, 0x5410, R33 ;  /* 0x000054100c607816 */ /* 0x000fe40000000021 */
[----:B------:R-:W-:Y:S01]  /*2f50*/  PRMT R84, R34, 0x7610, R84 ;  /* 0x0000761022547816 */ /* 0x000fe20000000054 */
[----:B------:R-:W-:Y:S06]  /*2f60*/  @!P3 BRA `(.L_x_982) ;  /* 0x000000000004b947 */ /* 0x000fec0003800000 */
[----:B------:R-:W-:Y:S01]  /*2f70*/  BPT.TRAP 0x1 ;  /* 0x000000040000795c */ /* 0x000fe20000300000 */
.L_x_982:
[----:B------:R-:W-:Y:S01]  /*2f80*/  IMAD R72, R22, 0x8, R2 ;  /* 0x0000000816487824 */ /* 0x000fe200078e0202 */
[----:B------:R-:W-:Y:S01]  /*2f90*/  SHF.L.U32 R59, R184, 0x1f, RZ ;  /* 0x0000001fb83b7819 */ /* 0x000fe200000006ff */
[----:B------:R-:W-:Y:S03]  /*2fa0*/  BSSY B1, `(.L_x_983) ;  /* 0x0000003000017945 */ /* 0x000fe60003800000 */
[----:B------:R-:W0:Y:S02]  /*2fb0*/  SYNCS.PHASECHK.TRANS64.TRYWAIT P5, [R72+URZ+0x38890], R59 ;  /* 0x0388903b480075a7 */ /* 0x000e2400080a017f */
[----:B0-----:R-:W-:Y:S05]  /*2fc0*/  @!P5 BRA `(.L_x_984) ;  /* 0x000001500080d947 */ /* 0x001fea0003800000 */
.L_x_1176:
[----:B------:R-:W-:Y:S05]  /*2fd0*/  BSYNC B1 ;  /* 0x0000000000017941 */ /* 0x000fea0003800000 */
.L_x_983:
[----:B------:R-:W-:Y:S01]  /*2fe0*/  ISETP.GE.OR P5, PT, R19, R58, P0 ;  /* 0x0000003a1300720c */ /* 0x000fe200007a6670 */
[----:B------:R-:W-:Y:S01]  /*2ff0*/  ULDC.64 UR4, c[0x0][0x2f0] ;  /* 0x0000bc0000047ab9 */ /* 0x000fe20000000a00 */
[----:B------:R-:W-:Y:S01]  /*3000*/  MOV R78, R14 ;  /* 0x0000000e004e7202 */ /* 0x000fe20000000f00 */
[----:B------:R-:W-:-:S04]  /*3010*/  IMAD R12, R218, UR4, RZ ;  /* 0x00000004da0c7c24 */ /* 0x000fc8000f8e02ff */
[----:B------:R-:W-:-:S04]  /*3020*/  IMAD.WIDE.U32 R78, R19, UR4, R78 ;  /* 0x00000004134e7c25 */ /* 0x000fc8000f8e004e */
[----:B------:R-:W-:Y:S02]  /*3030*/  IMAD R95, R19, UR5, R12 ;  /* 0x00000005135f7c24 */ /* 0x000fe4000f8e020c */
[----:B------:R-:W-:Y:S05]  /*3040*/  @P5 BRA `(.L_x_975) ;  /* 0x0000000800345947 */ /* 0x000fea0003800000 */
[----:B------:R-:W-:Y:S01]  /*3050*/  IMAD.IADD R95, R95, 0x1, R79 ;  /* 0x000000015f5f7824 */ /* 0x000fe200078e024f */
[----:B------:R-:W-:Y:S01]  /*3060*/  IADD3 R76, P5, P6, R44, R78, R71 ;  /* 0x0000004e2c4c7210 */ /* 0x000fe20007ebe047 */
[----:B------:R-:W-:Y:S01]  /*3070*/  IMAD.IADD R12, R62, 0x1, -R65 ;  /* 0x000000013e0c7824 */ /* 0x000fe200078e0a41 */
[----:B------:R-:W-:Y:S02]  /*3080*/  BSSY B1, `(.L_x_985) ;  /* 0x0000067000017945 */ /* 0x000fe40003800000 */
        /* <DEDUP_REMOVED lines=11> */
[----:B------:R-:W-:Y:S02]  /*3140*/  LOP3.LUT R12, R13, R64, RZ, 0x3c, !PT ;  /* 0x000000400d0c7212 */ /* 0x000fe400078e3cff */
[----:B------:R-:W-:-:S03]  /*3150*/  IADD3 R13, R70, R32, RZ ;  /* 0x00000020460d7210 */ /* 0x000fc60007ffe0ff */
[----:B------:R-:W-:Y:S02]  /*3160*/  IMAD R15, R189, 0x200, R12 ;  /* 0x00000200bd0f7824 */ /* 0x000fe400078e020c */
[----:B------:R-:W-:Y:S02]  /*3170*/  IMAD R13, R13, 0x2, R2 ;  /* 0x000000020d0d7824 */ /* 0x000fe400078e0202 */
[----:B------:R-:W-:-:S04]  /*3180*/  IMAD.IADD R15, R32, 0x1, R15 ;  /* 0x00000001200f7824 */ /* 0x000fc800078e020f */
        /* <DEDUP_REMOVED lines=86> */
.L_x_986:
[----:B------:R-:W-:Y:S05]  /*36f0*/  BSYNC B1 ;  /* 0x0000000000017941 */ /* 0x000fea0003800000 */
.L_x_985:
        /* <DEDUP_REMOVED lines=10> */
.L_x_968:
[----:B------:R-:W-:-:S13]  /*37a0*/  ISETP.NE.AND P3, PT, R185, 0x3, PT ;  /* 0x00000003b900780c */ /* 0x000fda0003f65270 */
[----:B------:R-:W-:Y:S05]  /*37b0*/  @!P3 BRA `(.L_x_987) ;  /* 0x000000000004b947 */ /* 0x000fea0003800000 */
[----:B------:R-:W-:Y:S01]  /*37c0*/  BPT.TRAP 0x1 ;  /* 0x000000040000795c */ /* 0x000fe20000300000 */
.L_x_987:
        /* <DEDUP_REMOVED lines=8> */
.L_x_1177:
[----:B------:R-:W-:Y:S05]  /*3850*/  BSYNC B1 ;  /* 0x0000000000017941 */ /* 0x000fea0003800000 */
.L_x_988:
[----:B------:R-:W-:Y:S05]  /*3860*/  @P4 BRA `(.L_x_975) ;  /* 0x00000000002c4947 */ /* 0x000fea0003800000 */
[----:B------:R-:W-:Y:S01]  /*3870*/  @!P1 LOP3.LUT P4, RZ, R186, 0x4, RZ, 0xc0, !PT ;  /* 0x00000004baff9812 */ /* 0x000fe2000788c0ff */
[----:B------:R-:W-:Y:S01]  /*3880*/  @!P1 VIADD R4, R67, 0x20 ;  /* 0x0000002043049836 */ /* 0x000fe20000000000 */
[----:B------:R-:W-:Y:S02]  /*3890*/  PLOP3.LUT P5, PT, PT, PT, PT, 0x8, 0x0 ;  /* 0x000000000000781c */ /* 0x000fe40003fae170 */
[----:B------:R-:W-:-:S13]  /*38a0*/  @!P1 PLOP3.LUT P5, PT, P4, PT, PT, 0x80, 0x0 ;  /* 0x000000000000981c */ /* 0x000fda00027af070 */
[----:B------:R-:W-:-:S04]  /*38b0*/  @P5 VIADD R4, R67, 0xffffffe0 ;  /* 0xffffffe043045836 */ /* 0x000fc80000000000 */
[----:B------:R-:W-:-:S05]  /*38c0*/  @!P1 IMAD.IADD R5, R32, 0x1, R4 ;  /* 0x0000000120059824 */ /* 0x000fca00078e0204 */
[----:B------:R-:W-:Y:S02]  /*38d0*/  @!P1 LEA R8, R5, R2, 0x1 ;  /* 0x0000000205089211 */ /* 0x000fe400078e08ff */
[----:B------:R-:W1:Y:S04]  /*38e0*/  @!P0 LDS.128 R4, [R33+0x22400] ;  /* 0x0224000021048984 */ /* 0x000e680000000c00 */
[----:B------:R-:W2:Y:S04]  /*38f0*/  @!P1 LDS.128 R8, [R8+0x22400] ;  /* 0x0224000008089984 */ /* 0x000ea80000000c00 */
[----:B-1----:R1:W-:Y:S04]  /*3900*/  @!P0 STG.E.128 desc[UR54][R12.64], R4 ;  /* 0x000000040c008986 */ /* 0x0023e8000c101d36 */
[----:B--2---:R1:W-:Y:S02]  /*3910*/  @!P1 STG.E.128 desc[UR54][R12.64+0x40], R8 ;  /* 0x000040080c009986 */ /* 0x0043e4000c101d36 */
.L_x_975:
[----:B------:R-:W-:Y:S05]  /*3920*/  BSYNC B0 ;  /* 0x0000000000007941 */ /* 0x000fea0003800000 */
.L_x_967:
        /* <DEDUP_REMOVED lines=17> */
.L_x_991:
[----:B------:R-:W-:Y:S05]  /*3a40*/  BSYNC B0 ;  /* 0x0000000000007941 */ /* 0x000fea0003800000 */
.L_x_990:
[----:B------:R-:W4:Y:S01]  /*3a50*/  SYNCS.PHASECHK.TRANS64.TRYWAIT P5, [R72+URZ+0x388b0], R59 ;  /* 0x0388b03b480075a7 */ /* 0x000f2200080a017f */
[----:B------:R-:W-:Y:S01]  /*3a60*/  BSSY B0, `(.L_x_992) ;  /* 0x0000003000007945 */ /* 0x000fe20003800000 */
[----:B------:R-:W-:-:S03]  /*3a70*/  ISETP.GE.AND P3, PT, R19, R58, PT ;  /* 0x0000003a1300720c */ /* 0x000fc60003f66270 */
[----:B----4-:R-:W-:Y:S10]  /*3a80*/  @!P5 BRA `(.L_x_993) ;  /* 0x0000014400f8d947 */ /* 0x010ff40003800000 */
.L_x_1178:
[----:B------:R-:W-:Y:S05]  /*3a90*/  BSYNC B0 ;  /* 0x0000000000007941 */ /* 0x000fea0003800000 */
.L_x_992:
[----:B------:R-:W-:Y:S04]  /*3aa0*/  BSSY B0, `(.L_x_994) ;  /* 0x0000051000007945 */ /* 0x000fe80003800000 */
[----:B------:R-:W-:Y:S05]  /*3ab0*/  @P3 BRA `(.L_x_995) ;  /* 0x00000004003c3947 */ /* 0x000fea0003800000 */
[----:B-1----:R-:W-:Y:S01]  /*3ac0*/  IMAD.WIDE R4, R51, 0x40, R48 ;  /* 0x0000004033047825 */ /* 0x002fe200078e0230 */
[----:B------:R-:W-:Y:S01]  /*3ad0*/  ULDC.64 UR4, c[0x0][0x318] ;  /* 0x0000c60000047ab9 */ /* 0x000fe20000000a00 */
[----:B------:R-:W-:Y:S02]  /*3ae0*/  LOP3.LUT P3, RZ, R186, 0x4, RZ, 0xc0, !PT ;  /* 0x00000004baff7812 */ /* 0x000fe4000786c0ff */
[----:B------:R-:W-:Y:S01]  /*3af0*/  IMAD R5, R5, UR4, RZ ;  /* 0x0000000405057c24 */ /* 0x000fe2000f8e02ff */
[----:B---3--:R-:W-:Y:S01]  /*3b00*/  IADD3 R13, R16, 0xc0, RZ ;  /* 0x000000c0100d7810 */ /* 0x008fe20007ffe0ff */
[----:B------:R-:W-:Y:S02]  /*3b10*/  IMAD.MOV.U32 R76, RZ, RZ, R40 ;  /* 0x000000ffff4c7224 */ /* 0x000fe400078e0028 */
[C---:B------:R-:W-:Y:S02]  /*3b20*/  IMAD R5, R4.reuse, UR5, R5 ;  /* 0x0000000504057c24 */ /* 0x040fe4000f8e0205 */
[----:B------:R-:W-:Y:S01]  /*3b30*/  IMAD.WIDE.U32 R6, R4, UR4, R76 ;  /* 0x0000000404067c25 */ /* 0x000fe2000f8e004c */
[----:B------:R-:W-:-:S03]  /*3b40*/  ULDC.64 UR4, c[0x0][0x308] ;  /* 0x0000c20000047ab9 */ /* 0x000fc60000000a00 */
[----:B------:R-:W-:Y:S01]  /*3b50*/  IMAD R9, R22, 0x8000, R67 ;  /* 0x0000800016097824 */ /* 0x000fe200078e0243 */
[----:B------:R-:W-:Y:S01]  /*3b60*/  LEA R58, P5, R6, UR4, 0x1 ;  /* 0x00000004063a7c11 */ /* 0x000fe2000f8a08ff */
[----:B------:R-:W-:Y:S01]  /*3b70*/  IMAD.IADD R5, R7, 0x1, R5 ;  /* 0x0000000107057824 */ /* 0x000fe200078e0205 */
[----:B------:R-:W-:Y:S01]  /*3b80*/  ULDC UR4, c[0x0][0x310] ;  /* 0x0000c40000047ab9 */ /* 0x000fe20000000800 */
[----:B------:R-:W-:Y:S01]  /*3b90*/  VIADD R4, R16, 0x40 ;  /* 0x0000004010047836 */ /* 0x000fe20000000000 */
[C---:B------:R-:W-:Y:S01]  /*3ba0*/  IADD3 R79, R9.reuse, 0x20, RZ ;  /* 0x00000020094f7810 */ /* 0x040fe20007ffe0ff */
[C---:B------:R-:W-:Y:S01]  /*3bb0*/  @P3 VIADD R79, R9.reuse, 0xffffffe0 ;  /* 0xffffffe0094f3836 */ /* 0x040fe20000000000 */
[----:B0---4-:R-:W-:Y:S01]  /*3bc0*/  LEA.HI.X R59, R6, UR5, R5, 0x1, P5 ;  /* 0x00000005063b7c11 */ /* 0x011fe2000a8f0c05 */
[----:B------:R-:W-:Y:S01]  /*3bd0*/  IMAD R80, R9, 0x2, R2 ;  /* 0x0000000209507824 */ /* 0x000fe200078e0202 */
[C---:B------:R-:W-:Y:S01]  /*3be0*/  ISETP.GE.AND P5, PT, R16.reuse, UR4, PT ;  /* 0x0000000410007c0c */ /* 0x040fe2000bfa6270 */
[----:B------:R-:W-:Y:S01]  /*3bf0*/  VIADD R12, R16, 0x80 ;  /* 0x00000080100c7836 */ /* 0x000fe20000000000 */
[----:B------:R-:W-:Y:S01]  /*3c00*/  ISETP.GE.AND P3, PT, R4, UR4, PT ;  /* 0x0000000404007c0c */ /* 0x000fe2000bf66270 */
[----:B------:R-:W-:-:S02]  /*3c10*/  VIADD R76, R16, 0x100 ;  /* 0x00000100104c7836 */ /* 0x000fc40000000000 */
[----:B------:R-:W-:Y:S02]  /*3c20*/  VIADD R78, R16, 0x140 ;  /* 0x00000140104e7836 */ /* 0x000fe40000000000 */
[----:B------:R-:W-:-:S06]  /*3c30*/  IMAD R79, R79, 0x2, R2 ;  /* 0x000000024f4f7824 */ /* 0x000fcc00078e0202 */
        /* <DEDUP_REMOVED lines=35> */
[----:B------:R-:W-:Y:S02]  /*3e70*/  ISETP.GE.AND P3, PT, R78, UR4, PT ;  /* 0x000000044e007c0c */ /* 0x000fe4000bf66270 */
[----:B------:R-:W-:-:S07]  /*3e80*/  IADD3 R78, R16, 0x160, RZ ;  /* 0x00000160104e7810 */ /* 0x000fce0007ffe0ff */
        /* <DEDUP_REMOVED lines=18> */
.L_x_995:
[----:B------:R-:W-:Y:S05]  /*3fb0*/  BSYNC B0 ;  /* 0x0000000000007941 */ /* 0x000fea0003800000 */
.L_x_994:
[----:B------:R-:W-:Y:S01]  /*3fc0*/  @!PT LDS RZ, [RZ] ;  /* 0x00000000fffff984 */ /* 0x000fe20000000800 */
[----:B------:R-:W-:Y:S01]  /*3fd0*/  @!PT LDS RZ, [RZ] ;  /* 0x00000000fffff984 */ /* 0x000fe20000000800 */
[----:B------:R-:W-:Y:S01]  /*3fe0*/  @!PT LDS RZ, [RZ] ;  /* 0x00000000fffff984 */ /* 0x000fe20000000800 */
[----:B------:R-:W-:Y:S01]  /*3ff0*/  @!PT LDS RZ, [RZ] ;  /* 0x00000000fffff984 */ /* 0x000fe20000000800 */
[----:B------:R5:W-:Y:S06]  /*4000*/  MEMBAR.ALL.CTA ;  /* 0x0000000000007992 */ /* 0x000bec0000008000 */
[----:B-----5:R-:W5:Y:S01]  /*4010*/  FENCE.VIEW.ASYNC.S ;  /* 0x00000000000073c6 */ /* 0x020f620000000000 */
[----:B0---4-:R-:W-:Y:S01]  /*4020*/  @!P4 VIADD R72, R72, 0x388c0 ;  /* 0x000388c04848c836 */ /* 0x011fe20000000000 */
[----:B-----5:R0:W-:Y:S04]  /*4030*/  BAR.SYNC.DEFER_BLOCKING R60, 0x80 ;  /* 0x0002003c0000751d */ /* 0x0201e80000010000 */
[----:B------:R-:W-:Y:S01]  /*4040*/  @!P4 PRMT R72, RZ, 0x654, R72 ;  /* 0x00000654ff48c816 */ /* 0x000fe20000000048 */
[----:B------:R-:W-:Y:S01]  /*4050*/  VIADD R22, R22, 0x1 ;  /* 0x0000000116167836 */ /* 0x000fe20000000000 */
[----:B------:R-:W-:-:S02]  /*4060*/  PLOP3.LUT P3, PT, PT, PT, PT, 0x8, 0x0 ;  /* 0x000000000000781c */ /* 0x000fc40003f6e170 */
[----:B------:R0:W-:Y:S02]  /*4070*/  @!P4 SYNCS.ARRIVE.TRANS64.RED.A1T0 RZ, [R72+URZ], RZ ;  /* 0x000000ff48ffc9a7 */ /* 0x0001e4000810043f */
[----:B------:R-:W-:-:S04]  /*4080*/  ISETP.NE.AND P4, PT, R22, 0x2, PT ;  /* 0x000000021600780c */ /* 0x000fc80003f85270 */
[----:B------:R-:W-:Y:S02]  /*4090*/  SEL R5, RZ, 0x1, P4 ;  /* 0x00000001ff057807 */ /* 0x000fe40002000000 */
[----:B------:R-:W-:Y:S02]  /*40a0*/  SEL R22, R22, RZ, P4 ;  /* 0x000000ff16167207 */ /* 0x000fe40002000000 */
[----:B------:R-:W-:Y:S01]  /*40b0*/  LOP3.LUT R184, R184, R5, RZ, 0x3c, !PT ;  /* 0x00000005b8b87212 */ /* 0x000fe200078e3cff */
[----:B0-----:R-:W-:Y:S06]  /*40c0*/  @P2 BRA `(.L_x_996) ;  /* 0xffffffe000282947 */ /* 0x001fec000383ffff */
.L_x_962:
[----:B-1----:R-:W4:Y:S01]  /*40d0*/  LDL R4, [R1+0x4] ;  /* 0x0000040001047983 */ /* 0x002f220000100800 */
        /* <DEDUP_REMOVED lines=33> */
[----:B------:R-:W-:Y:S02]  /*42f0*/  MOV R3, RZ ;  /* 0x000000ff00037202 */ /* 0x000fe40000000f00 */
        /* <DEDUP_REMOVED lines=8> */
[----:B---3--:R-:W-:Y:S02]  /*4380*/  CS2R R80, SRZ ;  /* 0x0000000000507805 */ /* 0x008fe4000001ff00 */
        /* <DEDUP_REMOVED lines=14> */
[----:B--2---:R-:W-:Y:S02]  /*4470*/  CS2R R32, SRZ ;  /* 0x0000000000207805 */ /* 0x004fe4000001ff00 */
[----:B------:R-:W-:Y:S02]  /*4480*/  CS2R R176, SRZ ;  /* 0x0000000000b07805 */ /* 0x000fe4000001ff00 */
[----:B------:R-:W-:-:S02]  /*4490*/  CS2R R38, SRZ ;  /* 0x0000000000267805 */ /* 0x000fc4000001ff00 */
[----:B------:R-:W-:Y:S01]  /*44a0*/  CS2R R178, SRZ ;  /* 0x0000000000b27805 */ /* 0x000fe2000001ff00 */
[----:B------:R-:W-:Y:S01]  /*44b0*/  IMAD.MOV.U32 R35, RZ, RZ, RZ ;  /* 0x000000ffff237224 */ /* 0x000fe200078e00ff */
[----:B------:R-:W-:Y:S01]  /*44c0*/  CS2R R28, SRZ ;  /* 0x00000000001c7805 */ /* 0x000fe2000001ff00 */
[----:B------:R-:W-:Y:S01]  /*44d0*/  IMAD.MOV.U32 R180, RZ, RZ, RZ ;  /* 0x000000ffffb47224 */ /* 0x000fe200078e00ff */
[----:B------:R-:W-:Y:S01]  /*44e0*/  MOV R182, RZ ;  /* 0x000000ff00b67202 */ /* 0x000fe20000000f00 */
[----:B------:R-:W-:Y:S02]  /*44f0*/  IMAD.MOV.U32 R31, RZ, RZ, RZ ;  /* 0x000000ffff1f7224 */ /* 0x000fe400078e00ff */
[----:B------:R-:W-:Y:S02]  /*4500*/  IMAD.MOV.U32 R7, RZ, RZ, RZ ;  /* 0x000000ffff077224 */ /* 0x000fe400078e00ff */
[----:B------:R-:W-:Y:S02]  /*4510*/  IMAD.MOV.U32 R0, RZ, RZ, RZ ;  /* 0x000000ffff007224 */ /* 0x000fe400078e00ff */
[----:B------:R-:W-:Y:S01]  /*4520*/  IMAD.MOV.U32 R5, RZ, RZ, RZ ;  /* 0x000000ffff057224 */ /* 0x000fe200078e00ff */
[----:B----4-:R-:W-:Y:S01]  /*4530*/  ISETP.NE.AND P0, PT, R4, 0x1, PT ;  /* 0x000000010400780c */ /* 0x010fe20003f05270 */
[----:B------:R-:W-:-:S12]  /*4540*/  @P3 BRA `(.L_x_998) ;  /* 0x0000000000083947 */ /* 0x000fd80003800000 */
[----:B------:R-:W0:Y:S02]  /*4550*/  FENCE.VIEW.ASYNC.G ;  /* 0x00000000000073c6 */ /* 0x000e240000000100 */
[----:B0-----:R-:W-:Y:S06]  /*4560*/  BAR.ARV 0xc, 0x120 ;  /* 0x0304800000007b1d */ /* 0x001fec0000002000 */
.L_x_998:
[----:B------:R-:W-:Y:S05]  /*4570*/  BSYNC B0 ;  /* 0x0000000000007941 */ /* 0x000fea0003800000 */
.L_x_997:
        /* <DEDUP_REMOVED lines=8> */
[----:B------:R-:W-:Y:S01]  /*4600*/  IMAD.MOV.U32 R7, RZ, RZ, 0x40000040 ;  /* 0x40000040ff077424 */ /* 0x000fe200078e00ff */
[----:B------:R-:W-:Y:S01]  /*4610*/  MOV R5, 0x40000040 ;  /* 0x4000004000057802 */ /* 0x000fe20000000f00 */
[----:B------:R-:W-:Y:S01]  /*4620*/  IMAD.MOV.U32 R11, RZ, RZ, 0x40000040 ;  /* 0x40000040ff0b7424 */ /* 0x000fe200078e00ff */
[----:B------:R-:W-:Y:S01]  /*4630*/  BAR.SYNC.DEFER_BLOCKING 0xe, 0x100 ;  /* 0x0384000000007b1d */ /* 0x000fe20000010000 */
[----:B------:R-:W-:Y:S01]  /*4640*/  MOV R9, 0x40000040 ;  /* 0x4000004000097802 */ /* 0x000fe20000000f00 */
[----:B------:R-:W-:Y:S01]  /*4650*/  IMAD.MOV.U32 R13, RZ, RZ, 0x40000040 ;  /* 0x40000040ff0d7424 */ /* 0x000fe200078e00ff */
[----:B------:R-:W-:Y:S02]  /*4660*/  R2UR UR5, R5 ;  /* 0x00000000050572ca */ /* 0x000fe400000e0000 */
[----:B------:R-:W-:Y:S01]  /*4670*/  R2UR UR7, R7 ;  /* 0x00000000070772ca */ /* 0x000fe200000e0000 */
[----:B------:R-:W-:Y:S01]  /*4680*/  IMAD.MOV.U32 R7, RZ, RZ, 0x40000040 ;  /* 0x40000040ff077424 */ /* 0x000fe200078e00ff */
[----:B------:R-:W-:Y:S01]  /*4690*/  ISETP.GE.AND P0, PT, R168, 0x41, PT ;  /* 0x00000041a800780c */ /* 0x000fe20003f06270 */
[----:B------:R-:W1:Y:S01]  /*46a0*/  S2R R20, SR_TID.X ;  /* 0x0000000000147919 */ /* 0x000e620000002100 */
[----:B------:R-:W-:Y:S01]  /*46b0*/  BSSY B0, `(.L_x_1002) ;  /* 0x00000f5000007945 */ /* 0x000fe20003800000 */
[----:B0-----:R-:W-:-:S04]  /*46c0*/  LEA.HI R3, R0, R0, RZ, 0x1 ;  /* 0x0000000000037211 */ /* 0x001fc800078f08ff */
[----:B------:R-:W-:Y:S01]  /*46d0*/  LOP3.LUT R3, R3, 0x1fffe, RZ, 0xc0, !PT ;  /* 0x0001fffe03037812 */ /* 0x000fe200078ec0ff */
[----:B-----5:R-:W-:-:S03]  /*46e0*/  WARPGROUP.ARRIVE ;  /* 0x00000000000079c5 */ /* 0x020fc60000000000 */
[----:B------:R-:W-:Y:S01]  /*46f0*/  IADD3 R3, R0, -R3, RZ ;  /* 0x8000000300037210 */ /* 0x000fe20007ffe0ff */
[----:B------:R-:W-:-:S04]  /*4700*/  VIADD R0, R2, 0x36400 ;  /* 0x0003640002007836 */ /* 0x000fc80000000000 */
[----:B------:R-:W-:Y:S01]  /*4710*/  IMAD R3, R3, 0x8000, R2 ;  /* 0x0000800003037824 */ /* 0x000fe200078e0202 */
[----:B------:R-:W-:-:S03]  /*4720*/  SHF.R.U32.HI R0, RZ, 0x4, R0 ;  /* 0x00000004ff007819 */ /* 0x000fc60000011600 */
[----:B------:R-:W-:Y:S01]  /*4730*/  VIADD R3, R3, 0x400 ;  /* 0x0000040003037836 */ /* 0x000fe20000000000 */
[----:B------:R-:W-:Y:S02]  /*4740*/  LOP3.LUT R0, R0, 0x3fff, RZ, 0xc0, !PT ;  /* 0x00003fff00007812 */ /* 0x000fe400078ec0ff */
[----:B-1----:R-:W-:Y:S02]  /*4750*/  LOP3.LUT R20, R20, 0x7f, RZ, 0xc0, !PT ;  /* 0x0000007f14147812 */ /* 0x002fe400078ec0ff */
[----:B------:R-:W-:Y:S02]  /*4760*/  SHF.R.U32.HI R3, RZ, 0x4, R3 ;  /* 0x00000004ff037819 */ /* 0x000fe40000011603 */
[----:B------:R-:W-:Y:S02]  /*4770*/  LOP3.LUT R4, R0, 0x10000, RZ, 0xfc, !PT ;  /* 0x0001000000047812 */ /* 0x000fe400078efcff */
[----:B------:R-:W-:Y:S02]  /*4780*/  LOP3.LUT R3, R3, 0x3fff, RZ, 0xc0, !PT ;  /* 0x00003fff03037812 */ /* 0x000fe400078ec0ff */
[C---:B------:R-:W-:Y:S01]  /*4790*/  R2UR UR4, R4.reuse ;  /* 0x00000000040472ca */ /* 0x040fe200000e0000 */
[----:B------:R-:W-:Y:S01]  /*47a0*/  VIADD R10, R4, 0x2 ;  /* 0x00000002040a7836 */ /* 0x000fe20000000000 */
[----:B------:R-:W-:-:S02]  /*47b0*/  LOP3.LUT R15, R3, 0x2000000, RZ, 0xfc, !PT ;  /* 0x02000000030f7812 */ /* 0x000fc400078efcff */
[----:B------:R-:W-:-:S03]  /*47c0*/  ISETP.NE.AND P2, PT, R20, RZ, PT ;  /* 0x000000ff1400720c */ /* 0x000fc60003f45270 */
[----:B------:R-:W-:-:S04]  /*47d0*/  IMAD R6, R18, 0x1000, R15 ;  /* 0x0000100012067824 */ /* 0x000fc800078e020f */
[C---:B------:R-:W-:Y:S01]  /*47e0*/  VIADD R8, R6.reuse, 0x80 ;  /* 0x0000008006087836 */ /* 0x040fe20000000000 */
[C---:B------:R-:W-:Y:S01]  /*47f0*/  R2UR UR6, R6.reuse ;  /* 0x00000000060672ca */ /* 0x040fe200000e0000 */
[C---:B------:R-:W-:Y:S01]  /*4800*/  VIADD R12, R6.reuse, 0x100 ;  /* 0x00000100060c7836 */ /* 0x040fe20000000000 */
[----:B------:R-:W-:-:S03]  /*4810*/  IADD3 R6, R6, 0x180, RZ ;  /* 0x0000018006067810 */ /* 0x000fc60007ffe0ff */
[----:B------:R-:W-:-:S05]  /*4820*/  @!P2 IMAD R0, R18, 0x8, R2 ;  /* 0x000000081200a824 */ /* 0x000fca00078e0202 */
[----:B------:R-:W-:-:S03]  /*4830*/  @!P2 IADD3 R0, R0, 0x38860, RZ ;  /* 0x000388600000a810 */ /* 0x000fc60007ffe0ff */
[----:B------:R-:W-:Y:S01]  /*4840*/  HGMMA.64x256x16.F32 R24, gdesc[UR4].tnspB, RZ, !UPT, gsb0 ;  /* 0x43e00000041879f0 */ /* 0x000fe2000c0008ff */
[----:B------:R-:W-:Y:S02]  /*4850*/  R2UR UR4, R10 ;  /* 0x000000000a0472ca */ /* 0x000fe400000e0000 */
[----:B------:R-:W-:Y:S02]  /*4860*/  R2UR UR5, R11 ;  /* 0x000000000b0572ca */ /* 0x000fe400000e0000 */
[----:B------:R-:W-:Y:S01]  /*4870*/  R2UR UR6, R8 ;  /* 0x00000000080672ca */ /* 0x000fe200000e0000 */
[----:B------:R-:W-:Y:S01]  /*4880*/  VIADD R8, R4, 0x4 ;  /* 0x0000000404087836 */ /* 0x000fe20000000000 */
[----:B------:R-:W-:Y:S01]  /*4890*/  R2UR UR7, R9 ;  /* 0x00000000090772ca */ /* 0x000fe200000e0000 */
[----:B------:R-:W-:Y:S01]  /*48a0*/  IMAD.MOV.U32 R9, RZ, RZ, 0x40000040 ;  /* 0x40000040ff097424 */ /* 0x000fe200078e00ff */
[----:B------:R-:W-:Y:S01]  /*48b0*/  @!P2 PRMT R0, RZ, 0x654, R0 ;  /* 0x00000654ff00a816 */ /* 0x000fe20000000000 */
[----:B------:R-:W-:-:S02]  /*48c0*/  WARPGROUP.DEPBAR.LE gsb0, 0x0 ;  /* 0x00008000000079c5 */ /* 0x000fc40000010000 */
[----:B------:R-:W-:-:S15]  /*48d0*/  WARPGROUP.ARRIVE ;  /* 0x00000000000079c5 */ /* 0x000fde0000000000 */
[----:B------:R-:W-:-:S01]  /*48e0*/  NOP ;  /* 0x0000000000007918 */ /* 0x000fc20000000000 */
[----:B------:R-:W-:Y:S01]  /*48f0*/  HGMMA.64x256x16.F32 R24, gdesc[UR4].tnspB, R24, gsb0 ;  /* 0x43e00000041879f0 */ /* 0x000fe20008000818 */
[----:B------:R-:W-:Y:S02]  /*4900*/  R2UR UR4, R8 ;  /* 0x00000000080472ca */ /* 0x000fe400000e0000 */
[----:B------:R-:W-:Y:S02]  /*4910*/  R2UR UR5, R9 ;  /* 0x00000000090572ca */ /* 0x000fe400000e0000 */
[----:B------:R-:W-:Y:S01]  /*4920*/  R2UR UR6, R12 ;  /* 0x000000000c0672ca */ /* 0x000fe200000e0000 */
[----:B------:R-:W-:Y:S01]  /*4930*/  VIADD R12, R4, 0x6 ;  /* 0x00000006040c7836 */ /* 0x000fe20000000000 */
[----:B------:R-:W-:Y:S01]  /*4940*/  R2UR UR7, R13 ;  /* 0x000000000d0772ca */ /* 0x000fe200000e0000 */
[----:B------:R-:W-:Y:S01]  /*4950*/  IMAD.MOV.U32 R13, RZ, RZ, 0x40000040 ;  /* 0x40000040ff0d7424 */ /* 0x000fe200078e00ff */
[----:B------:R-:W-:Y:S02]  /*4960*/  WARPGROUP.DEPBAR.LE gsb0, 0x0 ;  /* 0x00008000000079c5 */ /* 0x000fe40000010000 */
[----:B------:R-:W-:-:S15]  /*4970*/  WARPGROUP.ARRIVE ;  /* 0x00000000000079c5 */ /* 0x000fde0000000000 */
[----:B------:R-:W-:-:S02]  /*4980*/  NOP ;  /* 0x0000000000007918 */ /* 0x000fc40000000000 */
        /* <DEDUP_REMOVED lines=12> */
[----:B------:R-:W-:Y:S05]  /*4a50*/  @!P0 BRA `(.L_x_1003) ;  /* 0x0000000800e88947 */ /* 0x000fea0003800000 */
[----:B------:R-:W-:-:S07]  /*4a60*/  VIADD R197, R197, 0xfffffffe ;  /* 0xfffffffec5c57836 */ /* 0x000fce0000000000 */
.L_x_1004:
[----:B------:R-:W-:Y:S01]  /*4a70*/  BAR.SYNC.DEFER_BLOCKING 0xe, 0x100 ;  /* 0x0384000000007b1d */ /* 0x000fe20000010000 */
[----:B------:R-:W-:Y:S01]  /*4a80*/  IMAD R3, R18, 0x40, R188 ;  /* 0x0000004012037824 */ /* 0x000fe200078e02bc */
[----:B------:R-:W-:Y:S01]  /*4a90*/  R2UR UR4, R4 ;  /* 0x00000000040472ca */ /* 0x000fe200000e0000 */
[----:B------:R-:W-:Y:S01]  /*4aa0*/  VIADD R18, R18, 0x1 ;  /* 0x0000000112127836 */ /* 0x000fe20000000000 */
[----:B------:R-:W-:Y:S01]  /*4ab0*/  R2UR UR5, R5 ;  /* 0x00000000050572ca */ /* 0x000fe200000e0000 */
[----:B------:R-:W-:Y:S01]  /*4ac0*/  IMAD R3, R3, 0x4, R2 ;  /* 0x0000000403037824 */ /* 0x000fe200078e0202 */
[C---:B------:R-:W-:Y:S01]  /*4ad0*/  ISETP.GT.AND P1, PT, R197.reuse, RZ, PT ;  /* 0x000000ffc500720c */ /* 0x040fe20003f24270 */
[----:B------:R-:W-:Y:S01]  /*4ae0*/  IMAD.MOV.U32 R7, RZ, RZ, 0x40000040 ;  /* 0x40000040ff077424 */ /* 0x000fe200078e00ff */
[----:B------:R-:W-:Y:S01]  /*4af0*/  ISETP.NE.AND P0, PT, R18, 0x2, PT ;  /* 0x000000021200780c */ /* 0x000fe20003f05270 */
[----:B------:R-:W-:Y:S01]  /*4b00*/  IMAD.MOV.U32 R21, RZ, RZ, 0x40000040 ;  /* 0x40000040ff157424 */ /* 0x000fe200078e00ff */
[----:B------:R-:W-:-:S02]  /*4b10*/  IADD3 R197, R197, -0x1, RZ ;  /* 0xffffffffc5c57810 */ /* 0x000fc40007ffe0ff */
[----:B------:R-:W-:Y:S02]  /*4b20*/  SEL R18, R18, RZ, P0 ;  /* 0x000000ff12127207 */ /* 0x000fe40000000000 */
[----:B------:R-:W-:Y:S01]  /*4b30*/  R2UR UR7, R7 ;  /* 0x00000000070772ca */ /* 0x000fe200000e0000 */
[----:B------:R-:W-:Y:S01]  /*4b40*/  IMAD.MOV.U32 R7, RZ, RZ, 0x40000040 ;  /* 0x40000040ff077424 */ /* 0x000fe200078e00ff */
[----:B------:R-:W-:-:S04]  /*4b50*/  LEA R6, R18, R15, 0xc ;  /* 0x0000000f12067211 */ /* 0x000fc800078e60ff */
[C---:B------:R-:W-:Y:S01]  /*4b60*/  R2UR UR6, R6.reuse ;  /* 0x00000000060672ca */ /* 0x040fe200000e0000 */
[----:B------:R-:W-:Y:S01]  /*4b70*/  VIADD R20, R6, 0x80 ;  /* 0x0000008006147836 */ /* 0x000fe20000000000 */
[----:B0-----:R-:W0:Y:S04]  /*4b80*/  LDS R0, [R3+0x38400] ;  /* 0x0384000003007984 */ /* 0x001e280000000800 */
        /* <DEDUP_REMOVED lines=129> */
[----:B------:R-:W-:-:S04]  /*53a0*/  @!P2 IMAD R0, R18, 0x8, R2 ;  /* 0x000000081200a824 */ /* 0x000fc800078e0202 */
[----:B------:R-:W-:Y:S01]  /*53b0*/  @!P2 VIADD R0, R0, 0x38860 ;  /* 0x000388600000a836 */ /* 0x000fe20000000000 */
[----:B------:R-:W-:-:S04]  /*53c0*/  WARPGROUP.ARRIVE ;  /* 0x00000000000079c5 */ /* 0x000fc80000000000 */
[----:B------:R-:W-:Y:S02]  /*53d0*/  @!P2 PRMT R0, RZ, 0x654, R0 ;  /* 0x00000654ff00a816 */ /* 0x000fe40000000000 */
[----:B------:R-:W-:Y:S01]  /*53e0*/  HGMMA.64x256x16.F32 R24, gdesc[UR4].tnspB, R24, gsb0 ;  /* 0x43e00000041879f0 */ /* 0x000fe20008000818 */
[----:B------:R-:W-:Y:S02]  /*53f0*/  R2UR UR4, R10 ;  /* 0x000000000a0472ca */ /* 0x000fe400000e0000 */
[----:B------:R-:W-:Y:S02]  /*5400*/  R2UR UR5, R11 ;  /* 0x000000000b0572ca */ /* 0x000fe400000e0000 */
[----:B------:R-:W-:Y:S01]  /*5410*/  R2UR UR6, R20 ;  /* 0x00000000140672ca */ /* 0x000fe200000e0000 */
[C---:B------:R-:W-:Y:S01]  /*5420*/  VIADD R20, R6.reuse, 0x100 ;  /* 0x0000010006147836 */ /* 0x040fe20000000000 */
[----:B------:R-:W-:Y:S01]  /*5430*/  R2UR UR7, R21 ;  /* 0x00000000150772ca */ /* 0x000fe200000e0000 */
[----:B------:R-:W-:Y:S01]  /*5440*/  VIADD R6, R6, 0x180 ;  /* 0x0000018006067836 */ /* 0x000fe20000000000 */
[----:B------:R-:W-:Y:S01]  /*5450*/  MOV R21, 0x40000040 ;  /* 0x4000004000157802 */ /* 0x000fe20000000f00 */
[----:B------:R-:W-:-:S02]  /*5460*/  WARPGROUP.DEPBAR.LE gsb0, 0x0 ;  /* 0x00008000000079c5 */ /* 0x000fc40000010000 */
[----:B------:R-:W-:-:S15]  /*5470*/  WARPGROUP.ARRIVE ;  /* 0x00000000000079c5 */ /* 0x000fde0000000000 */
[----:B------:R-:W-:-:S01]  /*5480*/  NOP ;  /* 0x0000000000007918 */ /* 0x000fc20000000000 */
        /* <DEDUP_REMOVED lines=19> */
[----:B------:R0:W-:Y:S02]  /*55c0*/  @!P2 SYNCS.ARRIVE.TRANS64.RED.A1T0 RZ, [R0+URZ], RZ ;  /* 0x000000ff00ffa9a7 */ /* 0x0001e4000810043f */
[----:B0-----:R-:W-:-:S04]  /*55d0*/  SEL R0, RZ, 0x1, P0 ;  /* 0x00000001ff007807 */ /* 0x001fc80000000000 */
[----:B------:R-:W-:Y:S01]  /*55e0*/  LOP3.LUT R23, R23, R0, RZ, 0x3c, !PT ;  /* 0x0000000017177212 */ /* 0x000fe200078e3cff */
[----:B------:R-:W-:Y:S06]  /*55f0*/  @P1 BRA `(.L_x_1004) ;  /* 0xfffffff4001c1947 */ /* 0x000fec000383ffff */
.L_x_1003:
[----:B------:R-:W-:Y:S05]  /*5600*/  BSYNC B0 ;  /* 0x0000000000007941 */ /* 0x000fea0003800000 */
.L_x_1002:
[----:B------:R-:W-:Y:S01]  /*5610*/  BAR.SYNC.DEFER_BLOCKING 0xe, 0x100 ;  /* 0x0384000000007b1d */ /* 0x000fe20000010000 */
[C---:B------:R-:W-:Y:S01]  /*5620*/  IMAD R3, R18.reuse, 0x40, R188 ;  /* 0x0000004012037824 */ /* 0x040fe200078e02bc */
[----:B------:R-:W-:Y:S01]  /*5630*/  PLOP3.LUT P0, PT, PT, PT, PT, 0x8, 0x0 ;  /* 0x000000000000781c */ /* 0x000fe20003f0e170 */
[----:B------:R-:W-:Y:S02]  /*5640*/  VIADD R18, R18, 0x1 ;  /* 0x0000000112127836 */ /* 0x000fe40000000000 */
[----:B------:R-:W-:-:S03]  /*5650*/  IMAD R3, R3, 0x4, R2 ;  /* 0x0000000403037824 */ /* 0x000fc600078e0202 */
[----:B------:R-:W-:-:S04]  /*5660*/  ISETP.NE.AND P1, PT, R18, 0x2, PT ;  /* 0x000000021200780c */ /* 0x000fc80003f25270 */
[----:B------:R-:W-:Y:S02]  /*5670*/  SEL R4, RZ, 0x1, P1 ;  /* 0x00000001ff047807 */ /* 0x000fe40000800000 */
[----:B------:R-:W-:Y:S02]  /*5680*/  SEL R18, R18, RZ, P1 ;  /* 0x000000ff12127207 */ /* 0x000fe40000800000 */
[----:B------:R-:W-:Y:S01]  /*5690*/  LOP3.LUT R23, R23, R4, RZ, 0x3c, !PT ;  /* 0x0000000417177212 */ /* 0x000fe200078e3cff */
        /* <DEDUP_REMOVED lines=132> */
.L_x_1000:
        /* <DEDUP_REMOVED lines=23> */
[----:B------:R-:W-:Y:S01]  /*6050*/  IMAD.U32 R7, RZ, RZ, UR7 ;  /* 0x00000007ff077e24 */ /* 0x000fe2000f8e00ff */
[----:B------:R-:W-:Y:S01]  /*6060*/  MOV R12, 0x1 ;  /* 0x00000001000c7802 */ /* 0x000fe20000000f00 */
[----:B------:R-:W-:-:S02]  /*6070*/  IMAD.U32 R10, RZ, RZ, UR4 ;  /* 0x00000004ff0a7e24 */ /* 0x000fc4000f8e00ff */
[----:B------:R-:W-:Y:S02]  /*6080*/  IMAD.U32 R11, RZ, RZ, UR5 ;  /* 0x00000005ff0b7e24 */ /* 0x000fe4000f8e00ff */
[----:B------:R-:W-:Y:S02]  /*6090*/  IMAD.MOV.U32 R8, RZ, RZ, 0x70 ;  /* 0x00000070ff087424 */ /* 0x000fe400078e00ff */
[----:B0-----:R-:W-:-:S07]  /*60a0*/  IMAD.MOV.U32 R13, RZ, RZ, RZ ;  /* 0x000000ffff0d7224 */ /* 0x001fce00078e00ff */
[----:B------:R-:W-:-:S07]  /*60b0*/  LEPC R20, `(.L_x_1006) ;  /* 0x000000001014794e */ /* 0x000fce0000000000 */
[----:B-1---5:R-:W-:Y:S05]  /*60c0*/  CALL.ABS.NOINC R14 ;  /* 0x000000000e007343 */ /* 0x022fea0003c00000 */
.L_x_1006:
[----:B------:R-:W-:Y:S05]  /*60d0*/  BSYNC B6 ;  /* 0x0000000000067941 */ /* 0x000fea0003800000 */
.L_x_1005:
[----:B------:R-:W-:Y:S02]  /*60e0*/  ULDC UR4, c[0x0][0x3d4] ;  /* 0x0000f50000047ab9 */ /* 0x000fe40000000800 */
[----:B------:R-:W-:-:S13]  /*60f0*/  ISETP.LT.AND P0, PT, RZ, UR4, PT ;  /* 0x00000004ff007c0c */ /* 0x000fda000bf01270 */
[----:B------:R-:W-:Y:S05]  /*6100*/  @P0 BRA `(.L_x_1007) ;  /* 0x00000000003c0947 */ /* 0x000fea0003800000 */
[----:B------:R-:W-:-:S04]  /*6110*/  LEA.HI R0, R212, R212, RZ, 0x1 ;  /* 0x000000d4d4007211 */ /* 0x000fc800078f08ff */
[----:B------:R-:W-:-:S05]  /*6120*/  LOP3.LUT R3, R0, 0xfffffffe, RZ, 0xc0, !PT ;  /* 0xfffffffe00037812 */ /* 0x000fca00078ec0ff */
[----:B------:R-:W-:-:S05]  /*6130*/  IMAD.IADD R3, R212, 0x1, -R3 ;  /* 0x00000001d4037824 */ /* 0x000fca00078e0a03 */
[----:B------:R-:W-:-:S04]  /*6140*/  SHF.L.U32 R5, R3, 0x1f, RZ ;  /* 0x0000001f03057819 */ /* 0x000fc800000006ff */
[----:B------:R0:W1:Y:S03]  /*6150*/  SYNCS.PHASECHK.TRANS64.TRYWAIT P0, [R2+URZ+0x38800], R5 ;  /* 0x03880005020075a7 */ /* 0x000066000800017f */
[----:B-1----:R-:W-:Y:S05]  /*6160*/  @!P0 NANOSLEEP.SYNCS 0x989680 ;  /* 0x009896800000895d */ /* 0x002fea0003900000 */
[----:B------:R-:W1:Y:S01]  /*6170*/  @!P0 SYNCS.PHASECHK.TRANS64 P0, [R2+URZ+0x38800], R5 ;  /* 0x03880005020085a7 */ /* 0x000e62000800007f */
[----:B------:R-:W-:Y:S04]  /*6180*/  BSSY B0, `(.L_x_1008) ;  /* 0x0000006000007945 */ /* 0x000fe80003800000 */
[----:B-1----:R-:W-:Y:S05]  /*6190*/  @P0 BRA `(.L_x_1009) ;  /* 0x0000000000100947 */ /* 0x002fea0003800000 */
.L_x_1010:
[----:B-1----:R1:W2:Y:S02]  /*61a0*/  SYNCS.PHASECHK.TRANS64.TRYWAIT P0, [R2+URZ+0x38800], R5 ;  /* 0x03880005020075a7 */ /* 0x0022a4000800017f */
[----:B--2---:R-:W-:Y:S05]  /*61b0*/  @!P0 NANOSLEEP.SYNCS 0x989680 ;  /* 0x009896800000895d */ /* 0x004fea0003900000 */
[----:B------:R-:W2:Y:S02]  /*61c0*/  @!P0 SYNCS.PHASECHK.TRANS64 P0, [R2+URZ+0x38800], R5 ;  /* 0x03880005020085a7 */ /* 0x000ea4000800007f */
[----:B--2---:R-:W-:Y:S05]  /*61d0*/  @!P0 BRA `(.L_x_1010) ;  /* 0xfffffffc00f08947 */ /* 0x004fea000383ffff */
.L_x_1009:
[----:B------:R-:W-:Y:S05]  /*61e0*/  BSYNC B0 ;  /* 0x0000000000007941 */ /* 0x000fea0003800000 */
.L_x_1008:
[----:B------:R-:W-:Y:S05]  /*61f0*/  BRA `(.L_x_1011) ;  /* 0x0000002000747947 */ /* 0x000fea0003800000 */
.L_x_1007:
        /* <DEDUP_REMOVED lines=10> */
[C---:B------:R-:W-:Y:S01]  /*62a0*/  IMAD R11, R27.reuse, UR5, R6 ;  /* 0x000000051b0b7c24 */ /* 0x040fe2000f8e0206 */
[----:B------:R-:W-:Y:S01]  /*62b0*/  ULDC.64 UR4, c[0x0][0x3c8] ;  /* 0x0000f20000047ab9 */ /* 0x000fe20000000a00 */
[----:B------:R-:W-:Y:S01]  /*62c0*/  IMAD R0, R0, UR6, RZ ;  /* 0x0000000600007c24 */ /* 0x000fe2000f8e02ff */
[C---:B------:R-:W-:Y:S01]  /*62d0*/  LEA R24, P2, R4.reuse, UR4, 0x1 ;  /* 0x0000000404187c11 */ /* 0x040fe2000f8408ff */
[----:B------:R-:W-:Y:S01]  /*62e0*/  IMAD.WIDE.U32 R6, R27, UR6, RZ ;  /* 0x000000061b067c25 */ /* 0x000fe2000f8e00ff */
[----:B------:R-:W-:Y:S02]  /*62f0*/  IADD3 R11, R11, R5, RZ ;  /* 0x000000050b0b7210 */ /* 0x000fe40007ffe0ff */
[-C--:B------:R-:W-:Y:S01]  /*6300*/  IADD3 R3, P6, R29, R4.reuse, RZ ;  /* 0x000000041d037210 */ /* 0x080fe20007fde0ff */
[----:B------:R-:W-:Y:S01]  /*6310*/  IMAD R9, R27, UR7, R0 ;  /* 0x000000071b097c24 */ /* 0x000fe2000f8e0200 */
[----:B------:R-:W-:Y:S01]  /*6320*/  SHF.R.S32.HI R12, RZ, 0x1f, R29 ;  /* 0x0000001fff0c7819 */ /* 0x000fe2000001141d */
[----:B------:R-:W-:Y:S01]  /*6330*/  ULDC.64 UR6, c[0x0][0x3e0] ;  /* 0x0000f80000067ab9 */ /* 0x000fe20000000a00 */
[----:B------:R-:W-:Y:S01]  /*6340*/  LEA.HI.X R26, R4, UR5, R11, 0x1, P2 ;  /* 0x00000005041a7c11 */ /* 0x000fe200090f0c0b */
[----:B------:R-:W-:Y:S01]  /*6350*/  IMAD.IADD R9, R9, 0x1, R7 ;  /* 0x0000000109097824 */ /* 0x000fe200078e0207 */
[----:B------:R-:W-:Y:S01]  /*6360*/  IADD3 R5, P1, R16, R4, RZ ;  /* 0x0000000410057210 */ /* 0x000fe20007f3e0ff */
[----:B------:R-:W-:Y:S01]  /*6370*/  IMAD.X R10, R12, 0x1, R11, P6 ;  /* 0x000000010c0a7824 */ /* 0x000fe200030e060b */
[----:B------:R-:W-:-:S02]  /*6380*/  IADD3 R8, P2, R29, R6, RZ ;  /* 0x000000061d087210 */ /* 0x000fc40007f5e0ff */
[C---:B------:R-:W-:Y:S01]  /*6390*/  LEA R32, P5, R3.reuse, UR4, 0x1 ;  /* 0x0000000403207c11 */ /* 0x040fe2000f8a08ff */
[----:B------:R-:W-:Y:S01]  /*63a0*/  IMAD.X R4, R14, 0x1, R11, P1 ;  /* 0x000000010e047824 */ /* 0x000fe200008e060b */
[----:B------:R-:W-:Y:S01]  /*63b0*/  IADD3 R0, P4, R16, R6, RZ ;  /* 0x0000000610007210 */ /* 0x000fe20007f9e0ff */
[----:B------:R-:W-:Y:S01]  /*63c0*/  IMAD.X R7, R12, 0x1, R9, P2 ;  /* 0x000000010c077824 */ /* 0x000fe200010e0609 */
[----:B------:R-:W-:Y:S02]  /*63d0*/  LEA.HI.X R33, R3, UR5, R10, 0x1, P5 ;  /* 0x0000000503217c11 */ /* 0x000fe4000a8f0c0a */
[----:B------:R-:W-:Y:S02]  /*63e0*/  LEA R27, P3, R6, UR6, 0x1 ;  /* 0x00000006061b7c11 */ /* 0x000fe4000f8608ff */
[----:B------:R-:W-:Y:S02]  /*63f0*/  LEA R34, P6, R8, UR6, 0x1 ;  /* 0x0000000608227c11 */ /* 0x000fe4000f8c08ff */
[----:B------:R-:W-:-:S02]  /*6400*/  LEA R36, P1, R5, UR4, 0x1 ;  /* 0x0000000405247c11 */ /* 0x000fc4000f8208ff */
[----:B------:R-:W-:Y:S02]  /*6410*/  LEA R38, P2, R0, UR6, 0x1 ;  /* 0x0000000600267c11 */ /* 0x000fe4000f8408ff */
[----:B------:R-:W-:Y:S02]  /*6420*/  IADD3.X R3, R14, R9, RZ, P4, !PT ;  /* 0x000000090e037210 */ /* 0x000fe400027fe4ff */
[----:B------:R-:W-:Y:S02]  /*6430*/  LEA.HI.X R35, R8, UR7, R7, 0x1, P6 ;  /* 0x0000000708237c11 */ /* 0x000fe4000b0f0c07 */
[----:B------:R-:W-:Y:S02]  /*6440*/  LEA.HI.X R28, R6, UR7, R9, 0x1, P3 ;  /* 0x00000007061c7c11 */ /* 0x000fe400098f0c09 */
[----:B------:R-:W-:Y:S02]  /*6450*/  LEA.HI.X R37, R5, UR5, R4, 0x1, P1 ;  /* 0x0000000505257c11 */ /* 0x000fe400088f0c04 */
        /* <DEDUP_REMOVED lines=18> */
.L_x_1013:
[----:B------:R-:W-:Y:S05]  /*6580*/  BSYNC B6 ;  /* 0x0000000000067941 */ /* 0x000fea0003800000 */
.L_x_1012:
[----:B------:R-:W-:Y:S01]  /*6590*/  ULDC.U8 UR4, c[0x0][0x3f0] ;  /* 0x0000fc0000047ab9 */ /* 0x000fe20000000000 */
[----:B------:R-:W-:Y:S01]  /*65a0*/  BSSY B0, `(.L_x_1014) ;  /* 0x00001da000007945 */ /* 0x000fe20003800000 */
[----:B------:R-:W-:-:S13]  /*65b0*/  ISETP.NE.AND P0, PT, RZ, UR4, PT ;  /* 0x00000004ff007c0c */ /* 0x000fda000bf05270 */
[----:B------:R-:W-:Y:S05]  /*65c0*/  @!P0 BRA `(.L_x_1015) ;  /* 0x0000000c00dc8947 */ /* 0x000fea0003800000 */
[----:B------:R-:W-:Y:S01]  /*65d0*/  IMAD R30, R25, -0x40, R30 ;  /* 0xffffffc0191e7824 */ /* 0x000fe200078e021e */
[----:B------:R-:W-:Y:S01]  /*65e0*/  SHF.L.U32 R3, R186, 0x6, RZ ;  /* 0x00000006ba037819 */ /* 0x000fe200000006ff */
[----:B------:R-:W-:Y:S01]  /*65f0*/  BSSY B1, `(.L_x_1016) ;  /* 0x000001c000017945 */ /* 0x000fe20003800000 */
[----:B------:R-:W-:Y:S02]  /*6600*/  LEA.HI R0, R212, R212, RZ, 0x1 ;  /* 0x000000d4d4007211 */ /* 0x000fe400078f08ff */
        /* <DEDUP_REMOVED lines=14> */
[C---:B------:R-:W-:Y:S01]  /*66f0*/  VIADD R4, R29.reuse, 0x10 ;  /* 0x000000101d047836 */ /* 0x040fe20000000000 */
        /* <DEDUP_REMOVED lines=11> */
.L_x_1017:
[----:B------:R-:W-:Y:S05]  /*67b0*/  BSYNC B1 ;  /* 0x0000000000017941 */ /* 0x000fea0003800000 */
.L_x_1016:
[----:B------:R-:W-:-:S03]  /*67c0*/  UMOV UR4, 0xffffffff ;  /* 0xffffffff00047882 */ /* 0x000fc60000000000 */
[----:B------:R-:W-:Y:S05]  /*67d0*/  BRA.DIV UR4, `(.L_x_1018) ;  /* 0x0000011a04b87947 */ /* 0x000fea000b800000 */
.L_x_1181:
[----:B------:R-:W-:-:S03]  /*67e0*/  UMOV UR4, 0xffffffff ;  /* 0xffffffff00047882 */ /* 0x000fc60000000000 */
[----:B------:R-:W-:Y:S05]  /*67f0*/  BRA.DIV UR4, `(.L_x_1019) ;  /* 0x0000011a04d87947 */ /* 0x000fea000b800000 */
.L_x_1184:
[----:B------:R-:W-:-:S03]  /*6800*/  UMOV UR4, 0xffffffff ;  /* 0xffffffff00047882 */ /* 0x000fc60000000000 */
[----:B------:R-:W-:Y:S05]  /*6810*/  BRA.DIV UR4, `(.L_x_1020) ;  /* 0x0000011a04f87947 */ /* 0x000fea000b800000 */
.L_x_1187:
[----:B------:R-:W-:-:S03]  /*6820*/  UMOV UR4, 0xffffffff ;  /* 0xffffffff00047882 */ /* 0x000fc60000000000 */
[----:B------:R-:W-:Y:S05]  /*6830*/  BRA.DIV UR4, `(.L_x_1021) ;  /* 0x0000011e04187947 */ /* 0x000fea000b800000 */
.L_x_1190:
[----:B------:R-:W1:Y:S01]  /*6840*/  SYNCS.PHASECHK.TRANS64.TRYWAIT P0, [R2+URZ+0x38800], R25 ;  /* 0x03880019020075a7 */ /* 0x000e62000800017f */
[--C-:B-----5:R-:W-:Y:S01]  /*6850*/  IMAD.MOV.U32 R10, RZ, RZ, R9.reuse ;  /* 0x000000ffff0a7224 */ /* 0x120fe200078e0009 */
[--C-:B0-----:R-:W-:Y:S01]  /*6860*/  SHF.R.U64 R33, R8, 0x10, R9.reuse ;  /* 0x0000001008217819 */ /* 0x101fe20000001209 */
[----:B------:R-:W-:Y:S01]  /*6870*/  IMAD.MOV.U32 R28, RZ, RZ, R8 ;  /* 0x000000ffff1c7224 */ /* 0x000fe200078e0008 */
[----:B------:R-:W-:Y:S01]  /*6880*/  SHF.R.U32.HI R12, RZ, 0x10, R9 ;  /* 0x00000010ff0c7819 */ /* 0x000fe20000011609 */
[----:B------:R-:W-:Y:S01]  /*6890*/  IMAD.MOV.U32 R27, RZ, RZ, R4 ;  /* 0x000000ffff1b7224 */ /* 0x000fe200078e0004 */
[----:B------:R-:W-:Y:S01]  /*68a0*/  LEA R9, R189, R0, 0x9 ;  /* 0x00000000bd097211 */ /* 0x000fe200078e48ff */
[----:B------:R-:W-:Y:S01]  /*68b0*/  IMAD.MOV.U32 R32, RZ, RZ, R20 ;  /* 0x000000ffff207224 */ /* 0x000fe200078e0014 */
[----:B------:R-:W-:Y:S01]  /*68c0*/  LOP3.LUT P2, RZ, R186, 0x4, RZ, 0xc0, !PT ;  /* 0x00000004baff7812 */ /* 0x000fe2000784c0ff */
[----:B------:R-:W-:Y:S01]  /*68d0*/  IMAD.MOV.U32 R11, RZ, RZ, R21 ;  /* 0x000000ffff0b7224 */ /* 0x000fe200078e0015 */
[--C-:B------:R-:W-:Y:S01]  /*68e0*/  SHF.R.U64 R35, R4, 0x10, R5.reuse ;  /* 0x0000001004237819 */ /* 0x100fe20000001205 */
[----:B------:R-:W-:Y:S01]  /*68f0*/  IMAD R8, R9, 0x2, R2 ;  /* 0x0000000209087824 */ /* 0x000fe200078e0202 */
[----:B------:R-:W-:Y:S01]  /*6900*/  MOV R9, R5 ;  /* 0x0000000500097202 */ /* 0x000fe20000000f00 */
[----:B------:R-:W-:Y:S01]  /*6910*/  IMAD.MOV.U32 R31, RZ, RZ, R6 ;  /* 0x000000ffff1f7224 */ /* 0x000fe200078e0006 */
[----:B------:R-:W-:Y:S01]  /*6920*/  SHF.R.U32.HI R14, RZ, 0x10, R5 ;  /* 0x00000010ff0e7819 */ /* 0x000fe20000011605 */
[----:B------:R-:W-:Y:S01]  /*6930*/  VIADD R4, R8, 0x20400 ;  /* 0x0002040008047836 */ /* 0x000fe20000000000 */
[----:B------:R-:W-:Y:S01]  /*6940*/  SHF.R.U64 R34, R20, 0x10, R21 ;  /* 0x0000001014227819 */ /* 0x000fe20000001215 */
[----:B------:R-:W-:Y:S01]  /*6950*/  IMAD.MOV.U32 R5, RZ, RZ, R7 ;  /* 0x000000ffff057224 */ /* 0x000fe200078e0007 */
[----:B------:R-:W-:Y:S01]  /*6960*/  SHF.R.U32.HI R13, RZ, 0x10, R21 ;  /* 0x00000010ff0d7819 */ /* 0x000fe20000011615 */
[----:B------:R-:W-:Y:S01]  /*6970*/  BSSY B1, `(.L_x_1022) ;  /* 0x000000d000017945 */ /* 0x000fe20003800000 */
[----:B------:R-:W-:Y:S01]  /*6980*/  VIADD R0, R8, 0x20440 ;  /* 0x0002044008007836 */ /* 0x000fe20000000000 */
[----:B------:R-:W-:-:S02]  /*6990*/  SHF.R.U64 R36, R6, 0x10, R7 ;  /* 0x0000001006247819 */ /* 0x000fc40000001207 */
[----:B------:R-:W-:Y:S02]  /*69a0*/  SHF.R.U32.HI R6, RZ, 0x10, R7 ;  /* 0x00000010ff067819 */ /* 0x000fe40000011607 */
[----:B------:R-:W-:Y:S02]  /*69b0*/  @P2 IADD3 R0, R4, -0x40, RZ ;  /* 0xffffffc004002810 */ /* 0x000fe40007ffe0ff */
[----:B------:R-:W-:Y:S02]  /*69c0*/  PRMT R28, R28, 0x5410, R10 ;  /* 0x000054101c1c7816 */ /* 0x000fe4000000000a */
[----:B------:R-:W-:Y:S02]  /*69d0*/  PRMT R33, R33, 0x5410, R12 ;  /* 0x0000541021217816 */ /* 0x000fe4000000000c */
[----:B------:R-:W-:Y:S02]  /*69e0*/  PRMT R32, R32, 0x5410, R11 ;  /* 0x0000541020207816 */ /* 0x000fe4000000000b */
[----:B------:R-:W-:-:S02]  /*69f0*/  PRMT R34, R34, 0x5410, R13 ;  /* 0x0000541022227816 */ /* 0x000fc4000000000d */
[----:B------:R-:W-:Y:S02]  /*6a00*/  PRMT R27, R27, 0x5410, R9 ;  /* 0x000054101b1b7816 */ /* 0x000fe40000000009 */
[----:B------:R-:W-:Y:S02]  /*6a10*/  PRMT R35, R35, 0x5410, R14 ;  /* 0x0000541023237816 */ /* 0x000fe4000000000e */
[----:B------:R-:W-:Y:S01]  /*6a20*/  PRMT R31, R31, 0x5410, R5 ;  /* 0x000054101f1f7816 */ /* 0x000fe20000000005 */
[----:B-1----:R-:W-:Y:S06]  /*6a30*/  @!P0 BRA `(.L_x_1023) ;  /* 0x0000011800c08947 */ /* 0x002fec0003800000 */
.L_x_1191:
[----:B------:R-:W-:Y:S05]  /*6a40*/  BSYNC B1 ;  /* 0x0000000000017941 */ /* 0x000fea0003800000 */
.L_x_1022:
        /* <DEDUP_REMOVED lines=22> */
[----:B------:R-:W-:Y:S01]  /*6bb0*/  FMUL.FTZ R21, R5, R20 ;  /* 0x0000001405157220 */ /* 0x000fe20000410000 */
[C---:B------:R-:W-:Y:S01]  /*6bc0*/  FFMA.FTZ R24, R9.reuse, R13, -R24 ;  /* 0x0000000d09187223 */ /* 0x040fe20000010818 */
[----:B------:R-:W-:Y:S01]  /*6bd0*/  FFMA.FTZ R15, R9, R15, R4 ;  /* 0x0000000f090f7223 */ /* 0x000fe20000010004 */
[----:B0-----:R-:W-:Y:S01]  /*6be0*/  FMUL.FTZ R25, R5, R14 ;  /* 0x0000000e05197220 */ /* 0x001fe20000410000 */
        /* <DEDUP_REMOVED lines=10> */
[----:B------:R-:W-:Y:S01]  /*6c90*/  FMUL.FTZ R25, R7, R13 ;  /* 0x0000000d07197220 */ /* 0x000fe20000410000 */
[----:B------:R-:W-:Y:S01]  /*6ca0*/  FFMA.FTZ R6, R11, R4, -R14 ;  /* 0x000000040b067223 */ /* 0x000fe2000001080e */
[----:B------:R-:W-:Y:S01]  /*6cb0*/  FMUL.FTZ R26, R7, R5 ;  /* 0x00000005071a7220 */ /* 0x000fe20000410000 */
        /* <DEDUP_REMOVED lines=8> */
.L_x_1027:
[----:B------:R-:W-:Y:S05]  /*6d40*/  BSYNC B2 ;  /* 0x0000000000027941 */ /* 0x000fea0003800000 */
.L_x_1026:
        /* <DEDUP_REMOVED lines=39> */
.L_x_1025:
[----:B------:R-:W-:Y:S05]  /*6fc0*/  BSYNC B1 ;  /* 0x0000000000017941 */ /* 0x000fea0003800000 */
.L_x_1024:
        /* <DEDUP_REMOVED lines=13> */
[----:B0-----:R-:W-:Y:S02]  /*70a0*/  HADD2.F32 R25, -RZ, R27.H1_H1 ;  /* 0x3000001bff197230 */ /* 0x001fe40000004100 */
        /* <DEDUP_REMOVED lines=8> */
[-C--:B------:R-:W-:Y:S01]  /*7130*/  FFMA.FTZ R4, R15, R9.reuse, -R14 ;  /* 0x000000090f047223 */ /* 0x080fe2000001080e */
[----:B------:R-:W-:Y:S01]  /*7140*/  FFMA.FTZ R9, R21, R9, R20 ;  /* 0x0000000915097223 */ /* 0x000fe20000010014 */
[----:B------:R-:W-:-:S02]  /*7150*/  HADD2.F32 R12, -RZ, R7.H0_H0 ;  /* 0x20000007ff0c7230 */ /* 0x000fc40000004100 */
[C---:B------:R-:W-:Y:S01]  /*7160*/  FMUL.FTZ R15, R24.reuse, R5 ;  /* 0x00000005180f7220 */ /* 0x040fe20000410000 */
[----:B------:R-:W-:Y:S02]  /*7170*/  HADD2.F32 R21, -RZ, R28.H1_H1 ;  /* 0x3000001cff157230 */ /* 0x000fe40000004100 */
[-C--:B------:R-:W-:Y:S01]  /*7180*/  FFMA.FTZ R5, R24, R10.reuse, -R13 ;  /* 0x0000000a18057223 */ /* 0x080fe2000001080d */
[----:B------:R-:W-:Y:S02]  /*7190*/  HADD2.F32 R6, -RZ, R6.H1_H1 ;  /* 0x30000006ff067230 */ /* 0x000fe40000004100 */
[----:B------:R-:W-:Y:S01]  /*71a0*/  FFMA.FTZ R10, R26, R10, R15 ;  /* 0x0000000a1a0a7223 */ /* 0x000fe2000001000f */
[----:B------:R-:W-:Y:S01]  /*71b0*/  HADD2.F32 R7, -RZ, R7.H1_H1 ;  /* 0x30000007ff077230 */ /* 0x000fe20000004100 */
[----:B------:R-:W-:Y:S01]  /*71c0*/  F2FP.F16.F32.PACK_AB R4, R9, R4 ;  /* 0x000000040904723e */ /* 0x000fe200000000ff */
[----:B------:R-:W-:Y:S02]  /*71d0*/  HADD2.F32 R28, -RZ, R35.H1_H1 ;  /* 0x30000023ff1c7230 */ /* 0x000fe40000004100 */
[----:B------:R-:W-:Y:S01]  /*71e0*/  FMUL.FTZ R14, R25, R6 ;  /* 0x00000006190e7220 */ /* 0x000fe20000410000 */
[----:B------:R-:W-:-:S02]  /*71f0*/  HADD2.F32 R24, -RZ, R33.H1_H1 ;  /* 0x30000021ff187230 */ /* 0x000fc40000004100 */
[C---:B------:R-:W-:Y:S01]  /*7200*/  FMUL.FTZ R20, R21.reuse, R6 ;  /* 0x0000000615147220 */ /* 0x040fe20000410000 */
[----:B------:R-:W-:Y:S01]  /*7210*/  F2FP.F16.F32.PACK_AB R5, R10, R5 ;  /* 0x000000050a05723e */ /* 0x000fe200000000ff */
[----:B------:R-:W-:Y:S01]  /*7220*/  FMUL.FTZ R13, R28, R7 ;  /* 0x000000071c0d7220 */ /* 0x000fe20000410000 */
[----:B------:R-:W-:Y:S01]  /*7230*/  FFMA.FTZ R6, R21, R11, -R14 ;  /* 0x0000000b15067223 */ /* 0x000fe2000001080e */
[C---:B------:R-:W-:Y:S01]  /*7240*/  FMUL.FTZ R15, R24.reuse, R7 ;  /* 0x00000007180f7220 */ /* 0x040fe20000410000 */
[----:B------:R-:W-:Y:S01]  /*7250*/  FFMA.FTZ R11, R25, R11, R20 ;  /* 0x0000000b190b7223 */ /* 0x000fe20000010014 */
[-C--:B------:R-:W-:Y:S02]  /*7260*/  FFMA.FTZ R7, R24, R12.reuse, -R13 ;  /* 0x0000000c18077223 */ /* 0x080fe4000001080d */
[----:B------:R-:W-:Y:S02]  /*7270*/  FFMA.FTZ R12, R28, R12, R15 ;  /* 0x0000000c1c0c7223 */ /* 0x000fe4000001000f */
[----:B------:R-:W-:-:S03]  /*7280*/  F2FP.F16.F32.PACK_AB R6, R11, R6 ;  /* 0x000000060b06723e */ /* 0x000fc600000000ff */
[----:B------:R-:W-:-:S05]  /*7290*/  F2FP.F16.F32.PACK_AB R7, R12, R7 ;  /* 0x000000070c07723e */ /* 0x000fca00000000ff */
[----:B------:R1:W-:Y:S02]  /*72a0*/  STS.128 [R8+0x21400], R4 ;  /* 0x0214000408007388 */ /* 0x0003e40000000c00 */
.L_x_1030:
[----:B------:R-:W-:Y:S05]  /*72b0*/  BSYNC B1 ;  /* 0x0000000000017941 */ /* 0x000fea0003800000 */
.L_x_1029:
[----:B------:R-:W-:Y:S05]  /*72c0*/  @P1 BRA `(.L_x_1028) ;  /* 0x00000010001c1947 */ /* 0x000fea0003800000 */
[----:B-1----:R-:W1:Y:S01]  /*72d0*/  LDS.128 R4, [R0+0x1000] ;  /* 0x0010000000047984 */ /* 0x002e620000000c00 */
[--C-:B------:R-:W-:Y:S02]  /*72e0*/  HADD2.F32 R14, -RZ, R31.reuse.H0_H0 ;  /* 0x2000001fff0e7230 */ /* 0x100fe40000004100 */
        /* <DEDUP_REMOVED lines=15> */
[----:B------:R-:W-:Y:S02]  /*73e0*/  HADD2.F32 R6, -RZ, R6.H1_H1 ;  /* 0x30000006ff067230 */ /* 0x000fe40000004100 */
[C---:B------:R-:W-:Y:S01]  /*73f0*/  FMUL.FTZ R12, R21.reuse, R5 ;  /* 0x00000005150c7220 */ /* 0x040fe20000410000 */
[--C-:B------:R-:W-:Y:S02]  /*7400*/  HADD2.F32 R11, -RZ, R7.reuse.H0_H0 ;  /* 0x20000007ff0b7230 */ /* 0x100fe40000004100 */
[----:B------:R-:W-:Y:S01]  /*7410*/  FFMA.FTZ R4, R21, R9, -R4 ;  /* 0x0000000915047223 */ /* 0x000fe20000010804 */
[----:B------:R-:W-:Y:S02]  /*7420*/  HADD2.F32 R14, -RZ, R32.H1_H1 ;  /* 0x30000020ff0e7230 */ /* 0x000fe40000004100 */
[----:B------:R-:W-:Y:S01]  /*7430*/  FMUL.FTZ R5, R20, R6 ;  /* 0x0000000614057220 */ /* 0x000fe20000410000 */
[----:B------:R-:W-:-:S02]  /*7440*/  HADD2.F32 R7, -RZ, R7.H1_H1 ;  /* 0x30000007ff077230 */ /* 0x000fc40000004100 */
[----:B------:R-:W-:Y:S01]  /*7450*/  FFMA.FTZ R9, R25, R9, R12 ;  /* 0x0000000919097223 */ /* 0x000fe2000001000c */
[----:B------:R-:W-:Y:S02]  /*7460*/  HADD2.F32 R21, -RZ, R34.H1_H1 ;  /* 0x30000022ff157230 */ /* 0x000fe40000004100 */
[C---:B------:R-:W-:Y:S01]  /*7470*/  FMUL.FTZ R15, R14.reuse, R6 ;  /* 0x000000060e0f7220 */ /* 0x040fe20000410000 */
[-C--:B------:R-:W-:Y:S01]  /*7480*/  FFMA.FTZ R5, R14, R10.reuse, -R5 ;  /* 0x0000000a0e057223 */ /* 0x080fe20000010805 */
[----:B------:R-:W-:Y:S01]  /*7490*/  FMUL.FTZ R6, R27, R7 ;  /* 0x000000071b067220 */ /* 0x000fe20000410000 */
[----:B------:R-:W-:Y:S01]  /*74a0*/  F2FP.F16.F32.PACK_AB R8, R8, R13 ;  /* 0x0000000d0808723e */ /* 0x000fe200000000ff */
[C---:B------:R-:W-:Y:S01]  /*74b0*/  FMUL.FTZ R12, R21.reuse, R7 ;  /* 0x00000007150c7220 */ /* 0x040fe20000410000 */
[----:B------:R-:W-:Y:S01]  /*74c0*/  FFMA.FTZ R10, R20, R10, R15 ;  /* 0x0000000a140a7223 */ /* 0x000fe2000001000f */
[-C--:B------:R-:W-:Y:S01]  /*74d0*/  FFMA.FTZ R6, R21, R11.reuse, -R6 ;  /* 0x0000000b15067223 */ /* 0x080fe20000010806 */
[----:B------:R-:W-:Y:S01]  /*74e0*/  F2FP.F16.F32.PACK_AB R9, R9, R4 ;  /* 0x000000040909723e */ /* 0x000fe200000000ff */
[----:B------:R-:W-:-:S02]  /*74f0*/  FFMA.FTZ R11, R27, R11, R12 ;  /* 0x0000000b1b0b7223 */ /* 0x000fc4000001000c */
[----:B------:R-:W-:-:S03]  /*7500*/  F2FP.F16.F32.PACK_AB R10, R10, R5 ;  /* 0x000000050a0a723e */ /* 0x000fc600000000ff */
[----:B------:R-:W-:-:S05]  /*7510*/  F2FP.F16.F32.PACK_AB R11, R11, R6 ;  /* 0x000000060b0b723e */ /* 0x000fca00000000ff */
[----:B------:R3:W-:Y:S01]  /*7520*/  STS.128 [R0+0x1000], R8 ;  /* 0x0010000800007388 */ /* 0x0007e20000000c00 */
[----:B------:R-:W-:Y:S05]  /*7530*/  BRA `(.L_x_1028) ;  /* 0x0000000c00807947 */ /* 0x000fea0003800000 */
.L_x_1015:
        /* <DEDUP_REMOVED lines=14> */
.L_x_1194:
[----:B------:R-:W-:Y:S01]  /*7620*/  UMOV UR4, 0xffffffff ;  /* 0xffffffff00047882 */ /* 0x000fe20000000000 */
[----:B------:R-:W-:Y:S02]  /*7630*/  LOP3.LUT R3, R0, 0xfffffffe, RZ, 0xc0, !PT ;  /* 0xfffffffe00037812 */ /* 0x000fe400078ec0ff */
[----:B------:R-:W-:Y:S05]  /*7640*/  BRA.DIV UR4, `(.L_x_1032) ;  /* 0x0000010e04f87947 */ /* 0x000fea000b800000 */
.L_x_1197:
[----:B------:R-:W-:Y:S01]  /*7650*/  UMOV UR4, 0xffffffff ;  /* 0xffffffff00047882 */ /* 0x000fe20000000000 */
[----:B------:R-:W-:Y:S02]  /*7660*/  IMAD.IADD R3, R212, 0x1, -R3 ;  /* 0x00000001d4037824 */ /* 0x000fe400078e0a03 */
[----:B------:R-:W-:Y:S05]  /*7670*/  BRA.DIV UR4, `(.L_x_1033) ;  /* 0x0000011204147947 */ /* 0x000fea000b800000 */
.L_x_1200:
[----:B------:R-:W-:Y:S01]  /*7680*/  UMOV UR4, 0xffffffff ;  /* 0xffffffff00047882 */ /* 0x000fe20000000000 */
[----:B------:R-:W-:Y:S02]  /*7690*/  SHF.L.U32 R9, R3, 0x1f, RZ ;  /* 0x0000001f03097819 */ /* 0x000fe400000006ff */
[----:B------:R-:W-:Y:S05]  /*76a0*/  BRA.DIV UR4, `(.L_x_1034) ;  /* 0x0000011204307947 */ /* 0x000fea000b800000 */
.L_x_1203:
[----:B------:R-:W1:Y:S01]  /*76b0*/  SYNCS.PHASECHK.TRANS64.TRYWAIT P1, [R2+URZ+0x38800], R9 ;  /* 0x03880009020075a7 */ /* 0x000e62000802017f */
[----:B-----5:R-:W-:Y:S01]  /*76c0*/  IMAD.MOV.U32 R40, RZ, RZ, R34 ;  /* 0x000000ffff287224 */ /* 0x020fe200078e0022 */
[----:B------:R-:W-:Y:S01]  /*76d0*/  MOV R8, R33 ;  /* 0x0000002100087202 */ /* 0x000fe20000000f00 */
[----:B------:R-:W-:Y:S01]  /*76e0*/  IMAD.MOV.U32 R0, RZ, RZ, R35 ;  /* 0x000000ffff007224 */ /* 0x000fe200078e0023 */
[----:B------:R-:W-:Y:S01]  /*76f0*/  SHF.R.U64 R44, R4, 0x10, R5 ;  /* 0x00000010042c7819 */ /* 0x000fe20000001205 */
[----:B------:R-:W-:Y:S01]  /*7700*/  IMAD.MOV.U32 R41, RZ, RZ, R32 ;  /* 0x000000ffff297224 */ /* 0x000fe200078e0020 */
[----:B0-----:R-:W-:Y:S01]  /*7710*/  MOV R38, R6 ;  /* 0x0000000600267202 */ /* 0x001fe20000000f00 */
[----:B------:R-:W-:Y:S01]  /*7720*/  IMAD.MOV.U32 R39, RZ, RZ, R4 ;  /* 0x000000ffff277224 */ /* 0x000fe200078e0004 */
[----:B------:R-:W-:Y:S01]  /*7730*/  PRMT R40, R40, 0x5410, R0 ;  /* 0x0000541028287816 */ /* 0x000fe20000000000 */
[----:B------:R-:W-:Y:S01]  /*7740*/  IMAD.MOV.U32 R0, RZ, RZ, R7 ;  /* 0x000000ffff007224 */ /* 0x000fe200078e0007 */
[----:B------:R-:W-:Y:S01]  /*7750*/  PRMT R41, R41, 0x5410, R8 ;  /* 0x0000541029297816 */ /* 0x000fe20000000008 */
[--C-:B------:R-:W-:Y:S01]  /*7760*/  IMAD.MOV.U32 R8, RZ, RZ, R5.reuse ;  /* 0x000000ffff087224 */ /* 0x100fe200078e0005 */
[----:B------:R-:W-:Y:S01]  /*7770*/  SHF.R.U32.HI R4, RZ, 0x10, R5 ;  /* 0x00000010ff047819 */ /* 0x000fe20000011605 */
        /* <DEDUP_REMOVED lines=17> */
.L_x_1204:
[----:B------:R-:W-:Y:S05]  /*7890*/  BSYNC B1 ;  /* 0x0000000000017941 */ /* 0x000fea0003800000 */
.L_x_1035:
[----:B------:R-:W-:Y:S01]  /*78a0*/  BSSY B1, `(.L_x_1037) ;  /* 0x0000059000017945 */ /* 0x000fe20003800000 */
[----:B------:R-:W-:-:S03]  /*78b0*/  LOP3.LUT R0, R0, 0x38, RZ, 0xc0, !PT ;  /* 0x0000003800007812 */ /* 0x000fc600078ec0ff */
[----:B------:R-:W-:Y:S05]  /*78c0*/  @P2 BRA `(.L_x_1038) ;  /* 0x0000000400582947 */ /* 0x000fea0003800000 */
[----:B------:R-:W-:Y:S02]  /*78d0*/  IMAD.SHL.U32 R4, R186, 0x40, RZ ;  /* 0x00000040ba047824 */ /* 0x000fe400078e00ff */
[----:B------:R-:W-:Y:S02]  /*78e0*/  HADD2.F32 R29, -RZ, R39.H0_H0 ;  /* 0x20000027ff1d7230 */ /* 0x000fe40000004100 */
[----:B------:R-:W-:Y:S01]  /*78f0*/  HADD2.F32 R27, -RZ, R41.H0_H0 ;  /* 0x20000029ff1b7230 */ /* 0x000fe20000004100 */
[----:B------:R-:W-:Y:S01]  /*7900*/  LOP3.LUT R7, R4, 0x1c0, RZ, 0xc0, !PT ;  /* 0x000001c004077812 */ /* 0x000fe200078ec0ff */
[--C-:B------:R-:W-:Y:S02]  /*7910*/  HADD2.F32 R31, -RZ, R44.reuse.H0_H0 ;  /* 0x2000002cff1f7230 */ /* 0x100fe40000004100 */
[----:B------:R-:W-:Y:S01]  /*7920*/  HADD2.F32 R26, -RZ, R44.H1_H1 ;  /* 0x3000002cff1a7230 */ /* 0x000fe20000004100 */
[----:B------:R-:W-:Y:S02]  /*7930*/  LOP3.LUT R4, R7, 0x38, R16, 0xf8, !PT ;  /* 0x0000003807047812 */ /* 0x000fe400078ef810 */
[----:B0-----:R-:W-:-:S04]  /*7940*/  SHF.R.U32.HI R9, RZ, 0x3, R7 ;  /* 0x00000003ff097819 */ /* 0x001fc80000011607 */
        /* <DEDUP_REMOVED lines=14> */
[----:B------:R-:W-:Y:S01]  /*7a30*/  FMUL.FTZ R35, R20, R27 ;  /* 0x0000001b14237220 */ /* 0x000fe20000410000 */
[----:B------:R-:W-:Y:S02]  /*7a40*/  HADD2.F32 R20, -RZ, R39.H1_H1 ;  /* 0x30000027ff147230 */ /* 0x000fe40000004100 */
[----:B------:R-:W-:Y:S01]  /*7a50*/  FMUL.FTZ R37, R4, R31 ;  /* 0x0000001f04257220 */ /* 0x000fe20000410000 */
[----:B------:R-:W-:Y:S01]  /*7a60*/  FFMA.FTZ R33, R12, R27, -R33 ;  /* 0x0000001b0c217223 */ /* 0x000fe20000010821 */
[----:B------:R-:W-:-:S02]  /*7a70*/  HADD2.F32 R27, -RZ, R42.H0_H0 ;  /* 0x2000002aff1b7230 */ /* 0x000fc40000004100 */
[----:B------:R-:W-:Y:S01]  /*7a80*/  FFMA.FTZ R35, R12, R29, R35 ;  /* 0x0000001d0c237223 */ /* 0x000fe20000010023 */
[----:B------:R-:W-:Y:S02]  /*7a90*/  HADD2.F32 R12, -RZ, R41.H1_H1 ;  /* 0x30000029ff0c7230 */ /* 0x000fe40000004100 */
[----:B------:R-:W-:Y:S02]  /*7aa0*/  HADD2.F32 R13, -RZ, R9.H0_H0 ;  /* 0x20000009ff0d7230 */ /* 0x000fe40000004100 */
[----:B------:R-:W-:Y:S01]  /*7ab0*/  FMUL.FTZ R29, R4, R27 ;  /* 0x0000001b041d7220 */ /* 0x000fe20000410000 */
[C---:B------:R-:W-:Y:S01]  /*7ac0*/  FMUL.FTZ R4, R21.reuse, R20 ;  /* 0x0000001415047220 */ /* 0x040fe20000410000 */
[-C--:B------:R-:W-:Y:S01]  /*7ad0*/  FMUL.FTZ R21, R21, R12.reuse ;  /* 0x0000000c15157220 */ /* 0x080fe20000410000 */
[----:B------:R-:W-:Y:S02]  /*7ae0*/  HADD2.F32 R5, -RZ, R5.H1_H1 ;  /* 0x30000005ff057230 */ /* 0x000fe40000004100 */
[----:B------:R-:W-:Y:S01]  /*7af0*/  FFMA.FTZ R30, R8, R31, R29 ;  /* 0x0000001f081e7223 */ /* 0x000fe2000001001d */
[----:B------:R-:W-:Y:S01]  /*7b00*/  FFMA.FTZ R29, R13, R12, -R4 ;  /* 0x0000000c0d1d7223 */ /* 0x000fe20000010804 */
[----:B------:R-:W-:-:S02]  /*7b10*/  HADD2.F32 R4, -RZ, R42.H1_H1 ;  /* 0x3000002aff047230 */ /* 0x000fc40000004100 */
[----:B------:R-:W-:Y:S01]  /*7b20*/  FFMA.FTZ R20, R13, R20, R21 ;  /* 0x000000140d147223 */ /* 0x000fe20000010015 */
[----:B------:R-:W-:Y:S02]  /*7b30*/  HADD2.F32 R24, -RZ, R6.H0_H0 ;  /* 0x20000006ff187230 */ /* 0x000fe40000004100 */
[----:B------:R-:W-:Y:S01]  /*7b40*/  FFMA.FTZ R28, R8, R27, -R37 ;  /* 0x0000001b081c7223 */ /* 0x000fe20000010825 */
[----:B------:R-:W-:Y:S02]  /*7b50*/  HADD2.F32 R21, -RZ, R38.H0_H0 ;  /* 0x20000026ff157230 */ /* 0x000fe40000004100 */
[C---:B------:R-:W-:Y:S01]  /*7b60*/  FMUL.FTZ R8, R5.reuse, R26 ;  /* 0x0000001a05087220 */ /* 0x040fe20000410000 */
[----:B------:R-:W-:Y:S02]  /*7b70*/  HADD2.F32 R9, -RZ, R9.H1_H1 ;  /* 0x30000009ff097230 */ /* 0x000fe40000004100 */
[----:B------:R-:W-:Y:S01]  /*7b80*/  FMUL.FTZ R12, R5, R4 ;  /* 0x00000004050c7220 */ /* 0x000fe20000410000 */
[----:B------:R-:W-:-:S02]  /*7b90*/  HADD2.F32 R14, -RZ, R10.H0_H0 ;  /* 0x2000000aff0e7230 */ /* 0x000fc40000004100 */
[C---:B------:R-:W-:Y:S01]  /*7ba0*/  FMUL.FTZ R31, R24.reuse, R21 ;  /* 0x00000015181f7220 */ /* 0x040fe20000410000 */
[----:B------:R-:W-:Y:S02]  /*7bb0*/  HADD2.F32 R13, -RZ, R40.H0_H0 ;  /* 0x20000028ff0d7230 */ /* 0x000fe40000004100 */
[C---:B------:R-:W-:Y:S01]  /*7bc0*/  FFMA.FTZ R32, R9.reuse, R4, -R8 ;  /* 0x0000000409207223 */ /* 0x040fe20000010808 */
[----:B------:R-:W-:Y:S02]  /*7bd0*/  HADD2.F32 R6, -RZ, R6.H1_H1 ;  /* 0x30000006ff067230 */ /* 0x000fe40000004100 */
[----:B------:R-:W-:Y:S01]  /*7be0*/  FFMA.FTZ R9, R9, R26, R12 ;  /* 0x0000001a09097223 */ /* 0x000fe2000001000c */
[----:B------:R-:W-:Y:S02]  /*7bf0*/  HADD2.F32 R27, -RZ, R45.H0_H0 ;  /* 0x2000002dff1b7230 */ /* 0x000fe40000004100 */
[----:B------:R-:W-:Y:S01]  /*7c00*/  FMUL.FTZ R24, R24, R13 ;  /* 0x0000000d18187220 */ /* 0x000fe20000410000 */
[----:B------:R-:W-:-:S02]  /*7c10*/  HADD2.F32 R5, -RZ, R43.H0_H0 ;  /* 0x2000002bff057230 */ /* 0x000fc40000004100 */
[----:B------:R-:W-:Y:S01]  /*7c20*/  FFMA.FTZ R31, R14, R13, -R31 ;  /* 0x0000000d0e1f7223 */ /* 0x000fe2000001081f */
[----:B------:R-:W-:Y:S02]  /*7c30*/  HADD2.F32 R10, -RZ, R10.H1_H1 ;  /* 0x3000000aff0a7230 */ /* 0x000fe40000004100 */
[C---:B------:R-:W-:Y:S01]  /*7c40*/  FMUL.FTZ R37, R6.reuse, R27 ;  /* 0x0000001b06257220 */ /* 0x040fe20000410000 */
[--C-:B------:R-:W-:Y:S02]  /*7c50*/  HADD2.F32 R25, -RZ, R7.reuse.H0_H0 ;  /* 0x20000007ff197230 */ /* 0x100fe40000004100 */
[----:B------:R-:W-:Y:S01]  /*7c60*/  FMUL.FTZ R13, R6, R5 ;  /* 0x00000005060d7220 */ /* 0x000fe20000410000 */
[----:B------:R-:W-:Y:S02]  /*7c70*/  HADD2.F32 R7, -RZ, R7.H1_H1 ;  /* 0x30000007ff077230 */ /* 0x000fe40000004100 */
[----:B------:R-:W-:Y:S01]  /*7c80*/  FFMA.FTZ R24, R14, R21, R24 ;  /* 0x000000150e187223 */ /* 0x000fe20000010018 */
[----:B------:R-:W-:-:S02]  /*7c90*/  HADD2.F32 R8, -RZ, R38.H1_H1 ;  /* 0x30000026ff087230 */ /* 0x000fc40000004100 */
[C---:B------:R-:W-:Y:S01]  /*7ca0*/  FFMA.FTZ R14, R10.reuse, R5, -R37 ;  /* 0x000000050a0e7223 */ /* 0x040fe20000010825 */
[----:B------:R-:W-:Y:S02]  /*7cb0*/  HADD2.F32 R12, -RZ, R45.H1_H1 ;  /* 0x3000002dff0c7230 */ /* 0x000fe40000004100 */
[----:B------:R-:W-:Y:S01]  /*7cc0*/  FFMA.FTZ R13, R10, R27, R13 ;  /* 0x0000001b0a0d7223 */ /* 0x000fe2000001000d */
[----:B------:R-:W-:Y:S02]  /*7cd0*/  HADD2.F32 R4, -RZ, R40.H1_H1 ;  /* 0x30000028ff047230 */ /* 0x000fe40000004100 */
[----:B------:R-:W-:Y:S01]  /*7ce0*/  FMUL.FTZ R10, R25, R8 ;  /* 0x00000008190a7220 */ /* 0x000fe20000410000 */
[----:B------:R-:W-:Y:S02]  /*7cf0*/  HADD2.F32 R6, -RZ, R43.H1_H1 ;  /* 0x3000002bff067230 */ /* 0x000fe40000004100 */
[----:B------:R-:W-:Y:S01]  /*7d00*/  FMUL.FTZ R26, R7, R12 ;  /* 0x0000000c071a7220 */ /* 0x000fe20000410000 */
[----:B------:R-:W-:-:S02]  /*7d10*/  HADD2.F32 R15, -RZ, R11.H0_H0 ;  /* 0x2000000bff0f7230 */ /* 0x000fc40000004100 */
[----:B------:R-:W-:Y:S01]  /*7d20*/  FMUL.FTZ R25, R25, R4 ;  /* 0x0000000419197220 */ /* 0x000fe20000410000 */
[----:B------:R-:W-:Y:S02]  /*7d30*/  HADD2.F32 R11, -RZ, R11.H1_H1 ;  /* 0x3000000bff0b7230 */ /* 0x000fe40000004100 */
[----:B------:R-:W-:Y:S01]  /*7d40*/  FMUL.FTZ R5, R7, R6 ;  /* 0x0000000607057220 */ /* 0x000fe20000410000 */
[----:B------:R-:W-:Y:S01]  /*7d50*/  F2FP.F16.F32.PACK_AB R9, R9, R20 ;  /* 0x000000140909723e */ /* 0x000fe200000000ff */
[C---:B------:R-:W-:Y:S01]  /*7d60*/  FFMA.FTZ R7, R15.reuse, R4, -R10 ;  /* 0x000000040f077223 */ /* 0x040fe2000001080a */
[----:B------:R-:W-:Y:S01]  /*7d70*/  FFMA.FTZ R25, R15, R8, R25 ;  /* 0x000000080f197223 */ /* 0x000fe20000010019 */
[C---:B------:R-:W-:Y:S01]  /*7d80*/  FFMA.FTZ R26, R11.reuse, R6, -R26 ;  /* 0x000000060b1a7223 */ /* 0x040fe2000001081a */
[----:B------:R-:W-:Y:S01]  /*7d90*/  FFMA.FTZ R12, R11, R12, R5 ;  /* 0x0000000c0b0c7223 */ /* 0x000fe20000010005 */
[----:B------:R-:W-:Y:S02]  /*7da0*/  F2FP.F16.F32.PACK_AB R4, R28, R33 ;  /* 0x000000211c04723e */ /* 0x000fe400000000ff */
[----:B------:R-:W-:-:S02]  /*7db0*/  F2FP.F16.F32.PACK_AB R5, R32, R29 ;  /* 0x0000001d2005723e */ /* 0x000fc400000000ff */
[----:B------:R-:W-:Y:S02]  /*7dc0*/  F2FP.F16.F32.PACK_AB R6, R14, R31 ;  /* 0x0000001f0e06723e */ /* 0x000fe400000000ff */
[----:B------:R-:W-:Y:S02]  /*7dd0*/  F2FP.F16.F32.PACK_AB R7, R26, R7 ;  /* 0x000000071a07723e */ /* 0x000fe400000000ff */
[----:B------:R-:W-:Y:S02]  /*7de0*/  F2FP.F16.F32.PACK_AB R8, R30, R35 ;  /* 0x000000231e08723e */ /* 0x000fe400000000ff */
[----:B------:R-:W-:Y:S01]  /*7df0*/  F2FP.F16.F32.PACK_AB R10, R13, R24 ;  /* 0x000000180d0a723e */ /* 0x000fe200000000ff */
[----:B------:R1:W-:Y:S01]  /*7e00*/  STS.128 [R34+0x20400], R4 ;  /* 0x0204000422007388 */ /* 0x0003e20000000c00 */
[----:B------:R-:W-:-:S05]  /*7e10*/  F2FP.F16.F32.PACK_AB R11, R12, R25 ;  /* 0x000000190c0b723e */ /* 0x000fca00000000ff */
[----:B------:R1:W-:Y:S02]  /*7e20*/  STS.128 [R36+0x20400], R8 ;  /* 0x0204000824007388 */ /* 0x0003e40000000c00 */
.L_x_1038:
[----:B------:R-:W-:Y:S05]  /*7e30*/  BSYNC B1 ;  /* 0x0000000000017941 */ /* 0x000fea0003800000 */
.L_x_1037:
[----:B------:R-:W-:Y:S05]  /*7e40*/  @P0 BRA `(.L_x_1028) ;  /* 0x00000004003c0947 */ /* 0x000fea0003800000 */
[----:B-1----:R-:W-:Y:S01]  /*7e50*/  LOP3.LUT R5, R233, R0, R219, 0x1e, !PT ;  /* 0x00000000e9057212 */ /* 0x002fe200078e1edb */
[----:B0-----:R-:W0:Y:S01]  /*7e60*/  LDS.128 R8, [R217+0x20400] ;  /* 0x02040000d9087984 */ /* 0x001e220000000c00 */
[----:B------:R-:W-:Y:S02]  /*7e70*/  HADD2.F32 R26, -RZ, R41.H0_H0 ;  /* 0x20000029ff1a7230 */ /* 0x000fe40000004100 */
[----:B------:R-:W-:Y:S02]  /*7e80*/  HADD2.F32 R28, -RZ, R39.H0_H0 ;  /* 0x20000027ff1c7230 */ /* 0x000fe40000004100 */
[----:B------:R-:W-:Y:S02]  /*7e90*/  IMAD.IADD R5, R220, 0x1, R5 ;  /* 0x00000001dc057824 */ /* 0x000fe400078e0205 */
[----:B------:R-:W-:Y:S02]  /*7ea0*/  HADD2.F32 R30, -RZ, R44.H0_H0 ;  /* 0x2000002cff1e7230 */ /* 0x000fe40000004100 */
[----:B------:R-:W-:-:S02]  /*7eb0*/  IMAD R0, R5, 0x2, R2 ;  /* 0x0000000205007824 */ /* 0x000fc400078e0202 */
[----:B------:R-:W-:Y:S02]  /*7ec0*/  HADD2.F32 R37, -RZ, R39.H1_H1 ;  /* 0x30000027ff257230 */ /* 0x000fe40000004100 */
[----:B------:R-:W-:Y:S01]  /*7ed0*/  HADD2.F32 R35, -RZ, R41.H1_H1 ;  /* 0x30000029ff237230 */ /* 0x000fe20000004100 */
[----:B------:R-:W1:Y:S01]  /*7ee0*/  LDS.128 R4, [R0+0x20400] ;  /* 0x0204000000047984 */ /* 0x000e620000000c00 */
[--C-:B------:R-:W-:Y:S02]  /*7ef0*/  HADD2.F32 R34, -RZ, R45.reuse.H0_H0 ;  /* 0x2000002dff227230 */ /* 0x100fe40000004100 */
[----:B------:R-:W-:Y:S02]  /*7f00*/  HADD2.F32 R32, -RZ, R38.H0_H0 ;  /* 0x20000026ff207230 */ /* 0x000fe40000004100 */
[----:B------:R-:W-:Y:S02]  /*7f10*/  HADD2.F32 R39, -RZ, R45.H1_H1 ;  /* 0x3000002dff277230 */ /* 0x000fe40000004100 */
[----:B0-----:R-:W-:-:S02]  /*7f20*/  HADD2.F32 R12, -RZ, R8.H0_H0 ;  /* 0x20000008ff0c7230 */ /* 0x001fc40000004100 */
[----:B------:R-:W-:Y:S02]  /*7f30*/  HADD2.F32 R8, -RZ, R8.H1_H1 ;  /* 0x30000008ff087230 */ /* 0x000fe40000004100 */
[--C-:B------:R-:W-:Y:S02]  /*7f40*/  HADD2.F32 R13, -RZ, R9.reuse.H0_H0 ;  /* 0x20000009ff0d7230 */ /* 0x100fe40000004100 */
[----:B------:R-:W-:Y:S02]  /*7f50*/  HADD2.F32 R9, -RZ, R9.H1_H1 ;  /* 0x30000009ff097230 */ /* 0x000fe40000004100 */
[--C-:B------:R-:W-:Y:S02]  /*7f60*/  HADD2.F32 R14, -RZ, R10.reuse.H0_H0 ;  /* 0x2000000aff0e7230 */ /* 0x100fe40000004100 */
[----:B------:R-:W-:Y:S02]  /*7f70*/  HADD2.F32 R10, -RZ, R10.H1_H1 ;  /* 0x3000000aff0a7230 */ /* 0x000fe40000004100 */
[----:B------:R-:W-:-:S02]  /*7f80*/  HADD2.F32 R15, -RZ, R11.H0_H0 ;  /* 0x2000000bff0f7230 */ /* 0x000fc40000004100 */
[--C-:B-1----:R-:W-:Y:S02]  /*7f90*/  HADD2.F32 R20, -RZ, R4.reuse.H0_H0 ;  /* 0x20000004ff147230 */ /* 0x102fe40000004100 */
[----:B------:R-:W-:Y:S02]  /*7fa0*/  HADD2.F32 R4, -RZ, R4.H1_H1 ;  /* 0x30000004ff047230 */ /* 0x000fe40000004100 */
[--C-:B------:R-:W-:Y:S02]  /*7fb0*/  HADD2.F32 R21, -RZ, R5.reuse.H0_H0 ;  /* 0x20000005ff157230 */ /* 0x100fe40000004100 */
[-C--:B------:R-:W-:Y:S01]  /*7fc0*/  FMUL.FTZ R27, R28, R20.reuse ;  /* 0x000000141c1b7220 */ /* 0x080fe20000410000 */
[----:B------:R-:W-:Y:S01]  /*7fd0*/  FMUL.FTZ R29, R26, R20 ;  /* 0x000000141a1d7220 */ /* 0x000fe20000410000 */
[----:B------:R-:W-:Y:S02]  /*7fe0*/  HADD2.F32 R20, -RZ, R42.H0_H0 ;  /* 0x2000002aff147230 */ /* 0x000fe40000004100 */
[----:B------:R-:W-:Y:S01]  /*7ff0*/  FMUL.FTZ R31, R30, R4 ;  /* 0x000000041e1f7220 */ /* 0x000fe20000410000 */
[----:B------:R-:W-:-:S02]  /*8000*/  HADD2.F32 R5, -RZ, R5.H1_H1 ;  /* 0x30000005ff057230 */ /* 0x000fc40000004100 */
[-C--:B------:R-:W-:Y:S01]  /*8010*/  FFMA.FTZ R27, R26, R12.reuse, -R27 ;  /* 0x0000000c1a1b7223 */ /* 0x080fe2000001081b */
[----:B------:R-:W-:Y:S01]  /*8020*/  FFMA.FTZ R29, R28, R12, R29 ;  /* 0x0000000c1c1d7223 */ /* 0x000fe2000001001d */
[C---:B------:R-:W-:Y:S01]  /*8030*/  FMUL.FTZ R33, R20.reuse, R4 ;  /* 0x0000000414217220 */ /* 0x040fe20000410000 */
[-C--:B------:R-:W-:Y:S01]  /*8040*/  FFMA.FTZ R4, R20, R8.reuse, -R31 ;  /* 0x0000000814047223 */ /* 0x080fe2000001081f */
[----:B------:R-:W-:Y:S02]  /*8050*/  HADD2.F32 R31, -RZ, R44.H1_H1 ;  /* 0x3000002cff1f7230 */ /* 0x000fe40000004100 */
[-C--:B------:R-:W-:Y:S01]  /*8060*/  FMUL.FTZ R12, R37, R21.reuse ;  /* 0x00000015250c7220 */ /* 0x080fe20000410000 */
[----:B------:R-:W-:Y:S01]  /*8070*/  FMUL.FTZ R20, R35, R21 ;  /* 0x0000001523147220 */ /* 0x000fe20000410000 */
[----:B------:R-:W-:Y:S02]  /*8080*/  HADD2.F32 R21, -RZ, R42.H1_H1 ;  /* 0x3000002aff157230 */ /* 0x000fe40000004100 */
[----:B------:R-:W-:Y:S01]  /*8090*/  FFMA.FTZ R8, R30, R8, R33 ;  /* 0x000000081e087223 */ /* 0x000fe20000010021 */
[----:B------:R-:W-:Y:S01]  /*80a0*/  FMUL.FTZ R26, R31, R5 ;  /* 0x000000051f1a7220 */ /* 0x000fe20000410000 */
[----:B------:R-:W-:-:S02]  /*80b0*/  HADD2.F32 R24, -RZ, R6.H0_H0 ;  /* 0x20000006ff187230 */ /* 0x000fc40000004100 */
[----:B------:R-:W-:Y:S01]  /*80c0*/  FFMA.FTZ R12, R35, R13, -R12 ;  /* 0x0000000d230c7223 */ /* 0x000fe2000001080c */
[----:B------:R-:W-:Y:S02]  /*80d0*/  HADD2.F32 R6, -RZ, R6.H1_H1 ;  /* 0x30000006ff067230 */ /* 0x000fe40000004100 */
[C---:B------:R-:W-:Y:S01]  /*80e0*/  FMUL.FTZ R28, R21.reuse, R5 ;  /* 0x00000005151c7220 */ /* 0x040fe20000410000 */
[----:B------:R-:W-:Y:S01]  /*80f0*/  FFMA.FTZ R5, R21, R9, -R26 ;  /* 0x0000000915057223 */ /* 0x000fe2000001081a */
[----:B------:R-:W-:Y:S02]  /*8100*/  HADD2.F32 R26, -RZ, R43.H0_H0 ;  /* 0x2000002bff1a7230 */ /* 0x000fe40000004100 */
[----:B------:R-:W-:Y:S01]  /*8110*/  FFMA.FTZ R20, R37, R13, R20 ;  /* 0x0000000d25147223 */ /* 0x000fe20000010014 */
[----:B------:R-:W-:Y:S02]  /*8120*/  HADD2.F32 R30, -RZ, R40.H0_H0 ;  /* 0x20000028ff1e7230 */ /* 0x000fe40000004100 */
[----:B------:R-:W-:Y:S01]  /*8130*/  FFMA.FTZ R9, R31, R9, R28 ;  /* 0x000000091f097223 */ /* 0x000fe2000001001c */
[----:B------:R-:W-:Y:S01]  /*8140*/  FMUL.FTZ R31, R34, R6 ;  /* 0x00000006221f7220 */ /* 0x000fe20000410000 */
[----:B------:R-:W-:-:S02]  /*8150*/  HADD2.F32 R25, -RZ, R7.H0_H0 ;  /* 0x20000007ff197230 */ /* 0x000fc40000004100 */
[----:B------:R-:W-:Y:S01]  /*8160*/  FMUL.FTZ R33, R26, R6 ;  /* 0x000000061a217220 */ /* 0x000fe20000410000 */
[----:B------:R-:W-:Y:S02]  /*8170*/  HADD2.F32 R7, -RZ, R7.H1_H1 ;  /* 0x30000007ff077230 */ /* 0x000fe40000004100 */
[-C--:B------:R-:W-:Y:S01]  /*8180*/  FMUL.FTZ R13, R32, R24.reuse ;  /* 0x00000018200d7220 */ /* 0x080fe20000410000 */
[----:B------:R-:W-:Y:S01]  /*8190*/  FMUL.FTZ R21, R30, R24 ;  /* 0x000000181e157220 */ /* 0x000fe20000410000 */
[----:B------:R-:W-:Y:S01]  /*81a0*/  FFMA.FTZ R6, R26, R10, -R31 ;  /* 0x0000000a1a067223 */ /* 0x000fe2000001081f */
[----:B------:R-:W-:Y:S02]  /*81b0*/  HADD2.F32 R37, -RZ, R38.H1_H1 ;  /* 0x30000026ff257230 */ /* 0x000fe40000004100 */
[-C--:B------:R-:W-:Y:S01]  /*81c0*/  FFMA.FTZ R13, R30, R14.reuse, -R13 ;  /* 0x0000000e1e0d7223 */ /* 0x080fe2000001080d */
[----:B------:R-:W-:Y:S02]  /*81d0*/  HADD2.F32 R31, -RZ, R40.H1_H1 ;  /* 0x30000028ff1f7230 */ /* 0x000fe40000004100 */
[----:B------:R-:W-:Y:S01]  /*81e0*/  FFMA.FTZ R21, R32, R14, R21 ;  /* 0x0000000e20157223 */ /* 0x000fe20000010015 */
[----:B------:R-:W-:-:S02]  /*81f0*/  HADD2.F32 R35, -RZ, R43.H1_H1 ;  /* 0x3000002bff237230 */ /* 0x000fc40000004100 */
[----:B------:R-:W-:Y:S01]  /*8200*/  FMUL.FTZ R14, R37, R25 ;  /* 0x00000019250e7220 */ /* 0x000fe20000410000 */
[----:B------:R-:W-:Y:S02]  /*8210*/  HADD2.F32 R11, -RZ, R11.H1_H1 ;  /* 0x3000000bff0b7230 */ /* 0x000fe40000004100 */
[----:B------:R-:W-:Y:S01]  /*8220*/  FMUL.FTZ R26, R39, R7 ;  /* 0x00000007271a7220 */ /* 0x000fe20000410000 */
[----:B------:R-:W-:Y:S01]  /*8230*/  FMUL.FTZ R24, R31, R25 ;  /* 0x000000191f187220 */ /* 0x000fe20000410000 */
[----:B------:R-:W-:Y:S01]  /*8240*/  FMUL.FTZ R28, R35, R7 ;  /* 0x00000007231c7220 */ /* 0x000fe20000410000 */
[----:B------:R-:W-:Y:S01]  /*8250*/  FFMA.FTZ R7, R31, R15, -R14 ;  /* 0x0000000f1f077223 */ /* 0x000fe2000001080e */
[----:B------:R-:W-:Y:S01]  /*8260*/  FFMA.FTZ R26, R35, R11, -R26 ;  /* 0x0000000b231a7223 */ /* 0x000fe2000001081a */
[----:B------:R-:W-:Y:S01]  /*8270*/  FFMA.FTZ R10, R34, R10, R33 ;  /* 0x0000000a220a7223 */ /* 0x000fe20000010021 */
[----:B------:R-:W-:Y:S01]  /*8280*/  FFMA.FTZ R24, R37, R15, R24 ;  /* 0x0000000f25187223 */ /* 0x000fe20000010018 */
[----:B------:R-:W-:Y:S01]  /*8290*/  FFMA.FTZ R11, R39, R11, R28 ;  /* 0x0000000b270b7223 */ /* 0x000fe2000001001c */
[----:B------:R-:W-:-:S02]  /*82a0*/  F2FP.F16.F32.PACK_AB R4, R4, R27 ;  /* 0x0000001b0404723e */ /* 0x000fc400000000ff */
[----:B------:R-:W-:Y:S02]  /*82b0*/  F2FP.F16.F32.PACK_AB R5, R5, R12 ;  /* 0x0000000c0505723e */ /* 0x000fe400000000ff */
[----:B------:R-:W-:Y:S02]  /*82c0*/  F2FP.F16.F32.PACK_AB R6, R6, R13 ;  /* 0x0000000d0606723e */ /* 0x000fe400000000ff */
[----:B------:R-:W-:Y:S02]  /*82d0*/  F2FP.F16.F32.PACK_AB R7, R26, R7 ;  /* 0x000000071a07723e */ /* 0x000fe400000000ff */
[----:B------:R-:W-:Y:S02]  /*82e0*/  F2FP.F16.F32.PACK_AB R8, R8, R29 ;  /* 0x0000001d0808723e */ /* 0x000fe400000000ff */
[----:B------:R-:W-:Y:S01]  /*82f0*/  F2FP.F16.F32.PACK_AB R9, R9, R20 ;  /* 0x000000140909723e */ /* 0x000fe200000000ff */
[----:B------:R4:W-:Y:S01]  /*8300*/  STS.128 [R217+0x20400], R4 ;  /* 0x02040004d9007388 */ /* 0x0009e20000000c00 */
[----:B------:R-:W-:-:S02]  /*8310*/  F2FP.F16.F32.PACK_AB R10, R10, R21 ;  /* 0x000000150a0a723e */ /* 0x000fc400000000ff */
[----:B------:R-:W-:-:S05]  /*8320*/  F2FP.F16.F32.PACK_AB R11, R11, R24 ;  /* 0x000000180b0b723e */ /* 0x000fca00000000ff */
[----:B------:R4:W-:Y:S02]  /*8330*/  STS.128 [R0+0x20400], R8 ;  /* 0x0204000800007388 */ /* 0x0009e40000000c00 */
.L_x_1028:
[----:B------:R-:W-:Y:S05]  /*8340*/  BSYNC B0 ;  /* 0x0000000000007941 */ /* 0x000fea0003800000 */
.L_x_1014:
        /* <DEDUP_REMOVED lines=8> */
.L_x_1011:
[----:B------:R-:W-:-:S13]  /*83d0*/  ISETP.NE.AND P0, PT, R185, 0x3, PT ;  /* 0x00000003b900780c */ /* 0x000fda0003f05270 */
[----:B------:R-:W-:Y:S05]  /*83e0*/  @!P0 BRA `(.L_x_1039) ;  /* 0x0000000000048947 */ /* 0x000fea0003800000 */
[----:B------:R-:W-:Y:S01]  /*83f0*/  BPT.TRAP 0x1 ;  /* 0x000000040000795c */ /* 0x000fe20000300000 */
.L_x_1039:
[----:B------:R-:W-:Y:S02]  /*8400*/  LEA R20, R18, R2, 0x3 ;  /* 0x0000000212147211 */ /* 0x000fe400078e18ff */
[----:B------:R-:W-:-:S04]  /*8410*/  SHF.L.U32 R13, R23, 0x1f, RZ ;  /* 0x0000001f170d7819 */ /* 0x000fc800000006ff */
[----:B------:R0:W0:Y:S01]  /*8420*/  SYNCS.PHASECHK.TRANS64.TRYWAIT P1, [R20+URZ+0x38830], R13 ;  /* 0x0388300d140075a7 */ /* 0x000022000802017f */
[----:B------:R-:W-:Y:S05]  /*8430*/  @!P0 BRA `(.L_x_1040) ;  /* 0x0000000000048947 */ /* 0x000fea0003800000 */
[----:B------:R-:W-:Y:S01]  /*8440*/  BPT.TRAP 0x1 ;  /* 0x000000040000795c */ /* 0x000fe20000300000 */
.L_x_1040:
[C---:B--234-:R-:W-:Y:S02]  /*8450*/  VIADD R0, R2.reuse, 0x22400 ;  /* 0x0002240002007836 */ /* 0x05cfe40000000000 */
[----:B-1----:R-:W-:-:S03]  /*8460*/  VIADD R4, R2, 0x20400 ;  /* 0x0002040002047836 */ /* 0x002fc60000000000 */
[----:B------:R-:W-:Y:S02]  /*8470*/  SHF.R.U32.HI R0, RZ, 0x4, R0 ;  /* 0x00000004ff007819 */ /* 0x000fe40000011600 */
[----:B------:R-:W-:Y:S02]  /*8480*/  SHF.R.U32.HI R4, RZ, 0x4, R4 ;  /* 0x00000004ff047819 */ /* 0x000fe40000011604 */
[----:B------:R-:W-:Y:S02]  /*8490*/  LOP3.LUT R0, R0, 0x3fff, RZ, 0xc0, !PT ;  /* 0x00003fff00007812 */ /* 0x000fe400078ec0ff */
[----:B------:R-:W-:Y:S02]  /*84a0*/  LOP3.LUT R4, R4, 0x3fff, RZ, 0xc0, !PT ;  /* 0x00003fff04047812 */ /* 0x000fe400078ec0ff */
[----:B------:R-:W-:Y:S01]  /*84b0*/  LOP3.LUT R0, R0, 0x10000, RZ, 0xfc, !PT ;  /* 0x0001000000007812 */ /* 0x000fe200078efcff */
[----:B0-----:R-:W-:Y:S06]  /*84c0*/  @P1 BRA `(.L_x_1041) ;  /* 0x0000000000081947 */ /* 0x001fec0003800000 */
[----:B------:R-:W0:Y:S02]  /*84d0*/  SYNCS.PHASECHK.TRANS64.TRYWAIT P1, [R20+URZ+0x38830], R13 ;  /* 0x0388300d140075a7 */ /* 0x000e24000802017f */
[----:B0-----:R-:W-:Y:S05]  /*84e0*/  @!P1 BRA `(.L_x_1042) ;  /* 0x0000010000dc9947 */ /* 0x001fea0003800000 */
.L_x_1041:
[----:B------:R-:W-:Y:S01]  /*84f0*/  IMAD R10, R18, 0x200, R0 ;  /* 0x00000200120a7824 */ /* 0x000fe200078e0200 */
[----:B------:R-:W-:Y:S01]  /*8500*/  LOP3.LUT R8, R4, 0x10000, RZ, 0xfc, !PT ;  /* 0x0001000004087812 */ /* 0x000fe200078efcff */
[----:B------:R-:W-:Y:S01]  /*8510*/  IMAD.MOV.U32 R9, RZ, RZ, 0x40000040 ;  /* 0x40000040ff097424 */ /* 0x000fe200078e00ff */
[----:B------:R-:W-:Y:S01]  /*8520*/  MOV R11, 0x40000040 ;  /* 0x40000040000b7802 */ /* 0x000fe20000000f00 */
[----:B------:R-:W-:Y:S05]  /*8530*/  WARPSYNC.ALL ;  /* 0x0000000000007948 */ /* 0x000fea0003800000 */
[C---:B------:R-:W-:Y:S01]  /*8540*/  R2UR UR4, R8.reuse ;  /* 0x00000000080472ca */ /* 0x040fe200000e0000 */
[----:B-----5:R-:W-:Y:S01]  /*8550*/  WARPGROUP.ARRIVE ;  /* 0x00000000000079c5 */ /* 0x020fe20000000000 */
[----:B------:R-:W-:Y:S01]  /*8560*/  R2UR UR5, R9 ;  /* 0x00000000090572ca */ /* 0x000fe200000e0000 */
[----:B------:R-:W-:Y:S01]  /*8570*/  VIADD R4, R8, 0x2 ;  /* 0x0000000208047836 */ /* 0x000fe20000000000 */
[C---:B------:R-:W-:Y:S01]  /*8580*/  R2UR UR6, R10.reuse ;  /* 0x000000000a0672ca */ /* 0x040fe200000e0000 */
[C---:B------:R-:W-:Y:S01]  /*8590*/  VIADD R6, R10.reuse, 0x2 ;  /* 0x000000020a067836 */ /* 0x040fe20000000000 */
[----:B------:R-:W-:Y:S01]  /*85a0*/  R2UR UR7, R11 ;  /* 0x000000000b0772ca */ /* 0x000fe200000e0000 */
[----:B------:R-:W-:Y:S01]  /*85b0*/  IMAD.MOV.U32 R5, RZ, RZ, 0x40000040 ;  /* 0x40000040ff057424 */ /* 0x000fe200078e00ff */
[----:B------:R-:W-:Y:S01]  /*85c0*/  SHF.L.U32 R3, R3, 0x1f, RZ ;  /* 0x0000001f03037819 */ /* 0x000fe200000006ff */
[----:B------:R-:W-:Y:S01]  /*85d0*/  IMAD.MOV.U32 R7, RZ, RZ, 0x40000040 ;  /* 0x40000040ff077424 */ /* 0x000fe200078e00ff */
[----:B------:R-:W-:Y:S01]  /*85e0*/  BSSY B0, `(.L_x_1043) ;  /* 0x0000022000007945 */ /* 0x000fe20003800000 */
[C---:B------:R-:W-:Y:S01]  /*85f0*/  VIADD R14, R10.reuse, 0x4 ;  /* 0x000000040a0e7836 */ /* 0x040fe20000000000 */
[----:B------:R-:W-:Y:S01]  /*8600*/  IADD3 R10, R10, 0x6, RZ ;  /* 0x000000060a0a7810 */ /* 0x000fe20007ffe0ff */
[----:B------:R-:W-:-:S02]  /*8610*/  IMAD.MOV.U32 R15, RZ, RZ, 0x40000040 ;  /* 0x40000040ff0f7424 */ /* 0x000fc400078e00ff */
[----:B------:R-:W-:Y:S02]  /*8620*/  IMAD.MOV.U32 R9, RZ, RZ, 0x40000040 ;  /* 0x40000040ff097424 */ /* 0x000fe400078e00ff */
[----:B------:R-:W-:Y:S02]  /*8630*/  IMAD.MOV.U32 R11, RZ, RZ, 0x40000040 ;  /* 0x40000040ff0b7424 */ /* 0x000fe400078e00ff */
[----:B------:R-:W-:Y:S01]  /*8640*/  HGMMA.64x64x16.F32 R24, gdesc[UR4], RZ, !UPT, gsb0 ;  /* 0x00e00000041879f0 */ /* 0x000fe2000c0008ff */
[----:B------:R-:W-:Y:S02]  /*8650*/  R2UR UR4, R4 ;  /* 0x00000000040472ca */ /* 0x000fe400000e0000 */
[----:B------:R-:W-:Y:S02]  /*8660*/  R2UR UR5, R5 ;  /* 0x00000000050572ca */ /* 0x000fe400000e0000 */
[----:B------:R-:W-:Y:S02]  /*8670*/  R2UR UR6, R6 ;  /* 0x00000000060672ca */ /* 0x000fe400000e0000 */
[----:B------:R-:W-:Y:S01]  /*8680*/  R2UR UR7, R7 ;  /* 0x00000000070772ca */ /* 0x000fe200000e0000 */
[----:B------:R-:W-:Y:S01]  /*8690*/  IMAD.MOV.U32 R7, RZ, RZ, 0x40000040 ;  /* 0x40000040ff077424 */ /* 0x000fe200078e00ff */
[C---:B------:R-:W-:Y:S01]  /*86a0*/  IADD3 R6, R8.reuse, 0x4, RZ ;  /* 0x0000000408067810 */ /* 0x040fe20007ffe0ff */
[----:B------:R-:W-:Y:S01]  /*86b0*/  VIADD R8, R8, 0x6 ;  /* 0x0000000608087836 */ /* 0x000fe20000000000 */
[----:B------:R-:W-:-:S02]  /*86c0*/  WARPGROUP.DEPBAR.LE gsb0, 0x0 ;  /* 0x00008000000079c5 */ /* 0x000fc40000010000 */
[----:B------:R-:W-:-:S07]  /*86d0*/  WARPGROUP.ARRIVE ;  /* 0x00000000000079c5 */ /* 0x000fce0000000000 */
        /* <DEDUP_REMOVED lines=16> */
[----:B------:R-:W1:Y:S02]  /*87e0*/  SYNCS.PHASECHK.TRANS64.TRYWAIT P1, [R2+URZ+0x38810], R3 ;  /* 0x03881003020075a7 */ /* 0x000e64000802017f */
[----:B-1----:R-:W-:Y:S05]  /*87f0*/  @!P1 BRA `(.L_x_1044) ;  /* 0x00000100002c9947 */ /* 0x002fea0003800000 */
.L_x_1205:
[----:B------:R-:W-:Y:S05]  /*8800*/  BSYNC B0 ;  /* 0x0000000000007941 */ /* 0x000fea0003800000 */
.L_x_1043:
[----:B------:R-:W-:Y:S05]  /*8810*/  @!P0 BRA `(.L_x_1045) ;  /* 0x0000000000048947 */ /* 0x000fea0003800000 */
[----:B------:R-:W-:Y:S01]  /*8820*/  BPT.TRAP 0x1 ;  /* 0x000000040000795c */ /* 0x000fe20000300000 */
.L_x_1045:
[----:B------:R2:W3:Y:S01]  /*8830*/  SYNCS.PHASECHK.TRANS64.TRYWAIT P1, [R20+URZ+0x38850], R13 ;  /* 0x0388500d140075a7 */ /* 0x0004e2000802017f */
[----:B------:R-:W-:Y:S05]  /*8840*/  @!P0 BRA `(.L_x_1046) ;  /* 0x0000000000048947 */ /* 0x000fea0003800000 */
[----:B------:R-:W-:Y:S01]  /*8850*/  BPT.TRAP 0x1 ;  /* 0x000000040000795c */ /* 0x000fe20000300000 */
.L_x_1046:
[C---:B-1----:R-:W-:Y:S01]  /*8860*/  VIADD R3, R2.reuse, 0x400 ;  /* 0x0000040002037836 */ /* 0x042fe20000000000 */
[----:B------:R-:W-:Y:S01]  /*8870*/  BSSY B0, `(.L_x_1047) ;  /* 0x000000a000007945 */ /* 0x000fe20003800000 */
[----:B------:R-:W-:-:S03]  /*8880*/  VIADD R10, R2, 0x26400 ;  /* 0x00026400020a7836 */ /* 0x000fc60000000000 */
[----:B------:R-:W-:Y:S02]  /*8890*/  SHF.R.U32.HI R3, RZ, 0x4, R3 ;  /* 0x00000004ff037819 */ /* 0x000fe40000011603 */
[----:B------:R-:W-:Y:S02]  /*88a0*/  SHF.R.U32.HI R10, RZ, 0x4, R10 ;  /* 0x00000004ff0a7819 */ /* 0x000fe4000001160a */
[----:B------:R-:W-:Y:S02]  /*88b0*/  LOP3.LUT R3, R3, 0x3fff, RZ, 0xc0, !PT ;  /* 0x00003fff03037812 */ /* 0x000fe400078ec0ff */
[----:B------:R-:W-:Y:S02]  /*88c0*/  LOP3.LUT R11, R10, 0x3fff, RZ, 0xc0, !PT ;  /* 0x00003fff0a0b7812 */ /* 0x000fe400078ec0ff */
[----:B------:R-:W-:Y:S01]  /*88d0*/  LOP3.LUT R10, R3, 0x10000, RZ, 0xfc, !PT ;  /* 0x00010000030a7812 */ /* 0x000fe200078efcff */
[----:B---3--:R-:W-:Y:S06]  /*88e0*/  @P1 BRA `(.L_x_1048) ;  /* 0x0000000000081947 */ /* 0x008fec0003800000 */
[----:B------:R-:W1:Y:S02]  /*88f0*/  SYNCS.PHASECHK.TRANS64.TRYWAIT P1, [R20+URZ+0x38850], R13 ;  /* 0x0388500d140075a7 */ /* 0x000e64000802017f */
[----:B-1----:R-:W-:Y:S05]  /*8900*/  @!P1 BRA `(.L_x_1049) ;  /* 0x000000fc00fc9947 */ /* 0x002fea0003800000 */
.L_x_1048:
[----:B------:R-:W-:Y:S05]  /*8910*/  BSYNC B0 ;  /* 0x0000000000007941 */ /* 0x000fea0003800000 */
.L_x_1047:
[----:B------:R-:W-:Y:S01]  /*8920*/  LOP3.LUT R3, R11, 0x10000, RZ, 0xfc, !PT ;  /* 0x000100000b037812 */ /* 0x000fe200078efcff */
[----:B------:R-:W-:Y:S01]  /*8930*/  IMAD.MOV.U32 R15, RZ, RZ, 0x40000040 ;  /* 0x40000040ff0f7424 */ /* 0x000fe200078e00ff */
[----:B------:R-:W-:Y:S01]  /*8940*/  LEA R12, R18, R10, 0xc ;  /* 0x0000000a120c7211 */ /* 0x000fe200078e60ff */
[----:B012---:R-:W-:Y:S01]  /*8950*/  IMAD.MOV.U32 R13, RZ, RZ, 0x40000040 ;  /* 0x40000040ff0d7424 */ /* 0x007fe200078e00ff */
[----:B------:R-:W-:Y:S05]  /*8960*/  WARPSYNC.ALL ;  /* 0x0000000000007948 */ /* 0x000fea0003800000 */
[----:B------:R-:W-:Y:S01]  /*8970*/  IMAD.MOV.U32 R14, RZ, RZ, R3 ;  /* 0x000000ffff0e7224 */ /* 0x000fe200078e0003 */
[----:B------:R-:W-:Y:S01]  /*8980*/  R2UR UR5, R15 ;  /* 0x000000000f0572ca */ /* 0x000fe200000e0000 */
[----:B------:R-:W-:Y:S01]  /*8990*/  WARPGROUP.ARRIVE ;  /* 0x00000000000079c5 */ /* 0x000fe20000000000 */
[----:B------:R-:W-:Y:S01]  /*89a0*/  R2UR UR6, R12 ;  /* 0x000000000c0672ca */ /* 0x000fe200000e0000 */
[----:B------:R-:W-:Y:S01]  /*89b0*/  VIADD R58, R3, 0x2 ;  /* 0x00000002033a7836 */ /* 0x000fe20000000000 */
[----:B------:R-:W-:Y:S01]  /*89c0*/  R2UR UR4, R14 ;  /* 0x000000000e0472ca */ /* 0x000fe200000e0000 */
[----:B------:R-:W-:Y:S01]  /*89d0*/  IMAD.MOV.U32 R59, RZ, RZ, 0x40000040 ;  /* 0x40000040ff3b7424 */ /* 0x000fe200078e00ff */
[----:B------:R-:W-:Y:S01]  /*89e0*/  R2UR UR7, R13 ;  /* 0x000000000d0772ca */ /* 0x000fe200000e0000 */
[----:B------:R-:W-:Y:S01]  /*89f0*/  IMAD.MOV.U32 R15, RZ, RZ, 0x40000040 ;  /* 0x40000040ff0f7424 */ /* 0x000fe200078e00ff */
[C---:B------:R-:W-:Y:S01]  /*8a00*/  IADD3 R14, R12.reuse, 0x2, RZ ;  /* 0x000000020c0e7810 */ /* 0x040fe20007ffe0ff */
[----:B------:R-:W0:Y:S01]  /*8a10*/  S2R R21, SR_TID.X ;  /* 0x0000000000157919 */ /* 0x000e220000002100 */
[----:B------:R-:W-:Y:S01]  /*8a20*/  IADD3 R60, R3, 0x800, RZ ;  /* 0x00000800033c7810 */ /* 0x000fe20007ffe0ff */
[----:B------:R-:W-:Y:S01]  /*8a30*/  VIADD R62, R12, 0x800 ;  /* 0x000008000c3e7836 */ /* 0x000fe20000000000 */
[----:B------:R-:W-:Y:S01]  /*8a40*/  BSSY B0, `(.L_x_1050) ;  /* 0x0000634000007945 */ /* 0x000fe20003800000 */
[----:B------:R-:W-:Y:S01]  /*8a50*/  IMAD.MOV.U32 R61, RZ, RZ, 0x40000040 ;  /* 0x40000040ff3d7424 */ /* 0x000fe200078e00ff */
[----:B------:R-:W1:Y:S01]  /*8a60*/  S2R R64, SR_TID.X ;  /* 0x0000000000407919 */ /* 0x000e620000002100 */
[----:B------:R-:W-:-:S04]  /*8a70*/  IMAD.MOV.U32 R63, RZ, RZ, 0x40000040 ;  /* 0x40000040ff3f7424 */ /* 0x000fc800078e00ff */
[----:B------:R-:W-:Y:S01]  /*8a80*/  HGMMA.64x64x16.F32 R24, gdesc[UR4], R24, gsb0 ;  /* 0x00e00000041879f0 */ /* 0x000fe20008000818 */
[----:B------:R-:W-:Y:S01]  /*8a90*/  R2UR UR4, R58 ;  /* 0x000000003a0472ca */ /* 0x000fe200000e0000 */
[----:B------:R-:W-:Y:S01]  /*8aa0*/  VIADD R58, R3, 0x4 ;  /* 0x00000004033a7836 */ /* 0x000fe20000000000 */
[----:B------:R-:W-:Y:S02]  /*8ab0*/  R2UR UR5, R59 ;  /* 0x000000003b0572ca */ /* 0x000fe400000e0000 */
[----:B------:R-:W-:Y:S01]  /*8ac0*/  R2UR UR6, R14 ;  /* 0x000000000e0672ca */ /* 0x000fe200000e0000 */
[----:B------:R-:W-:Y:S01]  /*8ad0*/  VIADD R14, R12, 0x4 ;  /* 0x000000040c0e7836 */ /* 0x000fe20000000000 */
[----:B------:R-:W-:Y:S01]  /*8ae0*/  R2UR UR7, R15 ;  /* 0x000000000f0772ca */ /* 0x000fe200000e0000 */
[----:B------:R-:W-:Y:S01]  /*8af0*/  IMAD.MOV.U32 R15, RZ, RZ, 0x40000040 ;  /* 0x40000040ff0f7424 */ /* 0x000fe200078e00ff */
[----:B------:R-:W-:Y:S02]  /*8b00*/  MOV R59, 0x40000040 ;  /* 0x40000040003b7802 */ /* 0x000fe40000000f00 */
[----:B0-----:R-:W-:-:S05]  /*8b10*/  SHF.R.U32.HI R21, RZ, 0x7, R21 ;  /* 0x00000007ff157819 */ /* 0x001fca0000011615 */
[----:B------:R0:W2:Y:S01]  /*8b20*/  SHFL.IDX PT, R11, R21, RZ, 0x1f ;  /* 0x00001fff150b7589 */ /* 0x0000a200000e0000 */
[----:B-1----:R-:W-:Y:S02]  /*8b30*/  LOP3.LUT R64, R64, 0x7f, RZ, 0xc0, !PT ;  /* 0x0000007f40407812 */ /* 0x002fe400078ec0ff */
[----:B0-----:R-:W-:Y:S02]  /*8b40*/  MOV R21, 0x4 ;  /* 0x0000000400157802 */ /* 0x001fe40000000f00 */
[----:B--2---:R-:W-:-:S04]  /*8b50*/  ISETP.GT.AND P1, PT, R11, 0x7f, PT ;  /* 0x0000007f0b00780c */ /* 0x004fc80003f24270 */
[----:B------:R-:W-:Y:S02]  /*8b60*/  SEL R11, RZ, 0x2, !P1 ;  /* 0x00000002ff0b7807 */ /* 0x000fe40004800000 */
[C---:B------:R-:W-:Y:S02]  /*8b70*/  SEL R13, R21.reuse, 0x2, P1 ;  /* 0x00000002150d7807 */ /* 0x040fe40000800000 */
[----:B------:R-:W-:Y:S01]  /*8b80*/  SEL R21, R21, 0x6, !P1 ;  /* 0x0000000615157807 */ /* 0x000fe20004800000 */
[----:B------:R-:W-:Y:S02]  /*8b90*/  WARPGROUP.DEPBAR.LE gsb0, 0x0 ;  /* 0x00008000000079c5 */ /* 0x000fe40000010000 */
[----:B------:R-:W-:-:S06]  /*8ba0*/  WARPGROUP.ARRIVE ;  /* 0x00000000000079c5 */ /* 0x000fcc0000000000 */
[----:B------:R-:W-:Y:S01]  /*8bb0*/  HGMMA.64x64x16.F32 R24, gdesc[UR4], R24, gsb0 ;  /* 0x00e00000041879f0 */ /* 0x000fe20008000818 */
[----:B------:R-:W-:Y:S01]  /*8bc0*/  R2UR UR4, R58 ;  /* 0x000000003a0472ca */ /* 0x000fe200000e0000 */
[----:B------:R-:W-:Y:S01]  /*8bd0*/  VIADD R58, R3, 0x6 ;  /* 0x00000006033a7836 */ /* 0x000fe20000000000 */
[----:B------:R-:W-:Y:S01]  /*8be0*/  R2UR UR5, R59 ;  /* 0x000000003b0572ca */ /* 0x000fe200000e0000 */
[----:B------:R-:W-:Y:S01]  /*8bf0*/  IMAD.MOV.U32 R59, RZ, RZ, 0x40000040 ;  /* 0x40000040ff3b7424 */ /* 0x000fe200078e00ff */
[----:B------:R-:W-:Y:S01]  /*8c00*/  R2UR UR6, R14 ;  /* 0x000000000e0672ca */ /* 0x000fe200000e0000 */
[----:B------:R-:W-:Y:S01]  /*8c10*/  VIADD R14, R12, 0x6 ;  /* 0x000000060c0e7836 */ /* 0x000fe20000000000 */
[----:B------:R-:W-:Y:S02]  /*8c20*/  R2UR UR7, R15 ;  /* 0x000000000f0772ca */ /* 0x000fe400000e0000 */
[----:B------:R-:W-:Y:S01]  /*8c30*/  MOV R15, 0x40000040 ;  /* 0x40000040000f7802 */ /* 0x000fe20000000f00 */
[----:B------:R-:W-:-:S02]  /*8c40*/  WARPGROUP.DEPBAR.LE gsb0, 0x0 ;  /* 0x00008000000079c5 */ /* 0x000fc40000010000 */
[----:B------:R-:W-:-:S08]  /*8c50*/  WARPGROUP.ARRIVE ;  /* 0x00000000000079c5 */ /* 0x000fd00000000000 */
[----:B------:R-:W-:Y:S01]  /*8c60*/  HGMMA.64x64x16.F32 R24, gdesc[UR4], R24, gsb0 ;  /* 0x00e00000041879f0 */ /* 0x000fe20008000818 */
[----:B------:R-:W-:Y:S01]  /*8c70*/  R2UR UR4, R58 ;  /* 0x000000003a0472ca */ /* 0x000fe200000e0000 */
[----:B------:R-:W-:Y:S01]  /*8c80*/  VIADD R58, R3, 0x200 ;  /* 0x00000200033a7836 */ /* 0x000fe20000000000 */
[----:B------:R-:W-:Y:S01]  /*8c90*/  R2UR UR5, R59 ;  /* 0x000000003b0572ca */ /* 0x000fe200000e0000 */
[----:B------:R-:W-:Y:S01]  /*8ca0*/  IMAD.MOV.U32 R59, RZ, RZ, 0x40000040 ;  /* 0x40000040ff3b7424 */ /* 0x000fe200078e00ff */
[----:B------:R-:W-:Y:S01]  /*8cb0*/  R2UR UR6, R14 ;  /* 0x000000000e0672ca */ /* 0x000fe200000e0000 */
[----:B------:R-:W-:Y:S01]  /*8cc0*/  VIADD R14, R12, 0x200 ;  /* 0x000002000c0e7836 */ /* 0x000fe20000000000 */
[----:B------:R-:W-:Y:S01]  /*8cd0*/  R2UR UR7, R15 ;  /* 0x000000000f0772ca */ /* 0x000fe200000e0000 */
[----:B------:R-:W-:Y:S01]  /*8ce0*/  IMAD.MOV.U32 R15, RZ, RZ, 0x40000040 ;  /* 0x40000040ff0f7424 */ /* 0x000fe200078e00ff */
[----:B------:R-:W-:Y:S02]  /*8cf0*/  WARPGROUP.DEPBAR.LE gsb0, 0x0 ;  /* 0x00008000000079c5 */ /* 0x000fe40000010000 */
[----:B------:R-:W-:-:S09]  /*8d00*/  WARPGROUP.ARRIVE ;  /* 0x00000000000079c5 */ /* 0x000fd20000000000 */
[----:B------:R-:W-:Y:S01]  /*8d10*/  HGMMA.64x64x16.F32 R24, gdesc[UR4], R24, gsb0 ;  /* 0x00e00000041879f0 */ /* 0x000fe20008000818 */
[----:B------:R-:W-:Y:S02]  /*8d20*/  R2UR UR4, R58 ;  /* 0x000000003a0472ca */ /* 0x000fe400000e0000 */
[----:B------:R-:W-:Y:S01]  /*8d30*/  R2UR UR5, R59 ;  /* 0x000000003b0572ca */ /* 0x000fe200000e0000 */
[----:B------:R-:W-:Y:S01]  /*8d40*/  IMAD.MOV.U32 R59, RZ, RZ, 0x40000040 ;  /* 0x40000040ff3b7424 */ /* 0x000fe200078e00ff */
[----:B------:R-:W-:Y:S01]  /*8d50*/  R2UR UR6, R14 ;  /* 0x000000000e0672ca */ /* 0x000fe200000e0000 */
[----:B------:R-:W-:Y:S01]  /*8d60*/  VIADD R14, R12, 0x202 ;  /* 0x000002020c0e7836 */ /* 0x000fe20000000000 */
[----:B------:R-:W-:Y:S01]  /*8d70*/  R2UR UR7, R15 ;  /* 0x000000000f0772ca */ /* 0x000fe200000e0000 */
[----:B------:R-:W-:Y:S01]  /*8d80*/  IMAD.MOV.U32 R15, RZ, RZ, 0x40000040 ;  /* 0x40000040ff0f7424 */ /* 0x000fe200078e00ff */
[----:B------:R-:W-:Y:S01]  /*8d90*/  IADD3 R58, R3, 0x202, RZ ;  /* 0x00000202033a7810 */ /* 0x000fe20007ffe0ff */
[----:B------:R-:W-:-:S02]  /*8da0*/  WARPGROUP.DEPBAR.LE gsb0, 0x0 ;  /* 0x00008000000079c5 */ /* 0x000fc40000010000 */
[----:B------:R-:W-:-:S08]  /*8db0*/  WARPGROUP.ARRIVE ;  /* 0x00000000000079c5 */ /* 0x000fd00000000000 */
[----:B------:R-:W-:Y:S01]  /*8dc0*/  HGMMA.64x64x16.F32 R24, gdesc[UR4], R24, gsb0 ;  /* 0x00e00000041879f0 */ /* 0x000fe20008000818 */
[----:B------:R-:W-:Y:S01]  /*8dd0*/  R2UR UR4, R58 ;  /* 0x000000003a0472ca */ /* 0x000fe200000e0000 */
[----:B------:R-:W-:Y:S01]  /*8de0*/  VIADD R58, R3, 0x204 ;  /* 0x00000204033a7836 */ /* 0x000fe20000000000 */
[----:B------:R-:W-:Y:S01]  /*8df0*/  R2UR UR5, R59 ;  /* 0x000000003b0572ca */ /* 0x000fe200000e0000 */
[----:B------:R-:W-:Y:S01]  /*8e00*/  IMAD.MOV.U32 R59, RZ, RZ, 0x40000040 ;  /* 0x40000040ff3b7424 */ /* 0x000fe200078e00ff */
[----:B------:R-:W-:Y:S02]  /*8e10*/  R2UR UR6, R14 ;  /* 0x000000000e0672ca */ /* 0x000fe400000e0000 */
        /* <DEDUP_REMOVED lines=106> */
[----:B------:R-:W-:Y:S01]  /*94c0*/  IMAD.IADD R58, R11, 0x1, R62 ;  /* 0x000000010b3a7824 */ /* 0x000fe200078e023e */
[----:B------:R-:W-:Y:S01]  /*94d0*/  R2UR UR5, R59 ;  /* 0x000000003b0572ca */ /* 0x000fe200000e0000 */
[----:B------:R-:W-:Y:S01]  /*94e0*/  IMAD.MOV.U32 R59, RZ, RZ, 0x40000040 ;  /* 0x40000040ff3b7424 */ /* 0x000fe200078e00ff */
[----:B------:R-:W-:Y:S01]  /*94f0*/  R2UR UR6, R14 ;  /* 0x000000000e0672ca */ /* 0x000fe200000e0000 */
[----:B------:R-:W-:Y:S01]  /*9500*/  IMAD.IADD R14, R11, 0x1, R60 ;  /* 0x000000010b0e7824 */ /* 0x000fe200078e023c */
[----:B------:R-:W-:Y:S01]  /*9510*/  R2UR UR7, R15 ;  /* 0x000000000f0772ca */ /* 0x000fe200000e0000 */
[----:B------:R-:W-:Y:S01]  /*9520*/  IMAD.MOV.U32 R15, RZ, RZ, 0x40000040 ;  /* 0x40000040ff0f7424 */ /* 0x000fe200078e00ff */
[----:B------:R-:W-:Y:S02]  /*9530*/  WARPGROUP.DEPBAR.LE gsb0, 0x0 ;  /* 0x00008000000079c5 */ /* 0x000fe40000010000 */
[----:B------:R-:W-:-:S09]  /*9540*/  WARPGROUP.ARRIVE ;  /* 0x00000000000079c5 */ /* 0x000fd20000000000 */
[----:B------:R-:W-:Y:S01]  /*9550*/  HGMMA.64x64x16.F32 R24, gdesc[UR4], R24, gsb0 ;  /* 0x00e00000041879f0 */ /* 0x000fe20008000818 */
[----:B------:R-:W-:Y:S01]  /*9560*/  R2UR UR6, R58 ;  /* 0x000000003a0672ca */ /* 0x000fe200000e0000 */
[--C-:B------:R-:W-:Y:S01]  /*9570*/  IMAD.IADD R58, R62, 0x1, R13.reuse ;  /* 0x000000013e3a7824 */ /* 0x100fe200078e020d */
        /* <DEDUP_REMOVED lines=10> */
[----:B------:R-:W-:Y:S01]  /*9620*/  IMAD.IADD R58, R62, 0x1, R21 ;  /* 0x000000013e3a7824 */ /* 0x000fe200078e0215 */
[----:B------:R-:W-:Y:S01]  /*9630*/  R2UR UR7, R59 ;  /* 0x000000003b0772ca */ /* 0x000fe200000e0000 */
[----:B------:R-:W-:Y:S01]  /*9640*/  IMAD.MOV.U32 R59, RZ, RZ, 0x40000040 ;  /* 0x40000040ff3b7424 */ /* 0x000fe200078e00ff */
[----:B------:R-:W-:Y:S02]  /*9650*/  R2UR UR4, R14 ;  /* 0x000000000e0472ca */ /* 0x000fe400000e0000 */
[----:B------:R-:W-:Y:S01]  /*9660*/  R2UR UR5, R15 ;  /* 0x000000000f0572ca */ /* 0x000fe200000e0000 */
[----:B------:R-:W-:Y:S01]  /*9670*/  IMAD.MOV.U32 R15, RZ, RZ, 0x40000040 ;  /* 0x40000040ff0f7424 */ /* 0x000fe200078e00ff */
[----:B------:R-:W-:Y:S01]  /*9680*/  IADD3 R14, R60, R21, RZ ;  /* 0x000000153c0e7210 */ /* 0x000fe20007ffe0ff */
[----:B------:R-:W-:-:S02]  /*9690*/  WARPGROUP.DEPBAR.LE gsb0, 0x0 ;  /* 0x00008000000079c5 */ /* 0x000fc40000010000 */
[----:B------:R-:W-:-:S08]  /*96a0*/  WARPGROUP.ARRIVE ;  /* 0x00000000000079c5 */ /* 0x000fd00000000000 */
[----:B------:R-:W-:Y:S01]  /*96b0*/  HGMMA.64x64x16.F32 R24, gdesc[UR4], R24, gsb0 ;  /* 0x00e00000041879f0 */ /* 0x000fe20008000818 */
[----:B------:R-:W-:Y:S01]  /*96c0*/  R2UR UR4, R14 ;  /* 0x000000000e0472ca */ /* 0x000fe200000e0000 */
[----:B------:R-:W-:Y:S01]  /*96d0*/  IMAD.MOV.U32 R14, RZ, RZ, 0x28 ;  /* 0x00000028ff0e7424 */ /* 0x000fe200078e00ff */
[----:B------:R-:W-:Y:S02]  /*96e0*/  R2UR UR5, R15 ;  /* 0x000000000f0572ca */ /* 0x000fe400000e0000 */
[----:B------:R-:W-:Y:S02]  /*96f0*/  R2UR UR6, R58 ;  /* 0x000000003a0672ca */ /* 0x000fe400000e0000 */
[----:B------:R-:W-:Y:S01]  /*9700*/  R2UR UR7, R59 ;  /* 0x000000003b0772ca */ /* 0x000fe200000e0000 */
[----:B------:R-:W-:Y:S01]  /*9710*/  IMAD.MOV.U32 R59, RZ, RZ, 0x40000040 ;  /* 0x40000040ff3b7424 */ /* 0x000fe200078e00ff */
[----:B------:R-:W-:Y:S02]  /*9720*/  MOV R15, 0xa00 ;  /* 0x00000a00000f7802 */ /* 0x000fe40000000f00 */
[----:B------:R-:W-:-:S02]  /*9730*/  SEL R14, R14, 0x26, P1 ;  /* 0x000000260e0e7807 */ /* 0x000fc40000800000 */
[----:B------:R-:W-:Y:S02]  /*9740*/  SEL R15, R15, 0x980, P1 ;  /* 0x000009800f0f7807 */ /* 0x000fe40000800000 */
[----:B------:R-:W-:Y:S02]  /*9750*/  LOP3.LUT R14, R14, 0x6, RZ, 0xc0, !PT ;  /* 0x000000060e0e7812 */ /* 0x000fe400078ec0ff */
[----:B------:R-:W-:-:S04]  /*9760*/  LOP3.LUT R15, R15, 0xa00, RZ, 0xc0, !PT ;  /* 0x00000a000f0f7812 */ /* 0x000fc800078ec0ff */
[CC--:B------:R-:W-:Y:S02]  /*9770*/  IADD3 R58, R14.reuse, R15.reuse, R3 ;  /* 0x0000000f0e3a7210 */ /* 0x0c0fe40007ffe003 */
[----:B------:R-:W-:Y:S01]  /*9780*/  IADD3 R14, R14, R15, R12 ;  /* 0x0000000f0e0e7210 */ /* 0x000fe20007ffe00c */
[----:B------:R-:W-:Y:S01]  /*9790*/  IMAD.MOV.U32 R15, RZ, RZ, 0x40000040 ;  /* 0x40000040ff0f7424 */ /* 0x000fe200078e00ff */
        /* <DEDUP_REMOVED lines=10> */
[C---:B------:R-:W-:Y:S01]  /*9840*/  IMAD.IADD R62, R11.reuse, 0x1, R58 ;  /* 0x000000010b3e7824 */ /* 0x040fe200078e023a */
[----:B------:R-:W-:Y:S02]  /*9850*/  MOV R15, 0x40000040 ;  /* 0x40000040000f7802 */ /* 0x000fe40000000f00 */
[----:B------:R-:W-:Y:S01]  /*9860*/  IADD3 R60, R11, R14, RZ ;  /* 0x0000000e0b3c7210 */ /* 0x000fe20007ffe0ff */
[----:B------:R-:W-:-:S02]  /*9870*/  WARPGROUP.DEPBAR.LE gsb0, 0x0 ;  /* 0x00008000000079c5 */ /* 0x000fc40000010000 */
[----:B------:R-:W-:-:S06]  /*9880*/  WARPGROUP.ARRIVE ;  /* 0x00000000000079c5 */ /* 0x000fcc0000000000 */
        /* <DEDUP_REMOVED lines=9> */
[----:B------:R-:W-:Y:S01]  /*9920*/  IADD3 R62, R13, R58, RZ ;  /* 0x0000003a0d3e7210 */ /* 0x000fe20007ffe0ff */
[----:B------:R-:W-:Y:S01]  /*9930*/  IMAD.IADD R58, R21, 0x1, R58 ;  /* 0x00000001153a7824 */ /* 0x000fe200078e023a */
[----:B------:R-:W-:-:S02]  /*9940*/  WARPGROUP.DEPBAR.LE gsb0, 0x0 ;  /* 0x00008000000079c5 */ /* 0x000fc40000010000 */
[----:B------:R-:W-:-:S07]  /*9950*/  WARPGROUP.ARRIVE ;  /* 0x00000000000079c5 */ /* 0x000fce0000000000 */
[----:B------:R-:W-:Y:S01]  /*9960*/  HGMMA.64x64x16.F32 R24, gdesc[UR4], R24, gsb0 ;  /* 0x00e00000041879f0 */ /* 0x000fe20008000818 */
[----:B------:R-:W-:Y:S02]  /*9970*/  R2UR UR4, R60 ;  /* 0x000000003c0472ca */ /* 0x000fe400000e0000 */
[----:B------:R-:W-:Y:S02]  /*9980*/  R2UR UR5, R61 ;  /* 0x000000003d0572ca */ /* 0x000fe400000e0000 */
[----:B------:R-:W-:Y:S02]  /*9990*/  R2UR UR6, R62 ;  /* 0x000000003e0672ca */ /* 0x000fe400000e0000 */
[----:B------:R-:W-:Y:S01]  /*99a0*/  R2UR UR7, R63 ;  /* 0x000000003f0772ca */ /* 0x000fe200000e0000 */
[----:B------:R-:W-:Y:S01]  /*99b0*/  IMAD.MOV.U32 R63, RZ, RZ, 0x40000040 ;  /* 0x40000040ff3f7424 */ /* 0x000fe200078e00ff */
[----:B------:R-:W-:Y:S01]  /*99c0*/  MOV R61, 0x40000040 ;  /* 0x40000040003d7802 */ /* 0x000fe20000000f00 */
[----:B------:R-:W-:-:S02]  /*99d0*/  WARPGROUP.DEPBAR.LE gsb0, 0x0 ;  /* 0x00008000000079c5 */ /* 0x000fc40000010000 */
[----:B------:R-:W-:-:S08]  /*99e0*/  WARPGROUP.ARRIVE ;  /* 0x00000000000079c5 */ /* 0x000fd00000000000 */
[----:B------:R-:W-:Y:S01]  /*99f0*/  HGMMA.64x64x16.F32 R24, gdesc[UR4], R24, gsb0 ;  /* 0x00e00000041879f0 */ /* 0x000fe20008000818 */
[----:B------:R-:W-:Y:S01]  /*9a00*/  R2UR UR4, R14 ;  /* 0x000000000e0472ca */ /* 0x000fe200000e0000 */
[----:B------:R-:W-:Y:S01]  /*9a10*/  IMAD.MOV.U32 R14, RZ, RZ, 0x30 ;  /* 0x00000030ff0e7424 */ /* 0x000fe200078e00ff */
[----:B------:R-:W-:Y:S01]  /*9a20*/  R2UR UR5, R15 ;  /* 0x000000000f0572ca */ /* 0x000fe200000e0000 */
[----:B------:R-:W-:Y:S01]  /*9a30*/  IMAD.MOV.U32 R15, RZ, RZ, 0xc00 ;  /* 0x00000c00ff0f7424 */ /* 0x000fe200078e00ff */
[----:B------:R-:W-:Y:S02]  /*9a40*/  R2UR UR6, R58 ;  /* 0x000000003a0672ca */ /* 0x000fe400000e0000 */
[----:B------:R-:W-:Y:S01]  /*9a50*/  R2UR UR7, R59 ;  /* 0x000000003b0772ca */ /* 0x000fe200000e0000 */
[----:B------:R-:W-:Y:S01]  /*9a60*/  IMAD.MOV.U32 R59, RZ, RZ, 0x40000040 ;  /* 0x40000040ff3b7424 */ /* 0x000fe200078e00ff */
[----:B------:R-:W-:Y:S02]  /*9a70*/  SEL R14, R14, 0x2e, P1 ;  /* 0x0000002e0e0e7807 */ /* 0x000fe40000800000 */
[----:B------:R-:W-:-:S02]  /*9a80*/  SEL R15, R15, 0xb80, P1 ;  /* 0x00000b800f0f7807 */ /* 0x000fc40000800000 */
[----:B------:R-:W-:Y:S02]  /*9a90*/  LOP3.LUT R14, R14, 0x6, RZ, 0xc0, !PT ;  /* 0x000000060e0e7812 */ /* 0x000fe400078ec0ff */
[----:B------:R-:W-:-:S04]  /*9aa0*/  LOP3.LUT R15, R15, 0xe00, RZ, 0xc0, !PT ;  /* 0x00000e000f0f7812 */ /* 0x000fc800078ec0ff */
[CC--:B------:R-:W-:Y:S02]  /*9ab0*/  IADD3 R58, R14.reuse, R15.reuse, R3 ;  /* 0x0000000f0e3a7210 */ /* 0x0c0fe40007ffe003 */
[----:B------:R-:W-:Y:S02]  /*9ac0*/  IADD3 R14, R14, R15, R12 ;  /* 0x0000000f0e0e7210 */ /* 0x000fe40007ffe00c */
[----:B------:R-:W-:Y:S01]  /*9ad0*/  MOV R15, 0x40000040 ;  /* 0x40000040000f7802 */ /* 0x000fe20000000f00 */
        /* <DEDUP_REMOVED lines=10> */
[C---:B------:R-:W-:Y:S02]  /*9b80*/  IMAD.IADD R62, R11.reuse, 0x1, R58 ;  /* 0x000000010b3e7824 */ /* 0x040fe400078e023a */
[----:B------:R-:W-:-:S02]  /*9b90*/  IMAD.IADD R60, R11, 0x1, R14 ;  /* 0x000000010b3c7824 */ /* 0x000fc400078e020e */
[----:B------:R-:W-:Y:S01]  /*9ba0*/  IMAD.MOV.U32 R15, RZ, RZ, 0x40000040 ;  /* 0x40000040ff0f7424 */ /* 0x000fe200078e00ff */
[----:B------:R-:W-:Y:S02]  /*9bb0*/  WARPGROUP.DEPBAR.LE gsb0, 0x0 ;  /* 0x00008000000079c5 */ /* 0x000fe40000010000 */
[----:B------:R-:W-:-:S06]  /*9bc0*/  WARPGROUP.ARRIVE ;  /* 0x00000000000079c5 */ /* 0x000fcc0000000000 */
        /* <DEDUP_REMOVED lines=8> */
[C---:B------:R-:W-:Y:S01]  /*9c50*/  IMAD.IADD R14, R21.reuse, 0x1, R14 ;  /* 0x00000001150e7824 */ /* 0x040fe200078e020e */
[----:B------:R-:W-:Y:S01]  /*9c60*/  MOV R63, 0x40000040 ;  /* 0x40000040003f7802 */ /* 0x000fe20000000f00 */
[----:B------:R-:W-:Y:S01]  /*9c70*/  IMAD.IADD R58, R21, 0x1, R58 ;  /* 0x00000001153a7824 */ /* 0x000fe200078e023a */
[----:B------:R-:W-:-:S02]  /*9c80*/  WARPGROUP.DEPBAR.LE gsb0, 0x0 ;  /* 0x00008000000079c5 */ /* 0x000fc40000010000 */
[----:B------:R-:W-:-:S07]  /*9c90*/  WARPGROUP.ARRIVE ;  /* 0x00000000000079c5 */ /* 0x000fce0000000000 */
[----:B------:R-:W-:Y:S01]  /*9ca0*/  HGMMA.64x64x16.F32 R24, gdesc[UR4], R24, gsb0 ;  /* 0x00e00000041879f0 */ /* 0x000fe20008000818 */
[----:B------:R-:W-:Y:S01]  /*9cb0*/  R2UR UR4, R60 ;  /* 0x000000003c0472ca */ /* 0x000fe200000e0000 */
[----:B------:R-:W-:Y:S01]  /*9cc0*/  VIADD R60, R12, 0xe00 ;  /* 0x00000e000c3c7836 */ /* 0x000fe20000000000 */
[----:B------:R-:W-:Y:S02]  /*9cd0*/  R2UR UR5, R61 ;  /* 0x000000003d0572ca */ /* 0x000fe400000e0000 */
[----:B------:R-:W-:Y:S01]  /*9ce0*/  R2UR UR6, R62 ;  /* 0x000000003e0672ca */ /* 0x000fe200000e0000 */
[----:B------:R-:W-:Y:S01]  /*9cf0*/  IMAD.IADD R62, R11, 0x1, R60 ;  /* 0x000000010b3e7824 */ /* 0x000fe200078e023c */
        /* <DEDUP_REMOVED lines=22> */
[----:B------:R-:W-:Y:S02]  /*9e60*/  R2UR UR4, R58 ;  /* 0x000000003a0472ca */ /* 0x000fe400000e0000 */
[----:B------:R-:W-:Y:S01]  /*9e70*/  R2UR UR5, R59 ;  /* 0x000000003b0572ca */ /* 0x000fe200000e0000 */
[----:B------:R-:W-:Y:S01]  /*9e80*/  IMAD.MOV.U32 R59, RZ, RZ, 0x40000040 ;  /* 0x40000040ff3b7424 */ /* 0x000fe200078e00ff */
[----:B------:R-:W-:Y:S02]  /*9e90*/  R2UR UR6, R14 ;  /* 0x000000000e0672ca */ /* 0x000fe400000e0000 */
[----:B------:R-:W-:Y:S01]  /*9ea0*/  R2UR UR7, R15 ;  /* 0x000000000f0772ca */ /* 0x000fe200000e0000 */
[----:B------:R-:W-:Y:S01]  /*9eb0*/  IMAD.MOV.U32 R15, RZ, RZ, 0x40000040 ;  /* 0x40000040ff0f7424 */ /* 0x000fe200078e00ff */
[----:B------:R-:W-:-:S05]  /*9ec0*/  IADD3 R58, R3, 0xe00, RZ ;  /* 0x00000e00033a7810 */ /* 0x000fca0007ffe0ff */
[----:B------:R-:W-:Y:S02]  /*9ed0*/  IMAD.IADD R14, R11, 0x1, R58 ;  /* 0x000000010b0e7824 */ /* 0x000fe400078e023a */
[----:B------:R-:W-:-:S05]  /*9ee0*/  IMAD.MOV.U32 R11, RZ, RZ, 0x40 ;  /* 0x00000040ff0b7424 */ /* 0x000fca00078e00ff */
[----:B------:R-:W-:-:S04]  /*9ef0*/  SEL R11, R11, 0x3e, P1 ;  /* 0x0000003e0b0b7807 */ /* 0x000fc80000800000 */
[----:B------:R-:W-:Y:S01]  /*9f00*/  LOP3.LUT R11, R11, 0x6, RZ, 0xc0, !PT ;  /* 0x000000060b0b7812 */ /* 0x000fe200078ec0ff */
[----:B------:R-:W-:Y:S02]  /*9f10*/  WARPGROUP.DEPBAR.LE gsb0, 0x0 ;  /* 0x00008000000079c5 */ /* 0x000fe40000010000 */
[----:B------:R-:W-:-:S06]  /*9f20*/  WARPGROUP.ARRIVE ;  /* 0x00000000000079c5 */ /* 0x000fcc0000000000 */
[----:B------:R-:W-:Y:S01]  /*9f30*/  HGMMA.64x64x16.F32 R24, gdesc[UR4], R24, gsb0 ;  /* 0x00e00000041879f0 */ /* 0x000fe20008000818 */
[----:B------:R-:W-:Y:S02]  /*9f40*/  R2UR UR6, R62 ;  /* 0x000000003e0672ca */ /* 0x000fe400000e0000 */
[----:B------:R-:W-:Y:S01]  /*9f50*/  R2UR UR7, R63 ;  /* 0x000000003f0772ca */ /* 0x000fe200000e0000 */
[----:B------:R-:W-:Y:S01]  /*9f60*/  IMAD.MOV.U32 R63, RZ, RZ, 0x40000040 ;  /* 0x40000040ff3f7424 */ /* 0x000fe200078e00ff */
[----:B------:R-:W-:Y:S01]  /*9f70*/  R2UR UR4, R14 ;  /* 0x000000000e0472ca */ /* 0x000fe200000e0000 */
[----:B------:R-:W-:Y:S01]  /*9f80*/  IMAD.IADD R14, R13, 0x1, R60 ;  /* 0x000000010d0e7824 */ /* 0x000fe200078e023c */
[----:B------:R-:W-:Y:S01]  /*9f90*/  R2UR UR5, R15 ;  /* 0x000000000f0572ca */ /* 0x000fe200000e0000 */
[----:B------:R-:W-:Y:S01]  /*9fa0*/  IMAD.MOV.U32 R15, RZ, RZ, 0x40000040 ;  /* 0x40000040ff0f7424 */ /* 0x000fe200078e00ff */
[----:B------:R-:W-:Y:S01]  /*9fb0*/  IADD3 R62, R13, R58, RZ ;  /* 0x0000003a0d3e7210 */ /* 0x000fe20007ffe0ff */
[----:B------:R-:W-:-:S05]  /*9fc0*/  IMAD.MOV.U32 R13, RZ, RZ, 0x1000 ;  /* 0x00001000ff0d7424 */ /* 0x000fca00078e00ff */
[----:B------:R-:W-:Y:S01]  /*9fd0*/  SEL R13, R13, 0xf80, P1 ;  /* 0x00000f800d0d7807 */ /* 0x000fe20000800000 */
[----:B------:R-:W-:Y:S02]  /*9fe0*/  WARPGROUP.DEPBAR.LE gsb0, 0x0 ;  /* 0x00008000000079c5 */ /* 0x000fe40000010000 */
[----:B------:R-:W-:-:S06]  /*9ff0*/  WARPGROUP.ARRIVE ;  /* 0x00000000000079c5 */ /* 0x000fcc0000000000 */
[----:B------:R-:W-:Y:S01]  /*a000*/  HGMMA.64x64x16.F32 R24, gdesc[UR4], R24, gsb0 ;  /* 0x00e00000041879f0 */ /* 0x000fe20008000818 */
[----:B------:R-:W-:Y:S02]  /*a010*/  R2UR UR4, R62 ;  /* 0x000000003e0472ca */ /* 0x000fe400000e0000 */
[----:B------:R-:W-:Y:S02]  /*a020*/  R2UR UR5, R63 ;  /* 0x000000003f0572ca */ /* 0x000fe400000e0000 */
[----:B------:R-:W-:Y:S01]  /*a030*/  R2UR UR6, R14 ;  /* 0x000000000e0672ca */ /* 0x000fe200000e0000 */
[----:B------:R-:W-:Y:S01]  /*a040*/  IMAD.IADD R14, R21, 0x1, R58 ;  /* 0x00000001150e7824 */ /* 0x000fe200078e023a */
[----:B------:R-:W-:Y:S01]  /*a050*/  R2UR UR7, R15 ;  /* 0x000000000f0772ca */ /* 0x000fe200000e0000 */
[----:B------:R-:W-:Y:S01]  /*a060*/  IMAD.MOV.U32 R15, RZ, RZ, 0x40000040 ;  /* 0x40000040ff0f7424 */ /* 0x000fe200078e00ff */
[----:B------:R-:W-:Y:S01]  /*a070*/  IADD3 R58, R21, R60, RZ ;  /* 0x0000003c153a7210 */ /* 0x000fe20007ffe0ff */
[----:B------:R-:W-:-:S02]  /*a080*/  WARPGROUP.DEPBAR.LE gsb0, 0x0 ;  /* 0x00008000000079c5 */ /* 0x000fc40000010000 */
[----:B------:R-:W-:-:S08]  /*a090*/  WARPGROUP.ARRIVE ;  /* 0x00000000000079c5 */ /* 0x000fd00000000000 */
[----:B------:R-:W-:Y:S01]  /*a0a0*/  HGMMA.64x64x16.F32 R24, gdesc[UR4], R24, gsb0 ;  /* 0x00e00000041879f0 */ /* 0x000fe20008000818 */
[----:B------:R-:W-:Y:S02]  /*a0b0*/  R2UR UR4, R14 ;  /* 0x000000000e0472ca */ /* 0x000fe400000e0000 */
[----:B------:R-:W-:Y:S02]  /*a0c0*/  R2UR UR5, R15 ;  /* 0x000000000f0572ca */ /* 0x000fe400000e0000 */
[----:B------:R-:W-:Y:S02]  /*a0d0*/  R2UR UR6, R58 ;  /* 0x000000003a0672ca */ /* 0x000fe400000e0000 */
[----:B------:R-:W-:Y:S02]  /*a0e0*/  R2UR UR7, R59 ;  /* 0x000000003b0772ca */ /* 0x000fe400000e0000 */
[----:B------:R-:W-:Y:S01]  /*a0f0*/  LOP3.LUT R14, R13, 0x1e00, RZ, 0xc0, !PT ;  /* 0x00001e000d0e7812 */ /* 0x000fe200078ec0ff */
[----:B------:R-:W-:Y:S01]  /*a100*/  IMAD.MOV.U32 R13, RZ, RZ, 0x40000040 ;  /* 0x40000040ff0d7424 */ /* 0x000fe200078e00ff */
[----:B------:R-:W-:-:S02]  /*a110*/  MOV R59, 0x40000040 ;  /* 0x40000040003b7802 */ /* 0x000fc40000000f00 */
[CC--:B------:R-:W-:Y:S02]  /*a120*/  IADD3 R58, R11.reuse, R14.reuse, R3 ;  /* 0x0000000e0b3a7210 */ /* 0x0c0fe40007ffe003 */
[----:B------:R-:W-:Y:S01]  /*a130*/  IADD3 R12, R11, R14, R12 ;  /* 0x0000000e0b0c7210 */ /* 0x000fe20007ffe00c */
[----:B------:R-:W-:-:S05]  /*a140*/  IMAD R11, R197, -0x40, R168 ;  /* 0xffffffc0c50b7824 */ /* 0x000fca00078e02a8 */
        /* <DEDUP_REMOVED lines=18> */
[----:B------:R-:W-:Y:S02]  /*a270*/  ULDC UR5, c[0x0][0xa80] ;  /* 0x0002a00000057ab9 */ /* 0x000fe40000000800 */
[----:B------:R-:W-:Y:S01]  /*a280*/  IMAD.U32 R170, RZ, RZ, UR5 ;  /* 0x00000005ffaa7e24 */ /* 0x000fe2000f8e00ff */
        /* <DEDUP_REMOVED lines=32> */
[----:B-1----:R-:W-:Y:S01]  /*a490*/  FSEL R25, R25, -INF , P2 ;  /* 0xff80000019197808 */ /* 0x002fe20001000000 */
[----:B------:R-:W-:Y:S01]  /*a4a0*/  FMUL.FTZ R46, R46, UR4 ;  /* 0x000000042e2e7c20 */ /* 0x000fe20008410000 */
[----:B------:R-:W-:Y:S01]  /*a4b0*/  FMUL.FTZ R47, R47, UR4 ;  /* 0x000000042f2f7c20 */ /* 0x000fe20008410000 */
[----:B------:R-:W-:Y:S01]  /*a4c0*/  FMUL.FTZ R50, R50, UR4 ;  /* 0x0000000432327c20 */ /* 0x000fe20008410000 */
[----:B------:R-:W-:Y:S01]  /*a4d0*/  FMNMX.FTZ R12, R15, R25, !PT ;  /* 0x000000190f0c7209 */ /* 0x000fe20007810000 */
[----:B------:R-:W-:Y:S01]  /*a4e0*/  FMUL.FTZ R51, R51, UR4 ;  /* 0x0000000433337c20 */ /* 0x000fe20008410000 */
[----:B------:R-:W-:Y:S01]  /*a4f0*/  FMUL.FTZ R54, R54, UR4 ;  /* 0x0000000436367c20 */ /* 0x000fe20008410000 */
[----:B------:R-:W1:Y:S01]  /*a500*/  MUFU.TANH R32, R32 ;  /* 0x0000002000207308 */ /* 0x000e620000002400 */
[----:B--2---:R-:W-:Y:S01]  /*a510*/  FSEL R57, R28, -INF , P3 ;  /* 0xff8000001c397808 */ /* 0x004fe20001800000 */
[----:B------:R-:W-:-:S03]  /*a520*/  FMUL.FTZ R55, R55, UR4 ;  /* 0x0000000437377c20 */ /* 0x000fc60008410000 */
[----:B------:R-:W-:-:S03]  /*a530*/  FMNMX.FTZ R12, R57, R12, !PT ;  /* 0x0000000c390c7209 */ /* 0x000fc60007810000 */
[----:B------:R-:W2:Y:S01]  /*a540*/  MUFU.TANH R26, R26 ;  /* 0x0000001a001a7308 */ /* 0x000ea20000002400 */
[----:B0-----:R-:W-:-:S04]  /*a550*/  FSEL R29, R29, -INF , P4 ;  /* 0xff8000001d1d7808 */ /* 0x001fc80002000000 */
[----:B------:R-:W-:-:S03]  /*a560*/  FMNMX.FTZ R12, R29, R12, !PT ;  /* 0x0000000c1d0c7209 */ /* 0x000fc60007810000 */
[----:B------:R-:W0:Y:S01]  /*a570*/  MUFU.TANH R33, R33 ;  /* 0x0000002100217308 */ /* 0x000e220000002400 */
[----:B-1----:R-:W-:-:S04]  /*a580*/  FSEL R59, R32, -INF , P5 ;  /* 0xff800000203b7808 */ /* 0x002fc80002800000 */
[----:B------:R-:W-:-:S03]  /*a590*/  FMNMX.FTZ R12, R59, R12, !PT ;  /* 0x0000000c3b0c7209 */ /* 0x000fc60007810000 */
[----:B------:R-:W1:Y:S01]  /*a5a0*/  MUFU.TANH R27, R27 ;  /* 0x0000001b001b7308 */ /* 0x000e620000002400 */
[----:B--2---:R-:W-:Y:S02]  /*a5b0*/  FSEL R13, R26, -INF , P1 ;  /* 0xff8000001a0d7808 */ /* 0x004fe40000800000 */
[----:B------:R-:W-:-:S05]  /*a5c0*/  ISETP.GT.AND P1, PT, R11, 0x18, PT ;  /* 0x000000180b00780c */ /* 0x000fca0003f24270 */
[----:B------:R-:W2:Y:S01]  /*a5d0*/  MUFU.TANH R36, R36 ;  /* 0x0000002400247308 */ /* 0x000ea20000002400 */
[----:B0-----:R-:W-:-:S04]  /*a5e0*/  FSEL R61, R33, -INF , P6 ;  /* 0xff800000213d7808 */ /* 0x001fc80003000000 */
[----:B------:R-:W-:-:S03]  /*a5f0*/  FMNMX.FTZ R12, R61, R12, !PT ;  /* 0x0000000c3d0c7209 */ /* 0x000fc60007810000 */
[----:B------:R-:W0:Y:S01]  /*a600*/  MUFU.TANH R30, R30 ;  /* 0x0000001e001e7308 */ /* 0x000e220000002400 */
[----:B-1----:R-:W-:Y:S02]  /*a610*/  FSEL R27, R27, -INF , P2 ;  /* 0xff8000001b1b7808 */ /* 0x002fe40001000000 */
[----:B------:R-:W-:-:S05]  /*a620*/  ISETP.GT.AND P2, PT, R11, 0x19, PT ;  /* 0x000000190b00780c */ /* 0x000fca0003f44270 */
[----:B------:R-:W1:Y:S01]  /*a630*/  MUFU.TANH R37, R37 ;  /* 0x0000002500257308 */ /* 0x000e620000002400 */
[----:B--2---:R-:W-:-:S04]  /*a640*/  FSEL R63, R36, -INF , P1 ;  /* 0xff800000243f7808 */ /* 0x004fc80000800000 */
[----:B------:R-:W-:-:S03]  /*a650*/  FMNMX.FTZ R12, R63, R12, !PT ;  /* 0x0000000c3f0c7209 */ /* 0x000fc60007810000 */
[----:B------:R-:W2:Y:S01]  /*a660*/  MUFU.TANH R31, R31 ;  /* 0x0000001f001f7308 */ /* 0x000ea20000002400 */
[----:B0-----:R-:W-:Y:S02]  /*a670*/  FSEL R21, R30, -INF , P3 ;  /* 0xff8000001e157808 */ /* 0x001fe40001800000 */
[----:B------:R-:W-:-:S05]  /*a680*/  ISETP.GT.AND P3, PT, R11, 0x20, PT ;  /* 0x000000200b00780c */ /* 0x000fca0003f64270 */
        /* <DEDUP_REMOVED lines=42> */
[----:B------:R-:W-:Y:S01]  /*a930*/  MUFU.TANH R46, R46 ;  /* 0x0000002e002e7308 */ /* 0x000fe20000002400 */
[----:B0-----:R-:W-:-:S04]  /*a940*/  FSEL R77, R52, -INF , P3 ;  /* 0xff800000344d7808 */ /* 0x001fc80001800000 */
[----:B------:R-:W-:-:S03]  /*a950*/  FMNMX.FTZ R12, R77, R12, !PT ;  /* 0x0000000c4d0c7209 */ /* 0x000fc60007810000 */
[----:B------:R-:W0:Y:S01]  /*a960*/  MUFU.TANH R47, R47 ;  /* 0x0000002f002f7308 */ /* 0x000e220000002400 */
[----:B-1----:R-:W-:-:S04]  /*a970*/  FSEL R53, R53, -INF , P4 ;  /* 0xff80000035357808 */ /* 0x002fc80002000000 */
[----:B------:R-:W-:-:S03]  /*a980*/  FMNMX.FTZ R11, R53, R12, !PT ;  /* 0x0000000c350b7209 */ /* 0x000fc60007810000 */
[----:B------:R-:W1:Y:S02]  /*a990*/  MUFU.TANH R50, R50 ;  /* 0x0000003200327308 */ /* 0x000e640000002400 */
[----:B------:R-:W2:Y:S06]  /*a9a0*/  SHFL.BFLY PT, R12, R11, 0x2, 0x1f ;  /* 0x0c401f000b0c7f89 */ /* 0x000eac00000e0000 */
[----:B------:R-:W3:Y:S01]  /*a9b0*/  MUFU.TANH R51, R51 ;  /* 0x0000003300337308 */ /* 0x000ee20000002400 */
[----:B0-----:R-:W-:-:S07]  /*a9c0*/  FSEL R47, R47, -INF , P6 ;  /* 0xff8000002f2f7808 */ /* 0x001fce0003000000 */
[----:B------:R-:W-:Y:S01]  /*a9d0*/  MUFU.TANH R54, R54 ;  /* 0x0000003600367308 */ /* 0x000fe20000002400 */
[----:B-1----:R-:W-:-:S07]  /*a9e0*/  FSEL R49, R50, -INF , P1 ;  /* 0xff80000032317808 */ /* 0x002fce0000800000 */
[----:B------:R-:W0:Y:S01]  /*a9f0*/  MUFU.TANH R55, R55 ;  /* 0x0000003700377308 */ /* 0x000e220000002400 */
[----:B---3--:R-:W-:Y:S02]  /*aa00*/  FSEL R51, R51, -INF , P2 ;  /* 0xff80000033337808 */ /* 0x008fe40001000000 */
[----:B--2---:R-:W-:Y:S02]  /*aa10*/  FMNMX.FTZ R169, R11, R12, !PT ;  /* 0x0000000c0ba97209 */ /* 0x004fe40007810000 */
[----:B------:R-:W-:Y:S02]  /*aa20*/  FMNMX.FTZ R12, R13, R27, !PT ;  /* 0x0000001b0d0c7209 */ /* 0x000fe40007810000 */
[----:B------:R-:W-:Y:S01]  /*aa30*/  FSEL R11, R46, -INF , P5 ;  /* 0xff8000002e0b7808 */ /* 0x000fe20002800000 */
[----:B------:R-:W1:Y:S01]  /*aa40*/  SHFL.BFLY PT, R14, R169, 0x1, 0x1f ;  /* 0x0c201f00a90e7f89 */ /* 0x000e6200000e0000 */
[----:B------:R-:W-:Y:S02]  /*aa50*/  FMNMX.FTZ R12, R21, R12, !PT ;  /* 0x0000000c150c7209 */ /* 0x000fe40007810000 */
[----:B------:R-:W-:-:S02]  /*aa60*/  ISETP.GE.AND P2, PT, R168, 0x41, PT ;  /* 0x00000041a800780c */ /* 0x000fc40003f46270 */
[----:B------:R-:W-:-:S04]  /*aa70*/  FMNMX.FTZ R12, R31, R12, !PT ;  /* 0x0000000c1f0c7209 */ /* 0x000fc80007810000 */
[----:B------:R-:W-:Y:S02]  /*aa80*/  FMNMX.FTZ R12, R33, R12, !PT ;  /* 0x0000000c210c7209 */ /* 0x000fe40007810000 */
[----:B0-----:R-:W-:Y:S02]  /*aa90*/  FSEL R55, R55, -INF , P4 ;  /* 0xff80000037377808 */ /* 0x001fe40002000000 */
[----:B------:R-:W-:-:S04]  /*aaa0*/  FMNMX.FTZ R12, R35, R12, !PT ;  /* 0x0000000c230c7209 */ /* 0x000fc80007810000 */
[----:B------:R-:W-:-:S04]  /*aab0*/  FMNMX.FTZ R12, R37, R12, !PT ;  /* 0x0000000c250c7209 */ /* 0x000fc80007810000 */
[----:B------:R-:W-:Y:S02]  /*aac0*/  FMNMX.FTZ R12, R39, R12, !PT ;  /* 0x0000000c270c7209 */ /* 0x000fe40007810000 */
[----:B-1----:R-:W-:Y:S02]  /*aad0*/  FMNMX.FTZ R169, R169, R14, !PT ;  /* 0x0000000ea9a97209 */ /* 0x002fe40007810000 */
[----:B------:R-:W-:Y:S02]  /*aae0*/  FMNMX.FTZ R12, R41, R12, !PT ;  /* 0x0000000c290c7209 */ /* 0x000fe40007810000 */
[C---:B------:R-:W-:Y:S01]  /*aaf0*/  FSETP.NEU.FTZ.AND P5, PT, R169.reuse, -INF , PT ;  /* 0xff800000a900780b */ /* 0x040fe20003fbd000 */
[----:B------:R-:W-:Y:S01]  /*ab00*/  FMUL.FTZ R14, R169, R170 ;  /* 0x000000aaa90e7220 */ /* 0x000fe20000410000 */
[----:B------:R-:W-:-:S04]  /*ab10*/  FMNMX.FTZ R12, R43, R12, !PT ;  /* 0x0000000c2b0c7209 */ /* 0x000fc80007810000 */
[----:B------:R-:W-:Y:S02]  /*ab20*/  FMNMX.FTZ R12, R11, R12, !PT ;  /* 0x0000000c0b0c7209 */ /* 0x000fe40007810000 */
[----:B------:R-:W-:Y:S02]  /*ab30*/  FSEL R14, R14, RZ, P5 ;  /* 0x000000ff0e0e7208 */ /* 0x000fe40002800000 */
[----:B------:R-:W-:-:S03]  /*ab40*/  FMNMX.FTZ R12, R47, R12, !PT ;  /* 0x0000000c2f0c7209 */ /* 0x000fc60007810000 */
[--C-:B------:R-:W-:Y:S01]  /*ab50*/  FFMA.FTZ R172, R15, R170, -R14.reuse ;  /* 0x000000aa0fac7223 */ /* 0x100fe2000001080e */
[----:B------:R-:W-:Y:S01]  /*ab60*/  FMNMX.FTZ R12, R49, R12, !PT ;  /* 0x0000000c310c7209 */ /* 0x000fe20007810000 */
[-CC-:B------:R-:W-:Y:S01]  /*ab70*/  FFMA.FTZ R173, R25, R170.reuse, -R14.reuse ;  /* 0x000000aa19ad7223 */ /* 0x180fe2000001080e */
[----:B------:R-:W-:Y:S01]  /*ab80*/  FSEL R15, R54, -INF , P3 ;  /* 0xff800000360f7808 */ /* 0x000fe20001800000 */
[--C-:B------:R-:W-:Y:S01]  /*ab90*/  FFMA.FTZ R174, R57, R170, -R14.reuse ;  /* 0x000000aa39ae7223 */ /* 0x100fe2000001080e */
[----:B------:R-:W-:Y:S01]  /*aba0*/  FMNMX.FTZ R12, R51, R12, !PT ;  /* 0x0000000c330c7209 */ /* 0x000fe20007810000 */
[-CC-:B------:R-:W-:Y:S01]  /*abb0*/  FFMA.FTZ R175, R29, R170.reuse, -R14.reuse ;  /* 0x000000aa1daf7223 */ /* 0x180fe2000001080e */
[-CC-:B------:R-:W-:Y:S01]  /*abc0*/  FFMA.FTZ R176, R59, R170.reuse, -R14.reuse ;  /* 0x000000aa3bb07223 */ /* 0x180fe2000001080e */
        /* <DEDUP_REMOVED lines=8> */
[-CC-:B------:R-:W-:Y:S01]  /*ac50*/  FFMA.FTZ R183, R45, R170.reuse, -R14.reuse ;  /* 0x000000aa2db77223 */ /* 0x180fe2000001080e */
[-CC-:B------:R-:W-:Y:S01]  /*ac60*/  FFMA.FTZ R198, R73, R170.reuse, -R14.reuse ;  /* 0x000000aa49c67223 */ /* 0x180fe2000001080e */
[----:B------:R-:W0:Y:S01]  /*ac70*/  SHFL.BFLY PT, R25, R12, 0x2, 0x1f ;  /* 0x0c401f000c197f89 */ /* 0x000e2200000e0000 */
[-CC-:B------:R-:W-:Y:S01]  /*ac80*/  FFMA.FTZ R199, R75, R170.reuse, -R14.reuse ;  /* 0x000000aa4bc77223 */ /* 0x180fe2000001080e */
[-CC-:B------:R-:W-:Y:S01]  /*ac90*/  FFMA.FTZ R200, R77, R170.reuse, -R14.reuse ;  /* 0x000000aa4dc87223 */ /* 0x180fe2000001080e */
[----:B------:R-:W-:Y:S01]  /*aca0*/  FFMA.FTZ R202, R53, R170, -R14 ;  /* 0x000000aa35ca7223 */ /* 0x000fe2000001080e */
[----:B------:R-:W-:Y:S08]  /*acb0*/  MUFU.EX2 R172, R172 ;  /* 0x000000ac00ac7308 */ /* 0x000ff00000000800 */
[----:B------:R-:W1:Y:S08]  /*acc0*/  MUFU.EX2 R173, R173 ;  /* 0x000000ad00ad7308 */ /* 0x000e700000000800 */
[----:B------:R-:W-:Y:S01]  /*acd0*/  MUFU.EX2 R174, R174 ;  /* 0x000000ae00ae7308 */ /* 0x000fe20000000800 */
[----:B0-----:R-:W-:-:S07]  /*ace0*/  FMNMX.FTZ R25, R12, R25, !PT ;  /* 0x000000190c197209 */ /* 0x001fce0007810000 */
[----:B------:R-:W0:Y:S01]  /*acf0*/  MUFU.EX2 R175, R175 ;  /* 0x000000af00af7308 */ /* 0x000e220000000800 */
[----:B------:R-:W2:Y:S01]  /*ad00*/  SHFL.BFLY PT, R12, R25, 0x1, 0x1f ;  /* 0x0c201f00190c7f89 */ /* 0x000ea200000e0000 */
[----:B-1----:R-:W-:Y:S01]  /*ad10*/  F2FP.F16.F32.PACK_AB R152, R173, R172 ;  /* 0x000000acad98723e */ /* 0x002fe200000000ff */
[----:B------:R-:W-:-:S05]  /*ad20*/  FADD.FTZ R173, R172, R173 ;  /* 0x000000adacad7221 */ /* 0x000fca0000010000 */
[----:B------:R-:W-:Y:S08]  /*ad30*/  MUFU.EX2 R176, R176 ;  /* 0x000000b000b07308 */ /* 0x000ff00000000800 */
[----:B------:R-:W1:Y:S01]  /*ad40*/  MUFU.EX2 R177, R177 ;  /* 0x000000b100b17308 */ /* 0x000e620000000800 */
[----:B0-----:R-:W-:Y:S01]  /*ad50*/  F2FP.F16.F32.PACK_AB R154, R175, R174 ;  /* 0x000000aeaf9a723e */ /* 0x001fe200000000ff */
[----:B------:R-:W-:-:S04]  /*ad60*/  FADD.FTZ R174, R174, R173 ;  /* 0x000000adaeae7221 */ /* 0x000fc80000010000 */
[----:B------:R-:W-:Y:S02]  /*ad70*/  FADD.FTZ R175, R175, R174 ;  /* 0x000000aeafaf7221 */ /* 0x000fe40000010000 */
[----:B------:R-:W-:Y:S01]  /*ad80*/  MUFU.EX2 R178, R178 ;  /* 0x000000b200b27308 */ /* 0x000fe20000000800 */
[----:B--2---:R-:W-:-:S04]  /*ad90*/  FMNMX.FTZ R171, R25, R12, !PT ;  /* 0x0000000c19ab7209 */ /* 0x004fc80007810000 */
[C---:B------:R-:W-:Y:S01]  /*ada0*/  FSETP.NEU.FTZ.AND P1, PT, R171.reuse, -INF , PT ;  /* 0xff800000ab00780b */ /* 0x040fe20003f3d000 */
[----:B------:R-:W-:Y:S02]  /*adb0*/  FMUL.FTZ R12, R171, R170 ;  /* 0x000000aaab0c7220 */ /* 0x000fe40000410000 */
[----:B------:R-:W0:Y:S01]  /*adc0*/  MUFU.EX2 R179, R179 ;  /* 0x000000b300b37308 */ /* 0x000e220000000800 */
[C---:B-1----:R-:W-:Y:S01]  /*add0*/  F2FP.F16.F32.PACK_AB R156, R177.reuse, R176 ;  /* 0x000000b0b19c723e */ /* 0x042fe200000000ff */
[----:B------:R-:W-:Y:S01]  /*ade0*/  FADD.FTZ R176, R176, R175 ;  /* 0x000000afb0b07221 */ /* 0x000fe20000010000 */
[----:B------:R-:W-:Y:S02]  /*adf0*/  FSEL R14, R12, RZ, P1 ;  /* 0x000000ff0c0e7208 */ /* 0x000fe40000800000 */
[----:B------:R-:W-:Y:S01]  /*ae00*/  ISETP.NE.AND P1, PT, R64, RZ, PT ;  /* 0x000000ff4000720c */ /* 0x000fe20003f25270 */
[----:B------:R-:W-:Y:S02]  /*ae10*/  FADD.FTZ R177, R177, R176 ;  /* 0x000000b0b1b17221 */ /* 0x000fe40000010000 */
[-CC-:B------:R-:W-:Y:S01]  /*ae20*/  FFMA.FTZ R203, R13, R170.reuse, -R14.reuse ;  /* 0x000000aa0dcb7223 */ /* 0x180fe2000001080e */
        /* <DEDUP_REMOVED lines=8> */
[----:B------:R-:W-:Y:S01]  /*aeb0*/  FFMA.FTZ R225, R43, R170, -R14 ;  /* 0x000000aa2be17223 */ /* 0x000fe2000001080e */
[----:B------:R-:W-:-:S02]  /*aec0*/  @!P1 VIADD R13, R20, 0x38840 ;  /* 0x00038840140d9836 */ /* 0x000fc40000000000 */
[-CC-:B------:R-:W-:Y:S01]  /*aed0*/  FFMA.FTZ R226, R11, R170.reuse, -R14.reuse ;  /* 0x000000aa0be27223 */ /* 0x180fe2000001080e */
[-CC-:B------:R-:W-:Y:S01]  /*aee0*/  FFMA.FTZ R227, R47, R170.reuse, -R14.reuse ;  /* 0x000000aa2fe37223 */ /* 0x180fe2000001080e */
[-CC-:B------:R-:W-:Y:S01]  /*aef0*/  FFMA.FTZ R228, R49, R170.reuse, -R14.reuse ;  /* 0x000000aa31e47223 */ /* 0x180fe2000001080e */
[-CC-:B------:R-:W-:Y:S01]  /*af00*/  FFMA.FTZ R229, R51, R170.reuse, -R14.reuse ;  /* 0x000000aa33e57223 */ /* 0x180fe2000001080e */
[----:B------:R-:W-:Y:S01]  /*af10*/  @!P1 PRMT R13, RZ, 0x654, R13 ;  /* 0x00000654ff0d9816 */ /* 0x000fe2000000000d */
[-CC-:B------:R-:W-:Y:S01]  /*af20*/  FFMA.FTZ R230, R15, R170.reuse, -R14.reuse ;  /* 0x000000aa0fe67223 */ /* 0x180fe2000001080e */
[----:B------:R-:W-:Y:S01]  /*af30*/  FFMA.FTZ R21, R55, R170, -R14 ;  /* 0x000000aa37157223 */ /* 0x000fe2000001080e */
[----:B------:R-:W-:Y:S01]  /*af40*/  MUFU.EX2 R203, R203 ;  /* 0x000000cb00cb7308 */ /* 0x000fe20000000800 */
[----:B------:R1:W-:Y:S01]  /*af50*/  @!P1 SYNCS.ARRIVE.TRANS64.RED.A1T0 RZ, [R13+URZ], RZ ;  /* 0x000000ff0dff99a7 */ /* 0x0003e2000810043f */
[----:B------:R-:W-:Y:S01]  /*af60*/  LOP3.LUT R11, R56, 0x2000000, RZ, 0xfc, !PT ;  /* 0x02000000380b7812 */ /* 0x000fe200078efcff */
[----:B------:R-:W-:Y:S01]  /*af70*/  IMAD.MOV.U32 R15, RZ, RZ, 0x40000040 ;  /* 0x40000040ff0f7424 */ /* 0x000fe200078e00ff */
[----:B0-----:R-:W-:Y:S01]  /*af80*/  F2FP.F16.F32.PACK_AB R158, R179, R178 ;  /* 0x000000b2b39e723e */ /* 0x001fe200000000ff */
[----:B------:R-:W-:Y:S01]  /*af90*/  FADD.FTZ R178, R178, R177 ;  /* 0x000000b1b2b27221 */ /* 0x000fe20000010000 */
[----:B------:R-:W-:-:S02]  /*afa0*/  @!P1 VIADD R20, R20, 0x38860 ;  /* 0x0003886014149836 */ /* 0x000fc40000000000 */
[----:B------:R-:W0:Y:S01]  /*afb0*/  MUFU.EX2 R204, R204 ;  /* 0x000000cc00cc7308 */ /* 0x000e220000000800 */
[----:B------:R-:W-:Y:S01]  /*afc0*/  IMAD R12, R18, 0x1000, R11 ;  /* 0x00001000120c7824 */ /* 0x000fe200078e020b */
[----:B-1----:R-:W-:Y:S01]  /*afd0*/  MOV R13, 0x40000040 ;  /* 0x40000040000d7802 */ /* 0x002fe20000000f00 */
[----:B------:R-:W-:Y:S01]  /*afe0*/  FADD.FTZ R179, R179, R178 ;  /* 0x000000b2b3b37221 */ /* 0x000fe20000010000 */
[----:B------:R-:W-:Y:S01]  /*aff0*/  @!P1 PRMT R20, RZ, 0x654, R20 ;  /* 0x00000654ff149816 */ /* 0x000fe20000000014 */
[C---:B------:R-:W-:Y:S01]  /*b000*/  VIADD R14, R12.reuse, 0x80 ;  /* 0x000000800c0e7836 */ /* 0x040fe20000000000 */
[----:B------:R-:W-:Y:S02]  /*b010*/  R2UR UR6, R12 ;  /* 0x000000000c0672ca */ /* 0x000fe400000e0000 */
[----:B------:R-:W-:Y:S01]  /*b020*/  MUFU.EX2 R205, R205 ;  /* 0x000000cd00cd7308 */ /* 0x000fe20000000800 */
[----:B------:R-:W-:Y:S01]  /*b030*/  R2UR UR7, R13 ;  /* 0x000000000d0772ca */ /* 0x000fe200000e0000 */
[----:B------:R-:W-:-:S06]  /*b040*/  IMAD.MOV.U32 R13, RZ, RZ, 0x40000040 ;  /* 0x40000040ff0d7424 */ /* 0x000fcc00078e00ff */
[----:B------:R-:W1:Y:S01]  /*b050*/  MUFU.EX2 R206, R206 ;  /* 0x000000ce00ce7308 */ /* 0x000e620000000800 */
[----:B0-----:R-:W-:Y:S01]  /*b060*/  F2FP.F16.F32.PACK_AB R153, R204, R203 ;  /* 0x000000cbcc99723e */ /* 0x001fe200000000ff */
[----:B------:R-:W-:-:S06]  /*b070*/  FADD.FTZ R204, R203, R204 ;  /* 0x000000cccbcc7221 */ /* 0x000fcc0000010000 */
[----:B------:R-:W0:Y:S08]  /*b080*/  MUFU.EX2 R207, R207 ;  /* 0x000000cf00cf7308 */ /* 0x000e300000000800 */
[----:B------:R-:W2:Y:S01]  /*b090*/  MUFU.EX2 R221, R221 ;  /* 0x000000dd00dd7308 */ /* 0x000ea20000000800 */
[----:B-1----:R-:W-:Y:S01]  /*b0a0*/  F2FP.F16.F32.PACK_AB R155, R206, R205 ;  /* 0x000000cdce9b723e */ /* 0x002fe200000000ff */
[----:B------:R-:W-:Y:S01]  /*b0b0*/  BAR.SYNC.DEFER_BLOCKING 0xf, 0x100 ;  /* 0x03c4000000007b1d */ /* 0x000fe20000010000 */
[----:B------:R-:W-:-:S04]  /*b0c0*/  FADD.FTZ R205, R205, R204 ;  /* 0x000000cccdcd7221 */ /* 0x000fc80000010000 */
[----:B------:R-:W-:Y:S01]  /*b0d0*/  FADD.FTZ R206, R206, R205 ;  /* 0x000000cdcece7221 */ /* 0x000fe20000010000 */
[----:B------:R-:W-:Y:S03]  /*b0e0*/  MUFU.EX2 R222, R222 ;  /* 0x000000de00de7308 */ /* 0x000fe60000000800 */
[----:B0-----:R-:W-:-:S05]  /*b0f0*/  FADD.FTZ R206, R207, R206 ;  /* 0x000000cecfce7221 */ /* 0x001fca0000010000 */
[----:B------:R-:W0:Y:S01]  /*b100*/  MUFU.EX2 R223, R223 ;  /* 0x000000df00df7308 */ /* 0x000e220000000800 */
[C---:B--2---:R-:W-:Y:S01]  /*b110*/  F2FP.F16.F32.PACK_AB R157, R221.reuse, R207 ;  /* 0x000000cfdd9d723e */ /* 0x044fe200000000ff */
[----:B------:R-:W-:-:S06]  /*b120*/  FADD.FTZ R221, R221, R206 ;  /* 0x000000cedddd7221 */ /* 0x000fcc0000010000 */
[----:B------:R-:W-:Y:S01]  /*b130*/  MUFU.EX2 R180, R180 ;  /* 0x000000b400b47308 */ /* 0x000fe20000000800 */
[----:B------:R1:W-:Y:S07]  /*b140*/  STSM.16.M88.4 [R194+0x36400], R152 ;  /* 0x03640098c2007844 */ /* 0x0003ee0000000200 */
[----:B------:R-:W2:Y:S01]  /*b150*/  MUFU.EX2 R181, R181 ;  /* 0x000000b500b57308 */ /* 0x000ea20000000800 */
[----:B0-----:R-:W-:Y:S01]  /*b160*/  F2FP.F16.F32.PACK_AB R159, R223, R222 ;  /* 0x000000dedf9f723e */ /* 0x001fe200000000ff */
[----:B------:R-:W-:-:S04]  /*b170*/  FADD.FTZ R222, R222, R221 ;  /* 0x000000dddede7221 */ /* 0x000fc80000010000 */
[----:B------:R1:W-:Y:S01]  /*b180*/  STSM.16.M88.4 [R195], R156 ;  /* 0x0000009cc3007844 */ /* 0x0003e20000000200 */
[----:B------:R-:W-:Y:S01]  /*b190*/  FADD.FTZ R223, R223, R222 ;  /* 0x000000dedfdf7221 */ /* 0x000fe20000010000 */
[----:B------:R-:W-:Y:S08]  /*b1a0*/  MUFU.EX2 R182, R182 ;  /* 0x000000b600b67308 */ /* 0x000ff00000000800 */
[----:B------:R-:W0:Y:S01]  /*b1b0*/  MUFU.EX2 R183, R183 ;  /* 0x000000b700b77308 */ /* 0x000e220000000800 */
[----:B--2---:R-:W-:Y:S01]  /*b1c0*/  F2FP.F16.F32.PACK_AB R160, R181, R180 ;  /* 0x000000b4b5a0723e */ /* 0x004fe200000000ff */
[----:B------:R-:W-:-:S04]  /*b1d0*/  FADD.FTZ R180, R180, R179 ;  /* 0x000000b3b4b47221 */ /* 0x000fc80000010000 */
[----:B------:R-:W-:Y:S02]  /*b1e0*/  FADD.FTZ R181, R181, R180 ;  /* 0x000000b4b5b57221 */ /* 0x000fe40000010000 */
[----:B------:R-:W-:Y:S08]  /*b1f0*/  MUFU.EX2 R224, R224 ;  /* 0x000000e000e07308 */ /* 0x000ff00000000800 */
[----:B------:R-:W2:Y:S01]  /*b200*/  MUFU.EX2 R225, R225 ;  /* 0x000000e100e17308 */ /* 0x000ea20000000800 */
[----:B0-----:R-:W-:Y:S01]  /*b210*/  F2FP.F16.F32.PACK_AB R162, R183, R182 ;  /* 0x000000b6b7a2723e */ /* 0x001fe200000000ff */
[----:B------:R-:W-:-:S04]  /*b220*/  FADD.FTZ R182, R182, R181 ;  /* 0x000000b5b6b67221 */ /* 0x000fc80000010000 */
[----:B------:R-:W-:Y:S02]  /*b230*/  FADD.FTZ R183, R183, R182 ;  /* 0x000000b6b7b77221 */ /* 0x000fe40000010000 */
        /* <DEDUP_REMOVED lines=9> */
[----:B------:R1:W-:Y:S01]  /*b2d0*/  STSM.16.M88.4 [R201], R160 ;  /* 0x000000a0c9007844 */ /* 0x0003e20000000200 */
[----:B------:R-:W-:Y:S01]  /*b2e0*/  FADD.FTZ R227, R227, R226 ;  /* 0x000000e2e3e37221 */ /* 0x000fe20000010000 */
[----:B------:R-:W0:Y:S08]  /*b2f0*/  MUFU.EX2 R200, R200 ;  /* 0x000000c800c87308 */ /* 0x000e300000000800 */
[----:B------:R-:W3:Y:S01]  /*b300*/  MUFU.EX2 R202, R202 ;  /* 0x000000ca00ca7308 */ /* 0x000ee20000000800 */
[----:B--2---:R-:W-:Y:S01]  /*b310*/  F2FP.F16.F32.PACK_AB R164, R199, R198 ;  /* 0x000000c6c7a4723e */ /* 0x004fe200000000ff */
[----:B------:R-:W-:-:S04]  /*b320*/  FADD.FTZ R198, R198, R183 ;  /* 0x000000b7c6c67221 */ /* 0x000fc80000010000 */
[----:B------:R-:W-:Y:S02]  /*b330*/  FADD.FTZ R199, R199, R198 ;  /* 0x000000c6c7c77221 */ /* 0x000fe40000010000 */
[----:B------:R-:W-:Y:S02]  /*b340*/  MUFU.EX2 R228, R228 ;  /* 0x000000e400e47308 */ /* 0x000fe40000000800 */
[----:B0-----:R-:W-:-:S06]  /*b350*/  FADD.FTZ R199, R200, R199 ;  /* 0x000000c7c8c77221 */ /* 0x001fcc0000010000 */
[----:B------:R-:W0:Y:S01]  /*b360*/  MUFU.EX2 R229, R229 ;  /* 0x000000e500e57308 */ /* 0x000e220000000800 */
[----:B---3--:R-:W-:-:S07]  /*b370*/  F2FP.F16.F32.PACK_AB R166, R202, R200 ;  /* 0x000000c8caa6723e */ /* 0x008fce00000000ff */
[----:B------:R-:W-:Y:S08]  /*b380*/  MUFU.EX2 R230, R230 ;  /* 0x000000e600e67308 */ /* 0x000ff00000000800 */
[----:B------:R-:W2:Y:S01]  /*b390*/  MUFU.EX2 R21, R21 ;  /* 0x0000001500157308 */ /* 0x000ea20000000800 */
[----:B0-----:R-:W-:Y:S01]  /*b3a0*/  F2FP.F16.F32.PACK_AB R165, R229, R228 ;  /* 0x000000e4e5a5723e */ /* 0x001fe200000000ff */
[----:B------:R-:W-:-:S04]  /*b3b0*/  FADD.FTZ R228, R228, R227 ;  /* 0x000000e3e4e47221 */ /* 0x000fc80000010000 */
[----:B------:R-:W-:Y:S01]  /*b3c0*/  FADD.FTZ R229, R229, R228 ;  /* 0x000000e4e5e57221 */ /* 0x000fe20000010000 */
[----:B--2---:R-:W-:-:S03]  /*b3d0*/  F2FP.F16.F32.PACK_AB R167, R21, R230 ;  /* 0x000000e615a7723e */ /* 0x004fc600000000ff */
[----:B------:R-:W-:Y:S02]  /*b3e0*/  FADD.FTZ R230, R230, R229 ;  /* 0x000000e5e6e67221 */ /* 0x000fe40000010000 */
[----:B------:R1:W-:Y:S01]  /*b3f0*/  STSM.16.M88.4 [R196], R164 ;  /* 0x000000a4c4007844 */ /* 0x0003e20000000200 */
[----:B------:R-:W-:Y:S01]  /*b400*/  WARPGROUP.ARRIVE ;  /* 0x00000000000079c5 */ /* 0x000fe20000000000 */
[----:B------:R-:W-:-:S05]  /*b410*/  FADD.FTZ R21, R21, R230 ;  /* 0x000000e615157221 */ /* 0x000fca0000010000 */
[----:B------:R-:W-:Y:S01]  /*b420*/  HGMMA.64x256x16.F32 R24, R152, gdesc[UR4].tnspB, RZ, !UPT, gsb0 ;  /* 0x43e0000498187df0 */ /* 0x000fe2000c0008ff */
[----:B------:R-:W-:Y:S01]  /*b430*/  R2UR UR6, R14 ;  /* 0x000000000e0672ca */ /* 0x000fe200000e0000 */
[C---:B------:R-:W-:Y:S01]  /*b440*/  VIADD R14, R12.reuse, 0x100 ;  /* 0x000001000c0e7836 */ /* 0x040fe20000000000 */
[----:B------:R-:W-:Y:S01]  /*b450*/  R2UR UR7, R15 ;  /* 0x000000000f0772ca */ /* 0x000fe200000e0000 */
[----:B------:R-:W-:Y:S01]  /*b460*/  IMAD.MOV.U32 R15, RZ, RZ, 0x40000040 ;  /* 0x40000040ff0f7424 */ /* 0x000fe200078e00ff */
[----:B------:R-:W-:Y:S01]  /*b470*/  IADD3 R12, R12, 0x180, RZ ;  /* 0x000001800c0c7810 */ /* 0x000fe20007ffe0ff */
[----:B------:R-:W-:Y:S02]  /*b480*/  WARPGROUP.DEPBAR.LE gsb0, 0x0 ;  /* 0x00008000000079c5 */ /* 0x000fe40000010000 */
[----:B------:R-:W-:-:S15]  /*b490*/  WARPGROUP.ARRIVE ;  /* 0x00000000000079c5 */ /* 0x000fde0000000000 */
[----:B------:R-:W-:-:S05]  /*b4a0*/  NOP ;  /* 0x0000000000007918 */ /* 0x000fca0000000000 */
        /* <DEDUP_REMOVED lines=22> */
[----:B------:R0:W-:Y:S02]  /*b610*/  @!P1 SYNCS.ARRIVE.TRANS64.RED.A1T0 RZ, [R20+URZ], RZ ;  /* 0x000000ff14ff99a7 */ /* 0x0001e4000810043f */
[----:B0-----:R-:W-:Y:S01]  /*b620*/  FADD.FTZ R20, R202, R199 ;  /* 0x000000c7ca147221 */ /* 0x001fe20000010000 */
[----:B-1----:R-:W-:Y:S06]  /*b630*/  @!P2 BRA `(.L_x_1051) ;  /* 0x0000003400d0a947 */ /* 0x002fec0003800000 */
[----:B------:R-:W-:Y:S01]  /*b640*/  VIADD R13, R197, 0xfffffffe ;  /* 0xfffffffec50d7836 */ /* 0x000fe20000000000 */
[----:B------:R-:W-:Y:S01]  /*b650*/  MOV R14, R169 ;  /* 0x000000a9000e7202 */ /* 0x000fe20000000f00 */
[----:B------:R-:W-:Y:S02]  /*b660*/  IMAD.MOV.U32 R197, RZ, RZ, R171 ;  /* 0x000000ffffc57224 */ /* 0x000fe400078e00ab */
[----:B------:R-:W-:-:S07]  /*b670*/  IMAD.MOV.U32 R15, RZ, RZ, R18 ;  /* 0x000000ffff0f7224 */ /* 0x000fce00078e0012 */
.L_x_1062:
[----:B------:R-:W-:Y:S01]  /*b680*/  VIADD R18, R15, 0x1 ;  /* 0x000000010f127836 */ /* 0x000fe20000000000 */
[C---:B------:R-:W-:Y:S01]  /*b690*/  ISETP.GT.AND P2, PT, R13.reuse, RZ, PT ;  /* 0x000000ff0d00720c */ /* 0x040fe20003f44270 */
[----:B------:R-:W-:-:S03]  /*b6a0*/  VIADD R13, R13, 0xffffffff ;  /* 0xffffffff0d0d7836 */ /* 0x000fc60000000000 */
[----:B------:R-:W-:-:S04]  /*b6b0*/  ISETP.NE.AND P3, PT, R18, 0x2, PT ;  /* 0x000000021200780c */ /* 0x000fc80003f65270 */
[----:B--2---:R-:W-:Y:S02]  /*b6c0*/  SEL R12, RZ, 0x1, P3 ;  /* 0x00000001ff0c7807 */ /* 0x004fe40001800000 */
[----:B------:R-:W-:Y:S02]  /*b6d0*/  SEL R18, R18, RZ, P3 ;  /* 0x000000ff12127207 */ /* 0x000fe40001800000 */
[----:B------:R-:W-:Y:S01]  /*b6e0*/  LOP3.LUT R23, R23, R12, RZ, 0x3c, !PT ;  /* 0x0000000c17177212 */ /* 0x000fe200078e3cff */
[----:B------:R-:W-:Y:S06]  /*b6f0*/  @!P0 BRA `(.L_x_1052) ;  /* 0x0000000000048947 */ /* 0x000fec0003800000 */
[----:B------:R-:W-:Y:S01]  /*b700*/  BPT.TRAP 0x1 ;  /* 0x000000040000795c */ /* 0x000fe20000300000 */
.L_x_1052:
[----:B------:R-:W-:Y:S01]  /*b710*/  IMAD R12, R18, 0x8, R2 ;  /* 0x00000008120c7824 */ /* 0x000fe200078e0202 */
[----:B------:R-:W-:-:S04]  /*b720*/  SHF.L.U32 R205, R23, 0x1f, RZ ;  /* 0x0000001f17cd7819 */ /* 0x000fc800000006ff */
[----:B------:R0:W1:Y:S01]  /*b730*/  SYNCS.PHASECHK.TRANS64.TRYWAIT P3, [R12+URZ+0x38830], R205 ;  /* 0x038830cd0c0075a7 */ /* 0x000062000806017f */
[----:B------:R-:W-:Y:S05]  /*b740*/  @!P0 BRA `(.L_x_1053) ;  /* 0x0000000000048947 */ /* 0x000fea0003800000 */
[----:B------:R-:W-:Y:S01]  /*b750*/  BPT.TRAP 0x1 ;  /* 0x000000040000795c */ /* 0x000fe20000300000 */
.L_x_1053:
[----:B------:R-:W-:Y:S01]  /*b760*/  IADD3 R152, R2, 0x20400, RZ ;  /* 0x0002040002987810 */ /* 0x000fe20007ffe0ff */
[----:B------:R-:W-:Y:S01]  /*b770*/  BSSY B1, `(.L_x_1054) ;  /* 0x0000009000017945 */ /* 0x000fe20003800000 */
[----:B------:R-:W-:Y:S02]  /*b780*/  IMAD R198, R18, 0x200, R0 ;  /* 0x0000020012c67824 */ /* 0x000fe400078e0200 */
[----:B------:R-:W-:Y:S01]  /*b790*/  SHF.R.U32.HI R152, RZ, 0x4, R152 ;  /* 0x00000004ff987819 */ /* 0x000fe20000011698 */
[----:B------:R-:W-:-:S03]  /*b7a0*/  IMAD.MOV.U32 R199, RZ, RZ, 0x40000040 ;  /* 0x40000040ffc77424 */ /* 0x000fc600078e00ff */
[----:B------:R-:W-:-:S04]  /*b7b0*/  LOP3.LUT R152, R152, 0x3fff, RZ, 0xc0, !PT ;  /* 0x00003fff98987812 */ /* 0x000fc800078ec0ff */
[----:B------:R-:W-:Y:S01]  /*b7c0*/  LOP3.LUT R152, R152, 0x10000, RZ, 0xfc, !PT ;  /* 0x0001000098987812 */ /* 0x000fe200078efcff */
[----:B-1----:R-:W-:Y:S06]  /*b7d0*/  @P3 BRA `(.L_x_1055) ;  /* 0x0000000000083947 */ /* 0x002fec0003800000 */
[----:B------:R-:W1:Y:S02]  /*b7e0*/  SYNCS.PHASECHK.TRANS64.TRYWAIT P3, [R12+URZ+0x38830], R205 ;  /* 0x038830cd0c0075a7 */ /* 0x000e64000806017f */
[----:B-1----:R-:W-:Y:S05]  /*b7f0*/  @!P3 BRA `(.L_x_1056) ;  /* 0x000000d00054b947 */ /* 0x002fea0003800000 */
.L_x_1055:
[----:B------:R-:W-:Y:S05]  /*b800*/  BSYNC B1 ;  /* 0x0000000000017941 */ /* 0x000fea0003800000 */
.L_x_1054:
[----:B------:R-:W-:Y:S01]  /*b810*/  IMAD.MOV.U32 R153, RZ, RZ, 0x40000040 ;  /* 0x40000040ff997424 */ /* 0x000fe200078e00ff */
[C---:B------:R-:W-:Y:S01]  /*b820*/  R2UR UR6, R198.reuse ;  /* 0x00000000c60672ca */ /* 0x040fe200000e0000 */
[----:B------:R-:W-:Y:S01]  /*b830*/  VIADD R202, R198, 0x2 ;  /* 0x00000002c6ca7836 */ /* 0x000fe20000000000 */
[----:B------:R-:W-:Y:S01]  /*b840*/  R2UR UR7, R199 ;  /* 0x00000000c70772ca */ /* 0x000fe200000e0000 */
[----:B------:R-:W-:Y:S01]  /*b850*/  IMAD.MOV.U32 R199, RZ, RZ, 0x40000040 ;  /* 0x40000040ffc77424 */ /* 0x000fe200078e00ff */
[----:B------:R-:W-:Y:S02]  /*b860*/  R2UR UR4, R152 ;  /* 0x00000000980472ca */ /* 0x000fe400000e0000 */
[----:B------:R-:W-:Y:S02]  /*b870*/  R2UR UR5, R153 ;  /* 0x00000000990572ca */ /* 0x000fe400000e0000 */
[----:B------:R-:W-:Y:S01]  /*b880*/  WARPGROUP.ARRIVE ;  /* 0x00000000000079c5 */ /* 0x000fe20000000000 */
[----:B------:R-:W-:-:S10]  /*b890*/  MOV R203, 0x40000040 ;  /* 0x4000004000cb7802 */ /* 0x000fd40000000f00 */
[----:B------:R-:W-:Y:S01]  /*b8a0*/  HGMMA.64x64x16.F32 R152, gdesc[UR4], RZ, !UPT, gsb0 ;  /* 0x00e00000049879f0 */ /* 0x000fe2000c0008ff */
[----:B------:R-:W-:Y:S01]  /*b8b0*/  R2UR UR6, R202 ;  /* 0x00000000ca0672ca */ /* 0x000fe200000e0000 */
[----:B------:R-:W-:Y:S01]  /*b8c0*/  VIADD R202, R198, 0x4 ;  /* 0x00000004c6ca7836 */ /* 0x000fe20000000000 */
[----:B------:R-:W-:Y:S01]  /*b8d0*/  R2UR UR7, R203 ;  /* 0x00000000cb0772ca */ /* 0x000fe200000e0000 */
[----:B------:R-:W-:Y:S01]  /*b8e0*/  IMAD.MOV.U32 R203, RZ, RZ, 0x40000040 ;  /* 0x40000040ffcb7424 */ /* 0x000fe200078e00ff */
[----:B------:R-:W-:Y:S01]  /*b8f0*/  R2UR UR4, R4 ;  /* 0x00000000040472ca */ /* 0x000fe200000e0000 */
[----:B------:R-:W-:Y:S01]  /*b900*/  VIADD R198, R198, 0x6 ;  /* 0x00000006c6c67836 */ /* 0x000fe20000000000 */
        /* <DEDUP_REMOVED lines=19> */
[----:B------:R-:W-:Y:S05]  /*ba40*/  @!P0 BRA `(.L_x_1057) ;  /* 0x0000000000048947 */ /* 0x000fea0003800000 */
[----:B------:R-:W-:Y:S01]  /*ba50*/  BPT.TRAP 0x1 ;  /* 0x000000040000795c */ /* 0x000fe20000300000 */
.L_x_1057:
[----:B------:R2:W3:Y:S01]  /*ba60*/  SYNCS.PHASECHK.TRANS64.TRYWAIT P3, [R12+URZ+0x38850], R205 ;  /* 0x038850cd0c0075a7 */ /* 0x0004e2000806017f */
[----:B------:R-:W-:Y:S05]  /*ba70*/  @!P0 BRA `(.L_x_1058) ;  /* 0x0000000000048947 */ /* 0x000fea0003800000 */
[----:B------:R-:W-:Y:S01]  /*ba80*/  BPT.TRAP 0x1 ;  /* 0x000000040000795c */ /* 0x000fe20000300000 */
.L_x_1058:
[----:B------:R-:W-:Y:S04]  /*ba90*/  BSSY B1, `(.L_x_1059) ;  /* 0x0000004000017945 */ /* 0x000fe80003800000 */
[----:B---3--:R-:W-:Y:S05]  /*baa0*/  @P3 BRA `(.L_x_1060) ;  /* 0x0000000000083947 */ /* 0x008fea0003800000 */
[----:B------:R-:W3:Y:S02]  /*bab0*/  SYNCS.PHASECHK.TRANS64.TRYWAIT P3, [R12+URZ+0x38850], R205 ;  /* 0x038850cd0c0075a7 */ /* 0x000ee4000806017f */
[----:B---3--:R-:W-:Y:S05]  /*bac0*/  @!P3 BRA `(.L_x_1061) ;  /* 0x000000cc00b4b947 */ /* 0x008fea0003800000 */
.L_x_1060:
[----:B------:R-:W-:Y:S05]  /*bad0*/  BSYNC B1 ;  /* 0x0000000000017941 */ /* 0x000fea0003800000 */
.L_x_1059:
[----:B------:R-:W-:Y:S01]  /*bae0*/  IADD3 R198, R2, 0x26400, RZ ;  /* 0x0002640002c67810 */ /* 0x000fe20007ffe0ff */
[----:B------:R-:W-:Y:S01]  /*baf0*/  VIADD R204, R3, 0x4 ;  /* 0x0000000403cc7836 */ /* 0x000fe20000000000 */
[----:B------:R-:W-:Y:S01]  /*bb00*/  WARPGROUP.ARRIVE ;  /* 0x00000000000079c5 */ /* 0x000fe20000000000 */
[----:B------:R-:W-:Y:S01]  /*bb10*/  IMAD R202, R18, 0x1000, R10 ;  /* 0x0000100012ca7824 */ /* 0x000fe200078e020a */
[----:B------:R-:W-:Y:S01]  /*bb20*/  SHF.R.U32.HI R198, RZ, 0x4, R198 ;  /* 0x00000004ffc67819 */ /* 0x000fe200000116c6 */
[----:B------:R-:W-:-:S03]  /*bb30*/  IMAD.MOV.U32 R203, RZ, RZ, 0x40000040 ;  /* 0x40000040ffcb7424 */ /* 0x000fc600078e00ff */
[----:B------:R-:W4:Y:S01]  /*bb40*/  S2R R200, SR_TID.X ;  /* 0x0000000000c87919 */ /* 0x000f220000002100 */
[----:B------:R-:W-:Y:S01]  /*bb50*/  IMAD.MOV.U32 R207, RZ, RZ, 0x40000040 ;  /* 0x40000040ffcf7424 */ /* 0x000fe200078e00ff */
[----:B------:R-:W-:Y:S01]  /*bb60*/  LOP3.LUT R199, R198, 0x3fff, RZ, 0xc0, !PT ;  /* 0x00003fffc6c77812 */ /* 0x000fe200078ec0ff */
[----:B------:R-:W-:Y:S01]  /*bb70*/  VIADD R198, R3, 0x6 ;  /* 0x0000000603c67836 */ /* 0x000fe20000000000 */
[----:B------:R-:W-:Y:S01]  /*bb80*/  R2UR UR6, R202 ;  /* 0x00000000ca0672ca */ /* 0x000fe200000e0000 */
[----:B0123--:R-:W-:Y:S01]  /*bb90*/  IMAD.MOV.U32 R205, RZ, RZ, 0x40000040 ;  /* 0x40000040ffcd7424 */ /* 0x00ffe200078e00ff */
[----:B------:R-:W-:Y:S01]  /*bba0*/  LOP3.LUT R3, R199, 0x10000, RZ, 0xfc, !PT ;  /* 0x00010000c7037812 */ /* 0x000fe200078efcff */
[----:B------:R-:W-:Y:S01]  /*bbb0*/  IMAD.MOV.U32 R199, RZ, RZ, 0x40000040 ;  /* 0x40000040ffc77424 */ /* 0x000fe200078e00ff */
[----:B------:R-:W-:Y:S02]  /*bbc0*/  R2UR UR7, R203 ;  /* 0x00000000cb0772ca */ /* 0x000fe400000e0000 */
[----:B------:R-:W-:-:S02]  /*bbd0*/  MOV R206, R3 ;  /* 0x0000000300ce7202 */ /* 0x000fc40000000f00 */
[----:B------:R-:W-:Y:S01]  /*bbe0*/  R2UR UR5, R207 ;  /* 0x00000000cf0572ca */ /* 0x000fe200000e0000 */
[----:B------:R-:W-:Y:S01]  /*bbf0*/  IMAD.MOV.U32 R207, RZ, RZ, 0x40000040 ;  /* 0x40000040ffcf7424 */ /* 0x000fe200078e00ff */
[----:B------:R-:W-:Y:S01]  /*bc00*/  R2UR UR4, R206 ;  /* 0x00000000ce0472ca */ /* 0x000fe200000e0000 */
[C---:B------:R-:W-:Y:S01]  /*bc10*/  VIADD R206, R202.reuse, 0x2 ;  /* 0x00000002cace7836 */ /* 0x040fe20000000000 */
[----:B------:R-:W-:-:S11]  /*bc20*/  IADD3 R203, R202, 0x800, RZ ;  /* 0x00000800cacb7810 */ /* 0x000fd60007ffe0ff */
[----:B------:R-:W-:Y:S01]  /*bc30*/  HGMMA.64x64x16.F32 R152, gdesc[UR4], R152, gsb0 ;  /* 0x00e00000049879f0 */ /* 0x000fe20008000898 */
[----:B------:R-:W-:Y:S01]  /*bc40*/  R2UR UR6, R206 ;  /* 0x00000000ce0672ca */ /* 0x000fe200000e0000 */
[----:B------:R-:W-:Y:S01]  /*bc50*/  VIADD R206, R3, 0x2 ;  /* 0x0000000203ce7836 */ /* 0x000fe20000000000 */
[----:B------:R-:W-:Y:S02]  /*bc60*/  R2UR UR7, R207 ;  /* 0x00000000cf0772ca */ /* 0x000fe400000e0000 */
[----:B------:R-:W-:Y:S02]  /*bc70*/  MOV R207, 0x40000040 ;  /* 0x4000004000cf7802 */ /* 0x000fe40000000f00 */
[----:B------:R-:W-:Y:S02]  /*bc80*/  R2UR UR4, R206 ;  /* 0x00000000ce0472ca */ /* 0x000fe400000e0000 */
[----:B------:R-:W-:Y:S01]  /*bc90*/  R2UR UR5, R207 ;  /* 0x00000000cf0572ca */ /* 0x000fe200000e0000 */
[----:B------:R-:W-:Y:S01]  /*bca0*/  VIADD R207, R3, 0x800 ;  /* 0x0000080003cf7836 */ /* 0x000fe20000000000 */
[----:B----4-:R-:W-:Y:S01]  /*bcb0*/  SHF.R.U32.HI R200, RZ, 0x7, R200 ;  /* 0x00000007ffc87819 */ /* 0x010fe200000116c8 */
[----:B------:R-:W-:-:S02]  /*bcc0*/  WARPGROUP.DEPBAR.LE gsb0, 0x0 ;  /* 0x00008000000079c5 */ /* 0x000fc40000010000 */
[----:B------:R-:W-:-:S08]  /*bcd0*/  WARPGROUP.ARRIVE ;  /* 0x00000000000079c5 */ /* 0x000fd00000000000 */
[----:B------:R-:W-:Y:S01]  /*bce0*/  HGMMA.64x64x16.F32 R152, gdesc[UR4], R152, gsb0 ;  /* 0x00e00000049879f0 */ /* 0x000fe20008000898 */
[----:B------:R-:W-:Y:S01]  /*bcf0*/  R2UR UR4, R204 ;  /* 0x00000000cc0472ca */ /* 0x000fe200000e0000 */
[----:B------:R-:W-:Y:S01]  /*bd00*/  VIADD R204, R202, 0x4 ;  /* 0x00000004cacc7836 */ /* 0x000fe20000000000 */
[----:B------:R-:W-:Y:S01]  /*bd10*/  R2UR UR5, R205 ;  /* 0x00000000cd0572ca */ /* 0x000fe200000e0000 */
[----:B------:R-:W-:-:S03]  /*bd20*/  IMAD.MOV.U32 R205, RZ, RZ, 0x40000040 ;  /* 0x40000040ffcd7424 */ /* 0x000fc600078e00ff */
[----:B------:R-:W-:Y:S02]  /*bd30*/  R2UR UR6, R204 ;  /* 0x00000000cc0672ca */ /* 0x000fe400000e0000 */
[----:B------:R-:W-:Y:S01]  /*bd40*/  R2UR UR7, R205 ;  /* 0x00000000cd0772ca */ /* 0x000fe200000e0000 */
[----:B------:R-:W-:Y:S01]  /*bd50*/  IMAD.MOV.U32 R205, RZ, RZ, 0x40000040 ;  /* 0x40000040ffcd7424 */ /* 0x000fe200078e00ff */
[----:B------:R-:W-:Y:S02]  /*bd60*/  WARPGROUP.DEPBAR.LE gsb0, 0x0 ;  /* 0x00008000000079c5 */ /* 0x000fe40000010000 */
[----:B------:R-:W-:-:S09]  /*bd70*/  WARPGROUP.ARRIVE ;  /* 0x00000000000079c5 */ /* 0x000fd20000000000 */
[----:B------:R-:W-:Y:S01]  /*bd80*/  HGMMA.64x64x16.F32 R152, gdesc[UR4], R152, gsb0 ;  /* 0x00e00000049879f0 */ /* 0x000fe20008000898 */
[----:B------:R-:W-:Y:S01]  /*bd90*/  R2UR UR5, R199 ;  /* 0x00000000c70572ca */ /* 0x000fe200000e0000 */
[----:B------:R-:W-:Y:S01]  /*bda0*/  IMAD.MOV.U32 R199, RZ, RZ, 0x40000040 ;  /* 0x40000040ffc77424 */ /* 0x000fe200078e00ff */
[----:B------:R-:W-:Y:S02]  /*bdb0*/  R2UR UR4, R198 ;  /* 0x00000000c60472ca */ /* 0x000fe400000e0000 */
[----:B------:R-:W-:Y:S02]  /*bdc0*/  IADD3 R198, R202, 0x6, RZ ;  /* 0x00000006cac67810 */ /* 0x000fe40007ffe0ff */
[----:B------:R-:W-:Y:S01]  /*bdd0*/  R2UR UR7, R199 ;  /* 0x00000000c70772ca */ /* 0x000fe200000e0000 */
[----:B------:R-:W-:Y:S01]  /*bde0*/  IMAD.MOV.U32 R199, RZ, RZ, 0x40000040 ;  /* 0x40000040ffc77424 */ /* 0x000fe200078e00ff */
[----:B------:R-:W-:Y:S01]  /*bdf0*/  R2UR UR6, R198 ;  /* 0x00000000c60672ca */ /* 0x000fe200000e0000 */
[----:B------:R-:W-:Y:S01]  /*be00*/  VIADD R198, R202, 0x200 ;  /* 0x00000200cac67836 */ /* 0x000fe20000000000 */
[----:B------:R-:W-:-:S02]  /*be10*/  WARPGROUP.DEPBAR.LE gsb0, 0x0 ;  /* 0x00008000000079c5 */ /* 0x000fc40000010000 */
[----:B------:R-:W-:-:S09]  /*be20*/  WARPGROUP.ARRIVE ;  /* 0x00000000000079c5 */ /* 0x000fd20000000000 */
[----:B------:R-:W-:Y:S01]  /*be30*/  HGMMA.64x64x16.F32 R152, gdesc[UR4], R152, gsb0 ;  /* 0x00e00000049879f0 */ /* 0x000fe20008000898 */
[----:B------:R-:W-:Y:S01]  /*be40*/  R2UR UR6, R198 ;  /* 0x00000000c60672ca */ /* 0x000fe200000e0000 */
[----:B------:R-:W-:Y:S01]  /*be50*/  VIADD R198, R3, 0x200 ;  /* 0x0000020003c67836 */ /* 0x000fe20000000000 */
[----:B------:R-:W-:Y:S02]  /*be60*/  R2UR UR7, R199 ;  /* 0x00000000c70772ca */ /* 0x000fe400000e0000 */
[----:B------:R-:W-:Y:S02]  /*be70*/  MOV R199, 0x40000040 ;  /* 0x4000004000c77802 */ /* 0x000fe40000000f00 */
[----:B------:R-:W-:Y:S01]  /*be80*/  R2UR UR4, R198 ;  /* 0x00000000c60472ca */ /* 0x000fe200000e0000 */
[----:B------:R-:W-:Y:S01]  /*be90*/  VIADD R198, R202, 0x202 ;  /* 0x00000202cac67836 */ /* 0x000fe20000000000 */
[----:B------:R-:W-:Y:S01]  /*bea0*/  R2UR UR5, R199 ;  /* 0x00000000c70572ca */ /* 0x000fe200000e0000 */
[----:B------:R-:W-:Y:S01]  /*beb0*/  IMAD.MOV.U32 R199, RZ, RZ, 0x40000040 ;  /* 0x40000040ffc77424 */ /* 0x000fe200078e00ff */
[----:B------:R-:W-:-:S02]  /*bec0*/  WARPGROUP.DEPBAR.LE gsb0, 0x0 ;  /* 0x00008000000079c5 */ /* 0x000fc40000010000 */
[----:B------:R-:W-:-:S09]  /*bed0*/  WARPGROUP.ARRIVE ;  /* 0x00000000000079c5 */ /* 0x000fd20000000000 */
        /* <DEDUP_REMOVED lines=8> */
[----:B------:R-:W-:Y:S01]  /*bf60*/  IADD3 R198, R202, 0x204, RZ ;  /* 0x00000204cac67810 */ /* 0x000fe20007ffe0ff */
[----:B------:R-:W-:Y:S02]  /*bf70*/  WARPGROUP.DEPBAR.LE gsb0, 0x0 ;  /* 0x00008000000079c5 */ /* 0x000fe40000010000 */
[----:B------:R-:W-:-:S08]  /*bf80*/  WARPGROUP.ARRIVE ;  /* 0x00000000000079c5 */ /* 0x000fd00000000000 */
[----:B------:R-:W-:Y:S01]  /*bf90*/  HGMMA.64x64x16.F32 R152, gdesc[UR4], R152, gsb0 ;  /* 0x00e00000049879f0 */ /* 0x000fe20008000898 */
[----:B------:R-:W-:Y:S01]  /*bfa0*/  R2UR UR6, R198 ;  /* 0x00000000c60672ca */ /* 0x000fe200000e0000 */
[----:B------:R-:W-:Y:S01]  /*bfb0*/  VIADD R198, R3, 0x204 ;  /* 0x0000020403c67836 */ /* 0x000fe20000000000 */
[----:B------:R-:W-:Y:S01]  /*bfc0*/  R2UR UR7, R199 ;  /* 0x00000000c70772ca */ /* 0x000fe200000e0000 */
[----:B------:R-:W-:-:S03]  /*bfd0*/  IMAD.MOV.U32 R199, RZ, RZ, 0x40000040 ;  /* 0x40000040ffc77424 */ /* 0x000fc600078e00ff */
[----:B------:R-:W-:Y:S01]  /*bfe0*/  R2UR UR4, R198 ;  /* 0x00000000c60472ca */ /* 0x000fe200000e0000 */
[----:B------:R-:W-:Y:S01]  /*bff0*/  VIADD R198, R202, 0x206 ;  /* 0x00000206cac67836 */ /* 0x000fe20000000000 */
[----:B------:R-:W-:Y:S02]  /*c000*/  R2UR UR5, R199 ;  /* 0x00000000c70572ca */ /* 0x000fe400000e0000 */
[----:B------:R-:W-:Y:S01]  /*c010*/  MOV R199, 0x40000040 ;  /* 0x4000004000c77802 */ /* 0x000fe20000000f00 */
        /* <DEDUP_REMOVED lines=97> */
[----:B------:R0:W1:Y:S02]  /*c630*/  SHFL.IDX PT, R198, R200, RZ, 0x1f ;  /* 0x00001fffc8c67589 */ /* 0x00006400000e0000 */
[----:B0-----:R-:W-:Y:S01]  /*c640*/  IMAD.MOV.U32 R200, RZ, RZ, 0x4 ;  /* 0x00000004ffc87424 */ /* 0x001fe200078e00ff */
[----:B-1----:R-:W-:-:S04]  /*c650*/  ISETP.GT.AND P3, PT, R198, 0x7f, PT ;  /* 0x0000007fc600780c */ /* 0x002fc80003f64270 */
[----:B------:R-:W-:Y:S02]  /*c660*/  SEL R199, RZ, 0x2, !P3 ;  /* 0x00000002ffc77807 */ /* 0x000fe40005800000 */
[C---:B------:R-:W-:Y:S02]  /*c670*/  SEL R198, R200.reuse, 0x2, P3 ;  /* 0x00000002c8c67807 */ /* 0x040fe40001800000 */
[----:B------:R-:W-:Y:S01]  /*c680*/  SEL R200, R200, 0x6, !P3 ;  /* 0x00000006c8c87807 */ /* 0x000fe20005800000 */
[----:B------:R-:W-:Y:S01]  /*c690*/  IMAD.IADD R204, R199, 0x1, R203 ;  /* 0x00000001c7cc7824 */ /* 0x000fe200078e02cb */
[----:B------:R-:W-:Y:S02]  /*c6a0*/  WARPGROUP.DEPBAR.LE gsb0, 0x0 ;  /* 0x00008000000079c5 */ /* 0x000fe40000010000 */
[----:B------:R-:W-:-:S06]  /*c6b0*/  WARPGROUP.ARRIVE ;  /* 0x00000000000079c5 */ /* 0x000fcc0000000000 */
[----:B------:R-:W-:Y:S01]  /*c6c0*/  HGMMA.64x64x16.F32 R152, gdesc[UR4], R152, gsb0 ;  /* 0x00e00000049879f0 */ /* 0x000fe20008000898 */
[----:B------:R-:W-:Y:S01]  /*c6d0*/  R2UR UR6, R204 ;  /* 0x00000000cc0672ca */ /* 0x000fe200000e0000 */
[----:B------:R-:W-:Y:S01]  /*c6e0*/  IMAD.IADD R204, R207, 0x1, R199 ;  /* 0x00000001cfcc7824 */ /* 0x000fe200078e02c7 */
[----:B------:R-:W-:Y:S02]  /*c6f0*/  R2UR UR7, R205 ;  /* 0x00000000cd0772ca */ /* 0x000fe400000e0000 */
[----:B------:R-:W-:Y:S02]  /*c700*/  MOV R205, 0x40000040 ;  /* 0x4000004000cd7802 */ /* 0x000fe40000000f00 */
[----:B------:R-:W-:Y:S01]  /*c710*/  R2UR UR4, R204 ;  /* 0x00000000cc0472ca */ /* 0x000fe200000e0000 */
[----:B------:R-:W-:Y:S01]  /*c720*/  IMAD.IADD R204, R203, 0x1, R198 ;  /* 0x00000001cbcc7824 */ /* 0x000fe200078e02c6 */
[----:B------:R-:W-:Y:S01]  /*c730*/  R2UR UR5, R205 ;  /* 0x00000000cd0572ca */ /* 0x000fe200000e0000 */
[----:B------:R-:W-:Y:S01]  /*c740*/  IMAD.MOV.U32 R205, RZ, RZ, 0x40000040 ;  /* 0x40000040ffcd7424 */ /* 0x000fe200078e00ff */
[----:B------:R-:W-:-:S02]  /*c750*/  WARPGROUP.DEPBAR.LE gsb0, 0x0 ;  /* 0x00008000000079c5 */ /* 0x000fc40000010000 */
[----:B------:R-:W-:-:S09]  /*c760*/  WARPGROUP.ARRIVE ;  /* 0x00000000000079c5 */ /* 0x000fd20000000000 */
        /* <DEDUP_REMOVED lines=9> */
[----:B------:R-:W-:-:S04]  /*c800*/  MOV R203, 0x28 ;  /* 0x0000002800cb7802 */ /* 0x000fc80000000f00 */
[----:B------:R-:W-:-:S04]  /*c810*/  SEL R203, R203, 0x26, P3 ;  /* 0x00000026cbcb7807 */ /* 0x000fc80001800000 */
[----:B------:R-:W-:Y:S01]  /*c820*/  LOP3.LUT R203, R203, 0x6, RZ, 0xc0, !PT ;  /* 0x00000006cbcb7812 */ /* 0x000fe200078ec0ff */
[----:B------:R-:W-:Y:S02]  /*c830*/  WARPGROUP.DEPBAR.LE gsb0, 0x0 ;  /* 0x00008000000079c5 */ /* 0x000fe40000010000 */
[----:B------:R-:W-:-:S06]  /*c840*/  WARPGROUP.ARRIVE ;  /* 0x00000000000079c5 */ /* 0x000fcc0000000000 */
[----:B------:R-:W-:Y:S01]  /*c850*/  HGMMA.64x64x16.F32 R152, gdesc[UR4], R152, gsb0 ;  /* 0x00e00000049879f0 */ /* 0x000fe20008000898 */
[----:B------:R-:W-:Y:S01]  /*c860*/  R2UR UR6, R204 ;  /* 0x00000000cc0672ca */ /* 0x000fe200000e0000 */
[----:B------:R-:W-:Y:S01]  /*c870*/  IMAD.IADD R204, R207, 0x1, R200 ;  /* 0x00000001cfcc7824 */ /* 0x000fe200078e02c8 */
[----:B------:R-:W-:Y:S01]  /*c880*/  R2UR UR7, R205 ;  /* 0x00000000cd0772ca */ /* 0x000fe200000e0000 */
[----:B------:R-:W-:Y:S02]  /*c890*/  IMAD.MOV.U32 R205, RZ, RZ, 0x40000040 ;  /* 0x40000040ffcd7424 */ /* 0x000fe400078e00ff */
[----:B------:R-:W-:Y:S01]  /*c8a0*/  IMAD.MOV.U32 R207, RZ, RZ, 0x40000040 ;  /* 0x40000040ffcf7424 */ /* 0x000fe200078e00ff */
[----:B------:R-:W-:Y:S01]  /*c8b0*/  R2UR UR4, R204 ;  /* 0x00000000cc0472ca */ /* 0x000fe200000e0000 */
[----:B------:R-:W-:Y:S01]  /*c8c0*/  IMAD.MOV.U32 R204, RZ, RZ, 0xa00 ;  /* 0x00000a00ffcc7424 */ /* 0x000fe200078e00ff */
[----:B------:R-:W-:Y:S01]  /*c8d0*/  R2UR UR5, R205 ;  /* 0x00000000cd0572ca */ /* 0x000fe200000e0000 */
[----:B------:R-:W-:-:S03]  /*c8e0*/  IMAD.MOV.U32 R205, RZ, RZ, 0x40000040 ;  /* 0x40000040ffcd7424 */ /* 0x000fc600078e00ff */
        /* <DEDUP_REMOVED lines=13> */
[----:B------:R-:W-:Y:S01]  /*c9c0*/  VIADD R207, R3, 0xa00 ;  /* 0x00000a0003cf7836 */ /* 0x000fe20000000000 */
[----:B------:R-:W-:Y:S01]  /*c9d0*/  IADD3 R204, R199, R203, RZ ;  /* 0x000000cbc7cc7210 */ /* 0x000fe20007ffe0ff */
[----:B------:R-:W-:-:S02]  /*c9e0*/  WARPGROUP.DEPBAR.LE gsb0, 0x0 ;  /* 0x00008000000079c5 */ /* 0x000fc40000010000 */
[----:B------:R-:W-:-:S08]  /*c9f0*/  WARPGROUP.ARRIVE ;  /* 0x00000000000079c5 */ /* 0x000fd00000000000 */
[----:B------:R-:W-:Y:S01]  /*ca00*/  HGMMA.64x64x16.F32 R152, gdesc[UR4], R152, gsb0 ;  /* 0x00e00000049879f0 */ /* 0x000fe20008000898 */
[----:B------:R-:W-:Y:S01]  /*ca10*/  R2UR UR6, R204 ;  /* 0x00000000cc0672ca */ /* 0x000fe200000e0000 */
[----:B------:R-:W-:Y:S01]  /*ca20*/  IMAD.IADD R204, R207, 0x1, R199 ;  /* 0x00000001cfcc7824 */ /* 0x000fe200078e02c7 */
[----:B------:R-:W-:Y:S01]  /*ca30*/  R2UR UR7, R205 ;  /* 0x00000000cd0772ca */ /* 0x000fe200000e0000 */
[----:B------:R-:W-:-:S03]  /*ca40*/  IMAD.MOV.U32 R205, RZ, RZ, 0x40000040 ;  /* 0x40000040ffcd7424 */ /* 0x000fc600078e00ff */
[----:B------:R-:W-:Y:S02]  /*ca50*/  R2UR UR4, R204 ;  /* 0x00000000cc0472ca */ /* 0x000fe400000e0000 */
[----:B------:R-:W-:Y:S01]  /*ca60*/  R2UR UR5, R205 ;  /* 0x00000000cd0572ca */ /* 0x000fe200000e0000 */
[----:B------:R-:W-:Y:S01]  /*ca70*/  IMAD.MOV.U32 R205, RZ, RZ, 0x40000040 ;  /* 0x40000040ffcd7424 */ /* 0x000fe200078e00ff */
[----:B------:R-:W-:Y:S01]  /*ca80*/  IADD3 R204, R198, R203, RZ ;  /* 0x000000cbc6cc7210 */ /* 0x000fe20007ffe0ff */
[----:B------:R-:W-:Y:S02]  /*ca90*/  WARPGROUP.DEPBAR.LE gsb0, 0x0 ;  /* 0x00008000000079c5 */ /* 0x000fe40000010000 */
[----:B------:R-:W-:-:S08]  /*caa0*/  WARPGROUP.ARRIVE ;  /* 0x00000000000079c5 */ /* 0x000fd00000000000 */
[----:B------:R-:W-:Y:S01]  /*cab0*/  HGMMA.64x64x16.F32 R152, gdesc[UR4], R152, gsb0 ;  /* 0x00e00000049879f0 */ /* 0x000fe20008000898 */
[----:B------:R-:W-:Y:S01]  /*cac0*/  R2UR UR6, R204 ;  /* 0x00000000cc0672ca */ /* 0x000fe200000e0000 */
[----:B------:R-:W-:Y:S01]  /*cad0*/  IMAD.IADD R204, R207, 0x1, R198 ;  /* 0x00000001cfcc7824 */ /* 0x000fe200078e02c6 */
[----:B------:R-:W-:Y:S01]  /*cae0*/  R2UR UR7, R205 ;  /* 0x00000000cd0772ca */ /* 0x000fe200000e0000 */
[----:B------:R-:W-:-:S03]  /*caf0*/  IMAD.MOV.U32 R205, RZ, RZ, 0x40000040 ;  /* 0x40000040ffcd7424 */ /* 0x000fc600078e00ff */
        /* <DEDUP_REMOVED lines=17> */
[----:B------:R-:W-:Y:S02]  /*cc10*/  R2UR UR5, R205 ;  /* 0x00000000cd0572ca */ /* 0x000fe400000e0000 */
[----:B------:R-:W-:-:S02]  /*cc20*/  MOV R205, 0x40000040 ;  /* 0x4000004000cd7802 */ /* 0x000fc40000000f00 */
        /* <DEDUP_REMOVED lines=9> */
[----:B------:R-:W-:Y:S01]  /*ccc0*/  IMAD.IADD R204, R199, 0x1, R203 ;  /* 0x00000001c7cc7824 */ /* 0x000fe200078e02cb */
[----:B------:R-:W-:Y:S01]  /*ccd0*/  R2UR UR5, R205 ;  /* 0x00000000cd0572ca */ /* 0x000fe200000e0000 */
[----:B------:R-:W-:Y:S01]  /*cce0*/  IMAD.MOV.U32 R205, RZ, RZ, 0x40000040 ;  /* 0x40000040ffcd7424 */ /* 0x000fe200078e00ff */
[----:B------:R-:W-:Y:S02]  /*ccf0*/  R2UR UR6, R206 ;  /* 0x00000000ce0672ca */ /* 0x000fe400000e0000 */
[----:B------:R-:W-:Y:S02]  /*cd00*/  R2UR UR7, R207 ;  /* 0x00000000cf0772ca */ /* 0x000fe400000e0000 */
[----:B------:R-:W-:Y:S01]  /*cd10*/  IADD3 R207, R3, 0xc00, RZ ;  /* 0x00000c0003cf7810 */ /* 0x000fe20007ffe0ff */
[----:B------:R-:W-:-:S02]  /*cd20*/  WARPGROUP.DEPBAR.LE gsb0, 0x0 ;  /* 0x00008000000079c5 */ /* 0x000fc40000010000 */
        /* <DEDUP_REMOVED lines=16> */
[----:B------:R-:W-:Y:S02]  /*ce30*/  IADD3 R204, R207, R198, RZ ;  /* 0x000000c6cfcc7210 */ /* 0x000fe40007ffe0ff */
[----:B------:R-:W-:Y:S01]  /*ce40*/  R2UR UR5, R205 ;  /* 0x00000000cd0572ca */ /* 0x000fe200000e0000 */
[----:B------:R-:W-:Y:S01]  /*ce50*/  IMAD.MOV.U32 R205, RZ, RZ, 0x40000040 ;  /* 0x40000040ffcd7424 */ /* 0x000fe200078e00ff */
[----:B------:R-:W-:Y:S01]  /*ce60*/  R2UR UR4, R204 ;  /* 0x00000000cc0472ca */ /* 0x000fe200000e0000 */
[----:B------:R-:W-:-:S02]  /*ce70*/  IMAD.IADD R204, R200, 0x1, R203 ;  /* 0x00000001c8cc7824 */ /* 0x000fc400078e02cb */
[----:B------:R-:W-:-:S05]  /*ce80*/  IMAD.MOV.U32 R203, RZ, RZ, 0x38 ;  /* 0x00000038ffcb7424 */ /* 0x000fca00078e00ff */
        /* <DEDUP_REMOVED lines=8> */
[----:B------:R-:W-:Y:S01]  /*cf10*/  IMAD.MOV.U32 R207, RZ, RZ, 0x40000040 ;  /* 0x40000040ffcf7424 */ /* 0x000fe200078e00ff */
[----:B------:R-:W-:Y:S02]  /*cf20*/  MOV R205, 0x40000040 ;  /* 0x4000004000cd7802 */ /* 0x000fe40000000f00 */
[----:B------:R-:W-:Y:S01]  /*cf30*/  R2UR UR4, R204 ;  /* 0x00000000cc0472ca */ /* 0x000fe200000e0000 */
[----:B------:R-:W-:Y:S01]  /*cf40*/  IMAD.MOV.U32 R204, RZ, RZ, 0xe00 ;  /* 0x00000e00ffcc7424 */ /* 0x000fe200078e00ff */
[----:B------:R-:W-:Y:S01]  /*cf50*/  R2UR UR5, R205 ;  /* 0x00000000cd0572ca */ /* 0x000fe200000e0000 */
[----:B------:R-:W-:-:S03]  /*cf60*/  IMAD.MOV.U32 R205, RZ, RZ, 0x40000040 ;  /* 0x40000040ffcd7424 */ /* 0x000fc600078e00ff */
        /* <DEDUP_REMOVED lines=13> */
[----:B------:R-:W-:Y:S01]  /*d040*/  R2UR UR7, R207 ;  /* 0x00000000cf0772ca */ /* 0x000fe200000e0000 */
[----:B------:R-:W-:Y:S01]  /*d050*/  VIADD R207, R3, 0xe00 ;  /* 0x00000e0003cf7836 */ /* 0x000fe20000000000 */
[----:B------:R-:W-:Y:S02]  /*d060*/  WARPGROUP.DEPBAR.LE gsb0, 0x0 ;  /* 0x00008000000079c5 */ /* 0x000fe40000010000 */
[----:B------:R-:W-:-:S09]  /*d070*/  WARPGROUP.ARRIVE ;  /* 0x00000000000079c5 */ /* 0x000fd20000000000 */
[----:B------:R-:W-:Y:S01]  /*d080*/  HGMMA.64x64x16.F32 R152, gdesc[UR4], R152, gsb0 ;  /* 0x00e00000049879f0 */ /* 0x000fe20008000898 */
[----:B------:R-:W-:Y:S01]  /*d090*/  R2UR UR6, R204 ;  /* 0x00000000cc0672ca */ /* 0x000fe200000e0000 */
[----:B------:R-:W-:Y:S01]  /*d0a0*/  IMAD.IADD R204, R207, 0x1, R199 ;  /* 0x00000001cfcc7824 */ /* 0x000fe200078e02c7 */
[----:B------:R-:W-:Y:S01]  /*d0b0*/  R2UR UR7, R205 ;  /* 0x00000000cd0772ca */ /* 0x000fe200000e0000 */
[----:B------:R-:W-:Y:S01]  /*d0c0*/  IMAD.MOV.U32 R199, RZ, RZ, 0x40000040 ;  /* 0x40000040ffc77424 */ /* 0x000fe200078e00ff */
[----:B------:R-:W-:Y:S02]  /*d0d0*/  MOV R205, 0x40000040 ;  /* 0x4000004000cd7802 */ /* 0x000fe40000000f00 */
[----:B------:R-:W-:Y:S01]  /*d0e0*/  R2UR UR4, R204 ;  /* 0x00000000cc0472ca */ /* 0x000fe200000e0000 */
[----:B------:R-:W-:Y:S01]  /*d0f0*/  IMAD.IADD R204, R198, 0x1, R203 ;  /* 0x00000001c6cc7824 */ /* 0x000fe200078e02cb */
[----:B------:R-:W-:Y:S01]  /*d100*/  R2UR UR5, R205 ;  /* 0x00000000cd0572ca */ /* 0x000fe200000e0000 */
[----:B------:R-:W-:-:S02]  /*d110*/  IMAD.MOV.U32 R205, RZ, RZ, 0x40000040 ;  /* 0x40000040ffcd7424 */ /* 0x000fc400078e00ff */
[----:B------:R-:W-:Y:S01]  /*d120*/  IMAD.IADD R198, R207, 0x1, R198 ;  /* 0x00000001cfc67824 */ /* 0x000fe200078e02c6 */
[----:B------:R-:W-:Y:S02]  /*d130*/  WARPGROUP.DEPBAR.LE gsb0, 0x0 ;  /* 0x00008000000079c5 */ /* 0x000fe40000010000 */
[----:B------:R-:W-:-:S07]  /*d140*/  WARPGROUP.ARRIVE ;  /* 0x00000000000079c5 */ /* 0x000fce0000000000 */
        /* <DEDUP_REMOVED lines=16> */
[----:B------:R-:W-:Y:S02]  /*d250*/  R2UR UR5, R205 ;  /* 0x00000000cd0572ca */ /* 0x000fe400000e0000 */
[----:B------:R-:W-:Y:S02]  /*d260*/  MOV R199, 0x1000 ;  /* 0x0000100000c77802 */ /* 0x000fe40000000f00 */
[----:B------:R-:W-:-:S02]  /*d270*/  SEL R198, R198, 0x3e, P3 ;  /* 0x0000003ec6c67807 */ /* 0x000fc40001800000 */
[----:B------:R-:W-:Y:S02]  /*d280*/  SEL R199, R199, 0xf80, P3 ;  /* 0x00000f80c7c77807 */ /* 0x000fe40001800000 */
[----:B------:R-:W-:Y:S02]  /*d290*/  LOP3.LUT R203, R198, 0x6, RZ, 0xc0, !PT ;  /* 0x00000006c6cb7812 */ /* 0x000fe400078ec0ff */
[----:B------:R-:W-:Y:S01]  /*d2a0*/  LOP3.LUT R200, R199, 0x1e00, RZ, 0xc0, !PT ;  /* 0x00001e00c7c87812 */ /* 0x000fe200078ec0ff */
[----:B------:R-:W-:-:S03]  /*d2b0*/  IMAD.MOV.U32 R199, RZ, RZ, 0x40000040 ;  /* 0x40000040ffc77424 */ /* 0x000fc600078e00ff */
[CC--:B------:R-:W-:Y:S02]  /*d2c0*/  IADD3 R198, R203.reuse, R200.reuse, R3 ;  /* 0x000000c8cbc67210 */ /* 0x0c0fe40007ffe003 */
[----:B------:R-:W-:Y:S01]  /*d2d0*/  IADD3 R202, R203, R200, R202 ;  /* 0x000000c8cbca7210 */ /* 0x000fe20007ffe0ca */
[----:B------:R-:W-:Y:S01]  /*d2e0*/  IMAD.MOV.U32 R203, RZ, RZ, 0x40000040 ;  /* 0x40000040ffcb7424 */ /* 0x000fe200078e00ff */
        /* <DEDUP_REMOVED lines=10> */
[----:B------:R-:W-:Y:S02]  /*d390*/  ULDC UR4, c[0x0][0xad0] ;  /* 0x0002b40000047ab9 */ /* 0x000fe40000000800 */
        /* <DEDUP_REMOVED lines=26> */
[----:B------:R-:W-:Y:S01]  /*d540*/  FMUL.FTZ R205, R175, UR4 ;  /* 0x00000004afcd7c20 */ /* 0x000fe20008410000 */
[----:B------:R-:W-:Y:S01]  /*d550*/  FMUL.FTZ R162, R162, UR4 ;  /* 0x00000004a2a27c20 */ /* 0x000fe20008410000 */
[----:B------:R-:W-:Y:S01]  /*d560*/  FMUL.FTZ R163, R163, UR4 ;  /* 0x00000004a3a37c20 */ /* 0x000fe20008410000 */
[----:B------:R-:W-:Y:S01]  /*d570*/  FMUL.FTZ R166, R166, UR4 ;  /* 0x00000004a6a67c20 */ /* 0x000fe20008410000 */
[----:B------:R-:W-:Y:S01]  /*d580*/  FMUL.FTZ R167, R167, UR4 ;  /* 0x00000004a7a77c20 */ /* 0x000fe20008410000 */
[----:B------:R-:W0:Y:S01]  /*d590*/  MUFU.TANH R157, R157 ;  /* 0x0000009d009d7308 */ /* 0x000e220000002400 */
[----:B-1----:R-:W-:Y:S01]  /*d5a0*/  FMNMX.FTZ R168, R198, R169, !PT ;  /* 0x000000a9c6a87209 */ /* 0x002fe20007810000 */
[----:B------:R-:W-:Y:S01]  /*d5b0*/  FMUL.FTZ R203, R171, UR4 ;  /* 0x00000004abcb7c20 */ /* 0x000fe20008410000 */
[----:B------:R-:W-:Y:S01]  /*d5c0*/  FMUL.FTZ R204, R174, UR4 ;  /* 0x00000004aecc7c20 */ /* 0x000fe20008410000 */
[----:B------:R-:W-:Y:S01]  /*d5d0*/  FMUL.FTZ R207, R179, UR4 ;  /* 0x00000004b3cf7c20 */ /* 0x000fe20008410000 */
[----:B------:R-:W-:Y:S01]  /*d5e0*/  FMUL.FTZ R221, R182, UR4 ;  /* 0x00000004b6dd7c20 */ /* 0x000fe20008410000 */
[----:B------:R-:W-:-:S02]  /*d5f0*/  FMUL.FTZ R223, R183, UR4 ;  /* 0x00000004b7df7c20 */ /* 0x000fc40008410000 */
        /* <DEDUP_REMOVED lines=26> */
[----:B------:R-:W-:-:S05]  /*d7a0*/  IMAD.MOV.U32 R169, RZ, RZ, 0x40000040 ;  /* 0x40000040ffa97424 */ /* 0x000fca00078e00ff */
[----:B------:R-:W-:Y:S01]  /*d7b0*/  R2UR UR7, R169 ;  /* 0x00000000a90772ca */ /* 0x000fe200000e0000 */
[----:B------:R-:W2:Y:S01]  /*d7c0*/  MUFU.TANH R154, R154 ;  /* 0x0000009a009a7308 */ /* 0x000ea20000002400 */
[----:B0-----:R-:W-:Y:S01]  /*d7d0*/  FMNMX.FTZ R177, R181, R168, !PT ;  /* 0x000000a8b5b17209 */ /* 0x001fe20007810000 */
[----:B------:R-:W-:-:S04]  /*d7e0*/  IMAD R168, R18, 0x1000, R11 ;  /* 0x0000100012a87824 */ /* 0x000fc800078e020b */
[----:B------:R-:W0:Y:S01]  /*d7f0*/  SHFL.BFLY PT, R206, R177, 0x2, 0x1f ;  /* 0x0c401f00b1ce7f89 */ /* 0x000e2200000e0000 */
[----:B------:R-:W-:Y:S01]  /*d800*/  R2UR UR6, R168 ;  /* 0x00000000a80672ca */ /* 0x000fe200000e0000 */
[----:B------:R-:W3:Y:S01]  /*d810*/  MUFU.TANH R156, R156 ;  /* 0x0000009c009c7308 */ /* 0x000ee20000002400 */
[----:B-1----:R-:W-:-:S07]  /*d820*/  FMNMX.FTZ R169, R153, R197, !PT ;  /* 0x000000c599a97209 */ /* 0x002fce0007810000 */
[----:B------:R-:W1:Y:S01]  /*d830*/  MUFU.TANH R158, R158 ;  /* 0x0000009e009e7308 */ /* 0x000e620000002400 */
[----:B--2---:R-:W-:-:S07]  /*d840*/  FMNMX.FTZ R169, R154, R169, !PT ;  /* 0x000000a99aa97209 */ /* 0x004fce0007810000 */
[----:B------:R-:W2:Y:S01]  /*d850*/  MUFU.TANH R162, R162 ;  /* 0x000000a200a27308 */ /* 0x000ea20000002400 */
[----:B---3--:R-:W-:Y:S02]  /*d860*/  FMNMX.FTZ R169, R156, R169, !PT ;  /* 0x000000a99ca97209 */ /* 0x008fe40007810000 */
[----:B0-----:R-:W-:Y:S01]  /*d870*/  FMNMX.FTZ R170, R177, R206, !PT ;  /* 0x000000ceb1aa7209 */ /* 0x001fe20007810000 */
[----:B------:R-:W-:-:S04]  /*d880*/  FMUL.FTZ R206, R178, UR4 ;  /* 0x00000004b2ce7c20 */ /* 0x000fc80008410000 */
[----:B------:R-:W0:Y:S01]  /*d890*/  MUFU.TANH R163, R163 ;  /* 0x000000a300a37308 */ /* 0x000e220000002400 */
[----:B-1----:R-:W-:Y:S01]  /*d8a0*/  FMNMX.FTZ R171, R158, R169, !PT ;  /* 0x000000a99eab7209 */ /* 0x002fe20007810000 */
[----:B------:R-:W-:Y:S01]  /*d8b0*/  ULDC UR4, c[0x0][0xa80] ;  /* 0x0002a00000047ab9 */ /* 0x000fe20000000800 */
[----:B------:R-:W1:Y:S05]  /*d8c0*/  SHFL.BFLY PT, R175, R170, 0x1, 0x1f ;  /* 0x0c201f00aaaf7f89 */ /* 0x000e6a00000e0000 */
[----:B------:R-:W3:Y:S08]  /*d8d0*/  MUFU.TANH R166, R166 ;  /* 0x000000a600a67308 */ /* 0x000ef00000002400 */
[----:B------:R-:W4:Y:S08]  /*d8e0*/  MUFU.TANH R167, R167 ;  /* 0x000000a700a77308 */ /* 0x000f300000002400 */
[----:B------:R-:W5:Y:S01]  /*d8f0*/  MUFU.TANH R202, R202 ;  /* 0x000000ca00ca7308 */ /* 0x000f620000002400 */
[----:B-1----:R-:W-:-:S02]  /*d900*/  FMNMX.FTZ R169, R170, R175, !PT ;  /* 0x000000afaaa97209 */ /* 0x002fc40007810000 */
[----:B--2---:R-:W-:-:S05]  /*d910*/  FMNMX.FTZ R170, R162, R171, !PT ;  /* 0x000000aba2aa7209 */ /* 0x004fca0007810000 */
[----:B------:R-:W1:Y:S01]  /*d920*/  MUFU.TANH R203, R203 ;  /* 0x000000cb00cb7308 */ /* 0x000e620000002400 */
[----:B0-----:R-:W-:Y:S01]  /*d930*/  FMNMX.FTZ R171, R163, R170, !PT ;  /* 0x000000aaa3ab7209 */ /* 0x001fe20007810000 */
[----:B------:R-:W-:Y:S01]  /*d940*/  FADD.FTZ R175, -R169, R14 ;  /* 0x0000000ea9af7221 */ /* 0x000fe20000010100 */
[----:B------:R-:W-:Y:S02]  /*d950*/  MOV R170, UR4 ;  /* 0x0000000400aa7c02 */ /* 0x000fe40008000f00 */
[----:B---3--:R-:W-:-:S03]  /*d960*/  FMNMX.FTZ R14, R166, R171, !PT ;  /* 0x000000aba60e7209 */ /* 0x008fc60007810000 */
[----:B------:R-:W0:Y:S01]  /*d970*/  MUFU.TANH R204, R204 ;  /* 0x000000cc00cc7308 */ /* 0x000e220000002400 */
[----:B----4-:R-:W-:Y:S01]  /*d980*/  FMNMX.FTZ R171, R167, R14, !PT ;  /* 0x0000000ea7ab7209 */ /* 0x010fe20007810000 */
[-C--:B------:R-:W-:Y:S01]  /*d990*/  FMUL.FTZ R222, R169, R170.reuse ;  /* 0x000000aaa9de7220 */ /* 0x080fe20000410000 */
[-C--:B------:R-:W-:Y:S02]  /*d9a0*/  FMUL.FTZ R175, R175, R170.reuse ;  /* 0x000000aaafaf7220 */ /* 0x080fe40000410000 */
[----:B-----5:R-:W-:Y:S01]  /*d9b0*/  FMNMX.FTZ R14, R202, R171, !PT ;  /* 0x000000abca0e7209 */ /* 0x020fe20007810000 */
[--C-:B------:R-:W-:Y:S01]  /*d9c0*/  FFMA.FTZ R177, R159, R170, -R222.reuse ;  /* 0x000000aa9fb17223 */ /* 0x100fe200000108de */
[----:B------:R-:W-:Y:S01]  /*d9d0*/  IMAD.MOV R159, RZ, RZ, -R191 ;  /* 0x000000ffff9f7224 */ /* 0x000fe200078e0abf */
[----:B------:R-:W2:Y:S01]  /*d9e0*/  MUFU.TANH R205, R205 ;  /* 0x000000cd00cd7308 */ /* 0x000ea20000002400 */
[----:B-1----:R-:W-:Y:S01]  /*d9f0*/  FMNMX.FTZ R171, R203, R14, !PT ;  /* 0x0000000ecbab7209 */ /* 0x002fe20007810000 */
[-CC-:B------:R-:W-:Y:S01]  /*da00*/  FFMA.FTZ R14, R198, R170.reuse, -R222.reuse ;  /* 0x000000aac60e7223 */ /* 0x180fe200000108de */
[-CC-:B------:R-:W-:Y:S01]  /*da10*/  FFMA.FTZ R152, R152, R170.reuse, -R222.reuse ;  /* 0x000000aa98987223 */ /* 0x180fe200000108de */
[----:B------:R-:W-:Y:S01]  /*da20*/  ISETP.NE.AND P3, PT, R190, R159, PT ;  /* 0x0000009fbe00720c */ /* 0x000fe20003f65270 */
[-CC-:B------:R-:W-:Y:S01]  /*da30*/  FFMA.FTZ R179, R161, R170.reuse, -R222.reuse ;  /* 0x000000aaa1b37223 */ /* 0x180fe200000108de */
[-CC-:B------:R-:W-:Y:S01]  /*da40*/  FFMA.FTZ R182, R164, R170.reuse, -R222.reuse ;  /* 0x000000aaa4b67223 */ /* 0x180fe200000108de */
[-CC-:B------:R-:W-:Y:S01]  /*da50*/  FFMA.FTZ R183, R165, R170.reuse, -R222.reuse ;  /* 0x000000aaa5b77223 */ /* 0x180fe200000108de */
[----:B------:R-:W1:Y:S01]  /*da60*/  MUFU.TANH R206, R206 ;  /* 0x000000ce00ce7308 */ /* 0x000e620000002400 */
[----:B0-----:R-:W-:Y:S01]  /*da70*/  FMNMX.FTZ R174, R204, R171, !PT ;  /* 0x000000abccae7209 */ /* 0x001fe20007810000 */
[-CC-:B------:R-:W-:Y:S01]  /*da80*/  FFMA.FTZ R172, R172, R170.reuse, -R222.reuse ;  /* 0x000000aaacac7223 */ /* 0x180fe200000108de */
[-CC-:B------:R-:W-:Y:S01]  /*da90*/  FFMA.FTZ R173, R173, R170.reuse, -R222.reuse ;  /* 0x000000aaadad7223 */ /* 0x180fe200000108de */
[-CC-:B------:R-:W-:Y:S01]  /*daa0*/  FFMA.FTZ R176, R176, R170.reuse, -R222.reuse ;  /* 0x000000aab0b07223 */ /* 0x180fe200000108de */
[-CC-:B------:R-:W-:Y:S01]  /*dab0*/  FFMA.FTZ R180, R180, R170.reuse, -R222.reuse ;  /* 0x000000aab4b47223 */ /* 0x180fe200000108de */
[----:B------:R-:W-:-:S02]  /*dac0*/  FFMA.FTZ R181, R181, R170, -R222 ;  /* 0x000000aab5b57223 */ /* 0x000fc400000108de */
[----:B------:R-:W0:Y:S01]  /*dad0*/  MUFU.TANH R207, R207 ;  /* 0x000000cf00cf7308 */ /* 0x000e220000002400 */
[----:B--2---:R-:W-:Y:S01]  /*dae0*/  FMNMX.FTZ R171, R205, R174, !PT ;  /* 0x000000aecdab7209 */ /* 0x004fe20007810000 */
[----:B------:R-:W-:Y:S01]  /*daf0*/  FFMA.FTZ R174, R155, R170, -R222 ;  /* 0x000000aa9bae7223 */ /* 0x000fe200000108de */
[----:B------:R-:W-:-:S04]  /*db00*/  @!P3 IMAD R159, R15, 0x40, R188 ;  /* 0x000000400f9fb824 */ /* 0x000fc800078e02bc */
[----:B------:R-:W-:Y:S01]  /*db10*/  @!P3 IMAD R159, R159, 0x4, R2 ;  /* 0x000000049f9fb824 */ /* 0x000fe200078e0202 */
[----:B------:R-:W2:Y:S01]  /*db20*/  MUFU.TANH R221, R221 ;  /* 0x000000dd00dd7308 */ /* 0x000ea20000002400 */
[----:B-1----:R-:W-:-:S07]  /*db30*/  FMNMX.FTZ R178, R206, R171, !PT ;  /* 0x000000abceb27209 */ /* 0x002fce0007810000 */
[----:B------:R-:W1:Y:S01]  /*db40*/  MUFU.TANH R223, R223 ;  /* 0x000000df00df7308 */ /* 0x000e620000002400 */
[----:B0-----:R-:W-:-:S07]  /*db50*/  FMNMX.FTZ R178, R207, R178, !PT ;  /* 0x000000b2cfb27209 */ /* 0x001fce0007810000 */
[----:B------:R0:W3:Y:S01]  /*db60*/  MUFU.EX2 R224, R175 ;  /* 0x000000af00e07308 */ /* 0x0000e20000000800 */
[----:B--2---:R-:W-:-:S07]  /*db70*/  FMNMX.FTZ R178, R221, R178, !PT ;  /* 0x000000b2ddb27209 */ /* 0x004fce0007810000 */
[----:B------:R-:W-:Y:S01]  /*db80*/  MUFU.EX2 R152, R152 ;  /* 0x0000009800987308 */ /* 0x000fe20000000800 */
[----:B-1----:R-:W-:Y:S01]  /*db90*/  FMNMX.FTZ R155, R223, R178, !PT ;  /* 0x000000b2df9b7209 */ /* 0x002fe20007810000 */
[-CC-:B0-----:R-:W-:Y:S01]  /*dba0*/  FFMA.FTZ R175, R157, R170.reuse, -R222.reuse ;  /* 0x000000aa9daf7223 */ /* 0x181fe200000108de */
[----:B------:R-:W-:-:S03]  /*dbb0*/  FFMA.FTZ R178, R160, R170, -R222 ;  /* 0x000000aaa0b27223 */ /* 0x000fc600000108de */
[----:B------:R-:W0:Y:S02]  /*dbc0*/  SHFL.BFLY PT, R198, R155, 0x2, 0x1f ;  /* 0x0c401f009bc67f89 */ /* 0x000e2400000e0000 */
        /* <DEDUP_REMOVED lines=23> */
[-CC-:B------:R-:W-:Y:S01]  /*dd40*/  FFMA.FTZ R198, R199, R170.reuse, -R222.reuse ;  /* 0x000000aac7c67223 */ /* 0x180fe200000108de */
[----:B------:R-:W-:Y:S01]  /*dd50*/  FFMA.FTZ R199, R200, R170, -R222 ;  /* 0x000000aac8c77223 */ /* 0x000fe200000108de */
        /* <DEDUP_REMOVED lines=27> */
[-C--:B------:R-:W-:Y:S01]  /*df10*/  FMUL.FTZ R104, R104, R224.reuse ;  /* 0x000000e068687220 */ /* 0x080fe20000410000 */
[-C--:B------:R-:W-:Y:S01]  /*df20*/  FMUL.FTZ R105, R105, R224.reuse ;  /* 0x000000e069697220 */ /* 0x080fe20000410000 */
[-C--:B------:R-:W-:Y:S01]  /*df30*/  FMUL.FTZ R108, R108, R224.reuse ;  /* 0x000000e06c6c7220 */ /* 0x080fe20000410000 */
[----:B------:R-:W-:Y:S01]  /*df40*/  FMUL.FTZ R109, R109, R224 ;  /* 0x000000e06d6d7220 */ /* 0x000fe20000410000 */
[C---:B------:R-:W-:Y:S01]  /*df50*/  FADD.FTZ R155, -R171.reuse, R197 ;  /* 0x000000c5ab9b7221 */ /* 0x040fe20000010100 */
[----:B------:R-:W-:Y:S01]  /*df60*/  FMUL.FTZ R157, R171, R170 ;  /* 0x000000aaab9d7220 */ /* 0x000fe20000410000 */
[----:B------:R-:W-:Y:S01]  /*df70*/  MUFU.EX2 R183, R183 ;  /* 0x000000b700b77308 */ /* 0x000fe20000000800 */
[----:B------:R-:W-:Y:S01]  /*df80*/  FMUL.FTZ R112, R112, R224 ;  /* 0x000000e070707220 */ /* 0x000fe20000410000 */
[-C--:B------:R-:W-:Y:S01]  /*df90*/  FMUL.FTZ R155, R155, R170.reuse ;  /* 0x000000aa9b9b7220 */ /* 0x080fe20000410000 */
[----:B------:R-:W-:Y:S01]  /*dfa0*/  FFMA.FTZ R197, R154, R170, -R157 ;  /* 0x000000aa9ac57223 */ /* 0x000fe2000001089d */
[----:B------:R-:W-:-:S02]  /*dfb0*/  @!P1 VIADD R154, R12, 0x38840 ;  /* 0x000388400c9a9836 */ /* 0x000fc40000000000 */
[-CC-:B------:R-:W-:Y:S01]  /*dfc0*/  FFMA.FTZ R153, R153, R170.reuse, -R157.reuse ;  /* 0x000000aa99997223 */ /* 0x180fe2000001089d */
[-CC-:B------:R-:W-:Y:S01]  /*dfd0*/  FFMA.FTZ R200, R156, R170.reuse, -R157.reuse ;  /* 0x000000aa9cc87223 */ /* 0x180fe2000001089d */
[-CC-:B------:R-:W-:Y:S01]  /*dfe0*/  FFMA.FTZ R222, R158, R170.reuse, -R157.reuse ;  /* 0x000000aa9ede7223 */ /* 0x180fe2000001089d */
[----:B------:R-:W0:Y:S01]  /*dff0*/  MUFU.EX2 R155, R155 ;  /* 0x0000009b009b7308 */ /* 0x000e220000000800 */
[----:B------:R-:W-:Y:S01]  /*e000*/  @!P1 PRMT R154, RZ, 0x654, R154 ;  /* 0x00000654ff9a9816 */ /* 0x000fe2000000009a */
[-CC-:B------:R-:W-:Y:S01]  /*e010*/  FFMA.FTZ R225, R162, R170.reuse, -R157.reuse ;  /* 0x000000aaa2e17223 */ /* 0x180fe2000001089d */
[-CC-:B------:R-:W-:Y:S01]  /*e020*/  FFMA.FTZ R226, R163, R170.reuse, -R157.reuse ;  /* 0x000000aaa3e27223 */ /* 0x180fe2000001089d */
[-CC-:B------:R-:W-:Y:S01]  /*e030*/  FFMA.FTZ R227, R166, R170.reuse, -R157.reuse ;  /* 0x000000aaa6e37223 */ /* 0x180fe2000001089d */
[-CC-:B------:R-:W-:Y:S01]  /*e040*/  FFMA.FTZ R228, R167, R170.reuse, -R157.reuse ;  /* 0x000000aaa7e47223 */ /* 0x180fe2000001089d */
[----:B------:R1:W-:Y:S01]  /*e050*/  @!P1 SYNCS.ARRIVE.TRANS64.RED.A1T0 RZ, [R154+URZ], RZ ;  /* 0x000000ff9aff99a7 */ /* 0x0003e2000810043f */
[-CC-:B------:R-:W-:Y:S01]  /*e060*/  FFMA.FTZ R202, R202, R170.reuse, -R157.reuse ;  /* 0x000000aacaca7223 */ /* 0x180fe2000001089d */
[-CC-:B------:R-:W-:Y:S01]  /*e070*/  FFMA.FTZ R203, R203, R170.reuse, -R157.reuse ;  /* 0x000000aacbcb7223 */ /* 0x180fe2000001089d */
[-CC-:B------:R-:W-:Y:S01]  /*e080*/  FFMA.FTZ R204, R204, R170.reuse, -R157.reuse ;  /* 0x000000aacccc7223 */ /* 0x180fe2000001089d */
[-CC-:B------:R-:W-:Y:S01]  /*e090*/  FFMA.FTZ R205, R205, R170.reuse, -R157.reuse ;  /* 0x000000aacdcd7223 */ /* 0x180fe2000001089d */
[-CC-:B------:R-:W-:Y:S01]  /*e0a0*/  FFMA.FTZ R221, R221, R170.reuse, -R157.reuse ;  /* 0x000000aadddd7223 */ /* 0x180fe2000001089d */
[-CC-:B------:R-:W-:Y:S01]  /*e0b0*/  FFMA.FTZ R223, R223, R170.reuse, -R157.reuse ;  /* 0x000000aadfdf7223 */ /* 0x180fe2000001089d */
[----:B------:R2:W-:Y:S01]  /*e0c0*/  @!P3 STS [R159+0x38400], R224 ;  /* 0x038400e09f00b388 */ /* 0x0005e20000000800 */
[-CC-:B-1----:R-:W-:Y:S01]  /*e0d0*/  FFMA.FTZ R154, R206, R170.reuse, -R157.reuse ;  /* 0x000000aace9a7223 */ /* 0x182fe2000001089d */
[----:B------:R-:W-:Y:S01]  /*e0e0*/  FFMA.FTZ R206, R207, R170, -R157 ;  /* 0x000000aacfce7223 */ /* 0x000fe2000001089d */
[----:B------:R-:W2:Y:S01]  /*e0f0*/  MUFU.EX2 R153, R153 ;  /* 0x0000009900997308 */ /* 0x000ea20000000800 */
[----:B0-----:R0:W-:Y:S01]  /*e100*/  @!P3 STS [R159+0x38420], R155 ;  /* 0x0384209b9f00b388 */ /* 0x0011e20000000800 */
[----:B------:R-:W-:Y:S01]  /*e110*/  FFMA.FTZ R207, R224, R20, R152 ;  /* 0x00000014e0cf7223 */ /* 0x000fe20000010098 */
[-C--:B------:R-:W-:Y:S01]  /*e120*/  FMUL.FTZ R113, R113, R224.reuse ;  /* 0x000000e071717220 */ /* 0x080fe20000410000 */
[-C--:B------:R-:W-:Y:S01]  /*e130*/  FMUL.FTZ R116, R116, R224.reuse ;  /* 0x000000e074747220 */ /* 0x080fe20000410000 */
[-C--:B------:R-:W-:Y:S01]  /*e140*/  FMUL.FTZ R117, R117, R224.reuse ;  /* 0x000000e075757220 */ /* 0x080fe20000410000 */
[-C--:B------:R-:W-:Y:S01]  /*e150*/  FMUL.FTZ R120, R120, R224.reuse ;  /* 0x000000e078787220 */ /* 0x080fe20000410000 */
[-C--:B------:R-:W-:Y:S01]  /*e160*/  FMUL.FTZ R121, R121, R224.reuse ;  /* 0x000000e079797220 */ /* 0x080fe20000410000 */
[----:B------:R-:W1:Y:S01]  /*e170*/  MUFU.EX2 R197, R197 ;  /* 0x000000c500c57308 */ /* 0x000e620000000800 */
        /* <DEDUP_REMOVED lines=15> */
[----:B------:R-:W0:Y:S01]  /*e270*/  MUFU.EX2 R222, R222 ;  /* 0x000000de00de7308 */ /* 0x000e220000000800 */
[----:B--2---:R-:W-:Y:S01]  /*e280*/  FFMA.FTZ R224, R155, R21, R153 ;  /* 0x000000159be07223 */ /* 0x004fe20000010099 */
        /* <DEDUP_REMOVED lines=30> */
[----:B------:R-:W3:Y:S01]  /*e470*/  MUFU.EX2 R228, R228 ;  /* 0x000000e400e47308 */ /* 0x000ee20000000800 */
[-C--:B------:R-:W-:Y:S01]  /*e480*/  FMUL.FTZ R79, R79, R155.reuse ;  /* 0x0000009b4f4f7220 */ /* 0x080fe20000410000 */
[-C--:B------:R-:W-:Y:S01]  /*e490*/  FMUL.FTZ R82, R82, R155.reuse ;  /* 0x0000009b52527220 */ /* 0x080fe20000410000 */
[-C--:B------:R-:W-:Y:S01]  /*e4a0*/  FMUL.FTZ R83, R83, R155.reuse ;  /* 0x0000009b53537220 */ /* 0x080fe20000410000 */
[-C--:B------:R-:W-:Y:S01]  /*e4b0*/  FMUL.FTZ R86, R86, R155.reuse ;  /* 0x0000009b56567220 */ /* 0x080fe20000410000 */
[-C--:B------:R-:W-:Y:S01]  /*e4c0*/  FMUL.FTZ R87, R87, R155.reuse ;  /* 0x0000009b57577220 */ /* 0x080fe20000410000 */
[-C--:B------:R-:W-:Y:S01]  /*e4d0*/  FMUL.FTZ R90, R90, R155.reuse ;  /* 0x0000009b5a5a7220 */ /* 0x080fe20000410000 */
[-C--:B------:R-:W-:Y:S01]  /*e4e0*/  FMUL.FTZ R91, R91, R155.reuse ;  /* 0x0000009b5b5b7220 */ /* 0x080fe20000410000 */
[----:B------:R-:W4:Y:S01]  /*e4f0*/  MUFU.EX2 R198, R198 ;  /* 0x000000c600c67308 */ /* 0x000f220000000800 */
        /* <DEDUP_REMOVED lines=31> */
[----:B------:R-:W5:Y:S01]  /*e6f0*/  MUFU.EX2 R203, R203 ;  /* 0x000000cb00cb7308 */ /* 0x000f620000000800 */
[-C--:B------:R-:W-:Y:S01]  /*e700*/  FMUL.FTZ R150, R150, R155.reuse ;  /* 0x0000009b96967220 */ /* 0x080fe20000410000 */
[----:B------:R-:W-:Y:S01]  /*e710*/  FMUL.FTZ R151, R151, R155 ;  /* 0x0000009b97977220 */ /* 0x000fe20000410000 */
[C---:B------:R-:W-:Y:S01]  /*e720*/  F2FP.F16.F32.PACK_AB R152, R14.reuse, R152 ;  /* 0x000000980e98723e */ /* 0x040fe200000000ff */
[----:B------:R-:W-:Y:S01]  /*e730*/  IMAD.MOV.U32 R21, RZ, RZ, 0x40000040 ;  /* 0x40000040ff157424 */ /* 0x000fe200078e00ff */
[C---:B-1----:R-:W-:Y:S01]  /*e740*/  F2FP.F16.F32.PACK_AB R153, R197.reuse, R153 ;  /* 0x00000099c599723e */ /* 0x042fe200000000ff */
[----:B------:R-:W-:Y:S01]  /*e750*/  FADD.FTZ R207, R14, R207 ;  /* 0x000000cf0ecf7221 */ /* 0x000fe20000010000 */
[----:B0-----:R-:W-:Y:S01]  /*e760*/  F2FP.F16.F32.PACK_AB R155, R222, R200 ;  /* 0x000000c8de9b723e */ /* 0x001fe200000000ff */
[----:B------:R-:W-:Y:S01]  /*e770*/  MUFU.EX2 R204, R204 ;  /* 0x000000cc00cc7308 */ /* 0x000fe20000000800 */
[----:B------:R-:W-:Y:S01]  /*e780*/  F2FP.F16.F32.PACK_AB R156, R178, R177 ;  /* 0x000000b1b29c723e */ /* 0x000fe200000000ff */
[----:B------:R-:W-:Y:S01]  /*e790*/  FADD.FTZ R197, R197, R224 ;  /* 0x000000e0c5c57221 */ /* 0x000fe20000010000 */
[----:B--2---:R-:W-:Y:S01]  /*e7a0*/  F2FP.F16.F32.PACK_AB R157, R226, R225 ;  /* 0x000000e1e29d723e */ /* 0x004fe200000000ff */
[----:B------:R-:W-:Y:S01]  /*e7b0*/  @!P1 VIADD R12, R12, 0x38860 ;  /* 0x000388600c0c9836 */ /* 0x000fe20000000000 */
[----:B------:R-:W-:Y:S01]  /*e7c0*/  F2FP.F16.F32.PACK_AB R158, R182, R179 ;  /* 0x000000b3b69e723e */ /* 0x000fe200000000ff */
[----:B------:R-:W-:Y:S01]  /*e7d0*/  FADD.FTZ R197, R200, R197 ;  /* 0x000000c5c8c57221 */ /* 0x000fe20000010000 */
[----:B---3--:R-:W-:Y:S01]  /*e7e0*/  F2FP.F16.F32.PACK_AB R159, R228, R227 ;  /* 0x000000e3e49f723e */ /* 0x008fe200000000ff */
[----:B------:R-:W0:Y:S01]  /*e7f0*/  MUFU.EX2 R205, R205 ;  /* 0x000000cd00cd7308 */ /* 0x000e220000000800 */
[----:B----4-:R-:W-:Y:S01]  /*e800*/  F2FP.F16.F32.PACK_AB R160, R198, R183 ;  /* 0x000000b7c6a0723e */ /* 0x010fe200000000ff */
[----:B------:R-:W-:Y:S01]  /*e810*/  FADD.FTZ R222, R222, R197 ;  /* 0x000000c5dede7221 */ /* 0x000fe20000010000 */
[----:B-----5:R-:W-:Y:S01]  /*e820*/  F2FP.F16.F32.PACK_AB R161, R203, R202 ;  /* 0x000000cacba1723e */ /* 0x020fe200000000ff */
[----:B------:R-:W-:Y:S01]  /*e830*/  IMAD.MOV.U32 R197, RZ, RZ, R171 ;  /* 0x000000ffffc57224 */ /* 0x000fe200078e00ab */
[----:B------:R-:W-:Y:S01]  /*e840*/  F2FP.F16.F32.PACK_AB R162, R173, R172 ;  /* 0x000000acada2723e */ /* 0x000fe200000000ff */
[----:B------:R-:W-:Y:S01]  /*e850*/  FADD.FTZ R225, R225, R222 ;  /* 0x000000dee1e17221 */ /* 0x000fe20000010000 */
[----:B------:R-:W-:Y:S01]  /*e860*/  IADD3 R20, R168, 0x80, RZ ;  /* 0x00000080a8147810 */ /* 0x000fe20007ffe0ff */
[----:B------:R-:W-:Y:S01]  /*e870*/  MUFU.EX2 R176, R176 ;  /* 0x000000b000b07308 */ /* 0x000fe20000000800 */
[----:B------:R-:W-:Y:S01]  /*e880*/  @!P1 PRMT R12, RZ, 0x654, R12 ;  /* 0x00000654ff0c9816 */ /* 0x000fe2000000000c */
[----:B------:R-:W-:Y:S01]  /*e890*/  FADD.FTZ R226, R226, R225 ;  /* 0x000000e1e2e27221 */ /* 0x000fe20000010000 */
[----:B------:R-:W-:-:S03]  /*e8a0*/  IMAD.MOV.U32 R14, RZ, RZ, R169 ;  /* 0x000000ffff0e7224 */ /* 0x000fc600078e00a9 */
[----:B------:R-:W-:Y:S02]  /*e8b0*/  FADD.FTZ R227, R227, R226 ;  /* 0x000000e2e3e37221 */ /* 0x000fe40000010000 */
[----:B------:R-:W1:Y:S01]  /*e8c0*/  MUFU.EX2 R199, R199 ;  /* 0x000000c700c77308 */ /* 0x000e620000000800 */
[----:B0-----:R-:W-:Y:S01]  /*e8d0*/  F2FP.F16.F32.PACK_AB R163, R205, R204 ;  /* 0x000000cccda3723e */ /* 0x001fe200000000ff */
[----:B------:R-:W-:-:S04]  /*e8e0*/  FADD.FTZ R227, R228, R227 ;  /* 0x000000e3e4e37221 */ /* 0x000fc80000010000 */
[----:B------:R-:W-:Y:S02]  /*e8f0*/  FADD.FTZ R202, R202, R227 ;  /* 0x000000e3caca7221 */ /* 0x000fe40000010000 */
[----:B------:R-:W-:Y:S02]  /*e900*/  MUFU.EX2 R180, R180 ;  /* 0x000000b400b47308 */ /* 0x000fe40000000800 */
[----:B------:R-:W-:-:S04]  /*e910*/  FADD.FTZ R203, R203, R202 ;  /* 0x000000cacbcb7221 */ /* 0x000fc80000010000 */
[----:B------:R-:W-:Y:S02]  /*e920*/  FADD.FTZ R204, R204, R203 ;  /* 0x000000cbcccc7221 */ /* 0x000fe40000010000 */
[----:B------:R-:W0:Y:S01]  /*e930*/  MUFU.EX2 R181, R181 ;  /* 0x000000b500b57308 */ /* 0x000e220000000800 */
[----:B-1----:R-:W-:Y:S01]  /*e940*/  F2FP.F16.F32.PACK_AB R164, R199, R176 ;  /* 0x000000b0c7a4723e */ /* 0x002fe200000000ff */
[----:B------:R-:W-:-:S06]  /*e950*/  FADD.FTZ R204, R205, R204 ;  /* 0x000000cccdcc7221 */ /* 0x000fcc0000010000 */
[----:B------:R1:W-:Y:S08]  /*e960*/  MUFU.EX2 R15, R154 ;  /* 0x0000009a000f7308 */ /* 0x0003f00000000800 */
[----:B------:R-:W2:Y:S01]  /*e970*/  MUFU.EX2 R206, R206 ;  /* 0x000000ce00ce7308 */ /* 0x000ea20000000800 */
[----:B-1----:R-:W-:Y:S01]  /*e980*/  F2FP.F16.F32.PACK_AB R154, R175, R174 ;  /* 0x000000aeaf9a723e */ /* 0x002fe200000000ff */
[----:B------:R-:W-:Y:S01]  /*e990*/  BAR.SYNC.DEFER_BLOCKING 0xf, 0x100 ;  /* 0x03c4000000007b1d */ /* 0x000fe20000010000 */
[----:B0-----:R-:W-:Y:S01]  /*e9a0*/  F2FP.F16.F32.PACK_AB R166, R181, R180 ;  /* 0x000000b4b5a6723e */ /* 0x001fe200000000ff */
[----:B------:R-:W-:-:S04]  /*e9b0*/  FADD.FTZ R174, R174, R207 ;  /* 0x000000cfaeae7221 */ /* 0x000fc80000010000 */
[----:B------:R-:W0:Y:S01]  /*e9c0*/  MUFU.EX2 R221, R221 ;  /* 0x000000dd00dd7308 */ /* 0x000e220000000800 */
[----:B------:R-:W-:-:S04]  /*e9d0*/  FADD.FTZ R174, R175, R174 ;  /* 0x000000aeafae7221 */ /* 0x000fc80000010000 */
[----:B------:R-:W-:-:S03]  /*e9e0*/  FADD.FTZ R177, R177, R174 ;  /* 0x000000aeb1b17221 */ /* 0x000fc60000010000 */
[----:B------:R-:W1:Y:S01]  /*e9f0*/  MUFU.EX2 R223, R223 ;  /* 0x000000df00df7308 */ /* 0x000e620000000800 */
[----:B--2---:R-:W-:Y:S01]  /*ea00*/  F2FP.F16.F32.PACK_AB R165, R206, R15 ;  /* 0x0000000fcea5723e */ /* 0x004fe200000000ff */
[----:B------:R-:W-:Y:S01]  /*ea10*/  FADD.FTZ R178, R178, R177 ;  /* 0x000000b1b2b27221 */ /* 0x000fe20000010000 */
[----:B------:R-:W-:-:S03]  /*ea20*/  FADD.FTZ R15, R15, R204 ;  /* 0x000000cc0f0f7221 */ /* 0x000fc60000010000 */
[----:B------:R-:W-:Y:S01]  /*ea30*/  FADD.FTZ R179, R179, R178 ;  /* 0x000000b2b3b37221 */ /* 0x000fe20000010000 */
[----:B------:R-:W-:Y:S01]  /*ea40*/  FADD.FTZ R206, R206, R15 ;  /* 0x0000000fcece7221 */ /* 0x000fe20000010000 */
[----:B------:R-:W-:Y:S01]  /*ea50*/  IMAD.MOV.U32 R15, RZ, RZ, R18 ;  /* 0x000000ffff0f7224 */ /* 0x000fe200078e0012 */
[----:B------:R2:W-:Y:S01]  /*ea60*/  STSM.16.M88.4 [R194+0x36400], R152 ;  /* 0x03640098c2007844 */ /* 0x0005e20000000200 */
[----:B------:R-:W-:Y:S01]  /*ea70*/  FADD.FTZ R182, R182, R179 ;  /* 0x000000b3b6b67221 */ /* 0x000fe20000010000 */
[----:B0-----:R-:W-:Y:S02]  /*ea80*/  FADD.FTZ R206, R221, R206 ;  /* 0x000000ceddce7221 */ /* 0x001fe40000010000 */
[----:B------:R2:W-:Y:S01]  /*ea90*/  STSM.16.M88.4 [R195], R156 ;  /* 0x0000009cc3007844 */ /* 0x0005e20000000200 */
[----:B------:R-:W-:Y:S01]  /*eaa0*/  FADD.FTZ R183, R183, R182 ;  /* 0x000000b6b7b77221 */ /* 0x000fe20000010000 */
[----:B-1----:R-:W-:Y:S02]  /*eab0*/  F2FP.F16.F32.PACK_AB R167, R223, R221 ;  /* 0x000000dddfa7723e */ /* 0x002fe400000000ff */
[----:B------:R2:W-:Y:S01]  /*eac0*/  STSM.16.M88.4 [R201], R160 ;  /* 0x000000a0c9007844 */ /* 0x0005e20000000200 */
[----:B------:R-:W-:-:S03]  /*ead0*/  FADD.FTZ R183, R198, R183 ;  /* 0x000000b7c6b77221 */ /* 0x000fc60000010000 */
[----:B------:R2:W-:Y:S01]  /*eae0*/  STSM.16.M88.4 [R196], R164 ;  /* 0x000000a4c4007844 */ /* 0x0005e20000000200 */
[----:B------:R-:W-:Y:S01]  /*eaf0*/  WARPGROUP.ARRIVE ;  /* 0x00000000000079c5 */ /* 0x000fe20000000000 */
[----:B------:R-:W-:-:S04]  /*eb00*/  FADD.FTZ R172, R172, R183 ;  /* 0x000000b7acac7221 */ /* 0x000fc80000010000 */
[----:B------:R-:W-:Y:S01]  /*eb10*/  FADD.FTZ R173, R173, R172 ;  /* 0x000000acadad7221 */ /* 0x000fe20000010000 */
[----:B------:R-:W-:Y:S01]  /*eb20*/  HGMMA.64x256x16.F32 R24, R152, gdesc[UR4].tnspB, R24, gsb0 ;  /* 0x43e0000498187df0 */ /* 0x000fe20008000818 */
[----:B------:R-:W-:Y:S01]  /*eb30*/  R2UR UR6, R20 ;  /* 0x00000000140672ca */ /* 0x000fe200000e0000 */
[----:B------:R-:W-:Y:S01]  /*eb40*/  VIADD R20, R168, 0x100 ;  /* 0x00000100a8147836 */ /* 0x000fe20000000000 */
[----:B------:R-:W-:Y:S01]  /*eb50*/  R2UR UR7, R21 ;  /* 0x00000000150772ca */ /* 0x000fe200000e0000 */
[----:B------:R-:W-:Y:S02]  /*eb60*/  IMAD.MOV.U32 R21, RZ, RZ, 0x40000040 ;  /* 0x40000040ff157424 */ /* 0x000fe400078e00ff */
[----:B------:R-:W-:-:S04]  /*eb70*/  FADD.FTZ R176, R176, R173 ;  /* 0x000000adb0b07221 */ /* 0x000fc80000010000 */
[----:B------:R-:W-:Y:S01]  /*eb80*/  FADD.FTZ R199, R199, R176 ;  /* 0x000000b0c7c77221 */ /* 0x000fe20000010000 */
[----:B------:R-:W-:Y:S02]  /*eb90*/  WARPGROUP.DEPBAR.LE gsb0, 0x0 ;  /* 0x00008000000079c5 */ /* 0x000fe40000010000 */
[----:B------:R-:W-:-:S15]  /*eba0*/  WARPGROUP.ARRIVE ;  /* 0x00000000000079c5 */ /* 0x000fde0000000000 */
[----:B------:R-:W-:Y:S01]  /*ebb0*/  HGMMA.64x256x16.F32 R24, R156, gdesc[UR4].tnspB, R24, gsb0 ;  /* 0x43e000049c187df0 */ /* 0x000fe20008000818 */
[----:B------:R-:W-:Y:S01]  /*ebc0*/  R2UR UR6, R20 ;  /* 0x00000000140672ca */ /* 0x000fe200000e0000 */
[----:B------:R-:W-:Y:S01]  /*ebd0*/  VIADD R20, R168, 0x180 ;  /* 0x00000180a8147836 */ /* 0x000fe20000000000 */
[----:B------:R-:W-:Y:S02]  /*ebe0*/  R2UR UR7, R21 ;  /* 0x00000000150772ca */ /* 0x000fe400000e0000 */
[----:B------:R-:W-:Y:S01]  /*ebf0*/  MOV R21, 0x40000040 ;  /* 0x4000004000157802 */ /* 0x000fe20000000f00 */
[----:B------:R-:W-:Y:S02]  /*ec00*/  WARPGROUP.DEPBAR.LE gsb0, 0x0 ;  /* 0x00008000000079c5 */ /* 0x000fe40000010000 */
[----:B------:R-:W-:-:S15]  /*ec10*/  WARPGROUP.ARRIVE ;  /* 0x00000000000079c5 */ /* 0x000fde0000000000 */
[----:B------:R-:W-:-:S05]  /*ec20*/  NOP ;  /* 0x0000000000007918 */ /* 0x000fca0000000000 */
[----:B------:R-:W-:Y:S01]  /*ec30*/  HGMMA.64x256x16.F32 R24, R160, gdesc[UR4].tnspB, R24, gsb0 ;  /* 0x43e00004a0187df0 */ /* 0x000fe20008000818 */
[----:B------:R-:W-:Y:S01]  /*ec40*/  R2UR UR6, R20 ;  /* 0x00000000140672ca */ /* 0x000fe200000e0000 */
[----:B------:R-:W-:Y:S01]  /*ec50*/  FADD.FTZ R20, R180, R199 ;  /* 0x000000c7b4147221 */ /* 0x000fe20000010000 */
[----:B------:R-:W-:Y:S01]  /*ec60*/  R2UR UR7, R21 ;  /* 0x00000000150772ca */ /* 0x000fe200000e0000 */
[----:B------:R-:W-:Y:S02]  /*ec70*/  FADD.FTZ R21, R223, R206 ;  /* 0x000000cedf157221 */ /* 0x000fe40000010000 */
[----:B------:R-:W-:Y:S01]  /*ec80*/  FADD.FTZ R20, R181, R20 ;  /* 0x00000014b5147221 */ /* 0x000fe20000010000 */
[----:B------:R-:W-:Y:S02]  /*ec90*/  WARPGROUP.DEPBAR.LE gsb0, 0x0 ;  /* 0x00008000000079c5 */ /* 0x000fe40000010000 */
[----:B------:R-:W-:-:S15]  /*eca0*/  WARPGROUP.ARRIVE ;  /* 0x00000000000079c5 */ /* 0x000fde0000000000 */
[----:B------:R-:W-:-:S04]  /*ecb0*/  NOP ;  /* 0x0000000000007918 */ /* 0x000fc80000000000 */
        /* <DEDUP_REMOVED lines=12> */
.L_x_1051:
[----:B------:R-:W-:Y:S05]  /*ed80*/  BSYNC B0 ;  /* 0x0000000000007941 */ /* 0x000fea0003800000 */
.L_x_1050:
[----:B------:R-:W0:Y:S01]  /*ed90*/  SHFL.BFLY PT, R3, R20, 0x2, 0x1f ;  /* 0x0c401f0014037f89 */ /* 0x000e2200000e0000 */
[----:B------:R-:W-:Y:S02]  /*eda0*/  IMAD.MOV.U32 R6, RZ, RZ, RZ ;  /* 0x000000ffff067224 */ /* 0x000fe400078e00ff */
[----:B------:R-:W-:Y:S01]  /*edb0*/  IMAD.MOV.U32 R174, RZ, RZ, -0x800000 ;  /* 0xff800000ffae7424 */ /* 0x000fe200078e00ff */
[----:B------:R-:W1:Y:S01]  /*edc0*/  SHFL.BFLY PT, R0, R21, 0x2, 0x1f ;  /* 0x0c401f0015007f89 */ /* 0x000e6200000e0000 */
[----:B------:R-:W-:Y:S02]  /*edd0*/  IMAD.MOV.U32 R175, RZ, RZ, -0x800000 ;  /* 0xff800000ffaf7424 */ /* 0x000fe400078e00ff */
[----:B------:R-:W-:Y:S01]  /*ede0*/  VIADD R212, R212, 0x1 ;  /* 0x00000001d4d47836 */ /* 0x000fe20000000000 */
[----:B------:R-:W-:Y:S08]  /*edf0*/  BAR.ARV 0x8, 0xa0 ;  /* 0x0202800000007b1d */ /* 0x000ff00000002000 */
[----:B------:R-:W-:Y:S01]  /*ee00*/  BAR.SYNC.DEFER_BLOCKING 0xf, 0x100 ;  /* 0x03c4000000007b1d */ /* 0x000fe20000010000 */
[----:B0-----:R-:W-:Y:S01]  /*ee10*/  FADD.FTZ R4, R3, R20 ;  /* 0x0000001403047221 */ /* 0x001fe20000010000 */
[----:B-1----:R-:W-:-:S04]  /*ee20*/  FADD.FTZ R5, R0, R21 ;  /* 0x0000001500057221 */ /* 0x002fc80000010000 */
[----:B------:R-:W0:Y:S04]  /*ee30*/  SHFL.BFLY PT, R3, R4, 0x1, 0x1f ;  /* 0x0c201f0004037f89 */ /* 0x000e2800000e0000 */
[----:B------:R-:W1:Y:S01]  /*ee40*/  SHFL.BFLY PT, R0, R5, 0x1, 0x1f ;  /* 0x0c201f0005007f89 */ /* 0x000e6200000e0000 */
[----:B0-----:R-:W-:Y:S01]  /*ee50*/  FADD.FTZ R7, R4, R3 ;  /* 0x0000000304077221 */ /* 0x001fe20000010000 */
[----:B------:R-:W-:Y:S01]  /*ee60*/  IADD3 R3, -R191, RZ, RZ ;  /* 0x000000ffbf037210 */ /* 0x000fe20007ffe1ff */
[----:B------:R-:W-:Y:S02]  /*ee70*/  VIADD R4, R18, 0x1 ;  /* 0x0000000112047836 */ /* 0x000fe40000000000 */
[----:B-1----:R-:W-:Y:S01]  /*ee80*/  FADD.FTZ R0, R5, R0 ;  /* 0x0000000005007221 */ /* 0x002fe20000010000 */
[----:B------:R-:W-:-:S02]  /*ee90*/  FSETP.NE.FTZ.AND P2, PT, R7, RZ, PT ;  /* 0x000000ff0700720b */ /* 0x000fc40003f55000 */
[----:B------:R-:W-:Y:S01]  /*eea0*/  ISETP.NE.AND P0, PT, R190, R3, PT ;  /* 0x00000003be00720c */ /* 0x000fe20003f05270 */
[----:B------:R-:W-:Y:S01]  /*eeb0*/  IMAD.MOV.U32 R3, RZ, RZ, RZ ;  /* 0x000000ffff037224 */ /* 0x000fe200078e00ff */
[----:B------:R-:W-:Y:S02]  /*eec0*/  FSETP.NE.FTZ.AND P3, PT, R0, RZ, PT ;  /* 0x000000ff0000720b */ /* 0x000fe40003f75000 */
[----:B------:R-:W-:-:S04]  /*eed0*/  ISETP.NE.AND P1, PT, R4, 0x2, PT ;  /* 0x000000020400780c */ /* 0x000fc80003f25270 */
[----:B------:R-:W-:-:S03]  /*eee0*/  SEL R8, RZ, 0x1, P1 ;  /* 0x00000001ff087807 */ /* 0x000fc60000800000 */
[----:B------:R-:W0:Y:S01]  /*eef0*/  @P2 MUFU.RCP R3, R7 ;  /* 0x0000000700032308 */ /* 0x000e220000001000 */
[----:B------:R-:W-:Y:S01]  /*ef00*/  LOP3.LUT R23, R23, R8, RZ, 0x3c, !PT ;  /* 0x0000000817177212 */ /* 0x000fe200078e3cff */
[----:B------:R-:W-:Y:S02]  /*ef10*/  @!P0 IMAD R5, R18, 0x40, R188 ;  /* 0x0000004012058824 */ /* 0x000fe400078e02bc */
[C---:B------:R-:W-:Y:S01]  /*ef20*/  @P2 FMUL.FTZ R18, R170.reuse, 0.69314718246459960938 ;  /* 0x3f317218aa122820 */ /* 0x040fe20000410000 */
[----:B------:R-:W-:Y:S02]  /*ef30*/  @P3 FMUL.FTZ R170, R170, 0.69314718246459960938 ;  /* 0x3f317218aaaa3820 */ /* 0x000fe40000410000 */
[----:B------:R-:W-:Y:S01]  /*ef40*/  @!P0 LEA R5, R5, R2, 0x2 ;  /* 0x0000000205058211 */ /* 0x000fe200078e10ff */
[----:B------:R-:W1:Y:S08]  /*ef50*/  @P3 MUFU.RCP R6, R0 ;  /* 0x0000000000063308 */ /* 0x000e700000001000 */
[----:B------:R-:W3:Y:S01]  /*ef60*/  @P2 MUFU.LG2 R2, R7 ;  /* 0x0000000700022308 */ /* 0x000ee20000000c00 */
[----:B0-----:R-:W-:Y:S01]  /*ef70*/  @!P0 STS [R5+0x38400], R3 ;  /* 0x0384000305008388 */ /* 0x001fe20000000800 */
[-C--:B------:R-:W-:Y:S01]  /*ef80*/  FMUL.FTZ R181, R25, R3.reuse ;  /* 0x0000000319b57220 */ /* 0x080fe20000410000 */
        /* <DEDUP_REMOVED lines=12> */
[-C--:B--2---:R-:W-:Y:S01]  /*f050*/  FMUL.FTZ R167, R45, R3.reuse ;  /* 0x000000032da77220 */ /* 0x084fe20000410000 */
[-C--:B------:R-:W-:Y:S01]  /*f060*/  FMUL.FTZ R172, R48, R3.reuse ;  /* 0x0000000330ac7220 */ /* 0x080fe20000410000 */
[----:B---3--:R-:W-:Y:S01]  /*f070*/  @P2 FMUL.FTZ R21, R2, 0.69314718246459960938 ;  /* 0x3f31721802152820 */ /* 0x008fe20000410000 */
[-C--:B------:R-:W-:Y:S01]  /*f080*/  FMUL.FTZ R12, R49, R3.reuse ;  /* 0x00000003310c7220 */ /* 0x080fe20000410000 */
[-C--:B------:R-:W-:Y:S01]  /*f090*/  FMUL.FTZ R166, R52, R3.reuse ;  /* 0x0000000334a67220 */ /* 0x080fe20000410000 */
        /* <DEDUP_REMOVED lines=55> */
[----:B------:R-:W-:Y:S01]  /*f410*/  @P2 FFMA.FTZ R174, R18, R169, R21 ;  /* 0x000000a912ae2223 */ /* 0x000fe20000010015 */
[----:B------:R-:W-:Y:S01]  /*f420*/  PLOP3.LUT P0, PT, PT, PT, PT, 0x8, 0x0 ;  /* 0x000000000000781c */ /* 0x000fe20003f0e170 */
        /* <DEDUP_REMOVED lines=62> */
.L_x_1001:
[----:B------:R-:W-:Y:S05]  /*f810*/  BSYNC B7 ;  /* 0x0000000000077941 */ /* 0x000fea0003800000 */
.L_x_999:
        /* <DEDUP_REMOVED lines=36> */
[----:B------:R-:W-:Y:S02]  /*fa60*/  LOP3.LUT R44, R169, 0x380, RZ, 0xc0, !PT ;  /* 0x00000380a92c7812 */ /* 0x000fe400078ec0ff */
[----:B------:R-:W-:Y:S01]  /*fa70*/  LOP3.LUT R48, R171, 0x380, RZ, 0xc0, !PT ;  /* 0x00000380ab307812 */ /* 0x000fe200078ec0ff */
[--C-:B------:R-:W-:Y:S01]  /*fa80*/  IMAD.X R49, RZ, RZ, R123.reuse, P0 ;  /* 0x000000ffff317224 */ /* 0x100fe200000e067b */
[----:B------:R-:W-:Y:S02]  /*fa90*/  IADD3 R199, P3, R122, 0x2000, RZ ;  /* 0x000020007ac77810 */ /* 0x000fe40007f7e0ff */
[----:B------:R-:W-:Y:S02]  /*faa0*/  SHF.R.U64 R44, R44, 0x3, RZ ;  /* 0x000000032c2c7819 */ /* 0x000fe400000012ff */
[C---:B------:R-:W-:Y:S01]  /*fab0*/  IADD3 R60, P6, R122.reuse, 0x2020, RZ ;  /* 0x000020207a3c7810 */ /* 0x040fe20007fde0ff */
[----:B------:R-:W-:Y:S01]  /*fac0*/  IMAD.X R57, RZ, RZ, R123, P3 ;  /* 0x000000ffff397224 */ /* 0x000fe200018e067b */
[----:B------:R-:W-:-:S02]  /*fad0*/  IADD3 R197, P4, R122, 0x60, RZ ;  /* 0x000000607ac57810 */ /* 0x000fc40007f9e0ff */
[----:B------:R-:W-:Y:S01]  /*fae0*/  SHF.R.U64 R48, R48, 0x3, RZ ;  /* 0x0000000330307819 */ /* 0x000fe200000012ff */
[--C-:B------:R-:W-:Y:S01]  /*faf0*/  IMAD.X R61, RZ, RZ, R123.reuse, P6 ;  /* 0x000000ffff3d7224 */ /* 0x100fe200030e067b */
[----:B------:R-:W-:Y:S01]  /*fb00*/  IADD3 R64, P5, R122, 0x2040, RZ ;  /* 0x000020407a407810 */ /* 0x000fe20007fbe0ff */
[----:B------:R-:W-:Y:S01]  /*fb10*/  IMAD.X R53, RZ, RZ, R123, P4 ;  /* 0x000000ffff357224 */ /* 0x000fe200020e067b */
[----:B------:R-:W-:Y:S02]  /*fb20*/  LOP3.LUT R56, R199, 0x380, RZ, 0xc0, !PT ;  /* 0x00000380c7387812 */ /* 0x000fe400078ec0ff */
[----:B------:R-:W-:Y:S02]  /*fb30*/  LOP3.LUT R44, R44, R169, RZ, 0x3c, !PT ;  /* 0x000000a92c2c7212 */ /* 0x000fe400078e3cff */
[----:B------:R-:W-:Y:S02]  /*fb40*/  LOP3.LUT R169, R60, 0x380, RZ, 0xc0, !PT ;  /* 0x000003803ca97812 */ /* 0x000fe400078ec0ff */
[----:B------:R-:W-:-:S02]  /*fb50*/  LOP3.LUT R52, R197, 0x380, RZ, 0xc0, !PT ;  /* 0x00000380c5347812 */ /* 0x000fc400078ec0ff */
[----:B------:R-:W-:Y:S02]  /*fb60*/  LOP3.LUT R48, R48, R171, RZ, 0x3c, !PT ;  /* 0x000000ab30307212 */ /* 0x000fe400078e3cff */
[----:B------:R-:W-:Y:S02]  /*fb70*/  LOP3.LUT R171, R64, 0x380, RZ, 0xc0, !PT ;  /* 0x0000038040ab7812 */ /* 0x000fe400078ec0ff */
[----:B------:R-:W-:Y:S02]  /*fb80*/  IADD3.X R45, RZ, R123, RZ, P1, !PT ;  /* 0x0000007bff2d7210 */ /* 0x000fe40000ffe4ff */
[----:B------:R-:W-:Y:S02]  /*fb90*/  SHF.R.U64 R56, R56, 0x3, RZ ;  /* 0x0000000338387819 */ /* 0x000fe400000012ff */
[----:B------:R-:W-:Y:S02]  /*fba0*/  IADD3 R98, P1, R122, 0x4000, RZ ;  /* 0x000040007a627810 */ /* 0x000fe40007f3e0ff */
[----:B------:R-:W-:-:S02]  /*fbb0*/  SHF.R.U64 R169, R169, 0x3, RZ ;  /* 0x00000003a9a97819 */ /* 0x000fc400000012ff */
[----:B------:R-:W-:Y:S01]  /*fbc0*/  IADD3 R4, P0, R122, 0x4020, RZ ;  /* 0x000040207a047810 */ /* 0x000fe20007f1e0ff */
[--C-:B------:R-:W-:Y:S01]  /*fbd0*/  IMAD.X R99, RZ, RZ, R123.reuse, P1 ;  /* 0x000000ffff637224 */ /* 0x100fe200008e067b */
[----:B------:R-:W-:Y:S02]  /*fbe0*/  SHF.R.U64 R52, R52, 0x3, RZ ;  /* 0x0000000334347819 */ /* 0x000fe400000012ff */
[C---:B------:R-:W-:Y:S01]  /*fbf0*/  IADD3 R68, P2, R122.reuse, 0x2060, RZ ;  /* 0x000020607a447810 */ /* 0x040fe20007f5e0ff */
[--C-:B------:R-:W-:Y:S01]  /*fc00*/  IMAD.X R103, RZ, RZ, R123.reuse, P0 ;  /* 0x000000ffff677224 */ /* 0x100fe200000e067b */
[----:B------:R-:W-:Y:S02]  /*fc10*/  SHF.R.U64 R171, R171, 0x3, RZ ;  /* 0x00000003abab7819 */ /* 0x000fe400000012ff */
[----:B------:R-:W-:Y:S01]  /*fc20*/  IADD3 R36, P4, R122, 0x4040, RZ ;  /* 0x000040407a247810 */ /* 0x000fe20007f9e0ff */
[----:B------:R-:W-:Y:S01]  /*fc30*/  IMAD.X R69, RZ, RZ, R123, P2 ;  /* 0x000000ffff457224 */ /* 0x000fe200010e067b */
[----:B------:R-:W-:-:S02]  /*fc40*/  LOP3.LUT R56, R56, R199, RZ, 0x3c, !PT ;  /* 0x000000c738387212 */ /* 0x000fc400078e3cff */
[----:B------:R-:W-:Y:S01]  /*fc50*/  LOP3.LUT R199, R98, 0x380, RZ, 0xc0, !PT ;  /* 0x0000038062c77812 */ /* 0x000fe200078ec0ff */
[----:B------:R-:W-:Y:S01]  /*fc60*/  IMAD.X R107, RZ, RZ, R123, P4 ;  /* 0x000000ffff6b7224 */ /* 0x000fe200020e067b */
[----:B------:R-:W-:Y:S02]  /*fc70*/  LOP3.LUT R60, R169, R60, RZ, 0x3c, !PT ;  /* 0x0000003ca93c7212 */ /* 0x000fe400078e3cff */
[----:B------:R-:W-:Y:S02]  /*fc80*/  LOP3.LUT R52, R52, R197, RZ, 0x3c, !PT ;  /* 0x000000c534347212 */ /* 0x000fe400078e3cff */
[----:B------:R-:W-:Y:S02]  /*fc90*/  LOP3.LUT R169, R4, 0x380, RZ, 0xc0, !PT ;  /* 0x0000038004a97812 */ /* 0x000fe400078ec0ff */
[----:B------:R-:W-:Y:S02]  /*fca0*/  LOP3.LUT R197, R68, 0x380, RZ, 0xc0, !PT ;  /* 0x0000038044c57812 */ /* 0x000fe400078ec0ff */
[----:B------:R-:W-:-:S02]  /*fcb0*/  LOP3.LUT R64, R171, R64, RZ, 0x3c, !PT ;  /* 0x00000040ab407212 */ /* 0x000fc400078e3cff */
[----:B------:R-:W-:Y:S02]  /*fcc0*/  LOP3.LUT R171, R36, 0x380, RZ, 0xc0, !PT ;  /* 0x0000038024ab7812 */ /* 0x000fe400078ec0ff */
[----:B------:R-:W-:Y:S02]  /*fcd0*/  SHF.R.U64 R199, R199, 0x3, RZ ;  /* 0x00000003c7c77819 */ /* 0x000fe400000012ff */
[C---:B------:R-:W-:Y:S02]  /*fce0*/  IADD3 R6, P6, R122.reuse, 0x6000, RZ ;  /* 0x000060007a067810 */ /* 0x040fe40007fde0ff */
[----:B------:R-:W-:Y:S02]  /*fcf0*/  SHF.R.U64 R169, R169, 0x3, RZ ;  /* 0x00000003a9a97819 */ /* 0x000fe400000012ff */
[C---:B------:R-:W-:Y:S01]  /*fd00*/  LOP3.LUT R37, R122.reuse, 0x380, RZ, 0xc0, !PT ;  /* 0x000003807a257812 */ /* 0x040fe200078ec0ff */
[----:B------:R-:W-:Y:S01]  /*fd10*/  IMAD.X R115, RZ, RZ, R123, P6 ;  /* 0x000000ffff737224 */ /* 0x000fe200030e067b */
[----:B------:R-:W-:-:S02]  /*fd20*/  IADD3 R30, P2, R122, 0x6040, RZ ;  /* 0x000060407a1e7810 */ /* 0x000fc40007f5e0ff */
[----:B------:R-:W-:Y:S02]  /*fd30*/  SHF.R.U64 R197, R197, 0x3, RZ ;  /* 0x00000003c5c57819 */ /* 0x000fe400000012ff */
[C---:B------:R-:W-:Y:S02]  /*fd40*/  IADD3 R40, P3, R122.reuse, 0x4060, RZ ;  /* 0x000040607a287810 */ /* 0x040fe40007f7e0ff */
[----:B------:R-:W-:Y:S02]  /*fd50*/  SHF.R.U64 R171, R171, 0x3, RZ ;  /* 0x00000003abab7819 */ /* 0x000fe400000012ff */
[----:B------:R-:W-:Y:S02]  /*fd60*/  IADD3 R34, P1, R122, 0x6060, RZ ;  /* 0x000060607a227810 */ /* 0x000fe40007f3e0ff */
[----:B------:R-:W-:Y:S02]  /*fd70*/  LOP3.LUT R98, R199, R98, RZ, 0x3c, !PT ;  /* 0x00000062c7627212 */ /* 0x000fe400078e3cff */
[----:B------:R-:W-:Y:S01]  /*fd80*/  LOP3.LUT R199, R6, 0x380, RZ, 0xc0, !PT ;  /* 0x0000038006c77812 */ /* 0x000fe200078ec0ff */
[----:B------:R-:W-:Y:S01]  /*fd90*/  IMAD.X R41, RZ, RZ, R123, P1 ;  /* 0x000000ffff297224 */ /* 0x000fe200008e067b */
[----:B------:R-:W-:-:S02]  /*fda0*/  LOP3.LUT R102, R169, R4, RZ, 0x3c, !PT ;  /* 0x00000004a9667212 */ /* 0x000fc400078e3cff */
[----:B------:R-:W-:Y:S02]  /*fdb0*/  SHF.R.U64 R37, R37, 0x3, RZ ;  /* 0x0000000325257819 */ /* 0x000fe400000012ff */
[----:B------:R-:W-:Y:S02]  /*fdc0*/  LOP3.LUT R68, R197, R68, RZ, 0x3c, !PT ;  /* 0x00000044c5447212 */ /* 0x000fe400078e3cff */
[----:B------:R-:W-:Y:S02]  /*fdd0*/  LOP3.LUT R169, R30, 0x380, RZ, 0xc0, !PT ;  /* 0x000003801ea97812 */ /* 0x000fe400078ec0ff */
[----:B------:R-:W-:Y:S02]  /*fde0*/  LOP3.LUT R197, R40, 0x380, RZ, 0xc0, !PT ;  /* 0x0000038028c57812 */ /* 0x000fe400078ec0ff */
[----:B------:R-:W-:Y:S02]  /*fdf0*/  LOP3.LUT R106, R171, R36, RZ, 0x3c, !PT ;  /* 0x00000024ab6a7212 */ /* 0x000fe400078e3cff */
[----:B------:R-:W-:-:S02]  /*fe00*/  IADD3.X R65, RZ, R123, RZ, P5, !PT ;  /* 0x0000007bff417210 */ /* 0x000fc40002ffe4ff */
[----:B------:R-:W-:Y:S02]  /*fe10*/  LOP3.LUT R171, R34, 0x380, RZ, 0xc0, !PT ;  /* 0x0000038022ab7812 */ /* 0x000fe400078ec0ff */
[----:B-1----:R-:W-:Y:S02]  /*fe20*/  IADD3 R24, P5, R122, 0x6020, RZ ;  /* 0x000060207a187810 */ /* 0x002fe40007fbe0ff */
[----:B------:R-:W-:Y:S02]  /*fe30*/  SHF.R.U64 R199, R199, 0x3, RZ ;  /* 0x00000003c7c77819 */ /* 0x000fe400000012ff */
[----:B------:R-:W-:Y:S01]  /*fe40*/  LOP3.LUT R122, R37, R122, RZ, 0x3c, !PT ;  /* 0x0000007a257a7212 */ /* 0x000fe200078e3cff */
[--C-:B------:R-:W-:Y:S01]  /*fe50*/  IMAD.X R119, RZ, RZ, R123.reuse, P5 ;  /* 0x000000ffff777224 */ /* 0x100fe200028e067b */
[----:B------:R-:W-:Y:S01]  /*fe60*/  SHF.R.U64 R169, R169, 0x3, RZ ;  /* 0x00000003a9a97819 */ /* 0x000fe200000012ff */
[----:B------:R-:W-:Y:S01]  /*fe70*/  IMAD.X R37, RZ, RZ, R123, P2 ;  /* 0x000000ffff257224 */ /* 0x000fe200010e067b */
[----:B------:R-:W-:-:S02]  /*fe80*/  SHF.R.U64 R197, R197, 0x3, RZ ;  /* 0x00000003c5c57819 */ /* 0x000fc400000012ff */
[----:B------:R-:W-:Y:S02]  /*fe90*/  SHF.R.U64 R171, R171, 0x3, RZ ;  /* 0x00000003abab7819 */ /* 0x000fe400000012ff */
[----:B------:R-:W-:Y:S02]  /*fea0*/  LOP3.LUT R114, R199, R6, RZ, 0x3c, !PT ;  /* 0x00000006c7727212 */ /* 0x000fe400078e3cff */
[-C--:B------:R-:W-:Y:S02]  /*feb0*/  IADD3.X R111, RZ, R123.reuse, RZ, P3, !PT ;  /* 0x0000007bff6f7210 */ /* 0x080fe40001ffe4ff */
[----:B------:R-:W-:Y:S02]  /*fec0*/  MOV R122, R122 ;  /* 0x0000007a007a7202 */ /* 0x000fe40000000f00 */
[----:B------:R-:W-:Y:S02]  /*fed0*/  F2FP.F16.F32.PACK_AB R4, R181, R183 ;  /* 0x000000b7b504723e */ /* 0x000fe400000000ff */
[----:B------:R-:W-:Y:S01]  /*fee0*/  F2FP.F16.F32.PACK_AB R6, R179, R182 ;  /* 0x000000b6b306723e */ /* 0x000fe200000000ff */
[----:B------:R-:W-:Y:S01]  /*fef0*/  BAR.SYNC.DEFER_BLOCKING 0x1, 0x100 ;  /* 0x0044000000007b1d */ /* 0x000fe20000010000 */
[----:B------:R-:W-:-:S02]  /*ff00*/  LOP3.LUT R36, R169, R30, RZ, 0x3c, !PT ;  /* 0x0000001ea9247212 */ /* 0x000fc400078e3cff */
[----:B------:R-:W-:Y:S02]  /*ff10*/  LOP3.LUT R110, R197, R40, RZ, 0x3c, !PT ;  /* 0x00000028c56e7212 */ /* 0x000fe400078e3cff */
[----:B------:R-:W-:Y:S02]  /*ff20*/  LOP3.LUT R123, R24, 0x380, RZ, 0xc0, !PT ;  /* 0x00000380187b7812 */ /* 0x000fe400078ec0ff */
[----:B------:R-:W-:Y:S02]  /*ff30*/  MOV R45, R44 ;  /* 0x0000002c002d7202 */ /* 0x000fe40000000f00 */
[----:B------:R-:W-:Y:S02]  /*ff40*/  F2FP.F16.F32.PACK_AB R30, R176, R178 ;  /* 0x000000b2b01e723e */ /* 0x000fe400000000ff */
[----:B------:R-:W-:Y:S02]  /*ff50*/  LOP3.LUT R40, R171, R34, RZ, 0x3c, !PT ;  /* 0x00000022ab287212 */ /* 0x000fe400078e3cff */
[----:B------:R-:W-:-:S02]  /*ff60*/  MOV R48, R48 ;  /* 0x0000003000307202 */ /* 0x000fc40000000f00 */
[----:B------:R-:W-:Y:S02]  /*ff70*/  F2FP.F16.F32.PACK_AB R34, R167, R173 ;  /* 0x000000ada722723e */ /* 0x000fe400000000ff */
[----:B------:R-:W-:Y:S02]  /*ff80*/  MOV R52, R52 ;  /* 0x0000003400347202 */ /* 0x000fe40000000f00 */
[----:B------:R-:W-:Y:S02]  /*ff90*/  SHF.R.U64 R123, R123, 0x3, RZ ;  /* 0x000000037b7b7819 */ /* 0x000fe400000012ff */
[----:B------:R-:W-:Y:S02]  /*ffa0*/  MOV R56, R56 ;  /* 0x0000003800387202 */ /* 0x000fe40000000f00 */
[----:B------:R-:W-:Y:S01]  /*ffb0*/  MOV R60, R60 ;  /* 0x0000003c003c7202 */ /* 0x000fe20000000f00 */
[----:B------:R1:W-:Y:S01]  /*ffc0*/  STSM.16.M88.4 [R122], R4 ;  /* 0x000000047a007844 */ /* 0x0003e20000000200 */
[----:B------:R-:W-:-:S02]  /*ffd0*/  MOV R64, R64 ;  /* 0x0000004000407202 */ /* 0x000fc40000000f00 */
[----:B------:R-:W-:Y:S01]  /*ffe0*/  MOV R68, R68 ;  /* 0x0000004400447202 */ /* 0x000fe20000000f00 */
[----:B------:R2:W-:Y:S01]  /*fff0*/  STSM.16.M88.4 [R45], R28 ;  /* 0x0000001c2d007844 */ /* 0x0005e20000000200 */
[----:B------:R-:W-:Y:S02]  /*10000*/  F2FP.F16.F32.PACK_AB R83, R87, R86 ;  /* 0x000000565753723e */ /* 0x000fe400000000ff */
[----:B------:R-:W-:Y:S01]  /*10010*/  F2FP.F16.F32.PACK_AB R89, R91, R90 ;  /* 0x0000005a5b59723e */ /* 0x000fe200000000ff */
[----:B------:R-:W-:Y:S01]  /*10020*/  STSM.16.M88.4 [R48], R32 ;  /* 0x0000002030007844 */ /* 0x000fe20000000200 */
[----:B------:R-:W-:Y:S02]  /*10030*/  LOP3.LUT R118, R123, R24, RZ, 0x3c, !PT ;  /* 0x000000187b767212 */ /* 0x000fe400078e3cff */
[----:B------:R-:W-:Y:S01]  /*10040*/  MOV R0, R98 ;  /* 0x0000006200007202 */ /* 0x000fe20000000f00 */
[----:B------:R-:W-:Y:S01]  /*10050*/  STSM.16.M88.4 [R52], R12 ;  /* 0x0000000c34007844 */ /* 0x000fe20000000200 */
[----:B------:R-:W-:-:S02]  /*10060*/  F2FP.F16.F32.PACK_AB R90, R93, R92 ;  /* 0x0000005c5d5a723e */ /* 0x000fc400000000ff */
[----:B------:R-:W-:Y:S01]  /*10070*/  F2FP.F16.F32.PACK_AB R91, R95, R94 ;  /* 0x0000005e5f5b723e */ /* 0x000fe200000000ff */
[----:B------:R-:W-:Y:S01]  /*10080*/  STSM.16.M88.4 [R56], R8 ;  /* 0x0000000838007844 */ /* 0x000fe20000000200 */
[----:B-1----:R-:W-:Y:S02]  /*10090*/  F2FP.F16.F32.PACK_AB R4, R160, R163 ;  /* 0x000000a3a004723e */ /* 0x002fe400000000ff */
[----:B------:R-:W-:Y:S02]  /*100a0*/  F2FP.F16.F32.PACK_AB R5, R67, R66 ;  /* 0x000000424305723e */ /* 0x000fe400000000ff */
[----:B------:R-:W-:Y:S02]  /*100b0*/  F2FP.F16.F32.PACK_AB R6, R152, R162 ;  /* 0x000000a29806723e */ /* 0x000fe400000000ff */
[----:B------:R-:W-:Y:S02]  /*100c0*/  F2FP.F16.F32.PACK_AB R7, R71, R70 ;  /* 0x000000464707723e */ /* 0x000fe400000000ff */
[----:B--2---:R-:W-:-:S02]  /*100d0*/  F2FP.F16.F32.PACK_AB R28, R73, R158 ;  /* 0x0000009e491c723e */ /* 0x004fc400000000ff */
[----:B------:R-:W-:Y:S01]  /*100e0*/  F2FP.F16.F32.PACK_AB R29, R75, R74 ;  /* 0x0000004a4b1d723e */ /* 0x000fe200000000ff */
[----:B------:R1:W-:Y:S01]  /*100f0*/  STSM.16.M88.4 [R60], R4 ;  /* 0x000000043c007844 */ /* 0x0003e20000000200 */
[----:B------:R-:W-:Y:S02]  /*10100*/  F2FP.F16.F32.PACK_AB R30, R77, R76 ;  /* 0x0000004c4d1e723e */ /* 0x000fe400000000ff */
[----:B------:R-:W-:Y:S02]  /*10110*/  F2FP.F16.F32.PACK_AB R31, R79, R78 ;  /* 0x0000004e4f1f723e */ /* 0x000fe400000000ff */
[----:B------:R-:W-:Y:S02]  /*10120*/  F2FP.F16.F32.PACK_AB R96, R97, R96 ;  /* 0x000000606160723e */ /* 0x000fe400000000ff */
[----:B------:R-:W-:Y:S01]  /*10130*/  MOV R102, R102 ;  /* 0x0000006600667202 */ /* 0x000fe20000000f00 */
[----:B------:R-:W-:Y:S01]  /*10140*/  STSM.16.M88.4 [R64], R28 ;  /* 0x0000001c40007844 */ /* 0x000fe20000000200 */
[----:B------:R-:W-:-:S02]  /*10150*/  MOV R24, R106 ;  /* 0x0000006a00187202 */ /* 0x000fc40000000f00 */
[----:B------:R-:W-:Y:S01]  /*10160*/  F2FP.F16.F32.PACK_AB R97, R42, R3 ;  /* 0x000000032a61723e */ /* 0x000fe200000000ff */
[----:B------:R-:W-:Y:S01]  /*10170*/  STSM.16.M88.4 [R68], R80 ;  /* 0x0000005044007844 */ /* 0x000fe20000000200 */
[----:B------:R-:W-:Y:S02]  /*10180*/  F2FP.F16.F32.PACK_AB R98, R101, R100 ;  /* 0x000000646562723e */ /* 0x000fe400000000ff */
[----:B------:R-:W-:Y:S01]  /*10190*/  F2FP.F16.F32.PACK_AB R99, R54, R50 ;  /* 0x000000323663723e */ /* 0x000fe200000000ff */
[----:B------:R2:W-:Y:S01]  /*101a0*/  STSM.16.M88.4 [R0], R88 ;  /* 0x0000005800007844 */ /* 0x0005e20000000200 */
[----:B------:R-:W-:Y:S02]  /*101b0*/  F2FP.F16.F32.PACK_AB R104, R105, R104 ;  /* 0x000000686968723e */ /* 0x000fe400000000ff */
[----:B------:R-:W-:Y:S01]  /*101c0*/  MOV R44, R114 ;  /* 0x00000072002c7202 */ /* 0x000fe20000000f00 */
[----:B------:R-:W-:Y:S01]  /*101d0*/  STSM.16.M88.4 [R102], R96 ;  /* 0x0000006066007844 */ /* 0x000fe20000000200 */
[----:B------:R-:W-:-:S02]  /*101e0*/  F2FP.F16.F32.PACK_AB R105, R62, R58 ;  /* 0x0000003a3e69723e */ /* 0x000fc400000000ff */
[----:B------:R-:W-:Y:S02]  /*101f0*/  F2FP.F16.F32.PACK_AB R106, R109, R108 ;  /* 0x0000006c6d6a723e */ /* 0x000fe400000000ff */
[----:B------:R-:W-:Y:S02]  /*10200*/  F2FP.F16.F32.PACK_AB R107, R153, R72 ;  /* 0x00000048996b723e */ /* 0x000fe400000000ff */
[----:B------:R-:W-:Y:S02]  /*10210*/  F2FP.F16.F32.PACK_AB R112, R113, R112 ;  /* 0x000000707170723e */ /* 0x000fe400000000ff */
[----:B------:R-:W-:Y:S01]  /*10220*/  MOV R110, R110 ;  /* 0x0000006e006e7202 */ /* 0x000fe20000000f00 */
[----:B------:R3:W-:Y:S01]  /*10230*/  STSM.16.M88.4 [R24], R104 ;  /* 0x0000006818007844 */ /* 0x0007e20000000200 */
        /* <DEDUP_REMOVED lines=11> */
[----:B------:R-:W-:Y:S01]  /*102f0*/  STSM.16.M88.4 [R44], R120 ;  /* 0x000000782c007844 */ /* 0x000fe20000000200 */
[----:B------:R-:W-:Y:S02]  /*10300*/  ISETP.NE.U32.AND P0, PT, RZ, UR4, PT ;  /* 0x00000004ff007c0c */ /* 0x000fe4000bf05070 */
[----:B-1----:R-:W-:Y:S02]  /*10310*/  IADD3 R6, P1, R209, UR4, RZ ;  /* 0x00000004d1067c10 */ /* 0x002fe4000ff3e0ff */
[----:B------:R-:W-:Y:S02]  /*10320*/  MOV R118, R118 ;  /* 0x0000007600767202 */ /* 0x000fe40000000f00 */
[----:B------:R-:W-:-:S02]  /*10330*/  F2FP.F16.F32.PACK_AB R130, R133, R132 ;  /* 0x000000848582723e */ /* 0x000fc400000000ff */
[----:B------:R-:W-:Y:S02]  /*10340*/  F2FP.F16.F32.PACK_AB R131, R135, R134 ;  /* 0x000000868783723e */ /* 0x000fe400000000ff */
[----:B------:R-:W-:Y:S02]  /*10350*/  F2FP.F16.F32.PACK_AB R137, R139, R138 ;  /* 0x0000008a8b89723e */ /* 0x000fe400000000ff */
[----:B------:R-:W-:Y:S01]  /*10360*/  F2FP.F16.F32.PACK_AB R144, R145, R144 ;  /* 0x000000909190723e */ /* 0x000fe200000000ff */
[----:B------:R-:W-:Y:S01]  /*10370*/  STSM.16.M88.4 [R118], R128 ;  /* 0x0000008076007844 */ /* 0x000fe20000000200 */
[----:B------:R-:W-:Y:S02]  /*10380*/  MOV R36, R36 ;  /* 0x0000002400247202 */ /* 0x000fe40000000f00 */
[----:B------:R-:W-:Y:S02]  /*10390*/  F2FP.F16.F32.PACK_AB R138, R141, R140 ;  /* 0x0000008c8d8a723e */ /* 0x000fe400000000ff */
[----:B------:R-:W-:-:S02]  /*103a0*/  F2FP.F16.F32.PACK_AB R139, R143, R142 ;  /* 0x0000008e8f8b723e */ /* 0x000fc400000000ff */
[----:B------:R-:W-:Y:S02]  /*103b0*/  F2FP.F16.F32.PACK_AB R145, R147, R146 ;  /* 0x000000929391723e */ /* 0x000fe400000000ff */
[----:B------:R-:W-:Y:S01]  /*103c0*/  MOV R40, R40 ;  /* 0x0000002800287202 */ /* 0x000fe20000000f00 */
[----:B------:R1:W-:Y:S01]  /*103d0*/  STSM.16.M88.4 [R36], R136 ;  /* 0x0000008824007844 */ /* 0x0003e20000000200 */
[----:B------:R-:W-:Y:S02]  /*103e0*/  F2FP.F16.F32.PACK_AB R146, R149, R148 ;  /* 0x000000949592723e */ /* 0x000fe400000000ff */
[----:B------:R-:W-:Y:S02]  /*103f0*/  F2FP.F16.F32.PACK_AB R147, R151, R150 ;  /* 0x000000969793723e */ /* 0x000fe400000000ff */
[----:B------:R-:W-:Y:S02]  /*10400*/  ISETP.NE.AND.EX P0, PT, RZ, UR5, PT, P0 ;  /* 0x00000005ff007c0c */ /* 0x000fe4000bf05300 */
[----:B------:R-:W-:Y:S01]  /*10410*/  IADD3.X R7, R210, UR5, RZ, P1, !PT ;  /* 0x00000005d2077c10 */ /* 0x000fe20008ffe4ff */
[----:B------:R-:W-:Y:S01]  /*10420*/  ULDC.64 UR4, c[0x0][0xce0] ;  /* 0x0003380000047ab9 */ /* 0x000fe20000000a00 */
[----:B------:R4:W-:Y:S01]  /*10430*/  STSM.16.M88.4 [R40], R144 ;  /* 0x0000009028007844 */ /* 0x0009e20000000200 */
[----:B------:R-:W-:Y:S01]  /*10440*/  BAR.SYNC.DEFER_BLOCKING 0x1, 0x100 ;  /* 0x0044000000007b1d */ /* 0x000fe20000010000 */
[----:B------:R-:W-:-:S02]  /*10450*/  ISETP.NE.U32.AND P6, PT, RZ, UR4, PT ;  /* 0x00000004ff007c0c */ /* 0x000fc4000bfc5070 */
[----:B--2---:R-:W-:Y:S02]  /*10460*/  MOV R0, RZ ;  /* 0x000000ff00007202 */ /* 0x004fe40000000f00 */
[----:B------:R-:W-:-:S13]  /*10470*/  ISETP.NE.AND.EX P6, PT, RZ, UR5, PT, P6 ;  /* 0x00000005ff007c0c */ /* 0x000fda000bfc5360 */
[----:B------:R-:W-:Y:S01]  /*10480*/  @P6 IADD3 R4, P4, R209, UR4, RZ ;  /* 0x00000004d1046c10 */ /* 0x000fe2000ff9e0ff */
[----:B------:R-:W-:Y:S02]  /*10490*/  ULDC UR4, c[0x0][0xb88] ;  /* 0x0002e20000047ab9 */ /* 0x000fe40000000800 */
[----:B---3--:R-:W-:Y:S01]  /*104a0*/  IMAD.U32 R24, RZ, RZ, UR4 ;  /* 0x00000004ff187e24 */ /* 0x008fe2000f8e00ff */
        /* <DEDUP_REMOVED lines=20> */
[----:B------:R-:W-:Y:S01]  /*105f0*/  LOP3.LUT R12, R12, R13, RZ, 0x3c, !PT ;  /* 0x0000000d0c0c7212 */ /* 0x000fe200078e3cff */
[--C-:B------:R-:W-:Y:S01]  /*10600*/  IMAD.X R13, RZ, RZ, R21.reuse, P2 ;  /* 0x000000ffff0d7224 */ /* 0x100fe200010e0615 */
[----:B------:R-:W-:Y:S01]  /*10610*/  LOP3.LUT R28, R28, R29, RZ, 0x3c, !PT ;  /* 0x0000001d1c1c7212 */ /* 0x000fe200078e3cff */
[----:B------:R-:W-:Y:S01]  /*10620*/  IMAD.X R29, RZ, RZ, R21, P3 ;  /* 0x000000ffff1d7224 */ /* 0x000fe200018e0615 */
[----:B------:R-:W-:Y:S02]  /*10630*/  LOP3.LUT R32, R32, R33, RZ, 0x3c, !PT ;  /* 0x0000002120207212 */ /* 0x000fe400078e3cff */
[----:B------:R-:W-:-:S02]  /*10640*/  P2R R10, PR, RZ, 0x20 ;  /* 0x00000020ff0a7803 */ /* 0x000fc40000000000 */
[----:B------:R-:W-:Y:S02]  /*10650*/  IADD3.X R33, RZ, R21, RZ, P4, !PT ;  /* 0x00000015ff217210 */ /* 0x000fe400027fe4ff */
[C---:B------:R-:W-:Y:S02]  /*10660*/  IADD3 R41, P1, R20.reuse, 0x6000, RZ ;  /* 0x0000600014297810 */ /* 0x040fe40007f3e0ff */
[C---:B------:R-:W-:Y:S02]  /*10670*/  IADD3 R45, P2, R20.reuse, 0x7000, RZ ;  /* 0x00007000142d7810 */ /* 0x040fe40007f5e0ff */
[C---:B------:R-:W-:Y:S02]  /*10680*/  IADD3 R49, P3, R20.reuse, 0x8000, RZ ;  /* 0x0000800014317810 */ /* 0x040fe40007f7e0ff */
[C---:B------:R-:W-:Y:S02]  /*10690*/  IADD3 R53, P4, R20.reuse, 0x9000, RZ ;  /* 0x0000900014357810 */ /* 0x040fe40007f9e0ff */
[----:B------:R-:W-:-:S02]  /*106a0*/  IADD3 R57, P5, R20, 0xa000, RZ ;  /* 0x0000a00014397810 */ /* 0x000fc40007fbe0ff */
[----:B-1----:R-:W-:Y:S02]  /*106b0*/  LOP3.LUT R36, R37, 0x380, RZ, 0xc0, !PT ;  /* 0x0000038025247812 */ /* 0x002fe400078ec0ff */
[----:B----4-:R-:W-:Y:S02]  /*106c0*/  LOP3.LUT R40, R41, 0x380, RZ, 0xc0, !PT ;  /* 0x0000038029287812 */ /* 0x010fe400078ec0ff */
[----:B------:R-:W-:Y:S02]  /*106d0*/  LOP3.LUT R44, R45, 0x380, RZ, 0xc0, !PT ;  /* 0x000003802d2c7812 */ /* 0x000fe400078ec0ff */
        /* <DEDUP_REMOVED lines=15> */
[----:B--2---:R-:W-:Y:S06]  /*107d0*/  @P6 BRA `(.L_x_1065) ;  /* 0x0000000000106947 */ /* 0x004fec0003800000 */
[----:B------:R-:W-:Y:S05]  /*107e0*/  @!P0 BRA `(.L_x_1065) ;  /* 0x00000000000c8947 */ /* 0x000fea0003800000 */
[----:B------:R-:W2:Y:S04]  /*107f0*/  LDG.E R3, desc[UR54][R6.64] ;  /* 0x0000003606037981 */ /* 0x000ea8000c1e1900 */
[----:B-----5:R-:W2:Y:S02]  /*10800*/  LDG.E R24, desc[UR54][R6.64+0x4] ;  /* 0x0000043606187981 */ /* 0x020ea4000c1e1900 */
[----:B--2---:R-:W-:-:S07]  /*10810*/  IMAD.IADD R24, R24, 0x1, -R3 ;  /* 0x0000000118187824 */ /* 0x004fce00078e0a03 */
.L_x_1065:
        /* <DEDUP_REMOVED lines=8> */
[--C-:B------:R-:W-:Y:S01]  /*108a0*/  IMAD.X R49, RZ, RZ, R21.reuse, P3 ;  /* 0x000000ffff317224 */ /* 0x100fe200018e0615 */
[C---:B------:R-:W-:Y:S01]  /*108b0*/  IADD3 R69, P2, R20.reuse, 0xd000, RZ ;  /* 0x0000d00014457810 */ /* 0x040fe20007f5e0ff */
[----:B------:R-:W-:Y:S01]  /*108c0*/  IMAD.X R53, RZ, RZ, R21, P4 ;  /* 0x000000ffff357224 */ /* 0x000fe200020e0615 */
[----:B------:R-:W-:-:S02]  /*108d0*/  IADD3 R73, P3, R20, 0xe000, RZ ;  /* 0x0000e00014497810 */ /* 0x000fc40007f7e0ff */
[C---:B------:R-:W-:Y:S02]  /*108e0*/  IADD3 R4, P4, R20.reuse, 0xf000, RZ ;  /* 0x0000f00014047810 */ /* 0x040fe40007f9e0ff */
[----:B------:R-:W-:Y:S02]  /*108f0*/  LOP3.LUT R60, R61, 0x380, RZ, 0xc0, !PT ;  /* 0x000003803d3c7812 */ /* 0x000fe400078ec0ff */
[----:B------:R-:W-:Y:S01]  /*10900*/  LOP3.LUT R64, R65, 0x380, RZ, 0xc0, !PT ;  /* 0x0000038041407812 */ /* 0x000fe200078ec0ff */
[----:B------:R-:W-:Y:S01]  /*10910*/  IMAD.X R77, RZ, RZ, R21, P4 ;  /* 0x000000ffff4d7224 */ /* 0x000fe200020e0615 */
[----:B------:R-:W-:Y:S02]  /*10920*/  LOP3.LUT R68, R69, 0x380, RZ, 0xc0, !PT ;  /* 0x0000038045447812 */ /* 0x000fe400078ec0ff */
[----:B------:R-:W-:Y:S02]  /*10930*/  LOP3.LUT R72, R73, 0x380, RZ, 0xc0, !PT ;  /* 0x0000038049487812 */ /* 0x000fe400078ec0ff */
[----:B------:R-:W-:-:S02]  /*10940*/  LOP3.LUT R5, R20, 0x380, RZ, 0xc0, !PT ;  /* 0x0000038014057812 */ /* 0x000fc400078ec0ff */
[----:B-1----:R-:W-:Y:S02]  /*10950*/  ISETP.NE.AND P5, PT, R3, RZ, PT ;  /* 0x000000ff0300720c */ /* 0x002fe40003fa5270 */
[----:B------:R-:W-:Y:S02]  /*10960*/  LOP3.LUT R3, R4, 0x380, RZ, 0xc0, !PT ;  /* 0x0000038004037812 */ /* 0x000fe400078ec0ff */
        /* <DEDUP_REMOVED lines=12> */
[----:B------:R-:W-:Y:S01]  /*10a30*/  IMAD.X R73, RZ, RZ, R21, P3 ;  /* 0x000000ffff497224 */ /* 0x000fe200018e0615 */
[----:B------:R-:W-:-:S02]  /*10a40*/  IADD3.X R65, RZ, R21, RZ, P1, !PT ;  /* 0x00000015ff417210 */ /* 0x000fc40000ffe4ff */
[----:B------:R-:W-:Y:S02]  /*10a50*/  LOP3.LUT R20, R5, R20, RZ, 0x3c, !PT ;  /* 0x0000001405147212 */ /* 0x000fe400078e3cff */
        /* <DEDUP_REMOVED lines=8> */
[----:B------:R-:W-:Y:S02]  /*10ae0*/  IMAD R3, R80, UR4, RZ ;  /* 0x0000000450037c24 */ /* 0x000fe4000f8e02ff */
[----:B------:R-:W-:Y:S02]  /*10af0*/  IMAD.MOV.U32 R4, RZ, RZ, R0 ;  /* 0x000000ffff047224 */ /* 0x000fe400078e0000 */
[C---:B------:R-:W-:Y:S02]  /*10b00*/  IMAD R3, R208.reuse, UR5, R3 ;  /* 0x00000005d0037c24 */ /* 0x040fe4000f8e0203 */
[----:B------:R-:W-:Y:S01]  /*10b10*/  IMAD.WIDE.U32 R4, R208, UR4, R4 ;  /* 0x00000004d0047c25 */ /* 0x000fe2000f8e0004 */
[----:B------:R-:W-:-:S03]  /*10b20*/  ULDC.64 UR4, c[0x0][0xc78] ;  /* 0x00031e0000047ab9 */ /* 0x000fc60000000a00 */
[----:B------:R-:W-:Y:S02]  /*10b30*/  IMAD.IADD R5, R5, 0x1, R3 ;  /* 0x0000000105057824 */ /* 0x000fe400078e0203 */
[----:B------:R-:W-:Y:S02]  /*10b40*/  IMAD.MOV R7, RZ, RZ, -R191 ;  /* 0x000000ffff077224 */ /* 0x000fe400078e0abf */
[----:B------:R-:W-:Y:S02]  /*10b50*/  IMAD R3, R215, UR4, RZ ;  /* 0x00000004d7037c24 */ /* 0x000fe4000f8e02ff */
[----:B------:R-:W-:Y:S01]  /*10b60*/  IMAD R11, R213, 0x40, R188 ;  /* 0x00000040d50b7824 */ /* 0x000fe200078e02bc */
[----:B------:R-:W-:Y:S01]  /*10b70*/  ISETP.NE.AND P0, PT, R190, R7, PT ;  /* 0x00000007be00720c */ /* 0x000fe20003f05270 */
[----:B------:R-:W-:-:S03]  /*10b80*/  IMAD.WIDE.U32 R4, R83, UR4, R4 ;  /* 0x0000000453047c25 */ /* 0x000fc6000f8e0004 */
[----:B------:R-:W-:Y:S01]  /*10b90*/  SHF.R.S32.HI R7, RZ, 0x1f, R11 ;  /* 0x0000001fff077819 */ /* 0x000fe2000001140b */
[----:B------:R-:W-:Y:S01]  /*10ba0*/  IMAD R10, R83, UR5, R3 ;  /* 0x00000005530a7c24 */ /* 0x000fe2000f8e0203 */
[C---:B------:R-:W-:Y:S01]  /*10bb0*/  IADD3 R6, P2, R11.reuse, R4, RZ ;  /* 0x000000040b067210 */ /* 0x040fe20007f5e0ff */
[C---:B------:R-:W-:Y:S01]  /*10bc0*/  VIADD R3, R11.reuse, 0x8 ;  /* 0x000000080b037836 */ /* 0x040fe20000000000 */
[-C--:B------:R-:W-:Y:S01]  /*10bd0*/  ISETP.GE.OR P1, PT, R11, R24.reuse, P0 ;  /* 0x000000180b00720c */ /* 0x080fe20000726670 */
[----:B------:R-:W-:Y:S01]  /*10be0*/  ULDC.64 UR4, c[0x0][0xc40] ;  /* 0x0003100000047ab9 */ /* 0x000fe20000000a00 */
[----:B------:R-:W-:Y:S02]  /*10bf0*/  IADD3.X R7, R7, R5, R10, P2, !PT ;  /* 0x0000000507077210 */ /* 0x000fe400017fe40a */
[----:B------:R-:W-:Y:S02]  /*10c00*/  ISETP.GE.OR P0, PT, R3, R24, P0 ;  /* 0x000000180300720c */ /* 0x000fe40000706670 */
[----:B------:R-:W-:-:S04]  /*10c10*/  LEA R4, P2, R6, UR4, 0x2 ;  /* 0x0000000406047c11 */ /* 0x000fc8000f8410ff */
[----:B------:R-:W-:-:S05]  /*10c20*/  LEA.HI.X R5, R6, UR5, R7, 0x2, P2 ;  /* 0x0000000506057c11 */ /* 0x000fca00090f1407 */
[----:B------:R1:W-:Y:S04]  /*10c30*/  @!P1 STG.E desc[UR54][R4.64], R174 ;  /* 0x000000ae04009986 */ /* 0x0003e8000c101936 */
[----:B------:R1:W-:Y:S02]  /*10c40*/  @!P0 STG.E desc[UR54][R4.64+0x20], R175 ;  /* 0x000020af04008986 */ /* 0x0003e4000c101936 */
.L_x_1066:
[----:B------:R-:W2:Y:S01]  /*10c50*/  LDC R90, c[0x0][0xb8c] ;  /* 0x0002e300ff5a7b82 */ /* 0x000ea20000000800 */
[----:B-1----:R1:W5:Y:S01]  /*10c60*/  LD.E.128 R4, desc[UR54][R20.64] ;  /* 0x0000003614047980 */ /* 0x002362000c101d00 */
[----:B------:R-:W-:Y:S02]  /*10c70*/  ULDC.64 UR4, c[0x0][0xba0] ;  /* 0x0002e80000047ab9 */ /* 0x000fe40000000a00 */
[----:B------:R-:W-:Y:S01]  /*10c80*/  IMAD R3, R81, UR4, RZ ;  /* 0x0000000451037c24 */ /* 0x000fe2000f8e02ff */
[----:B------:R-:W5:Y:S04]  /*10c90*/  LD.E.128 R8, desc[UR54][R8.64] ;  /* 0x0000003608087980 */ /* 0x000f68000c101d00 */
[----:B------:R-:W5:Y:S01]  /*10ca0*/  LD.E.128 R12, desc[UR54][R12.64] ;  /* 0x000000360c0c7980 */ /* 0x000f62000c101d00 */
[----:B-1----:R-:W-:-:S02]  /*10cb0*/  SHF.R.S32.HI R21, RZ, 0x1f, R187 ;  /* 0x0000001fff157819 */ /* 0x002fc400000114bb */
[----:B------:R-:W-:Y:S01]  /*10cc0*/  MOV R20, R187 ;  /* 0x000000bb00147202 */ /* 0x000fe20000000f00 */
[C---:B------:R-:W-:Y:S01]  /*10cd0*/  IMAD R3, R0.reuse, UR5, R3 ;  /* 0x0000000500037c24 */ /* 0x040fe2000f8e0203 */
[----:B------:R-:W5:Y:S03]  /*10ce0*/  LD.E.128 R28, desc[UR54][R28.64] ;  /* 0x000000361c1c7980 */ /* 0x000f66000c101d00 */
[----:B------:R-:W-:Y:S01]  /*10cf0*/  IMAD.WIDE.U32 R20, R0, UR4, R20 ;  /* 0x0000000400147c25 */ /* 0x000fe2000f8e0014 */
[----:B------:R-:W-:Y:S01]  /*10d00*/  ULDC.64 UR4, c[0x0][0xbe0] ;  /* 0x0002f80000047ab9 */ /* 0x000fe20000000a00 */
[----:B------:R-:W5:Y:S02]  /*10d10*/  LD.E.128 R32, desc[UR54][R32.64] ;  /* 0x0000003620207980 */ /* 0x000f64000c101d00 */
[----:B------:R-:W-:Y:S02]  /*10d20*/  IMAD.IADD R21, R21, 0x1, R3 ;  /* 0x0000000115157824 */ /* 0x000fe400078e0203 */
[----:B------:R-:W-:Y:S01]  /*10d30*/  VIADD R3, R187, 0x40 ;  /* 0x00000040bb037836 */ /* 0x000fe20000000000 */
[----:B------:R-:W5:Y:S01]  /*10d40*/  LD.E.128 R36, desc[UR54][R36.64] ;  /* 0x0000003624247980 */ /* 0x000f62000c101d00 */
[----:B------:R-:W-:-:S03]  /*10d50*/  IMAD R81, R80, UR4, RZ ;  /* 0x0000000450517c24 */ /* 0x000fc6000f8e02ff */
[-C--:B--2---:R-:W-:Y:S01]  /*10d60*/  ISETP.GE.AND P3, PT, R3, R90.reuse, PT ;  /* 0x0000005a0300720c */ /* 0x084fe20003f66270 */
[----:B------:R-:W-:Y:S01]  /*10d70*/  IMAD R85, R213, -0x40, R24 ;  /* 0xffffffc0d5557824 */ /* 0x000fe200078e0218 */
[----:B------:R-:W5:Y:S01]  /*10d80*/  LD.E.128 R40, desc[UR54][R40.64] ;  /* 0x0000003628287980 */ /* 0x000f62000c101d00 */
[----:B------:R-:W-:Y:S01]  /*10d90*/  VIADD R0, R192, 0x20 ;  /* 0x00000020c0007836 */ /* 0x000fe20000000000 */
[----:B------:R-:W-:Y:S01]  /*10da0*/  SEL R24, RZ, 0xffffffff, P3 ;  /* 0xffffffffff187807 */ /* 0x000fe20001800000 */
[C---:B------:R-:W-:Y:S01]  /*10db0*/  IMAD R81, R208.reuse, UR5, R81 ;  /* 0x00000005d0517c24 */ /* 0x040fe2000f8e0251 */
[----:B------:R-:W5:Y:S01]  /*10dc0*/  LD.E.128 R44, desc[UR54][R44.64] ;  /* 0x000000362c2c7980 */ /* 0x000f62000c101d00 */
[----:B------:R-:W-:Y:S01]  /*10dd0*/  IMAD.WIDE.U32 R20, R208, UR4, R20 ;  /* 0x00000004d0147c25 */ /* 0x000fe2000f8e0014 */
[C---:B------:R-:W-:Y:S01]  /*10de0*/  ISETP.GE.AND P2, PT, R187.reuse, R90, PT ;  /* 0x0000005abb00720c */ /* 0x040fe20003f46270 */
[----:B------:R-:W-:Y:S01]  /*10df0*/  ULDC.64 UR4, c[0x0][0xbe8] ;  /* 0x0002fa0000047ab9 */ /* 0x000fe20000000a00 */
[----:B------:R-:W5:Y:S01]  /*10e00*/  LD.E.128 R48, desc[UR54][R48.64] ;  /* 0x0000003630307980 */ /* 0x000f62000c101d00 */
[----:B------:R-:W-:-:S03]  /*10e10*/  VIADD R87, R187, 0xc0 ;  /* 0x000000c0bb577836 */ /* 0x000fc60000000000 */
[----:B------:R-:W5:Y:S01]  /*10e20*/  LD.E.128 R52, desc[UR54][R52.64] ;  /* 0x0000003634347980 */ /* 0x000f62000c101d00 */
[----:B------:R-:W-:-:S03]  /*10e30*/  IADD3 R86, R187, 0x80, RZ ;  /* 0x00000080bb567810 */ /* 0x000fc60007ffe0ff */
[----:B------:R-:W5:Y:S04]  /*10e40*/  LD.E.128 R56, desc[UR54][R56.64] ;  /* 0x0000003638387980 */ /* 0x000f68000c101d00 */
[----:B------:R-:W5:Y:S04]  /*10e50*/  LD.E.128 R60, desc[UR54][R60.64] ;  /* 0x000000363c3c7980 */ /* 0x000f68000c101d00 */
[----:B------:R-:W5:Y:S04]  /*10e60*/  LD.E.128 R64, desc[UR54][R64.64] ;  /* 0x0000003640407980 */ /* 0x000f68000c101d00 */
[----:B------:R-:W5:Y:S04]  /*10e70*/  LD.E.128 R68, desc[UR54][R68.64] ;  /* 0x0000003644447980 */ /* 0x000f68000c101d00 */
[----:B------:R-:W5:Y:S04]  /*10e80*/  LD.E.128 R72, desc[UR54][R72.64] ;  /* 0x0000003648487980 */ /* 0x000f68000c101d00 */
[----:B------:R-:W5:Y:S01]  /*10e90*/  LD.E.128 R76, desc[UR54][R76.64] ;  /* 0x000000364c4c7980 */ /* 0x000f62000c101d00 */
[----:B------:R-:W-:Y:S01]  /*10ea0*/  IMAD.IADD R21, R21, 0x1, R81 ;  /* 0x0000000115157824 */ /* 0x000fe200078e0251 */
[----:B------:R-:W-:Y:S01]  /*10eb0*/  ISETP.GE.AND P0, PT, R0, R85, PT ;  /* 0x000000550000720c */ /* 0x000fe20003f06270 */
[----:B------:R-:W-:Y:S01]  /*10ec0*/  IMAD.SHL.U32 R81, R24, 0x2, RZ ;  /* 0x0000000218517824 */ /* 0x000fe200078e00ff */
        /* <DEDUP_REMOVED lines=8> */
[-C--:B------:R-:W-:Y:S01]  /*10f50*/  ISETP.GE.AND P2, PT, R86, R90.reuse, PT ;  /* 0x0000005a5600720c */ /* 0x080fe20003f46270 */
[----:B------:R-:W-:Y:S01]  /*10f60*/  VIADD R80, R187, 0x180 ;  /* 0x00000180bb507836 */ /* 0x000fe20000000000 */
[----:B------:R-:W-:Y:S01]  /*10f70*/  ISETP.GE.AND P3, PT, R87, R90, PT ;  /* 0x0000005a5700720c */ /* 0x000fe20003f66270 */
[----:B------:R-:W-:Y:S01]  /*10f80*/  VIADD R82, R187, 0x1c0 ;  /* 0x000001c0bb527836 */ /* 0x000fe20000000000 */
[----:B------:R-:W-:Y:S01]  /*10f90*/  LOP3.LUT R0, R81, 0x2, R0, 0xe2, !PT ;  /* 0x0000000251007812 */ /* 0x000fe200078ee200 */
[----:B------:R-:W-:Y:S01]  /*10fa0*/  BSSY B1, `(.L_x_1067) ;  /* 0x0000035000017945 */ /* 0x000fe20003800000 */
[----:B------:R-:W-:-:S02]  /*10fb0*/  SEL R81, RZ, 0x4, P2 ;  /* 0x00000004ff517807 */ /* 0x000fc40001000000 */
[----:B------:R-:W-:Y:S02]  /*10fc0*/  SEL R24, RZ, 0x8, P3 ;  /* 0x00000008ff187807 */ /* 0x000fe40001800000 */
[----:B------:R-:W-:Y:S02]  /*10fd0*/  IADD3 R89, R187, 0x140, RZ ;  /* 0x00000140bb597810 */ /* 0x000fe40007ffe0ff */
[----:B------:R-:W-:Y:S01]  /*10fe0*/  LOP3.LUT R24, R24, R0, R81, 0xfe, !PT ;  /* 0x0000000018187212 */ /* 0x000fe200078efe51 */
[----:B------:R-:W-:Y:S01]  /*10ff0*/  VIADD R0, R2, 0x38820 ;  /* 0x0003882002007836 */ /* 0x000fe20000000000 */
[-C--:B------:R-:W-:Y:S02]  /*11000*/  ISETP.GE.AND P2, PT, R88, R90.reuse, PT ;  /* 0x0000005a5800720c */ /* 0x080fe40003f46270 */
[-C--:B------:R-:W-:Y:S02]  /*11010*/  ISETP.GE.AND P3, PT, R89, R90.reuse, PT ;  /* 0x0000005a5900720c */ /* 0x080fe40003f66270 */
[----:B------:R-:W-:-:S02]  /*11020*/  ISETP.GE.AND P4, PT, R80, R90, PT ;  /* 0x0000005a5000720c */ /* 0x000fc40003f86270 */
[----:B------:R-:W-:Y:S02]  /*11030*/  ISETP.GE.AND P1, PT, R192, R85, PT ;  /* 0x00000055c000720c */ /* 0x000fe40003f26270 */
[----:B------:R-:W-:Y:S02]  /*11040*/  SEL R81, RZ, 0x10, P2 ;  /* 0x00000010ff517807 */ /* 0x000fe40001000000 */
[----:B------:R-:W-:Y:S02]  /*11050*/  SEL R80, RZ, 0x20, P3 ;  /* 0x00000020ff507807 */ /* 0x000fe40001800000 */
[----:B------:R-:W-:Y:S02]  /*11060*/  PRMT R0, RZ, 0x654, R0 ;  /* 0x00000654ff007816 */ /* 0x000fe40000000000 */
[----:B------:R-:W-:Y:S01]  /*11070*/  LOP3.LUT R81, R80, R24, R81, 0xfe, !PT ;  /* 0x0000001850517212 */ /* 0x000fe200078efe51 */
[----:B------:R-:W-:Y:S01]  /*11080*/  IMAD R24, R215, UR4, RZ ;  /* 0x00000004d7187c24 */ /* 0x000fe2000f8e02ff */
[----:B-1----:R1:W-:Y:S01]  /*11090*/  SYNCS.ARRIVE.TRANS64.RED.A1T0 RZ, [R0+URZ], RZ ;  /* 0x000000ff00ff79a7 */ /* 0x0023e2000810043f */
[----:B------:R-:W-:-:S02]  /*110a0*/  ISETP.GE.AND P2, PT, R82, R90, PT ;  /* 0x0000005a5200720c */ /* 0x000fc40003f46270 */
[C---:B------:R-:W-:Y:S01]  /*110b0*/  IMAD R85, R83.reuse, UR5, R24 ;  /* 0x0000000553557c24 */ /* 0x040fe2000f8e0218 */
[----:B------:R-:W-:Y:S01]  /*110c0*/  SHF.R.S32.HI R193, RZ, 0x1f, R192 ;  /* 0x0000001fffc17819 */ /* 0x000fe200000114c0 */
[----:B------:R-:W-:Y:S01]  /*110d0*/  IMAD.WIDE.U32 R82, R83, UR4, R20 ;  /* 0x0000000453527c25 */ /* 0x000fe2000f8e0014 */
[----:B------:R-:W-:Y:S02]  /*110e0*/  SEL R21, RZ, 0x80, P2 ;  /* 0x00000080ff157807 */ /* 0x000fe40001000000 */
[----:B-1----:R-:W-:Y:S01]  /*110f0*/  SEL R0, RZ, 0x40, P4 ;  /* 0x00000040ff007807 */ /* 0x002fe20002000000 */
[----:B------:R-:W-:-:S03]  /*11100*/  IMAD.IADD R91, R83, 0x1, R85 ;  /* 0x00000001535b7824 */ /* 0x000fc600078e0255 */
[----:B------:R-:W-:Y:S01]  /*11110*/  LOP3.LUT R0, R81, R0, RZ, 0xfc, !PT ;  /* 0x0000000051007212 */ /* 0x000fe200078efcff */
[----:B------:R-:W-:-:S03]  /*11120*/  IMAD.WIDE R80, R213, 0x40, R192 ;  /* 0x00000040d5507825 */ /* 0x000fc600078e02c0 */
[----:B------:R-:W-:Y:S01]  /*11130*/  LOP3.LUT R24, R0, R21, RZ, 0xfc, !PT ;  /* 0x0000001500187212 */ /* 0x000fe200078efcff */
[----:B------:R-:W-:Y:S06]  /*11140*/  @P1 BRA `(.L_x_1068) ;  /* 0x0000000000681947 */ /* 0x000fec0003800000 */
[----:B------:R-:W-:Y:S01]  /*11150*/  ULDC.64 UR4, c[0x0][0xbd8] ;  /* 0x0002f60000047ab9 */ /* 0x000fe20000000a00 */
[----:B------:R-:W-:Y:S01]  /*11160*/  MOV R21, R91 ;  /* 0x0000005b00157202 */ /* 0x000fe20000000f00 */
[----:B------:R-:W-:Y:S01]  /*11170*/  IMAD R85, R81, UR4, RZ ;  /* 0x0000000451557c24 */ /* 0x000fe2000f8e02ff */
[-C--:B------:R-:W-:Y:S01]  /*11180*/  ISETP.GE.AND P2, PT, R187, R90.reuse, PT ;  /* 0x0000005abb00720c */ /* 0x080fe20003f46270 */
[----:B------:R-:W-:Y:S01]  /*11190*/  IMAD.MOV.U32 R20, RZ, RZ, R82 ;  /* 0x000000ffff147224 */ /* 0x000fe200078e0052 */
[-C--:B------:R-:W-:Y:S01]  /*111a0*/  ISETP.GE.AND P3, PT, R3, R90.reuse, PT ;  /* 0x0000005a0300720c */ /* 0x080fe20003f66270 */
[C---:B------:R-:W-:Y:S01]  /*111b0*/  IMAD R85, R80.reuse, UR5, R85 ;  /* 0x0000000550557c24 */ /* 0x040fe2000f8e0255 */
[----:B------:R-:W-:Y:S01]  /*111c0*/  ISETP.GE.AND P4, PT, R89, R90, PT ;  /* 0x0000005a5900720c */ /* 0x000fe20003f86270 */
[----:B------:R-:W-:Y:S01]  /*111d0*/  IMAD.WIDE.U32 R20, R80, UR4, R20 ;  /* 0x0000000450147c25 */ /* 0x000fe2000f8e0014 */
[----:B------:R-:W-:Y:S01]  /*111e0*/  ULDC.64 UR4, c[0x0][0xb80] ;  /* 0x0002e00000047ab9 */ /* 0x000fe20000000a00 */
[----:B------:R-:W-:-:S02]  /*111f0*/  LOP3.LUT P5, RZ, R0, 0x40, RZ, 0xc0, !PT ;  /* 0x0000004000ff7812 */ /* 0x000fc400078ac0ff */
[----:B------:R-:W-:Y:S01]  /*11200*/  IMAD.IADD R21, R21, 0x1, R85 ;  /* 0x0000000115157824 */ /* 0x000fe200078e0255 */
[----:B------:R-:W-:Y:S02]  /*11210*/  LEA R84, P1, R20, UR4, 0x1 ;  /* 0x0000000414547c11 */ /* 0x000fe4000f8208ff */
[----:B------:R-:W-:Y:S02]  /*11220*/  LOP3.LUT P6, RZ, R24, 0x80, RZ, 0xc0, !PT ;  /* 0x0000008018ff7812 */ /* 0x000fe400078cc0ff */
        /* <DEDUP_REMOVED lines=12> */
.L_x_1068:
[----:B------:R-:W-:Y:S05]  /*112f0*/  BSYNC B1 ;  /* 0x0000000000017941 */ /* 0x000fea0003800000 */
.L_x_1067:
[----:B------:R-:W-:Y:S05]  /*11300*/  @P0 BRA `(.L_x_1069) ;  /* 0x0000000c00040947 */ /* 0x000fea0003800000 */
[----:B-1---5:R-:W-:Y:S01]  /*11310*/  IADD3 R7, P0, R80, 0x20, RZ ;  /* 0x0000002050077810 */ /* 0x022fe20007f1e0ff */
[----:B------:R-:W-:Y:S01]  /*11320*/  ULDC.64 UR4, c[0x0][0xbd8] ;  /* 0x0002f60000047ab9 */ /* 0x000fe20000000a00 */
[----:B------:R-:W-:Y:S01]  /*11330*/  IMAD.MOV.U32 R4, RZ, RZ, R82 ;  /* 0x000000ffff047224 */ /* 0x000fe200078e0052 */
[-C--:B------:R-:W-:Y:S01]  /*11340*/  ISETP.GE.AND P4, PT, R3, R90.reuse, PT ;  /* 0x0000005a0300720c */ /* 0x080fe20003f86270 */
        /* <DEDUP_REMOVED lines=8> */
[----:B------:R-:W-:-:S03]  /*113d0*/  ISETP.GE.AND P0, PT, R89, R90, PT ;  /* 0x0000005a5900720c */ /* 0x000fc60003f06270 */
[----:B------:R-:W-:Y:S01]  /*113e0*/  IMAD R3, R7, UR5, R80 ;  /* 0x0000000507037c24 */ /* 0x000fe2000f8e0250 */
[----:B------:R-:W-:Y:S02]  /*113f0*/  ULDC.64 UR4, c[0x0][0xb80] ;  /* 0x0002e00000047ab9 */ /* 0x000fe40000000a00 */
[----:B------:R-:W-:Y:S02]  /*11400*/  LEA R6, P6, R4, UR4, 0x1 ;  /* 0x0000000404067c11 */ /* 0x000fe4000f8c08ff */
[----:B------:R-:W-:-:S04]  /*11410*/  IADD3 R3, R5, R3, RZ ;  /* 0x0000000305037210 */ /* 0x000fc80007ffe0ff */
        /* <DEDUP_REMOVED lines=13> */
.L_x_1064:
        /* <DEDUP_REMOVED lines=13> */
[----:B------:R-:W-:Y:S01]  /*115c0*/  IMAD.U32 R0, RZ, RZ, UR4 ;  /* 0x00000004ff007e24 */ /* 0x000fe2000f8e00ff */
        /* <DEDUP_REMOVED lines=8> */
.L_x_1070:
        /* <DEDUP_REMOVED lines=26> */
[----:B------:R-:W-:Y:S01]  /*117f0*/  LEA.HI.X R7, R4, UR5, R5, 0x2, P0 ;  /* 0x0000000504077c11 */ /* 0x000fe200080f1405 */
[----:B------:R-:W-:-:S05]  /*11800*/  IMAD.MOV.U32 R5, RZ, RZ, -0x800000 ;  /* 0xff800000ff057424 */ /* 0x000fca00078e00ff */
[----:B------:R4:W-:Y:S03]  /*11810*/  STG.E desc[UR54][R6.64], R5 ;  /* 0x0000000506007986 */ /* 0x0009e6000c101936 */
.L_x_1072:
[----:B------:R-:W-:Y:S05]  /*11820*/  BSYNC B1 ;  /* 0x0000000000017941 */ /* 0x000fea0003800000 */
.L_x_1071:
[----:B------:R-:W-:Y:S01]  /*11830*/  ULDC.64 UR4, c[0x0][0xba0] ;  /* 0x0002e80000047ab9 */ /* 0x000fe20000000a00 */
[----:B---34-:R-:W-:Y:S01]  /*11840*/  MOV R5, R10 ;  /* 0x0000000a00057202 */ /* 0x018fe20000000f00 */
[----:B------:R-:W-:Y:S01]  /*11850*/  IMAD.MOV.U32 R4, RZ, RZ, R187 ;  /* 0x000000ffff047224 */ /* 0x000fe200078e00bb */
[C---:B--2---:R-:W-:Y:S01]  /*11860*/  ISETP.GE.AND P2, PT, R187.reuse, R12, PT ;  /* 0x0000000cbb00720c */ /* 0x044fe20003f46270 */
[----:B------:R-:W-:Y:S01]  /*11870*/  IMAD R6, R8, UR4, RZ ;  /* 0x0000000408067c24 */ /* 0x000fe2000f8e02ff */
[----:B------:R-:W-:Y:S01]  /*11880*/  IADD3 R31, R187, 0x140, RZ ;  /* 0x00000140bb1f7810 */ /* 0x000fe20007ffe0ff */
[----:B------:R-:W-:Y:S01]  /*11890*/  IMAD.WIDE.U32 R4, R3, UR4, R4 ;  /* 0x0000000403047c25 */ /* 0x000fe2000f8e0004 */
[----:B------:R-:W-:Y:S03]  /*118a0*/  BSSY B1, `(.L_x_1073) ;  /* 0x000004a000017945 */ /* 0x000fe60003800000 */
[----:B------:R-:W-:-:S02]  /*118b0*/  VIADD R13, R187, 0x40 ;  /* 0x00000040bb0d7836 */ /* 0x000fc40000000000 */
[----:B------:R-:W-:Y:S01]  /*118c0*/  IMAD R3, R3, UR5, R6 ;  /* 0x0000000503037c24 */ /* 0x000fe2000f8e0206 */
[----:B------:R-:W-:Y:S01]  /*118d0*/  ULDC.64 UR4, c[0x0][0xbe0] ;  /* 0x0002f80000047ab9 */ /* 0x000fe20000000a00 */
[----:B------:R-:W-:Y:S01]  /*118e0*/  VIADD R15, R187, 0x80 ;  /* 0x00000080bb0f7836 */ /* 0x000fe20000000000 */
[-C--:B------:R-:W-:Y:S01]  /*118f0*/  ISETP.GE.AND P0, PT, R13, R12.reuse, PT ;  /* 0x0000000c0d00720c */ /* 0x080fe20003f06270 */
[----:B------:R-:W-:Y:S02]  /*11900*/  IMAD.IADD R5, R5, 0x1, R3 ;  /* 0x0000000105057824 */ /* 0x000fe400078e0203 */
[----:B------:R-:W-:Y:S01]  /*11910*/  IMAD R3, R213, -0x40, R0 ;  /* 0xffffffc0d5037824 */ /* 0x000fe200078e0200 */
[----:B------:R-:W-:Y:S01]  /*11920*/  SEL R6, RZ, 0xffffffff, P0 ;  /* 0xffffffffff067807 */ /* 0x000fe20000000000 */
[C---:B------:R-:W-:Y:S02]  /*11930*/  VIADD R0, R192.reuse, 0x20 ;  /* 0x00000020c0007836 */ /* 0x040fe40000000000 */
[----:B------:R-:W-:Y:S01]  /*11940*/  IMAD R7, R9, UR4, RZ ;  /* 0x0000000409077c24 */ /* 0x000fe2000f8e02ff */
[-C--:B------:R-:W-:Y:S01]  /*11950*/  ISETP.GE.AND P1, PT, R192, R3.reuse, PT ;  /* 0x00000003c000720c */ /* 0x080fe20003f26270 */
[----:B------:R-:W-:Y:S01]  /*11960*/  VIADD R21, R187, 0xc0 ;  /* 0x000000c0bb157836 */ /* 0x000fe20000000000 */
[----:B------:R-:W-:Y:S01]  /*11970*/  ISETP.GE.AND P0, PT, R0, R3, PT ;  /* 0x000000030000720c */ /* 0x000fe20003f06270 */
[C---:B------:R-:W-:Y:S01]  /*11980*/  IMAD R7, R208.reuse, UR5, R7 ;  /* 0x00000005d0077c24 */ /* 0x040fe2000f8e0207 */
[----:B------:R-:W-:Y:S01]  /*11990*/  SEL R0, RZ, 0x1, P2 ;  /* 0x00000001ff007807 */ /* 0x000fe20001000000 */
[----:B------:R-:W-:Y:S01]  /*119a0*/  IMAD.WIDE.U32 R4, R208, UR4, R4 ;  /* 0x00000004d0047c25 */ /* 0x000fe2000f8e0004 */
[----:B------:R-:W-:Y:S01]  /*119b0*/  SHF.L.U32 R3, R6, 0x1, RZ ;  /* 0x0000000106037819 */ /* 0x000fe200000006ff */
[----:B------:R-:W-:Y:S01]  /*119c0*/  ULDC.64 UR4, c[0x0][0xbe8] ;  /* 0x0002fa0000047ab9 */ /* 0x000fe20000000a00 */
[-C--:B------:R-:W-:Y:S01]  /*119d0*/  ISETP.GE.AND P2, PT, R15, R12.reuse, PT ;  /* 0x0000000c0f00720c */ /* 0x080fe20003f46270 */
[----:B------:R-:W-:Y:S01]  /*119e0*/  VIADD R29, R187, 0x100 ;  /* 0x00000100bb1d7836 */ /* 0x000fe20000000000 */
[----:B------:R-:W-:Y:S01]  /*119f0*/  ISETP.GE.AND P3, PT, R21, R12, PT ;  /* 0x0000000c1500720c */ /* 0x000fe20003f66270 */
[----:B------:R-:W-:Y:S01]  /*11a00*/  IMAD.IADD R5, R5, 0x1, R7 ;  /* 0x0000000105057824 */ /* 0x000fe200078e0207 */
[----:B------:R-:W-:Y:S01]  /*11a10*/  LOP3.LUT R0, R3, 0x2, R0, 0xe2, !PT ;  /* 0x0000000203007812 */ /* 0x000fe200078ee200 */
[C---:B------:R-:W-:Y:S01]  /*11a20*/  VIADD R7, R187.reuse, 0x180 ;  /* 0x00000180bb077836 */ /* 0x040fe20000000000 */
[----:B------:R-:W-:Y:S01]  /*11a30*/  SEL R3, RZ, 0x4, P2 ;  /* 0x00000004ff037807 */ /* 0x000fe20001000000 */
        /* <DEDUP_REMOVED lines=17> */
[----:B------:R-:W-:Y:S01]  /*11b50*/  SEL R0, RZ, 0x80, P2 ;  /* 0x00000080ff007807 */ /* 0x000fe20001000000 */
[----:B------:R-:W-:-:S02]  /*11b60*/  IMAD.IADD R11, R7, 0x1, R3 ;  /* 0x00000001070b7824 */ /* 0x000fc400078e0203 */
[----:B------:R-:W-:Y:S01]  /*11b70*/  IMAD.WIDE R8, R213, 0x40, R8 ;  /* 0x00000040d5087825 */ /* 0x000fe200078e0208 */
        /* <DEDUP_REMOVED lines=13> */
[----:B------:R-:W-:Y:S01]  /*11c50*/  IMAD.IADD R3, R5, 0x1, R3 ;  /* 0x0000000105037824 */ /* 0x000fe200078e0203 */
[C---:B------:R-:W-:Y:S02]  /*11c60*/  LEA R34, P1, R4.reuse, UR4, 0x1 ;  /* 0x0000000404227c11 */ /* 0x040fe4000f8208ff */
[-C--:B------:R-:W-:Y:S02]  /*11c70*/  ISETP.GE.AND P2, PT, R31, R12.reuse, PT ;  /* 0x0000000c1f00720c */ /* 0x080fe40003f46270 */
        /* <DEDUP_REMOVED lines=12> */
.L_x_1074:
[----:B------:R-:W-:Y:S05]  /*11d40*/  BSYNC B1 ;  /* 0x0000000000017941 */ /* 0x000fea0003800000 */
.L_x_1073:
[----:B------:R-:W-:Y:S05]  /*11d50*/  @P0 BRA `(.L_x_1069) ;  /* 0x0000000000700947 */ /* 0x000fea0003800000 */
[----:B------:R-:W-:Y:S01]  /*11d60*/  IADD3 R3, P0, R8, 0x20, RZ ;  /* 0x0000002008037810 */ /* 0x000fe20007f1e0ff */
        /* <DEDUP_REMOVED lines=27> */
.L_x_1069:
[----:B------:R-:W-:Y:S05]  /*11f20*/  BSYNC B0 ;  /* 0x0000000000007941 */ /* 0x000fea0003800000 */
.L_x_1063:
[----:B------:R-:W-:Y:S02]  /*11f30*/  ULDC UR4, c[0x0][0xd14] ;  /* 0x0003450000047ab9 */ /* 0x000fe40000000800 */
[----:B-1----:R-:W-:-:S13]  /*11f40*/  ISETP.GE.AND P0, PT, R27, UR4, PT ;  /* 0x000000041b007c0c */ /* 0x002fda000bf06270 */
[----:B------:R-:W-:Y:S05]  /*11f50*/  @!P0 BRA `(.L_x_1075) ;  /* 0xfffffef0007c8947 */ /* 0x000fea000383ffff */
[----:B------:R-:W-:Y:S05]  /*11f60*/  BRA `(.L_x_958) ;  /* 0x00000060007c7947 */ /* 0x000fea0003800000 */
.L_x_956:
        /* <DEDUP_REMOVED lines=56> */
[----:B------:R-:W-:Y:S01]  /*122f0*/  MOV R5, R6 ;  /* 0x0000000600057202 */ /* 0x000fe20000000f00 */
[----:B------:R-:W-:Y:S01]  /*12300*/  IMAD.MOV.U32 R19, RZ, RZ, RZ ;  /* 0x000000ffff137224 */ /* 0x000fe200078e00ff */
[----:B------:R-:W-:Y:S01]  /*12310*/  ULDC UR5, c[0x0][0xd14] ;  /* 0x0003450000057ab9 */ /* 0x000fe20000000800 */
[----:B------:R-:W-:Y:S01]  /*12320*/  ULDC UR7, c[0x0][0xd14] ;  /* 0x0003450000077ab9 */ /* 0x000fe20000000800 */
[----:B------:R-:W-:-:S05]  /*12330*/  ULDC UR4, c[0x0][0xd10] ;  /* 0x0003440000047ab9 */ /* 0x000fca0000000800 */
.L_x_1080:
[----:B------:R-:W-:Y:S02]  /*12340*/  VIADD R0, R19, 0x1f ;  /* 0x0000001f13007836 */ /* 0x000fe40000000000 */
[----:B------:R-:W-:-:S03]  /*12350*/  IMAD.U32 R19, RZ, RZ, UR7 ;  /* 0x00000007ff137e24 */ /* 0x000fc6000f8e00ff */
[----:B------:R-:W-:-:S13]  /*12360*/  ISETP.GE.AND P0, PT, R0, UR5, PT ;  /* 0x0000000500007c0c */ /* 0x000fda000bf06270 */
[----:B------:R-:W-:Y:S05]  /*12370*/  @P0 BRA `(.L_x_1077) ;  /* 0x0000000400400947 */ /* 0x000fea0003800000 */
[----:B------:R-:W0:Y:S01]  /*12380*/  S2R R2, SR_TID.X ;  /* 0x0000000000027919 */ /* 0x000e220000002100 */
[----:B------:R-:W-:Y:S01]  /*12390*/  IMAD.MOV.U32 R19, RZ, RZ, R0 ;  /* 0x000000ffff137224 */ /* 0x000fe200078e0000 */
[----:B------:R-:W-:Y:S01]  /*123a0*/  BSSY B0, `(.L_x_1078) ;  /* 0x000000a000007945 */ /* 0x000fe20003800000 */
[----:B------:R-:W-:Y:S01]  /*123b0*/  IMAD.MOV.U32 R0, RZ, RZ, RZ ;  /* 0x000000ffff007224 */ /* 0x000fe200078e00ff */
[----:B0-----:R-:W-:-:S04]  /*123c0*/  LOP3.LUT R8, R2, 0x1f, RZ, 0xc0, !PT ;  /* 0x0000001f02087812 */ /* 0x001fc800078ec0ff */
[C---:B------:R-:W-:Y:S02]  /*123d0*/  ISETP.NE.AND P1, PT, R8.reuse, 0x1f, PT ;  /* 0x0000001f0800780c */ /* 0x040fe40003f25270 */
[----:B------:R-:W-:-:S04]  /*123e0*/  IADD3 R7, R8, R19, RZ ;  /* 0x0000001308077210 */ /* 0x000fc80007ffe0ff */
[----:B------:R-:W-:-:S13]  /*123f0*/  ISETP.GE.OR P0, PT, R7, UR5, !P1 ;  /* 0x0000000507007c0c */ /* 0x000fda000cf06670 */
[----:B------:R-:W-:Y:S05]  /*12400*/  @P0 BRA `(.L_x_1079) ;  /* 0x00000000000c0947 */ /* 0x000fea0003800000 */
[----:B------:R-:W0:Y:S02]  /*12410*/  LDC.64 R2, c[0x0][0xd58] ;  /* 0x00035600ff027b82 */ /* 0x000e240000000a00 */
[----:B0-----:R-:W-:-:S05]  /*12420*/  IMAD.WIDE R2, R7, 0x4, R2 ;  /* 0x0000000407027825 */ /* 0x001fca00078e0202 */
[----:B------:R0:W5:Y:S02]  /*12430*/  LDG.E R0, desc[UR54][R2.64] ;  /* 0x0000003602007981 */ /* 0x000164000c1e1900 */
.L_x_1079:
[----:B------:R-:W-:Y:S05]  /*12440*/  BSYNC B0 ;  /* 0x0000000000007941 */ /* 0x000fea0003800000 */
.L_x_1078:
        /* <DEDUP_REMOVED lines=26> */
.L_x_1076:
        /* <DEDUP_REMOVED lines=16> */
.L_x_1081:
[----:B-1----:R-:W-:Y:S01]  /*126f0*/  IMAD R16, R16, UR4, R7 ;  /* 0x0000000410107c24 */ /* 0x002fe2000f8e0207 */
[----:B------:R-:W-:Y:S01]  /*12700*/  IADD3 R19, R5, R19, RZ ;  /* 0x0000001305137210 */ /* 0x000fe20007ffe0ff */
[----:B------:R-:W-:Y:S02]  /*12710*/  IMAD R7, R11, R6, RZ ;  /* 0x000000060b077224 */ /* 0x000fe400078e02ff */
[----:B0-----:R-:W-:Y:S01]  /*12720*/  IMAD.MOV.U32 R2, RZ, RZ, RZ ;  /* 0x000000ffff027224 */ /* 0x001fe200078e00ff */
[----:B------:R-:W-:-:S03]  /*12730*/  IADD3 R17, -R16, UR6, RZ ;  /* 0x0000000610117c10 */ /* 0x000fc6000fffe1ff */
[----:B------:R-:W-:Y:S01]  /*12740*/  IMAD.HI.U32 R2, R3, R7, R2 ;  /* 0x0000000703027227 */ /* 0x000fe200078e0002 */
[----:B------:R-:W-:Y:S02]  /*12750*/  IABS R7, R0 ;  /* 0x0000000000077213 */ /* 0x000fe40000000000 */
[----:B------:R-:W-:-:S03]  /*12760*/  IABS R3, R17 ;  /* 0x0000001100037213 */ /* 0x000fc60000000000 */
[----:B------:R-:W-:Y:S02]  /*12770*/  IMAD.MOV R7, RZ, RZ, -R7 ;  /* 0x000000ffff077224 */ /* 0x000fe400078e0a07 */
[----:B------:R-:W-:-:S04]  /*12780*/  IMAD.HI.U32 R2, R2, R3, RZ ;  /* 0x0000000302027227 */ /* 0x000fc800078e00ff */
[----:B------:R-:W-:-:S05]  /*12790*/  IMAD R3, R2, R7, R3 ;  /* 0x0000000702037224 */ /* 0x000fca00078e0203 */
[----:B------:R-:W-:-:S13]  /*127a0*/  ISETP.GT.U32.AND P0, PT, R6, R3, PT ;  /* 0x000000030600720c */ /* 0x000fda0003f04070 */
[----:B------:R-:W-:Y:S01]  /*127b0*/  @!P0 IMAD.IADD R3, R3, 0x1, -R6 ;  /* 0x0000000103038824 */ /* 0x000fe200078e0a06 */
[----:B------:R-:W-:-:S04]  /*127c0*/  @!P0 IADD3 R2, R2, 0x1, RZ ;  /* 0x0000000102028810 */ /* 0x000fc80007ffe0ff */
[----:B------:R-:W-:Y:S02]  /*127d0*/  ISETP.GE.U32.AND P0, PT, R3, R6, PT ;  /* 0x000000060300720c */ /* 0x000fe40003f06070 */
[----:B------:R-:W-:-:S11]  /*127e0*/  LOP3.LUT R3, R17, R0, RZ, 0x3c, !PT ;  /* 0x0000000011037212 */ /* 0x000fd600078e3cff */
[----:B------:R-:W-:Y:S01]  /*127f0*/  @P0 VIADD R2, R2, 0x1 ;  /* 0x0000000102020836 */ /* 0x000fe20000000000 */
        /* <DEDUP_REMOVED lines=8> */
.L_x_1077:
[----:B------:R-:W-:Y:S02]  /*12880*/  IMAD.MOV.U32 R17, RZ, RZ, RZ ;  /* 0x000000ffff117224 */ /* 0x000fe400078e00ff */
[----:B------:R-:W-:Y:S02]  /*12890*/  IMAD.U32 R16, RZ, RZ, UR6 ;  /* 0x00000006ff107e24 */ /* 0x000fe4000f8e00ff */
[----:B------:R-:W-:-:S07]  /*128a0*/  IMAD.MOV.U32 R18, RZ, RZ, RZ ;  /* 0x000000ffff127224 */ /* 0x000fce00078e00ff */
.L_x_1082:
[----:B------:R-:W0:Y:S01]  /*128b0*/  S2R R0, SR_TID.X ;  /* 0x0000000000007919 */ /* 0x000e220000002100 */
        /* <DEDUP_REMOVED lines=10> */
[----:B------:R0:W-:Y:S04]  /*12960*/  STL [R1+0x8], R0 ;  /* 0x0000080001007387 */ /* 0x0001e80000100800 */
[----:B------:R0:W-:Y:S02]  /*12970*/  STL [R1+0x28], RZ ;  /* 0x000028ff01007387 */ /* 0x0001e40000100800 */
[----:B------:R-:W-:Y:S05]  /*12980*/  @P0 BRA `(.L_x_1083) ;  /* 0x0000005400140947 */ /* 0x000fea0003800000 */
[----:B0-----:R-:W-:Y:S01]  /*12990*/  IMAD.MOV.U32 R0, RZ, RZ, 0x1 ;  /* 0x00000001ff007424 */ /* 0x001fe200078e00ff */
[----:B------:R-:W-:Y:S01]  /*129a0*/  STL [R1+0x28], RZ ;  /* 0x000028ff01007387 */ /* 0x000fe20000100800 */
[----:B------:R-:W-:Y:S01]  /*129b0*/  ULDC UR4, c[0x0][0xc] ;  /* 0x0000030000047ab9 */ /* 0x000fe20000000800 */
[----:B------:R-:W-:Y:S02]  /*129c0*/  IMAD.MOV.U32 R2, RZ, RZ, 0x1 ;  /* 0x00000001ff027424 */ /* 0x000fe400078e00ff */
[----:B------:R0:W-:Y:S04]  /*129d0*/  STL [R1+0xc], R0 ;  /* 0x00000c0001007387 */ /* 0x0001e80000100800 */
[----:B------:R1:W-:Y:S04]  /*129e0*/  STL [R1+0x4], RZ ;  /* 0x000004ff01007387 */ /* 0x0003e80000100800 */
[----:B------:R1:W-:Y:S01]  /*129f0*/  STL [R1], RZ ;  /* 0x000000ff01007387 */ /* 0x0003e20000100800 */
[----:B0-----:R-:W-:-:S03]  /*12a00*/  IMAD.U32 R0, RZ, RZ, UR4 ;  /* 0x00000004ff007e24 */ /* 0x001fc6000f8e00ff */
[----:B------:R1:W-:Y:S04]  /*12a10*/  STL [R1+0x8], R2 ;  /* 0x0000080201007387 */ /* 0x0003e80000100800 */
[----:B------:R1:W-:Y:S02]  /*12a20*/  STL [R1+0x38], R0 ;  /* 0x0000380001007387 */ /* 0x0003e40000100800 */
.L_x_1165:
[----:B-1-3--:R-:W0:Y:S02]  /*12a30*/  LDC.64 R2, c[0x0][0xd60] ;  /* 0x00035800ff027b82 */ /* 0x00ae240000000a00 */
[----:B0-----:R-:W-:-:S05]  /*12a40*/  IMAD.WIDE R2, R19, 0x4, R2 ;  /* 0x0000000413027825 */ /* 0x001fca00078e0202 */
[----:B--2---:R-:W2:Y:S01]  /*12a50*/  LDG.E R11, desc[UR54][R2.64] ;  /* 0x00000036020b7981 */ /* 0x004ea2000c1e1900 */
[----:B------:R-:W-:Y:S05]  /*12a60*/  YIELD ;  /* 0x0000000000007946 */ /* 0x000fea0003800000 */
[----:B------:R-:W-:Y:S01]  /*12a70*/  ULDC.64 UR4, c[0x0][0xb20] ;  /* 0x0002c80000047ab9 */ /* 0x000fe20000000a00 */
[----:B------:R-:W-:Y:S01]  /*12a80*/  IMAD.MOV.U32 R6, RZ, RZ, RZ ;  /* 0x000000ffff067224 */ /* 0x000fe200078e00ff */
[----:B------:R-:W-:Y:S01]  /*12a90*/  ISETP.NE.U32.AND P0, PT, RZ, UR4, PT ;  /* 0x00000004ff007c0c */ /* 0x000fe2000bf05070 */
[----:B------:R-:W-:-:S03]  /*12aa0*/  ULDC.64 UR6, c[0x0][0xb08] ;  /* 0x0002c20000067ab9 */ /* 0x000fc60000000a00 */
[----:B------:R-:W-:Y:S02]  /*12ab0*/  ISETP.NE.AND.EX P0, PT, RZ, UR5, PT, P0 ;  /* 0x00000005ff007c0c */ /* 0x000fe4000bf05300 */
[----:B------:R-:W-:Y:S02]  /*12ac0*/  MOV R4, RZ ;  /* 0x000000ff00047202 */ /* 0x000fe40000000f00 */
[----:B--2---:R-:W-:Y:S01]  /*12ad0*/  SHF.R.S32.HI R0, RZ, 0x1f, R11 ;  /* 0x0000001fff007819 */ /* 0x004fe2000001140b */
[----:B------:R-:W-:-:S08]  /*12ae0*/  IMAD.SHL.U32 R7, R11, 0x4, RZ ;  /* 0x000000040b077824 */ /* 0x000fd000078e00ff */
        /* <DEDUP_REMOVED lines=13> */
[----:B------:R-:W-:Y:S01]  /*12bc0*/  SHF.L.U64.HI R0, R11, 0x2, R0 ;  /* 0x000000020b007819 */ /* 0x000fe20000010200 */
[----:B------:R-:W-:Y:S01]  /*12bd0*/  STL [R1+0x20], R7 ;  /* 0x0000200701007387 */ /* 0x000fe20000100800 */
[----:B------:R-:W-:-:S03]  /*12be0*/  ISETP.NE.AND.EX P1, PT, RZ, UR5, PT, P1 ;  /* 0x00000005ff007c0c */ /* 0x000fc6000bf25310 */
[----:B------:R-:W-:Y:S10]  /*12bf0*/  STL [R1+0x24], R0 ;  /* 0x0000240001007387 */ /* 0x000ff40000100800 */
        /* <DEDUP_REMOVED lines=22> */
[----:B------:R-:W-:Y:S01]  /*12d60*/  IMAD.U32 R7, RZ, RZ, UR4 ;  /* 0x00000004ff077e24 */ /* 0x000fe2000f8e00ff */
[----:B------:R-:W-:Y:S01]  /*12d70*/  ISETP.NE.AND.EX P0, PT, RZ, UR7, PT, P0 ;  /* 0x00000007ff007c0c */ /* 0x000fe2000bf05300 */
[----:B------:R-:W-:-:S12]  /*12d80*/  @P1 BRA `(.L_x_1084) ;  /* 0x0000000000101947 */ /* 0x000fd80003800000 */
[----:B------:R-:W-:Y:S05]  /*12d90*/  @!P2 BRA `(.L_x_1084) ;  /* 0x00000000000ca947 */ /* 0x000fea0003800000 */
[----:B0-----:R-:W2:Y:S04]  /*12da0*/  LDG.E R8, desc[UR54][R4.64] ;  /* 0x0000003604087981 */ /* 0x001ea8000c1e1900 */
[----:B-----5:R-:W2:Y:S02]  /*12db0*/  LDG.E R0, desc[UR54][R4.64+0x4] ;  /* 0x0000043604007981 */ /* 0x020ea4000c1e1900 */
[----:B--2---:R-:W-:-:S07]  /*12dc0*/  IADD3 R0, -R8, R0, RZ ;  /* 0x0000000008007210 */ /* 0x004fce0007ffe1ff */
.L_x_1084:
[----:B0-----:R-:W2:Y:S04]  /*12dd0*/  @P0 LDG.E R4, desc[UR54][R2.64] ;  /* 0x0000003602040981 */ /* 0x001ea8000c1e1900 */
[----:B------:R-:W2:Y:S01]  /*12de0*/  @P0 LDG.E R5, desc[UR54][R2.64+0x4] ;  /* 0x0000043602050981 */ /* 0x000ea2000c1e1900 */
[----:B-----5:R-:W-:Y:S01]  /*12df0*/  IMAD.IADD R0, R0, 0x1, -R6 ;  /* 0x0000000100007824 */ /* 0x020fe200078e0a06 */
        /* <DEDUP_REMOVED lines=18> */
[----:B------:R-:W-:Y:S01]  /*12f20*/  @P1 SHF.R.S32.HI R0, RZ, 0x6, R7 ;  /* 0x00000006ff001819 */ /* 0x000fe20000011407 */
[----:B------:R-:W-:-:S06]  /*12f30*/  IMAD.MOV.U32 R7, RZ, RZ, RZ ;  /* 0x000000ffff077224 */ /* 0x000fcc00078e00ff */
        /* <DEDUP_REMOVED lines=9> */
[----:B------:R-:W-:Y:S02]  /*12fd0*/  MOV R3, R18 ;  /* 0x0000001200037202 */ /* 0x000fe40000000f00 */
[----:B0-----:R-:W-:-:S13]  /*12fe0*/  ISETP.NE.AND P1, PT, R2, 0x1, PT ;  /* 0x000000010200780c */ /* 0x001fda0003f25270 */
[----:B------:R-:W0:Y:S08]  /*12ff0*/  @P1 LDC R2, c[0x0][0x42c] ;  /* 0x00010b00ff021b82 */ /* 0x000e300000000800 */
[----:B------:R-:W1:Y:S01]  /*13000*/  @P1 LDC R5, c[0x0][0x430] ;  /* 0x00010c00ff051b82 */ /* 0x000e620000000800 */
[----:B0-----:R-:W-:-:S05]  /*13010*/  @P1 IMAD.HI.U32 R2, R18, R2, RZ ;  /* 0x0000000212021227 */ /* 0x001fca00078e00ff */
[----:B-1----:R-:W-:Y:S02]  /*13020*/  @P1 SHF.R.U32.HI R3, RZ, R5, R2 ;  /* 0x00000005ff031219 */ /* 0x002fe40000011602 */
[----:B------:R-:W-:Y:S01]  /*13030*/  SEL R2, R11, RZ, !P0 ;  /* 0x000000ff0b027207 */ /* 0x000fe20004000000 */
[----:B------:R-:W-:Y:S06]  /*13040*/  BRA.DIV UR4, `(.L_x_1087) ;  /* 0x0000005a04687947 */ /* 0x000fec000b800000 */
.L_x_1208:
[----:B------:R-:W-:-:S03]  /*13050*/  UMOV UR4, 0xffffffff ;  /* 0xffffffff00047882 */ /* 0x000fc60000000000 */
[----:B------:R-:W-:Y:S05]  /*13060*/  BRA.DIV UR4, `(.L_x_1088) ;  /* 0x0000005a04947947 */ /* 0x000fea000b800000 */
[----:B------:R-:W-:-:S13]  /*13070*/  ELECT P6, URZ, PT ;  /* 0x00000000003f782f */ /* 0x000fda00038c0000 */
.L_x_1211:
[----:B------:R-:W2:Y:S01]  /*13080*/  LDL R5, [R1+0x28] ;  /* 0x0000280001057983 */ /* 0x000ea20000100800 */
[----:B------:R-:W-:Y:S01]  /*13090*/  MOV R8, 0x400 ;  /* 0x0000040000087802 */ /* 0x000fe20000000f00 */
[----:B--2---:R-:W-:-:S05]  /*130a0*/  VIADD R5, R5, 0x1 ;  /* 0x0000000105057836 */ /* 0x004fca0000000000 */
        /* <DEDUP_REMOVED lines=8> */
.L_x_1212:
        /* <DEDUP_REMOVED lines=8> */
.L_x_1213:
[----:B------:R-:W1:Y:S02]  /*131b0*/  S2R R8, SR_TID.X ;  /* 0x0000000000087919 */ /* 0x000e640000002100 */
[----:B-1----:R-:W-:-:S04]  /*131c0*/  LOP3.LUT R8, R8, 0x7f, RZ, 0xc0, !PT ;  /* 0x0000007f08087812 */ /* 0x002fc800078ec0ff */
[----:B------:R-:W-:-:S13]  /*131d0*/  ISETP.NE.AND P1, PT, R8, RZ, PT ;  /* 0x000000ff0800720c */ /* 0x000fda0003f25270 */
[----:B------:R-:W-:Y:S05]  /*131e0*/  @P1 BRA `(.L_x_1093) ;  /* 0x00000000001c1947 */ /* 0x000fea0003800000 */
[----:B------:R-:W1:Y:S02]  /*131f0*/  S2R R8, SR_TID.X ;  /* 0x0000000000087919 */ /* 0x000e640000002100 */
[----:B-1----:R-:W-:-:S04]  /*13200*/  LOP3.LUT R8, R8, 0x1f, RZ, 0xc0, !PT ;  /* 0x0000001f08087812 */ /* 0x002fc800078ec0ff */
[----:B------:R-:W-:Y:S01]  /*13210*/  ISETP.NE.AND P0, PT, R8, RZ, PT ;  /* 0x000000ff0800720c */ /* 0x000fe20003f05270 */
[----:B------:R-:W-:-:S04]  /*13220*/  IMAD.MOV.U32 R8, RZ, RZ, 0x2000 ;  /* 0x00002000ff087424 */ /* 0x000fc800078e00ff */
[----:B------:R1:W-:Y:S08]  /*13230*/  SYNCS.ARRIVE.TRANS64 RZ, [R6+URZ+0x38890], R8 ;  /* 0x0388900806ff79a7 */ /* 0x0003f0000800003f */
[----:B------:R-:W-:Y:S05]  /*13240*/  @!P0 BRA `(.L_x_1093) ;  /* 0x0000000000048947 */ /* 0x000fea0003800000 */
[----:B------:R-:W-:Y:S01]  /*13250*/  BPT.TRAP 0x1 ;  /* 0x000000040000795c */ /* 0x000fe20000300000 */
.L_x_1093:
[----:B-1----:R-:W2:Y:S01]  /*13260*/  LDL R8, [R1+0x4] ;  /* 0x0000040001087983 */ /* 0x002ea20000100800 */
[----:B------:R-:W-:Y:S01]  /*13270*/  R2UR UR9, R6 ;  /* 0x00000000060972ca */ /* 0x000fe200000e0000 */
[----:B------:R-:W-:Y:S01]  /*13280*/  ULDC.64 UR6, c[0x0][0x198] ;  /* 0x0000660000067ab9 */ /* 0x000fe20000000a00 */
[----:B------:R-:W-:Y:S01]  /*13290*/  R2UR UR12, R3 ;  /* 0x00000000030c72ca */ /* 0x000fe200000e0000 */
[----:B------:R-:W-:Y:S01]  /*132a0*/  UIADD3 UR4, UP0, UR6, 0x570, URZ ;  /* 0x0000057006047890 */ /* 0x000fe2000ff1e03f */
[----:B------:R-:W-:Y:S01]  /*132b0*/  R2UR UR13, R2 ;  /* 0x00000000020d72ca */ /* 0x000fe200000e0000 */
[----:B------:R-:W-:Y:S01]  /*132c0*/  UMOV UR10, URZ ;  /* 0x0000003f000a7c82 */ /* 0x000fe20008000000 */
[----:B------:R-:W-:Y:S01]  /*132d0*/  UMOV UR6, 0x0 ;  /* 0x0000000000067882 */ /* 0x000fe20000000000 */
[----:B------:R-:W-:-:S03]  /*132e0*/  UIADD3.X UR5, URZ, UR7, URZ, UP0, !UPT ;  /* 0x000000073f057290 */ /* 0x000fc600087fe43f */
[----:B------:R-:W-:-:S03]  /*132f0*/  UMOV UR7, 0x12f00000 ;  /* 0x12f0000000077882 */ /* 0x000fc60000000000 */
[----:B------:R-:W-:Y:S01]  /*13300*/  UIADD3 UR9, UR9, 0x38890, URZ ;  /* 0x0003889009097890 */ /* 0x000fe2000fffe03f */
[----:B--2---:R-:W-:-:S04]  /*13310*/  LEA R8, R8, R5, 0xd ;  /* 0x0000000508087211 */ /* 0x004fc800078e68ff */
[----:B------:R-:W-:Y:S01]  /*13320*/  R2UR UR8, R8 ;  /* 0x00000000080872ca */ /* 0x000fe200000e0000 */
[----:B-----5:R-:W-:-:S04]  /*13330*/  IMAD R8, R0, 0x40, R7 ;  /* 0x0000004000087824 */ /* 0x020fc800078e0207 */
[----:B------:R-:W-:-:S05]  /*13340*/  VIADD R8, R8, 0xffffffc0 ;  /* 0xffffffc008087836 */ /* 0x000fca0000000000 */
[----:B------:R-:W-:-:S03]  /*13350*/  R2UR UR11, R8 ;  /* 0x00000000080b72ca */ /* 0x000fc600000e0000 */
[----:B------:R-:W-:-:S10]  /*13360*/  UIADD3 UR8, UR8, 0x22400, URZ ;  /* 0x0002240008087890 */ /* 0x000fd4000fffe03f */
[----:B------:R1:W-:Y:S01]  /*13370*/  UTMALDG.4D [UR8], [UR4], desc[UR6] ;  /* 0x00000608040075b4 */ /* 0x0003e20008019000 */
[----:B------:R-:W2:Y:S02]  /*13380*/  SYNCS.PHASECHK.TRANS64.TRYWAIT P0, [R6+URZ+0x388c0], R9 ;  /* 0x0388c009060075a7 */ /* 0x000ea4000800017f */
[----:B-12---:R-:W-:Y:S05]  /*13390*/  @!P0 BRA `(.L_x_1094) ;  /* 0x0000005800108947 */ /* 0x006fea0003800000 */
.L_x_1214:
        /* <DEDUP_REMOVED lines=8> */
.L_x_1095:
[----:B01----:R-:W2:Y:S01]  /*13420*/  LDL R9, [R1+0x4] ;  /* 0x0000040001097983 */ /* 0x003ea20000100800 */
[----:B------:R-:W-:Y:S01]  /*13430*/  R2UR UR9, R6 ;  /* 0x00000000060972ca */ /* 0x000fe200000e0000 */
[----:B------:R-:W-:Y:S01]  /*13440*/  ULDC.64 UR24, c[0x0][0x198] ;  /* 0x0000660000187ab9 */ /* 0x000fe20000000a00 */
[----:B------:R-:W-:Y:S01]  /*13450*/  R2UR UR11, R8 ;  /* 0x00000000080b72ca */ /* 0x000fe200000e0000 */
[----:B------:R-:W-:Y:S01]  /*13460*/  UIADD3 UR4, UP0, UR24, 0x670, URZ ;  /* 0x0000067018047890 */ /* 0x000fe2000ff1e03f */
[----:B------:R-:W-:Y:S01]  /*13470*/  R2UR UR12, R3 ;  /* 0x00000000030c72ca */ /* 0x000fe200000e0000 */
[----:B------:R-:W-:Y:S01]  /*13480*/  UMOV UR10, URZ ;  /* 0x0000003f000a7c82 */ /* 0x000fe20008000000 */
[----:B------:R-:W-:Y:S01]  /*13490*/  R2UR UR13, R2 ;  /* 0x00000000020d72ca */ /* 0x000fe200000e0000 */
[----:B------:R-:W-:Y:S01]  /*134a0*/  UIADD3.X UR5, URZ, UR25, URZ, UP0, !UPT ;  /* 0x000000193f057290 */ /* 0x000fe200087fe43f */
[----:B------:R-:W-:Y:S01]  /*134b0*/  UMOV UR6, 0x0 ;  /* 0x0000000000067882 */ /* 0x000fe20000000000 */
[----:B------:R-:W-:Y:S01]  /*134c0*/  UMOV UR7, 0x12f00000 ;  /* 0x12f0000000077882 */ /* 0x000fe20000000000 */
[----:B------:R-:W-:Y:S01]  /*134d0*/  UMOV UR16, 0x40 ;  /* 0x0000004000107882 */ /* 0x000fe20000000000 */
[----:B------:R-:W-:-:S02]  /*134e0*/  UMOV UR18, 0x80 ;  /* 0x0000008000127882 */ /* 0x000fc40000000000 */
[----:B------:R-:W-:Y:S01]  /*134f0*/  UIADD3 UR9, UR9, 0x388b0, URZ ;  /* 0x000388b009097890 */ /* 0x000fe2000fffe03f */
        /* <DEDUP_REMOVED lines=38> */
.L_x_1091:
[----:B------:R-:W-:Y:S05]  /*13760*/  BSYNC B1 ;  /* 0x0000000000017941 */ /* 0x000fea0003800000 */
.L_x_1090:
[----:B0-----:R-:W2:Y:S04]  /*13770*/  LDL.LU R6, [R1+0x4] ;  /* 0x0000040001067983 */ /* 0x001ea80000300800 */
[----:B------:R-:W3:Y:S01]  /*13780*/  LDL.LU R9, [R1+0xc] ;  /* 0x00000c0001097983 */ /* 0x000ee20000300800 */
[----:B------:R-:W-:Y:S02]  /*13790*/  PLOP3.LUT P2, PT, PT, PT, PT, 0x8, 0x0 ;  /* 0x000000000000781c */ /* 0x000fe40003f4e170 */
[----:B--2---:R-:W-:-:S04]  /*137a0*/  IADD3 R6, R6, 0x1, RZ ;  /* 0x0000000106067810 */ /* 0x004fc80007ffe0ff */
[----:B------:R-:W-:-:S04]  /*137b0*/  ISETP.NE.AND P0, PT, R6, 0x2, PT ;  /* 0x000000020600780c */ /* 0x000fc80003f05270 */
[----:B------:R-:W-:-:S04]  /*137c0*/  SEL R8, RZ, 0x1, P0 ;  /* 0x00000001ff087807 */ /* 0x000fc80000000000 */
[----:B---3--:R-:W-:Y:S02]  /*137d0*/  LOP3.LUT R9, R9, R8, RZ, 0x3c, !PT ;  /* 0x0000000809097212 */ /* 0x008fe400078e3cff */
[----:B------:R-:W-:Y:S01]  /*137e0*/  SEL R8, R6, RZ, P0 ;  /* 0x000000ff06087207 */ /* 0x000fe20000000000 */
[----:B------:R-:W-:Y:S02]  /*137f0*/  VIADD R6, R0, 0xfffffffe ;  /* 0xfffffffe00067836 */ /* 0x000fe40000000000 */
[----:B------:R1:W-:Y:S03]  /*13800*/  STL [R1+0xc], R9 ;  /* 0x00000c0901007387 */ /* 0x0003e60000100800 */
[----:B------:R-:W-:Y:S01]  /*13810*/  ISETP.GE.AND P0, PT, R6, R4, PT ;  /* 0x000000040600720c */ /* 0x000fe20003f06270 */
[----:B------:R1:W-:-:S12]  /*13820*/  STL [R1+0x4], R8 ;  /* 0x0000040801007387 */ /* 0x0003d80000100800 */
[----:B-1----:R-:W-:Y:S05]  /*13830*/  @!P0 BRA `(.L_x_1086) ;  /* 0x0000000400cc8947 */ /* 0x002fea0003800000 */
[C---:B-----5:R-:W-:Y:S02]  /*13840*/  IMAD R6, R0.reuse, 0x40, R7 ;  /* 0x0000004000067824 */ /* 0x060fe400078e0207 */
[----:B------:R-:W-:Y:S02]  /*13850*/  VIADD R0, R0, 0xffffffff ;  /* 0xffffffff00007836 */ /* 0x000fe40000000000 */
[----:B------:R-:W-:-:S07]  /*13860*/  VIADD R6, R6, 0xffffff80 ;  /* 0xffffff8006067836 */ /* 0x000fce0000000000 */
.L_x_1102:
[----:B------:R-:W-:Y:S05]  /*13870*/  YIELD ;  /* 0x0000000000007946 */ /* 0x000fea0003800000 */
[----:B------:R-:W-:Y:S04]  /*13880*/  BSSY B1, `(.L_x_1096) ;  /* 0x0000061000017945 */ /* 0x000fe80003800000 */
[----:B-1----:R-:W-:Y:S05]  /*13890*/  @!P6 BRA `(.L_x_1097) ;  /* 0x00000004007ce947 */ /* 0x002fea0003800000 */
[----:B------:R-:W2:Y:S04]  /*138a0*/  LDL R7, [R1+0x4] ;  /* 0x0000040001077983 */ /* 0x000ea80000100800 */
[----:B------:R-:W3:Y:S01]  /*138b0*/  LDL R8, [R1+0xc] ;  /* 0x00000c0001087983 */ /* 0x000ee20000100800 */
[----:B--2---:R-:W-:Y:S02]  /*138c0*/  LEA R7, R7, R5, 0x3 ;  /* 0x0000000507077211 */ /* 0x004fe400078e18ff */
[----:B---3--:R-:W-:-:S04]  /*138d0*/  SHF.L.U32 R8, R8, 0x1f, RZ ;  /* 0x0000001f08087819 */ /* 0x008fc800000006ff */
[----:B------:R-:W0:Y:S02]  /*138e0*/  SYNCS.PHASECHK.TRANS64.TRYWAIT P0, [R7+URZ+0x388a0], R8 ;  /* 0x0388a008070075a7 */ /* 0x000e24000800017f */
[----:B0-----:R-:W-:Y:S05]  /*138f0*/  @!P0 BRA `(.L_x_1098) ;  /* 0x0000005000cc8947 */ /* 0x001fea0003800000 */
.L_x_1215:
        /* <DEDUP_REMOVED lines=11> */
.L_x_1099:
[----:B-1----:R-:W2:Y:S01]  /*139b0*/  LDL R9, [R1+0x4] ;  /* 0x0000040001097983 */ /* 0x002ea20000100800 */
        /* <DEDUP_REMOVED lines=8> */
[----:B------:R-:W-:Y:S02]  /*13a40*/  UMOV UR6, 0x0 ;  /* 0x0000000000067882 */ /* 0x000fe40000000000 */
[----:B------:R-:W-:-:S03]  /*13a50*/  UMOV UR7, 0x12f00000 ;  /* 0x12f0000000077882 */ /* 0x000fc60000000000 */
[----:B------:R-:W-:Y:S01]  /*13a60*/  UIADD3 UR9, UR9, 0x38890, URZ ;  /* 0x0003889009097890 */ /* 0x000fe2000fffe03f */
[----:B--2---:R-:W-:-:S05]  /*13a70*/  IMAD R9, R9, 0x2000, R5 ;  /* 0x0000200009097824 */ /* 0x004fca00078e0205 */
[----:B------:R-:W-:-:S13]  /*13a80*/  R2UR UR8, R9 ;  /* 0x00000000090872ca */ /* 0x000fda00000e0000 */
[----:B------:R-:W-:-:S09]  /*13a90*/  UIADD3 UR8, UR8, 0x22400, URZ ;  /* 0x0002240008087890 */ /* 0x000fd2000fffe03f */
[----:B------:R1:W-:Y:S01]  /*13aa0*/  UTMALDG.4D [UR8], [UR4], desc[UR6] ;  /* 0x00000608040075b4 */ /* 0x0003e20008019000 */
[----:B------:R-:W2:Y:S02]  /*13ab0*/  SYNCS.PHASECHK.TRANS64.TRYWAIT P1, [R7+URZ+0x388c0], R8 ;  /* 0x0388c008070075a7 */ /* 0x000ea4000802017f */
[----:B-12---:R-:W-:Y:S05]  /*13ac0*/  @!P1 BRA `(.L_x_1100) ;  /* 0x00000050006c9947 */ /* 0x006fea0003800000 */
.L_x_1216:
        /* <DEDUP_REMOVED lines=8> */
.L_x_1101:
        /* <DEDUP_REMOVED lines=52> */
.L_x_1097:
[----:B------:R-:W-:Y:S05]  /*13e90*/  BSYNC B1 ;  /* 0x0000000000017941 */ /* 0x000fea0003800000 */
.L_x_1096:
[----:B------:R-:W2:Y:S04]  /*13ea0*/  LDL.LU R7, [R1+0x4] ;  /* 0x0000040001077983 */ /* 0x000ea80000300800 */
[----:B------:R-:W3:Y:S01]  /*13eb0*/  LDL.LU R9, [R1+0xc] ;  /* 0x00000c0001097983 */ /* 0x000ee20000300800 */
[----:B------:R-:W-:Y:S02]  /*13ec0*/  VIADD R0, R0, 0xffffffff ;  /* 0xffffffff00007836 */ /* 0x000fe40000000000 */
[----:B------:R-:W-:Y:S01]  /*13ed0*/  VIADD R6, R6, 0xffffffc0 ;  /* 0xffffffc006067836 */ /* 0x000fe20000000000 */
[----:B--2---:R-:W-:-:S04]  /*13ee0*/  IADD3 R7, R7, 0x1, RZ ;  /* 0x0000000107077810 */ /* 0x004fc80007ffe0ff */
[----:B------:R-:W-:-:S04]  /*13ef0*/  ISETP.NE.AND P0, PT, R7, 0x2, PT ;  /* 0x000000020700780c */ /* 0x000fc80003f05270 */
[----:B------:R-:W-:Y:S02]  /*13f00*/  SEL R8, RZ, 0x1, P0 ;  /* 0x00000001ff087807 */ /* 0x000fe40000000000 */
[----:B------:R-:W-:Y:S02]  /*13f10*/  SEL R7, R7, RZ, P0 ;  /* 0x000000ff07077207 */ /* 0x000fe40000000000 */
[----:B---3--:R-:W-:Y:S02]  /*13f20*/  LOP3.LUT R9, R9, R8, RZ, 0x3c, !PT ;  /* 0x0000000809097212 */ /* 0x008fe400078e3cff */
[----:B------:R-:W-:-:S03]  /*13f30*/  ISETP.GT.AND P0, PT, R0, R4, PT ;  /* 0x000000040000720c */ /* 0x000fc60003f04270 */
[----:B------:R1:W-:Y:S04]  /*13f40*/  STL [R1+0xc], R9 ;  /* 0x00000c0901007387 */ /* 0x0003e80000100800 */
[----:B------:R1:W-:Y:S06]  /*13f50*/  STL [R1+0x4], R7 ;  /* 0x0000040701007387 */ /* 0x0003ec0000100800 */
[----:B------:R-:W-:Y:S05]  /*13f60*/  @P0 BRA `(.L_x_1102) ;  /* 0xfffffff800400947 */ /* 0x000fea000383ffff */
.L_x_1086:
[----:B------:R-:W-:Y:S05]  /*13f70*/  BSYNC B0 ;  /* 0x0000000000007941 */ /* 0x000fea0003800000 */
.L_x_1085:
[----:B-1---5:R-:W2:Y:S01]  /*13f80*/  LDL R7, [R1+0x2c] ;  /* 0x00002c0001077983 */ /* 0x022ea20000100800 */
[----:B------:R-:W-:Y:S05]  /*13f90*/  @!P2 WARPSYNC.ALL ;  /* 0x000000000000a948 */ /* 0x000fea0003800000 */
[----:B------:R-:W-:Y:S01]  /*13fa0*/  BSSY B6, `(.L_x_1103) ;  /* 0x0000346000067945 */ /* 0x000fe20003800000 */
[----:B------:R-:W-:Y:S01]  /*13fb0*/  @!P2 BAR.SYNC.DEFER_BLOCKING 0xc, 0x120 ;  /* 0x030480000000ab1d */ /* 0x000fe20000010000 */
[----:B--2---:R-:W-:-:S13]  /*13fc0*/  ISETP.GT.AND P0, PT, R7, RZ, PT ;  /* 0x000000ff0700720c */ /* 0x004fda0003f04270 */
[----:B------:R-:W-:Y:S05]  /*13fd0*/  @P0 BRA `(.L_x_1104) ;  /* 0x00000000004c0947 */ /* 0x000fea0003800000 */
[----:B------:R-:W1:Y:S02]  /*13fe0*/  S2R R7, SR_TID.X ;  /* 0x0000000000077919 */ /* 0x000e640000002100 */
[----:B-1----:R-:W-:-:S04]  /*13ff0*/  LOP3.LUT R7, R7, 0x1f, RZ, 0xc0, !PT ;  /* 0x0000001f07077812 */ /* 0x002fc800078ec0ff */
[----:B------:R-:W-:-:S13]  /*14000*/  ISETP.NE.AND P1, PT, R7, RZ, PT ;  /* 0x000000ff0700720c */ /* 0x000fda0003f25270 */
[----:B------:R-:W-:Y:S05]  /*14010*/  @P1 BRA `(.L_x_1105) ;  /* 0x0000003000f81947 */ /* 0x000fea0003800000 */
[----:B------:R-:W2:Y:S01]  /*14020*/  LDL R7, [R1+0x38] ;  /* 0x0000380001077983 */ /* 0x000ea20000100800 */
[----:B------:R-:W-:Y:S01]  /*14030*/  VOTEU.ANY UR4, UPT, PT ;  /* 0x0000000000047886 */ /* 0x000fe200038e0100 */
[----:B0-----:R-:W0:Y:S01]  /*14040*/  LDC.64 R2, c[0x0][0xd38] ;  /* 0x00034e00ff027b82 */ /* 0x001e220000000a00 */
[----:B------:R-:W1:Y:S08]  /*14050*/  FLO.U32 R0, UR4 ;  /* 0x0000000400007d00 */ /* 0x000e7000080e0000 */
[----:B------:R-:W0:Y:S01]  /*14060*/  POPC R5, UR4 ;  /* 0x0000000400057d09 */ /* 0x000e220008000000 */
[----:B--2---:R-:W-:-:S02]  /*14070*/  R2UR UR5, R7 ;  /* 0x00000000070572ca */ /* 0x004fc400000e0000 */
[----:B------:R-:W1:Y:S02]  /*14080*/  S2R R7, SR_LANEID ;  /* 0x0000000000077919 */ /* 0x000e640000000000 */
[----:B-1----:R-:W-:-:S13]  /*14090*/  ISETP.EQ.U32.AND P0, PT, R0, R7, PT ;  /* 0x000000070000720c */ /* 0x002fda0003f02070 */
[----:B0-----:R-:W2:Y:S01]  /*140a0*/  @P0 ATOMG.E.ADD.STRONG.GPU PT, R3, desc[UR54][R2.64], R5 ;  /* 0x00000005020309a8 */ /* 0x001ea200081ee1f6 */
[----:B------:R-:W0:Y:S02]  /*140b0*/  S2R R4, SR_LTMASK ;  /* 0x0000000000047919 */ /* 0x000e240000003900 */
[----:B0-----:R-:W-:-:S04]  /*140c0*/  LOP3.LUT R4, R4, UR4, RZ, 0xc0, !PT ;  /* 0x0000000404047c12 */ /* 0x001fc8000f8ec0ff */
[----:B------:R-:W0:Y:S01]  /*140d0*/  POPC R7, R4 ;  /* 0x0000000400077309 */ /* 0x000e220000000000 */
[----:B--2---:R-:W0:Y:S02]  /*140e0*/  SHFL.IDX PT, R0, R3, R0, 0x1f ;  /* 0x00001f0003007589 */ /* 0x004e2400000e0000 */
[----:B0-----:R-:W-:Y:S01]  /*140f0*/  IADD3 R16, R0, UR5, R7 ;  /* 0x0000000500107c10 */ /* 0x001fe2000fffe007 */
[----:B------:R-:W-:Y:S06]  /*14100*/  BRA `(.L_x_1105) ;  /* 0x0000003000bc7947 */ /* 0x000fec0003800000 */
.L_x_1104:
        /* <DEDUP_REMOVED lines=23> */
.L_x_1106:
        /* <DEDUP_REMOVED lines=20> */
.L_x_1108:
        /* <DEDUP_REMOVED lines=16> */
.L_x_1107:
[----:B------:R-:W2:Y:S01]  /*144c0*/  LDL.LU R2, [R1+0x20] ;  /* 0x0000200001027983 */ /* 0x000ea20000300800 */
[----:B------:R-:W-:-:S03]  /*144d0*/  ULDC.64 UR4, c[0x0][0xaf0] ;  /* 0x0002bc0000047ab9 */ /* 0x000fc60000000a00 */
[----:B------:R-:W3:Y:S04]  /*144e0*/  LDL.LU R0, [R1+0x24] ;  /* 0x0000240001007983 */ /* 0x000ee80000300800 */
[----:B------:R-:W4:Y:S04]  /*144f0*/  LDL.LU R4, [R1+0x34] ;  /* 0x0000340001047983 */ /* 0x000f280000300800 */
[----:B------:R-:W4:Y:S01]  /*14500*/  LDL.LU R5, [R1+0x18] ;  /* 0x0000180001057983 */ /* 0x000f220000300800 */
[----:B------:R-:W-:-:S04]  /*14510*/  ISETP.NE.U32.AND P0, PT, RZ, UR4, PT ;  /* 0x00000004ff007c0c */ /* 0x000fc8000bf05070 */
[----:B------:R-:W-:Y:S01]  /*14520*/  ISETP.NE.AND.EX P0, PT, RZ, UR5, PT, P0 ;  /* 0x00000005ff007c0c */ /* 0x000fe2000bf05300 */
[----:B------:R-:W0:Y:S01]  /*14530*/  S2R R6, SR_TID.X ;  /* 0x0000000000067919 */ /* 0x000e220000002100 */
[----:B------:R-:W-:Y:S01]  /*14540*/  ULDC.64 UR6, c[0x0][0x198] ;  /* 0x0000660000067ab9 */ /* 0x000fe20000000a00 */
        /* <DEDUP_REMOVED lines=11> */
[----:B------:R-:W-:Y:S01]  /*14600*/  IMAD R17, R17, 0x40, R4 ;  /* 0x0000004011117824 */ /* 0x000fe200078e0204 */
[----:B------:R-:W-:Y:S01]  /*14610*/  PLOP3.LUT P1, PT, P6, PT, PT, 0x8, 0x0 ;  /* 0x000000000000781c */ /* 0x000fe2000372e170 */
[----:B------:R-:W-:Y:S01]  /*14620*/  IMAD.MOV.U32 R4, RZ, RZ, R18 ;  /* 0x000000ffff047224 */ /* 0x000fe200078e0012 */
[----:B0-----:R-:W0:Y:S02]  /*14630*/  LDC R2, c[0x0][0x428] ;  /* 0x00010a00ff027b82 */ /* 0x001e240000000800 */
[----:B0-----:R-:W-:-:S13]  /*14640*/  ISETP.NE.AND P0, PT, R2, 0x1, PT ;  /* 0x000000010200780c */ /* 0x001fda0003f05270 */
[----:B------:R-:W0:Y:S08]  /*14650*/  @P0 LDC R3, c[0x0][0x42c] ;  /* 0x00010b00ff030b82 */ /* 0x000e300000000800 */
[----:B------:R-:W1:Y:S01]  /*14660*/  @P0 LDC R2, c[0x0][0x430] ;  /* 0x00010c00ff020b82 */ /* 0x000e620000000800 */
[----:B0-----:R-:W-:-:S05]  /*14670*/  @P0 IMAD.HI.U32 R3, R18, R3, RZ ;  /* 0x0000000312030227 */ /* 0x001fca00078e00ff */
[----:B-1----:R-:W-:Y:S02]  /*14680*/  @P0 SHF.R.U32.HI R4, RZ, R2, R3 ;  /* 0x00000002ff040219 */ /* 0x002fe40000011603 */
[----:B------:R-:W-:-:S04]  /*14690*/  ISETP.NE.U32.AND P0, PT, RZ, UR4, PT ;  /* 0x00000004ff007c0c */ /* 0x000fc8000bf05070 */
[----:B------:R-:W-:-:S04]  /*146a0*/  ISETP.NE.AND.EX P0, PT, RZ, UR5, PT, P0 ;  /* 0x00000005ff007c0c */ /* 0x000fc8000bf05300 */
[----:B------:R-:W-:-:S09]  /*146b0*/  SEL R5, R5, RZ, !P0 ;  /* 0x000000ff05057207 */ /* 0x000fd20004000000 */
.L_x_1109:
        /* <DEDUP_REMOVED lines=17> */
.L_x_1219:
[----:B------:R-:W2:Y:S01]  /*147d0*/  LDL R7, [R1+0x1c] ;  /* 0x00001c0001077983 */ /* 0x000ea20000100800 */
[----:B------:R-:W-:Y:S01]  /*147e0*/  UMOV UR4, 0xffffffff ;  /* 0xffffffff00047882 */ /* 0x000fe20000000000 */
[----:B------:R-:W-:Y:S02]  /*147f0*/  SHF.R.S32.HI R8, RZ, 0x1f, R0 ;  /* 0x0000001fff087819 */ /* 0x000fe40000011400 */
[----:B--2---:R-:W-:Y:S01]  /*14800*/  IADD3 R7, R7, -0x1, RZ ;  /* 0xffffffff07077810 */ /* 0x004fe20007ffe0ff */
[----:B------:R-:W-:Y:S06]  /*14810*/  BRA.DIV UR4, `(.L_x_1111) ;  /* 0x0000004604607947 */ /* 0x000fec000b800000 */
[----:B------:R-:W-:-:S13]  /*14820*/  ELECT P6, URZ, PT ;  /* 0x00000000003f782f */ /* 0x000fda00038c0000 */
.L_x_1222:
        /* <DEDUP_REMOVED lines=12> */
[--C-:B------:R-:W-:Y:S02]  /*148f0*/  IMAD.MOV R9, RZ, RZ, -R6.reuse ;  /* 0x000000ffff097224 */ /* 0x100fe400078e0a06 */
[----:B------:R-:W-:Y:S02]  /*14900*/  IMAD.MOV.U32 R10, RZ, RZ, R6 ;  /* 0x000000ffff0a7224 */ /* 0x000fe400078e0006 */
        /* <DEDUP_REMOVED lines=10> */
.L_x_1113:
[----:B------:R-:W2:Y:S01]  /*149b0*/  LDL R9, [R1] ;  /* 0x0000000001097983 */ /* 0x000ea20000100800 */
[----:B------:R-:W-:-:S03]  /*149c0*/  MOV R11, 0x400 ;  /* 0x00000400000b7802 */ /* 0x000fc60000000f00 */
[----:B------:R-:W3:Y:S01]  /*149d0*/  LDL R10, [R1+0x8] ;  /* 0x00000800010a7983 */ /* 0x000ee20000100800 */
[----:B0-----:R-:W0:Y:S02]  /*149e0*/  S2R R12, SR_CgaCtaId ;  /* 0x00000000000c7919 */ /* 0x001e240000008800 */
[----:B0-----:R-:W-:-:S04]  /*149f0*/  LEA R11, R12, R11, 0x18 ;  /* 0x0000000b0c0b7211 */ /* 0x001fc800078ec0ff */
[----:B--2---:R-:W-:Y:S02]  /*14a00*/  LEA R9, R9, R11, 0x3 ;  /* 0x0000000b09097211 */ /* 0x004fe400078e18ff */
[----:B---3--:R-:W-:-:S04]  /*14a10*/  SHF.L.U32 R10, R10, 0x1f, RZ ;  /* 0x0000001f0a0a7819 */ /* 0x008fc800000006ff */
[----:B------:R-:W0:Y:S02]  /*14a20*/  SYNCS.PHASECHK.TRANS64.TRYWAIT P0, [R9+URZ+0x38840], R10 ;  /* 0x0388400a090075a7 */ /* 0x000e24000800017f */
[----:B0-----:R-:W-:Y:S05]  /*14a30*/  @!P0 BRA `(.L_x_1114) ;  /* 0x0000004000f88947 */ /* 0x001fea0003800000 */
.L_x_1223:
        /* <DEDUP_REMOVED lines=11> */
.L_x_1115:
[----:B------:R-:W2:Y:S04]  /*14af0*/  LDL R11, [R1] ;  /* 0x00000000010b7983 */ /* 0x000ea80000100800 */
[----:B------:R-:W3:Y:S04]  /*14b00*/  LDL R14, [R1+0x30] ;  /* 0x00003000010e7983 */ /* 0x000ee80000100800 */
[----:B0-----:R-:W4:Y:S01]  /*14b10*/  LDL R10, [R1+0x10] ;  /* 0x00001000010a7983 */ /* 0x001f220000100800 */
[----:B------:R-:W0:Y:S01]  /*14b20*/  S2R R13, SR_CgaCtaId ;  /* 0x00000000000d7919 */ /* 0x000e220000008800 */
[----:B------:R-:W-:-:S02]  /*14b30*/  MOV R12, 0x400 ;  /* 0x00000400000c7802 */ /* 0x000fc40000000f00 */
[----:B------:R-:W-:Y:S01]  /*14b40*/  R2UR UR9, R9 ;  /* 0x00000000090972ca */ /* 0x000fe200000e0000 */
[----:B------:R-:W-:Y:S01]  /*14b50*/  ULDC.64 UR14, c[0x0][0x198] ;  /* 0x00006600000e7ab9 */ /* 0x000fe20000000a00 */
[----:B------:R-:W-:Y:S01]  /*14b60*/  R2UR UR12, R4 ;  /* 0x00000000040c72ca */ /* 0x000fe200000e0000 */
[----:B------:R-:W-:Y:S01]  /*14b70*/  UIADD3 UR6, UP0, UR14, 0x370, URZ ;  /* 0x000003700e067890 */ /* 0x000fe2000ff1e03f */
[----:B-----5:R-:W-:Y:S02]  /*14b80*/  R2UR UR13, R6 ;  /* 0x00000000060d72ca */ /* 0x020fe400000e0000 */
[----:B0-----:R-:W-:-:S07]  /*14b90*/  LEA R12, R13, R12, 0x18 ;  /* 0x0000000c0d0c7211 */ /* 0x001fce00078ec0ff */
[----:B------:R-:W-:Y:S02]  /*14ba0*/  UIADD3 UR9, UR9, 0x38830, URZ ;  /* 0x0003883009097890 */ /* 0x000fe4000fffe03f */
[----:B------:R-:W-:Y:S01]  /*14bb0*/  UIADD3.X UR7, URZ, UR15, URZ, UP0, !UPT ;  /* 0x0000000f3f077290 */ /* 0x000fe200087fe43f */
        /* <DEDUP_REMOVED lines=11> */
.L_x_1112:
        /* <DEDUP_REMOVED lines=9> */
[----:B------:R-:W-:Y:S01]  /*14d00*/  ULDC.64 UR20, c[0x0][0x198] ;  /* 0x0000660000147ab9 */ /* 0x000fe20000000a00 */
[----:B------:R-:W-:Y:S01]  /*14d10*/  R2UR UR11, R17 ;  /* 0x00000000110b72ca */ /* 0x000fe200000e0000 */
[----:B------:R-:W-:Y:S01]  /*14d20*/  UIADD3 UR14, UP0, UR20, 0x270, URZ ;  /* 0x00000270140e7890 */ /* 0x000fe2000ff1e03f */
[----:B------:R-:W-:Y:S01]  /*14d30*/  R2UR UR12, R18 ;  /* 0x00000000120c72ca */ /* 0x000fe200000e0000 */
[----:B------:R-:W-:Y:S01]  /*14d40*/  UMOV UR6, 0x0 ;  /* 0x0000000000067882 */ /* 0x000fe20000000000 */
[----:B------:R-:W-:Y:S01]  /*14d50*/  R2UR UR13, R5 ;  /* 0x00000000050d72ca */ /* 0x000fe200000e0000 */
[----:B------:R-:W-:Y:S01]  /*14d60*/  UIADD3.X UR15, URZ, UR21, URZ, UP0, !UPT ;  /* 0x000000153f0f7290 */ /* 0x000fe200087fe43f */
[----:B------:R-:W-:Y:S01]  /*14d70*/  IMAD.MOV.U32 R5, RZ, RZ, 0x2000 ;  /* 0x00002000ff057424 */ /* 0x000fe200078e00ff */
[----:B------:R-:W-:Y:S01]  /*14d80*/  UIADD3 UR4, UP0, UR20, 0x770, URZ ;  /* 0x0000077014047890 */ /* 0x000fe2000ff1e03f */
[----:B------:R-:W-:Y:S01]  /*14d90*/  MOV R10, UR55 ;  /* 0x00000037000a7c02 */ /* 0x000fe20008000f00 */
[----:B------:R-:W-:Y:S01]  /*14da0*/  UMOV UR7, 0x12f00000 ;  /* 0x12f0000000077882 */ /* 0x000fe20000000000 */
[----:B------:R-:W-:Y:S01]  /*14db0*/  UMOV UR10, URZ ;  /* 0x0000003f000a7c82 */ /* 0x000fe20008000000 */
[----:B------:R-:W-:Y:S01]  /*14dc0*/  UIADD3 UR8, UR16, 0x20400, URZ ;  /* 0x0002040010087890 */ /* 0x000fe2000fffe03f */
[----:B------:R0:W-:Y:S01]  /*14dd0*/  SYNCS.ARRIVE.TRANS64 RZ, [R11+URZ+0x38800], R5 ;  /* 0x038800050bff79a7 */ /* 0x0001e2000800003f */
[----:B------:R-:W-:Y:S01]  /*14de0*/  UIADD3 UR9, UR16, 0x38800, URZ ;  /* 0x0003880010097890 */ /* 0x000fe2000fffe03f */
[----:B------:R-:W-:Y:S01]  /*14df0*/  MOV R9, UR54 ;  /* 0x0000003600097c02 */ /* 0x000fe20008000f00 */
[----:B------:R-:W-:Y:S01]  /*14e00*/  UIADD3.X UR5, URZ, UR21, URZ, UP0, !UPT ;  /* 0x000000153f057290 */ /* 0x000fe200087fe43f */
[----:B------:R-:W-:Y:S01]  /*14e10*/  R2UR UR55, R10 ;  /* 0x000000000a3772ca */ /* 0x000fe200000e0000 */
[----:B------:R-:W-:Y:S01]  /*14e20*/  UIADD3 UR48, UR16, 0x28400, URZ ;  /* 0x0002840010307890 */ /* 0x000fe2000fffe03f */
[----:B------:R-:W-:Y:S01]  /*14e30*/  R2UR UR54, R9 ;  /* 0x00000000093672ca */ /* 0x000fe200000e0000 */
[----:B------:R-:W-:Y:S01]  /*14e40*/  UMOV UR50, 0xc0 ;  /* 0x000000c000327882 */ /* 0x000fe20000000000 */
[----:B------:R-:W-:Y:S01]  /*14e50*/  UMOV UR51, UR11 ;  /* 0x0000000b00337c82 */ /* 0x000fe20008000000 */
[----:B------:R-:W-:Y:S01]  /*14e60*/  UMOV UR52, UR12 ;  /* 0x0000000c00347c82 */ /* 0x000fe20008000000 */
[----:B------:R1:W-:Y:S01]  /*14e70*/  UTMALDG.4D [UR8], [UR14], desc[UR6] ;  /* 0x000006080e0075b4 */ /* 0x0003e20008019000 */
[----:B0-----:R-:W-:Y:S01]  /*14e80*/  IMAD.MOV.U32 R5, RZ, RZ, 0x10000 ;  /* 0x00010000ff057424 */ /* 0x001fe200078e00ff */
[----:B------:R-:W-:Y:S01]  /*14e90*/  UMOV UR53, UR13 ;  /* 0x0000000d00357c82 */ /* 0x000fe20008000000 */
[----:B------:R-:W-:-:S02]  /*14ea0*/  UIADD3 UR56, UR16, 0x2a400, URZ ;  /* 0x0002a40010387890 */ /* 0x000fc4000fffe03f */
[----:B------:R-:W-:Y:S01]  /*14eb0*/  UIADD3 UR40, UR16, 0x2e400, URZ ;  /* 0x0002e40010287890 */ /* 0x000fe2000fffe03f */
[----:B------:R0:W-:Y:S01]  /*14ec0*/  SYNCS.ARRIVE.TRANS64 RZ, [R11+URZ+0x38810], R5 ;  /* 0x038810050bff79a7 */ /* 0x0001e2000800003f */
[----:B------:R-:W-:Y:S02]  /*14ed0*/  UIADD3 UR32, UR16, 0x30400, URZ ;  /* 0x0003040010207890 */ /* 0x000fe4000fffe03f */
[----:B------:R-:W-:Y:S01]  /*14ee0*/  UIADD3 UR24, UR16, 0x32400, URZ ;  /* 0x0003240010187890 */ /* 0x000fe2000fffe03f */
[----:B------:R-:W-:Y:S01]  /*14ef0*/  UMOV UR58, 0x80 ;  /* 0x00000080003a7882 */ /* 0x000fe20000000000 */
[----:B------:R-:W-:Y:S01]  /*14f00*/  UMOV UR59, UR11 ;  /* 0x0000000b003b7c82 */ /* 0x000fe20008000000 */
[----:B------:R-:W-:Y:S01]  /*14f10*/  UMOV UR60, UR12 ;  /* 0x0000000c003c7c82 */ /* 0x000fe20008000000 */
[----:B------:R-:W-:Y:S01]  /*14f20*/  UMOV UR61, UR13 ;  /* 0x0000000d003d7c82 */ /* 0x000fe20008000000 */
[----:B------:R-:W-:Y:S01]  /*14f30*/  UMOV UR42, 0x100 ;  /* 0x00000100002a7882 */ /* 0x000fe20000000000 */
[----:B0-----:R-:W-:Y:S01]  /*14f40*/  MOV R5, UR50 ;  /* 0x0000003200057c02 */ /* 0x001fe20008000f00 */
        /* <DEDUP_REMOVED lines=9> */
[----:B-1----:R-:W-:-:S02]  /*14fe0*/  UIADD3 UR8, UR16, 0x26400, URZ ;  /* 0x0002640010087890 */ /* 0x002fc4000fffe03f */
[----:B------:R-:W-:Y:S01]  /*14ff0*/  UIADD3 UR9, UR16, 0x38810, URZ ;  /* 0x0003881010097890 */ /* 0x000fe2000fffe03f */
[----:B------:R-:W-:Y:S01]  /*15000*/  UMOV UR27, UR11 ;  /* 0x0000000b001b7c82 */ /* 0x000fe20008000000 */
[----:B------:R-:W-:Y:S01]  /*15010*/  UMOV UR28, UR12 ;  /* 0x0000000c001c7c82 */ /* 0x000fe20008000000 */
[----:B------:R-:W-:Y:S01]  /*15020*/  UMOV UR29, UR13 ;  /* 0x0000000d001d7c82 */ /* 0x000fe20008000000 */
[----:B------:R-:W-:Y:S01]  /*15030*/  UMOV UR18, 0x1c0 ;  /* 0x000001c000127882 */ /* 0x000fe20000000000 */
[----:B------:R-:W-:Y:S02]  /*15040*/  UMOV UR19, UR11 ;  /* 0x0000000b00137c82 */ /* 0x000fe40008000000 */
        /* <DEDUP_REMOVED lines=17> */
[----:B------:R1:W-:Y:S01]  /*15160*/  UTMALDG.4D [UR24], [UR4], desc[UR6] ;  /* 0x00000618040075b4 */ /* 0x0003e20008019000 */
[----:B------:R1:W-:Y:S02]  /*15170*/  UTMALDG.4D [UR16], [UR4], desc[UR6] ;  /* 0x00000610040075b4 */ /* 0x0003e40008019000 */
[----:B-1----:R-:W-:Y:S01]  /*15180*/  NOP ;  /* 0x0000000000007918 */ /* 0x002fe20000000000 */
.L_x_1117:
[----:B------:R-:W-:Y:S05]  /*15190*/  BSYNC B0 ;  /* 0x0000000000007941 */ /* 0x000fea0003800000 */
.L_x_1116:
[----:B------:R-:W2:Y:S02]  /*151a0*/  LDL.LU R9, [R1+0x28] ;  /* 0x0000280001097983 */ /* 0x000ea40000300800 */
        /* <DEDUP_REMOVED lines=8> */
.L_x_1224:
        /* <DEDUP_REMOVED lines=13> */
.L_x_1225:
        /* <DEDUP_REMOVED lines=11> */
.L_x_1122:
        /* <DEDUP_REMOVED lines=59> */
.L_x_1120:
[----:B------:R-:W-:Y:S05]  /*15760*/  BSYNC B0 ;  /* 0x0000000000007941 */ /* 0x000fea0003800000 */
.L_x_1119:
        /* <DEDUP_REMOVED lines=9> */
[----:B------:R-:W-:-:S05]  /*15800*/  IMAD.IADD R5, R10, 0x1, R9 ;  /* 0x000000010a057824 */ /* 0x000fca00078e0209 */
[----:B------:R-:W-:-:S04]  /*15810*/  LOP3.LUT R5, R5, 0x1, RZ, 0xc0, !PT ;  /* 0x0000000105057812 */ /* 0x000fc800078ec0ff */
[----:B------:R-:W-:Y:S01]  /*15820*/  ISETP.NE.U32.AND P0, PT, R5, 0x1, PT ;  /* 0x000000010500780c */ /* 0x000fe20003f05070 */
[----:B------:R-:W-:-:S12]  /*15830*/  VIADD R5, R10, 0xfffffffe ;  /* 0xfffffffe0a057836 */ /* 0x000fd80000000000 */
        /* <DEDUP_REMOVED lines=16> */
[----:B------:R-:W-:Y:S01]  /*15940*/  MOV R6, R5 ;  /* 0x0000000500067202 */ /* 0x000fe20000000f00 */
        /* <DEDUP_REMOVED lines=11> */
[----:B------:R-:W-:Y:S01]  /*15a00*/  IMAD.IADD R12, R12, 0x1, R11 ;  /* 0x000000010c0c7824 */ /* 0x000fe200078e020b */
[----:B------:R-:W-:Y:S01]  /*15a10*/  LEA R2, P0, R10, R2, 0x2 ;  /* 0x000000020a027211 */ /* 0x000fe200078010ff */
[----:B------:R-:W-:-:S03]  /*15a20*/  IMAD R5, R13, R6, R5 ;  /* 0x000000060d057224 */ /* 0x000fc600078e0205 */
[----:B------:R-:W-:-:S05]  /*15a30*/  LEA.HI.X R3, R10, R3, R12, 0x2, P0 ;  /* 0x000000030a037211 */ /* 0x000fca00000f140c */
[----:B------:R1:W5:Y:S04]  /*15a40*/  LDG.E R6, desc[UR54][R2.64] ;  /* 0x0000003602067981 */ /* 0x000368000c1e1900 */
.L_x_1129:
[----:B-1----:R-:W1:Y:S01]  /*15a50*/  S2R R3, SR_CgaCtaId ;  /* 0x0000000000037919 */ /* 0x002e620000008800 */
[----:B------:R-:W-:-:S04]  /*15a60*/  MOV R2, 0x400 ;  /* 0x0000040000027802 */ /* 0x000fc80000000f00 */
[----:B-1----:R-:W-:Y:S02]  /*15a70*/  LEA R2, R3, R2, 0x18 ;  /* 0x0000000203027211 */ /* 0x002fe400078ec0ff */
[----:B------:R-:W-:-:S03]  /*15a80*/  SHF.L.U32 R3, R14, 0x1f, RZ ;  /* 0x0000001f0e037819 */ /* 0x000fc600000006ff */
[----:B------:R-:W-:-:S04]  /*15a90*/  IMAD R2, R15, 0x8, R2 ;  /* 0x000000080f027824 */ /* 0x000fc800078e0202 */
[----:B------:R-:W1:Y:S02]  /*15aa0*/  SYNCS.PHASECHK.TRANS64.TRYWAIT P0, [R2+URZ+0x38840], R3 ;  /* 0x03884003020075a7 */ /* 0x000e64000800017f */
[----:B-1----:R-:W-:Y:S05]  /*15ab0*/  @!P0 BRA `(.L_x_1130) ;  /* 0x0000003400208947 */ /* 0x002fea0003800000 */
.L_x_1226:
[----:B------:R-:W2:Y:S02]  /*15ac0*/  S2R R10, SR_TID.X ;  /* 0x00000000000a7919 */ /* 0x000ea40000002100 */
[----:B--2---:R-:W-:-:S04]  /*15ad0*/  LOP3.LUT R10, R10, 0x7f, RZ, 0xc0, !PT ;  /* 0x0000007f0a0a7812 */ /* 0x004fc800078ec0ff */
[----:B------:R-:W-:-:S13]  /*15ae0*/  ISETP.NE.AND P1, PT, R10, RZ, PT ;  /* 0x000000ff0a00720c */ /* 0x000fda0003f25270 */
[----:B------:R-:W-:Y:S05]  /*15af0*/  @P1 BRA `(.L_x_1131) ;  /* 0x00000000001c1947 */ /* 0x000fea0003800000 */
[----:B------:R-:W2:Y:S02]  /*15b00*/  S2R R10, SR_TID.X ;  /* 0x00000000000a7919 */ /* 0x000ea40000002100 */
[----:B--2---:R-:W-:-:S04]  /*15b10*/  LOP3.LUT R10, R10, 0x1f, RZ, 0xc0, !PT ;  /* 0x0000001f0a0a7812 */ /* 0x004fc800078ec0ff */
[----:B------:R-:W-:Y:S02]  /*15b20*/  ISETP.NE.AND P0, PT, R10, RZ, PT ;  /* 0x000000ff0a00720c */ /* 0x000fe40003f05270 */
[----:B------:R-:W-:-:S04]  /*15b30*/  MOV R10, 0x2000 ;  /* 0x00002000000a7802 */ /* 0x000fc80000000f00 */
[----:B------:R2:W-:Y:S07]  /*15b40*/  SYNCS.ARRIVE.TRANS64 RZ, [R2+URZ+0x38830], R10 ;  /* 0x0388300a02ff79a7 */ /* 0x0005ee000800003f */
[----:B------:R-:W-:Y:S05]  /*15b50*/  @!P0 BRA `(.L_x_1131) ;  /* 0x0000000000048947 */ /* 0x000fea0003800000 */
[----:B------:R-:W-:Y:S01]  /*15b60*/  BPT.TRAP 0x1 ;  /* 0x000000040000795c */ /* 0x000fe20000300000 */
.L_x_1131:
[----:B--2---:R-:W2:Y:S01]  /*15b70*/  LDL R10, [R1] ;  /* 0x00000000010a7983 */ /* 0x004ea20000100800 */
[----:B------:R-:W-:-:S03]  /*15b80*/  MOV R12, 0x400 ;  /* 0x00000400000c7802 */ /* 0x000fc60000000f00 */
[----:B------:R-:W3:Y:S01]  /*15b90*/  LDL R11, [R1+0x10] ;  /* 0x00001000010b7983 */ /* 0x000ee20000100800 */
[----:B------:R-:W4:Y:S01]  /*15ba0*/  S2R R13, SR_CgaCtaId ;  /* 0x00000000000d7919 */ /* 0x000f220000008800 */
[----:B------:R-:W-:Y:S01]  /*15bb0*/  R2UR UR9, R2 ;  /* 0x00000000020972ca */ /* 0x000fe200000e0000 */
[----:B------:R-:W-:Y:S01]  /*15bc0*/  ULDC.64 UR6, c[0x0][0x198] ;  /* 0x0000660000067ab9 */ /* 0x000fe20000000a00 */
[----:B------:R-:W-:Y:S01]  /*15bd0*/  R2UR UR12, R4 ;  /* 0x00000000040c72ca */ /* 0x000fe200000e0000 */
[----:B------:R-:W-:Y:S01]  /*15be0*/  UIADD3 UR4, UP0, UR6, 0x370, URZ ;  /* 0x0000037006047890 */ /* 0x000fe2000ff1e03f */
[----:B-----5:R-:W-:-:S03]  /*15bf0*/  R2UR UR13, R6 ;  /* 0x00000000060d72ca */ /* 0x020fc600000e0000 */
[----:B------:R-:W-:Y:S01]  /*15c00*/  UIADD3.X UR5, URZ, UR7, URZ, UP0, !UPT ;  /* 0x000000073f057290 */ /* 0x000fe200087fe43f */
[----:B----4-:R-:W-:-:S05]  /*15c10*/  LEA R12, R13, R12, 0x18 ;  /* 0x0000000c0d0c7211 */ /* 0x010fca00078ec0ff */
[----:B------:R-:W-:Y:S01]  /*15c20*/  UIADD3 UR9, UR9, 0x38830, URZ ;  /* 0x0003883009097890 */ /* 0x000fe2000fffe03f */
[----:B------:R-:W-:Y:S01]  /*15c30*/  UMOV UR6, 0x0 ;  /* 0x0000000000067882 */ /* 0x000fe20000000000 */
[----:B------:R-:W-:Y:S01]  /*15c40*/  UMOV UR7, 0x14f00000 ;  /* 0x14f0000000077882 */ /* 0x000fe20000000000 */
[----:B------:R-:W-:Y:S01]  /*15c50*/  UMOV UR10, URZ ;  /* 0x0000003f000a7c82 */ /* 0x000fe20008000000 */
[----:B--2---:R-:W-:-:S05]  /*15c60*/  IMAD R10, R10, 0x2000, R12 ;  /* 0x000020000a0a7824 */ /* 0x004fca00078e020c */
[----:B------:R-:W-:Y:S01]  /*15c70*/  R2UR UR8, R10 ;  /* 0x000000000a0872ca */ /* 0x000fe200000e0000 */
[----:B---3--:R-:W-:-:S05]  /*15c80*/  IMAD R5, R5, 0x40, R11 ;  /* 0x0000004005057824 */ /* 0x008fca00078e020b */
[----:B------:R-:W-:-:S07]  /*15c90*/  R2UR UR11, R5 ;  /* 0x00000000050b72ca */ /* 0x000fce00000e0000 */
[----:B------:R-:W-:-:S09]  /*15ca0*/  UIADD3 UR8, UR8, 0x22400, URZ ;  /* 0x0002240008087890 */ /* 0x000fd2000fffe03f */
[----:B------:R2:W-:Y:S01]  /*15cb0*/  UTMALDG.4D [UR8], [UR4], desc[UR6] ;  /* 0x00000608040075b4 */ /* 0x0005e20008019000 */
[----:B------:R-:W3:Y:S02]  /*15cc0*/  SYNCS.PHASECHK.TRANS64.TRYWAIT P0, [R2+URZ+0x38860], R3 ;  /* 0x03886003020075a7 */ /* 0x000ee4000800017f */
[----:B--23--:R-:W-:Y:S05]  /*15cd0*/  @!P0 BRA `(.L_x_1132) ;  /* 0x0000003000ac8947 */ /* 0x00cfea0003800000 */
.L_x_1227:
        /* <DEDUP_REMOVED lines=8> */
.L_x_1133:
[----:B-12---:R-:W2:Y:S01]  /*15d60*/  LDL R3, [R1] ;  /* 0x0000000001037983 */ /* 0x006ea20000100800 */
[----:B------:R-:W-:Y:S01]  /*15d70*/  MOV R10, 0x400 ;  /* 0x00000400000a7802 */ /* 0x000fe20000000f00 */
[----:B------:R-:W-:Y:S01]  /*15d80*/  ULDC.64 UR24, c[0x0][0x198] ;  /* 0x0000660000187ab9 */ /* 0x000fe20000000a00 */
[----:B------:R-:W-:Y:S01]  /*15d90*/  R2UR UR9, R2 ;  /* 0x00000000020972ca */ /* 0x000fe200000e0000 */
[----:B------:R-:W1:Y:S01]  /*15da0*/  S2R R11, SR_CgaCtaId ;  /* 0x00000000000b7919 */ /* 0x000e620000008800 */
        /* <DEDUP_REMOVED lines=14> */
[----:B-1----:R-:W-:-:S05]  /*15e90*/  LEA R10, R11, R10, 0x18 ;  /* 0x0000000a0b0a7211 */ /* 0x002fca00078ec0ff */
        /* <DEDUP_REMOVED lines=14> */
[----:B------:R-:W-:Y:S01]  /*15f80*/  UIADD3 UR17, UR14, 0xc400, URZ ;  /* 0x0000c4000e117890 */ /* 0x000fe2000fffe03f */
[----:B------:R1:W-:Y:S02]  /*15f90*/  UTMALDG.4D [UR8], [UR4], desc[UR6] ;  /* 0x00000608040075b4 */ /* 0x0003e40008019000 */
        /* <DEDUP_REMOVED lines=19> */
.L_x_1128:
[----:B------:R-:W-:Y:S05]  /*160d0*/  BSYNC B2 ;  /* 0x0000000000027941 */ /* 0x000fea0003800000 */
.L_x_1127:
[----:B------:R-:W2:Y:S02]  /*160e0*/  LDL.LU R2, [R1+0x1c] ;  /* 0x00001c0001027983 */ /* 0x000ea40000300800 */
[----:B--2---:R-:W-:-:S07]  /*160f0*/  IADD3 R5, R2, -0x3, RZ ;  /* 0xfffffffd02057810 */ /* 0x004fce0007ffe0ff */
.L_x_1126:
[----:B------:R-:W-:Y:S05]  /*16100*/  BSYNC B1 ;  /* 0x0000000000017941 */ /* 0x000fea0003800000 */
.L_x_1125:
[----:B------:R-:W-:-:S05]  /*16110*/  IMAD.MOV R9, RZ, RZ, -R9 ;  /* 0x000000ffff097224 */ /* 0x000fca00078e0a09 */
[----:B------:R-:W-:-:S13]  /*16120*/  ISETP.NE.AND P0, PT, R7, R9, PT ;  /* 0x000000090700720c */ /* 0x000fda0003f05270 */
[----:B------:R-:W-:Y:S05]  /*16130*/  @!P0 BRA `(.L_x_1124) ;  /* 0x0000001000388947 */ /* 0x000fea0003800000 */
.L_x_1148:
        /* <DEDUP_REMOVED lines=14> */
[----:B------:R-:W1:Y:S02]  /*16220*/  LDC R11, c[0x0][0x41c] ;  /* 0x00010700ff0b7b82 */ /* 0x000e640000000800 */
[----:B-1----:R-:W-:-:S13]  /*16230*/  ISETP.NE.AND P0, PT, R11, 0x1, PT ;  /* 0x000000010b00780c */ /* 0x002fda0003f05270 */
[----:B------:R-:W1:Y:S02]  /*16240*/  @P0 LDC.64 R2, c[0x0][0x420] ;  /* 0x00010800ff020b82 */ /* 0x000e640000000a00 */
[----:B-1----:R-:W-:-:S04]  /*16250*/  @P0 IMAD.HI.U32 R6, R5, R2, RZ ;  /* 0x0000000205060227 */ /* 0x002fc800078e00ff */
        /* <DEDUP_REMOVED lines=9> */
[----:B------:R-:W-:-:S04]  /*162f0*/  LEA R6, P0, R2, UR38, 0x2 ;  /* 0x0000002602067c11 */ /* 0x000fc8000f8010ff */
[----:B------:R-:W-:-:S05]  /*16300*/  LEA.HI.X R7, R2, UR39, R3, 0x2, P0 ;  /* 0x0000002702077c11 */ /* 0x000fca00080f1403 */
[----:B------:R1:W5:Y:S04]  /*16310*/  LDG.E R6, desc[UR54][R6.64] ;  /* 0x0000003606067981 */ /* 0x000368000c1e1900 */
.L_x_1136:
[----:B------:R-:W2:Y:S01]  /*16320*/  S2R R3, SR_CgaCtaId ;  /* 0x0000000000037919 */ /* 0x000ea20000008800 */
[----:B------:R-:W-:-:S04]  /*16330*/  MOV R2, 0x400 ;  /* 0x0000040000027802 */ /* 0x000fc80000000f00 */
[----:B--2---:R-:W-:Y:S02]  /*16340*/  LEA R2, R3, R2, 0x18 ;  /* 0x0000000203027211 */ /* 0x004fe400078ec0ff */
[----:B------:R-:W-:-:S03]  /*16350*/  SHF.L.U32 R3, R9, 0x1f, RZ ;  /* 0x0000001f09037819 */ /* 0x000fc600000006ff */
[----:B------:R-:W-:-:S04]  /*16360*/  IMAD R2, R10, 0x8, R2 ;  /* 0x000000080a027824 */ /* 0x000fc800078e0202 */
[----:B------:R-:W2:Y:S02]  /*16370*/  SYNCS.PHASECHK.TRANS64.TRYWAIT P0, [R2+URZ+0x38840], R3 ;  /* 0x03884003020075a7 */ /* 0x000ea4000800017f */
[----:B--2---:R-:W-:Y:S05]  /*16380*/  @!P0 BRA `(.L_x_1137) ;  /* 0x0000002c00148947 */ /* 0x004fea0003800000 */
.L_x_1228:
[----:B-1----:R-:W1:Y:S02]  /*16390*/  S2R R7, SR_TID.X ;  /* 0x0000000000077919 */ /* 0x002e640000002100 */
        /* <DEDUP_REMOVED lines=10> */
.L_x_1138:
[----:B------:R-:W3:Y:S01]  /*16440*/  LDL R12, [R1+0x10] ;  /* 0x00001000010c7983 */ /* 0x000ee20000100800 */
[----:B-1----:R-:W-:Y:S01]  /*16450*/  MOV R7, 0x400 ;  /* 0x0000040000077802 */ /* 0x002fe20000000f00 */
[----:B------:R-:W1:Y:S01]  /*16460*/  S2R R13, SR_CgaCtaId ;  /* 0x00000000000d7919 */ /* 0x000e620000008800 */
[----:B------:R-:W-:Y:S01]  /*16470*/  R2UR UR9, R2 ;  /* 0x00000000020972ca */ /* 0x000fe200000e0000 */
[----:B------:R-:W-:Y:S01]  /*16480*/  ULDC.64 UR6, c[0x0][0x198] ;  /* 0x0000660000067ab9 */ /* 0x000fe20000000a00 */
[----:B------:R-:W-:Y:S01]  /*16490*/  R2UR UR12, R4 ;  /* 0x00000000040c72ca */ /* 0x000fe200000e0000 */
[----:B------:R-:W-:Y:S01]  /*164a0*/  UIADD3 UR4, UP0, UR6, 0x370, URZ ;  /* 0x0000037006047890 */ /* 0x000fe2000ff1e03f */
[----:B-----5:R-:W-:-:S03]  /*164b0*/  R2UR UR13, R6 ;  /* 0x00000000060d72ca */ /* 0x020fc600000e0000 */
        /* <DEDUP_REMOVED lines=9> */
[----:B---3--:R-:W-:-:S04]  /*16550*/  LEA R7, R11, R12, 0x6 ;  /* 0x0000000c0b077211 */ /* 0x008fc800078e30ff */
[----:B------:R-:W-:-:S13]  /*16560*/  R2UR UR11, R7 ;  /* 0x00000000070b72ca */ /* 0x000fda00000e0000 */
[----:B------:R1:W-:Y:S01]  /*16570*/  UTMALDG.4D [UR8], [UR4], desc[UR6] ;  /* 0x00000608040075b4 */ /* 0x0003e20008019000 */
[----:B------:R-:W3:Y:S02]  /*16580*/  SYNCS.PHASECHK.TRANS64.TRYWAIT P1, [R2+URZ+0x38860], R3 ;  /* 0x03886003020075a7 */ /* 0x000ee4000802017f */
[----:B-1-3--:R-:W-:Y:S05]  /*16590*/  @!P1 BRA `(.L_x_1139) ;  /* 0x0000002800a49947 */ /* 0x00afea0003800000 */
.L_x_1229:
        /* <DEDUP_REMOVED lines=8> */
.L_x_1140:
[----:B------:R-:W3:Y:S01]  /*16620*/  S2R R11, SR_CgaCtaId ;  /* 0x00000000000b7919 */ /* 0x000ee20000008800 */
[----:B-12---:R-:W-:Y:S01]  /*16630*/  MOV R3, 0x400 ;  /* 0x0000040000037802 */ /* 0x006fe20000000f00 */
[----:B------:R-:W-:Y:S01]  /*16640*/  ULDC.64 UR16, c[0x0][0x198] ;  /* 0x0000660000107ab9 */ /* 0x000fe20000000a00 */
        /* <DEDUP_REMOVED lines=51> */
.L_x_1135:
[----:B------:R-:W-:Y:S05]  /*16980*/  BSYNC B1 ;  /* 0x0000000000017941 */ /* 0x000fea0003800000 */
.L_x_1134:
        /* <DEDUP_REMOVED lines=13> */
[----:B------:R-:W2:Y:S02]  /*16a60*/  LDC R6, c[0x0][0x41c] ;  /* 0x00010700ff067b82 */ /* 0x000ea40000000800 */
[----:B--2---:R-:W-:-:S13]  /*16a70*/  ISETP.NE.AND P0, PT, R6, 0x1, PT ;  /* 0x000000010600780c */ /* 0x004fda0003f05270 */
[----:B------:R-:W2:Y:S02]  /*16a80*/  @P0 LDC.64 R2, c[0x0][0x420] ;  /* 0x00010800ff020b82 */ /* 0x000ea40000000a00 */
[----:B--2---:R-:W-:Y:S01]  /*16a90*/  @P0 IMAD.HI.U32 R7, R9, R2, RZ ;  /* 0x0000000209070227 */ /* 0x004fe200078e00ff */
[----:B------:R-:W-:-:S04]  /*16aa0*/  MOV R2, R9 ;  /* 0x0000000900027202 */ /* 0x000fc80000000f00 */
[----:B------:R-:W-:-:S05]  /*16ab0*/  @P0 SHF.R.U32.HI R2, RZ, R3, R7 ;  /* 0x00000003ff020219 */ /* 0x000fca0000011607 */
[----:B------:R-:W-:-:S04]  /*16ac0*/  IMAD.MOV R3, RZ, RZ, -R2 ;  /* 0x000000ffff037224 */ /* 0x000fc800078e0a02 */
        /* <DEDUP_REMOVED lines=9> */
.L_x_1143:
[----:B------:R-:W3:Y:S01]  /*16b60*/  S2R R3, SR_CgaCtaId ;  /* 0x0000000000037919 */ /* 0x000ee20000008800 */
[----:B------:R-:W-:-:S04]  /*16b70*/  MOV R2, 0x400 ;  /* 0x0000040000027802 */ /* 0x000fc80000000f00 */
[----:B---3--:R-:W-:Y:S02]  /*16b80*/  LEA R2, R3, R2, 0x18 ;  /* 0x0000000203027211 */ /* 0x008fe400078ec0ff */
[----:B------:R-:W-:-:S03]  /*16b90*/  SHF.L.U32 R3, R11, 0x1f, RZ ;  /* 0x0000001f0b037819 */ /* 0x000fc600000006ff */
[----:B------:R-:W-:-:S04]  /*16ba0*/  IMAD R2, R12, 0x8, R2 ;  /* 0x000000080c027824 */ /* 0x000fc800078e0202 */
[----:B------:R-:W3:Y:S02]  /*16bb0*/  SYNCS.PHASECHK.TRANS64.TRYWAIT P0, [R2+URZ+0x38840], R3 ;  /* 0x03884003020075a7 */ /* 0x000ee4000800017f */
[----:B---3--:R-:W-:Y:S05]  /*16bc0*/  @!P0 BRA `(.L_x_1144) ;  /* 0x00000024002c8947 */ /* 0x008fea0003800000 */
.L_x_1230:
        /* <DEDUP_REMOVED lines=11> */
.L_x_1145:
[----:B--2---:R-:W2:Y:S01]  /*16c80*/  LDL R7, [R1] ;  /* 0x0000000001077983 */ /* 0x004ea20000100800 */
[----:B-1----:R-:W-:-:S03]  /*16c90*/  MOV R11, 0x400 ;  /* 0x00000400000b7802 */ /* 0x002fc60000000f00 */
[----:B------:R-:W4:Y:S01]  /*16ca0*/  LDL R10, [R1+0x10] ;  /* 0x00001000010a7983 */ /* 0x000f220000100800 */
        /* <DEDUP_REMOVED lines=8> */
[----:B------:R-:W-:Y:S01]  /*16d30*/  UIADD3 UR9, UR9, 0x38830, URZ ;  /* 0x0003883009097890 */ /* 0x000fe2000fffe03f */
[----:B------:R-:W-:Y:S01]  /*16d40*/  UMOV UR6, 0x0 ;  /* 0x0000000000067882 */ /* 0x000fe20000000000 */
[----:B------:R-:W-:Y:S01]  /*16d50*/  UMOV UR7, 0x14f00000 ;  /* 0x14f0000000077882 */ /* 0x000fe20000000000 */
[----:B------:R-:W-:Y:S01]  /*16d60*/  UMOV UR10, URZ ;  /* 0x0000003f000a7c82 */ /* 0x000fe20008000000 */
[----:B--2---:R-:W-:-:S04]  /*16d70*/  LEA R7, R7, R11, 0xd ;  /* 0x0000000b07077211 */ /* 0x004fc800078e68ff */
[----:B------:R-:W-:Y:S01]  /*16d80*/  R2UR UR8, R7 ;  /* 0x00000000070872ca */ /* 0x000fe200000e0000 */
[----:B----4-:R-:W-:-:S05]  /*16d90*/  IMAD R9, R9, 0x40, R10 ;  /* 0x0000004009097824 */ /* 0x010fca00078e020a */
[----:B------:R-:W-:-:S07]  /*16da0*/  R2UR UR11, R9 ;  /* 0x00000000090b72ca */ /* 0x000fce00000e0000 */
[----:B------:R-:W-:-:S09]  /*16db0*/  UIADD3 UR8, UR8, 0x22400, URZ ;  /* 0x0002240008087890 */ /* 0x000fd2000fffe03f */
[----:B------:R1:W-:Y:S01]  /*16dc0*/  UTMALDG.4D [UR8], [UR4], desc[UR6] ;  /* 0x00000608040075b4 */ /* 0x0003e20008019000 */
[----:B------:R-:W2:Y:S02]  /*16dd0*/  SYNCS.PHASECHK.TRANS64.TRYWAIT P1, [R2+URZ+0x38860], R3 ;  /* 0x03886003020075a7 */ /* 0x000ea4000802017f */
[----:B-12---:R-:W-:Y:S05]  /*16de0*/  @!P1 BRA `(.L_x_1146) ;  /* 0x0000002000b89947 */ /* 0x006fea0003800000 */
.L_x_1231:
        /* <DEDUP_REMOVED lines=8> */
.L_x_1147:
[----:B-1-3--:R-:W2:Y:S01]  /*16e70*/  LDL R3, [R1] ;  /* 0x0000000001037983 */ /* 0x00aea20000100800 */
        /* <DEDUP_REMOVED lines=54> */
.L_x_1142:
[----:B------:R-:W-:Y:S05]  /*171e0*/  BSYNC B1 ;  /* 0x0000000000017941 */ /* 0x000fea0003800000 */
.L_x_1141:
[C---:B------:R-:W-:Y:S01]  /*171f0*/  ISETP.GT.AND P0, PT, R5.reuse, 0x1, PT ;  /* 0x000000010500780c */ /* 0x040fe20003f04270 */
[----:B------:R-:W-:-:S12]  /*17200*/  VIADD R5, R5, 0xfffffffe ;  /* 0xfffffffe05057836 */ /* 0x000fd80000000000 */
[----:B------:R-:W-:Y:S05]  /*17210*/  @P0 BRA `(.L_x_1148) ;  /* 0xffffffec00c80947 */ /* 0x000fea000383ffff */
.L_x_1124:
[----:B------:R-:W-:Y:S05]  /*17220*/  BSYNC B0 ;  /* 0x0000000000007941 */ /* 0x000fea0003800000 */
.L_x_1123:
[----:B------:R-:W2:Y:S01]  /*17230*/  LDL.LU R3, [R1] ;  /* 0x0000000001037983 */ /* 0x000ea20000300800 */
[----:B------:R-:W-:Y:S01]  /*17240*/  BSSY B0, `(.L_x_1149) ;  /* 0x0000018000007945 */ /* 0x000fe20003800000 */
[----:B------:R-:W3:Y:S02]  /*17250*/  S2R R2, SR_TID.X ;  /* 0x0000000000027919 */ /* 0x000ee40000002100 */
[----:B---3--:R-:W-:-:S04]  /*17260*/  LOP3.LUT R2, R2, 0x1f, RZ, 0xc0, !PT ;  /* 0x0000001f02027812 */ /* 0x008fc800078ec0ff */
[----:B------:R-:W-:Y:S02]  /*17270*/  ISETP.NE.AND P1, PT, R2, RZ, PT ;  /* 0x000000ff0200720c */ /* 0x000fe40003f25270 */
[----:B--2---:R-:W-:-:S04]  /*17280*/  IADD3 R0, R3, 0x1, RZ ;  /* 0x0000000103007810 */ /* 0x004fc80007ffe0ff */
[----:B------:R-:W-:-:S04]  /*17290*/  ISETP.NE.AND P0, PT, R0, 0x2, PT ;  /* 0x000000020000780c */ /* 0x000fc80003f05270 */
[----:B------:R-:W-:Y:S02]  /*172a0*/  SEL R2, R0, RZ, P0 ;  /* 0x000000ff00027207 */ /* 0x000fe40000000000 */
[----:B------:R-:W-:-:S03]  /*172b0*/  SEL R0, RZ, 0x1, P0 ;  /* 0x00000001ff007807 */ /* 0x000fc60000000000 */
[----:B------:R2:W-:Y:S01]  /*172c0*/  STL [R1], R2 ;  /* 0x0000000201007387 */ /* 0x0005e20000100800 */
[----:B------:R-:W-:Y:S05]  /*172d0*/  @P1 BRA `(.L_x_1150) ;  /* 0x0000000000381947 */ /* 0x000fea0003800000 */
[----:B--2---:R-:W2:Y:S01]  /*172e0*/  LDL R2, [R1+0x38] ;  /* 0x0000380001027983 */ /* 0x004ea20000100800 */
[----:B------:R-:W-:Y:S02]  /*172f0*/  VOTEU.ANY UR4, UPT, PT ;  /* 0x0000000000047886 */ /* 0x000fe400038e0100 */
        /* <DEDUP_REMOVED lines=12> */
.L_x_1150:
[----:B------:R-:W-:Y:S05]  /*173c0*/  BSYNC B0 ;  /* 0x0000000000007941 */ /* 0x000fea0003800000 */
.L_x_1149:
[----:B--2---:R-:W2:Y:S02]  /*173d0*/  LDL.LU R2, [R1+0x8] ;  /* 0x0000080001027983 */ /* 0x004ea40000300800 */
[----:B--2---:R-:W-:-:S05]  /*173e0*/  LOP3.LUT R2, R2, R0, RZ, 0x3c, !PT ;  /* 0x0000000002027212 */ /* 0x004fca00078e3cff */
[----:B------:R2:W-:Y:S02]  /*173f0*/  STL [R1+0x8], R2 ;  /* 0x0000080201007387 */ /* 0x0005e40000100800 */
.L_x_1105:
[----:B------:R-:W-:Y:S05]  /*17400*/  BSYNC B6 ;  /* 0x0000000000067941 */ /* 0x000fea0003800000 */
.L_x_1103:
[----:B------:R-:W-:-:S03]  /*17410*/  UMOV UR4, 0xffffffff ;  /* 0xffffffff00047882 */ /* 0x000fc60000000000 */
[----:B------:R-:W-:Y:S05]  /*17420*/  BRA.DIV UR4, `(.L_x_1151) ;  /* 0x0000001e043c7947 */ /* 0x000fea000b800000 */
[----:B------:R3:W4:Y:S04]  /*17430*/  SHFL.IDX PT, R4, R16, RZ, 0x1f ;  /* 0x00001fff10047589 */ /* 0x00072800000e0000 */
[----:B------:R3:W0:Y:S02]  /*17440*/  SHFL.IDX PT, R6, R16, 0x1, 0x1f ;  /* 0x00201f0010067f89 */ /* 0x00062400000e0000 */
.L_x_1235:
[----:B------:R-:W0:Y:S01]  /*17450*/  S2R R0, SR_TID.X ;  /* 0x0000000000007919 */ /* 0x000e220000002100 */
[----:B------:R-:W-:Y:S01]  /*17460*/  ULDC UR4, c[0x0][0xd14] ;  /* 0x0003450000047ab9 */ /* 0x000fe20000000800 */
[----:B------:R-:W-:Y:S01]  /*17470*/  BSSY B0, `(.L_x_1152) ;  /* 0x000000b000007945 */ /* 0x000fe20003800000 */
[----:B------:R-:W-:Y:S01]  /*17480*/  IMAD.MOV.U32 R17, RZ, RZ, RZ ;  /* 0x000000ffff117224 */ /* 0x000fe200078e00ff */
[----:B0-----:R-:W-:Y:S01]  /*17490*/  LOP3.LUT R8, R0, 0x1f, RZ, 0xc0, !PT ;  /* 0x0000001f00087812 */ /* 0x001fe200078ec0ff */
[----:B------:R-:W-:-:S03]  /*174a0*/  IMAD.U32 R0, RZ, RZ, UR4 ;  /* 0x00000004ff007e24 */ /* 0x000fc6000f8e00ff */
[C---:B------:R-:W-:Y:S01]  /*174b0*/  ISETP.NE.AND P0, PT, R8.reuse, 0x1f, PT ;  /* 0x0000001f0800780c */ /* 0x040fe20003f05270 */
[----:B------:R-:W-:-:S05]  /*174c0*/  IMAD.IADD R5, R8, 0x1, R19 ;  /* 0x0000000108057824 */ /* 0x000fca00078e0213 */
[----:B------:R-:W-:-:S13]  /*174d0*/  ISETP.GE.OR P0, PT, R5, R0, !P0 ;  /* 0x000000000500720c */ /* 0x000fda0004706670 */
[----:B------:R-:W-:Y:S05]  /*174e0*/  @P0 BRA `(.L_x_1153) ;  /* 0x00000000000c0947 */ /* 0x000fea0003800000 */
[----:B--2---:R-:W0:Y:S02]  /*174f0*/  LDC.64 R2, c[0x0][0xd58] ;  /* 0x00035600ff027b82 */ /* 0x004e240000000a00 */
[----:B0-----:R-:W-:-:S05]  /*17500*/  IMAD.WIDE R2, R5, 0x4, R2 ;  /* 0x0000000405027825 */ /* 0x001fca00078e0202 */
[----:B------:R0:W5:Y:S02]  /*17510*/  LDG.E R17, desc[UR54][R2.64] ;  /* 0x0000003602117981 */ /* 0x000164000c1e1900 */
.L_x_1153:
[----:B------:R-:W-:Y:S05]  /*17520*/  BSYNC B0 ;  /* 0x0000000000007941 */ /* 0x000fea0003800000 */
.L_x_1152:
        /* <DEDUP_REMOVED lines=19> */
[----:B------:R-:W2:Y:S02]  /*17660*/  SHFL.UP PT, R14, R7, 0x10, RZ ;  /* 0x06000000070e7989 */ /* 0x000ea400000e00ff */
[----:B--2---:R-:W-:-:S05]  /*17670*/  SEL R2, R14, RZ, P0 ;  /* 0x000000ff0e027207 */ /* 0x004fca0000000000 */
[----:B------:R-:W-:-:S05]  /*17680*/  IMAD.IADD R2, R7, 0x1, R2 ;  /* 0x0000000107027824 */ /* 0x000fca00078e0202 */
[----:B------:R0:W2:Y:S02]  /*17690*/  SHFL.IDX PT, R14, R2, 0x1f, 0x1f ;  /* 0x03e01f00020e7f89 */ /* 0x0000a400000e0000 */
.L_x_1243:
[----:B------:R-:W-:Y:S02]  /*176a0*/  ULDC UR4, c[0x0][0xd10] ;  /* 0x0003440000047ab9 */ /* 0x000fe40000000800 */
[----:B---3--:R-:W-:-:S04]  /*176b0*/  IMAD.U32 R16, RZ, RZ, UR4 ;  /* 0x00000004ff107e24 */ /* 0x008fc8000f8e00ff */
[----:B--2---:R-:W-:-:S05]  /*176c0*/  IMAD R3, R14, R16, RZ ;  /* 0x000000100e037224 */ /* 0x004fca00078e02ff */
[----:B------:R-:W-:-:S04]  /*176d0*/  IADD3 R6, R6, R3, RZ ;  /* 0x0000000306067210 */ /* 0x000fc80007ffe0ff */
[----:B----4-:R-:W-:-:S13]  /*176e0*/  ISETP.GT.AND P0, PT, R6, R4, PT ;  /* 0x000000040600720c */ /* 0x010fda0003f04270 */
[----:B------:R-:W-:Y:S05]  /*176f0*/  @P0 BRA `(.L_x_1155) ;  /* 0x0000000000b40947 */ /* 0x000fea0003800000 */
[----:B------:R-:W2:Y:S02]  /*17700*/  LDC R0, c[0x0][0xd14] ;  /* 0x00034500ff007b82 */ /* 0x000ea40000000800 */
.L_x_1160:
[----:B------:R-:W-:-:S05]  /*17710*/  VIADD R19, R19, 0x1f ;  /* 0x0000001f13137836 */ /* 0x000fca0000000000 */
        /* <DEDUP_REMOVED lines=11> */
[----:B0-----:R-:W-:-:S05]  /*177d0*/  IMAD.WIDE R2, R5, 0x4, R2 ;  /* 0x0000000405027825 */ /* 0x001fca00078e0202 */
[----:B------:R0:W5:Y:S02]  /*177e0*/  LDG.E R17, desc[UR54][R2.64] ;  /* 0x0000003602117981 */ /* 0x000164000c1e1900 */
.L_x_1158:
[----:B------:R-:W-:Y:S05]  /*177f0*/  BSYNC B0 ;  /* 0x0000000000007941 */ /* 0x000fea0003800000 */
.L_x_1157:
[----:B------:R-:W-:-:S03]  /*17800*/  UMOV UR4, 0xffffffff ;  /* 0xffffffff00047882 */ /* 0x000fc60000000000 */
[----:B------:R-:W-:Y:S05]  /*17810*/  BRA.DIV UR4, `(.L_x_1159) ;  /* 0x0000001e045c7947 */ /* 0x000fea000b800000 */
[----:B-----5:R-:W0:Y:S01]  /*17820*/  SHFL.UP PT, R14, R17, 0x1, RZ ;  /* 0x04200000110e7989 */ /* 0x020e2200000e00ff */
[C---:B------:R-:W-:Y:S02]  /*17830*/  ISETP.NE.AND P0, PT, R7.reuse, RZ, PT ;  /* 0x000000ff0700720c */ /* 0x040fe40003f05270 */
[C---:B------:R-:W-:Y:S02]  /*17840*/  ISETP.GE.U32.AND P1, PT, R7.reuse, 0x2, PT ;  /* 0x000000020700780c */ /* 0x040fe40003f26070 */
        /* <DEDUP_REMOVED lines=18> */
.L_x_1251:
[----:B------:R-:W-:Y:S02]  /*17970*/  ULDC UR4, c[0x0][0xd10] ;  /* 0x0003440000047ab9 */ /* 0x000fe40000000800 */
[----:B------:R-:W-:-:S04]  /*17980*/  IMAD.U32 R16, RZ, RZ, UR4 ;  /* 0x00000004ff107e24 */ /* 0x000fc8000f8e00ff */
[----:B--2---:R-:W-:-:S05]  /*17990*/  IMAD R3, R14, R16, RZ ;  /* 0x000000100e037224 */ /* 0x004fca00078e02ff */
[----:B------:R-:W-:-:S04]  /*179a0*/  IADD3 R6, R3, R6, RZ ;  /* 0x0000000603067210 */ /* 0x000fc80007ffe0ff */
[----:B------:R-:W-:-:S13]  /*179b0*/  ISETP.GT.AND P0, PT, R6, R4, PT ;  /* 0x000000040600720c */ /* 0x000fda0003f04270 */
[----:B------:R-:W-:Y:S05]  /*179c0*/  @!P0 BRA `(.L_x_1160) ;  /* 0xfffffffc00508947 */ /* 0x000fea000383ffff */
.L_x_1155:
        /* <DEDUP_REMOVED lines=8> */
.L_x_1255:
[----:B------:R-:W-:Y:S01]  /*17a50*/  ISETP.NE.AND P0, PT, R3, RZ, PT ;  /* 0x000000ff0300720c */ /* 0x000fe20003f05270 */
[----:B------:R-:W-:-:S12]  /*17a60*/  IMAD.MOV.U32 R14, RZ, RZ, RZ ;  /* 0x000000ffff0e7224 */ /* 0x000fd800078e00ff */
[----:B------:R-:W-:Y:S05]  /*17a70*/  @!P0 BRA `(.L_x_1162) ;  /* 0x0000000000108947 */ /* 0x000fea0003800000 */
[----:B------:R-:W-:Y:S01]  /*17a80*/  UMOV UR4, 0xffffffff ;  /* 0xffffffff00047882 */ /* 0x000fe20000000000 */
[----:B-1----:R-:W-:Y:S02]  /*17a90*/  VIADD R12, R5, 0xffffffff ;  /* 0xffffffff050c7836 */ /* 0x002fe40000000000 */
[----:B------:R-:W-:Y:S05]  /*17aa0*/  BRA.DIV UR4, `(.L_x_1163) ;  /* 0x0000001e04d47947 */ /* 0x000fea000b800000 */
[----:B------:R4:W1:Y:S02]  /*17ab0*/  SHFL.IDX PT, R14, R2, R12, 0x1f ;  /* 0x00001f0c020e7589 */ /* 0x00086400000e0000 */
.L_x_1162:
[----:B-1----:R-:W-:Y:S01]  /*17ac0*/  IMAD R16, R14, R16, R6 ;  /* 0x000000100e107224 */ /* 0x002fe200078e0206 */
[-C--:B---3--:R-:W-:Y:S01]  /*17ad0*/  IABS R6, R17.reuse ;  /* 0x0000001100067213 */ /* 0x088fe20000000000 */
[----:B0---4-:R-:W-:Y:S01]  /*17ae0*/  IMAD.MOV.U32 R2, RZ, RZ, RZ ;  /* 0x000000ffff027224 */ /* 0x011fe200078e00ff */
[----:B------:R-:W-:Y:S01]  /*17af0*/  IABS R8, R17 ;  /* 0x0000001100087213 */ /* 0x000fe20000000000 */
[----:B------:R-:W-:Y:S01]  /*17b00*/  IMAD.IADD R4, R4, 0x1, -R16 ;  /* 0x0000000104047824 */ /* 0x000fe200078e0a10 */
[----:B------:R-:W0:Y:S01]  /*17b10*/  I2F.RP R7, R6 ;  /* 0x0000000600077306 */ /* 0x000e220000209400 */
[----:B------:R-:W-:Y:S02]  /*17b20*/  IMAD.IADD R19, R5, 0x1, R19 ;  /* 0x0000000105137824 */ /* 0x000fe400078e0213 */
[----:B------:R-:W-:-:S05]  /*17b30*/  IMAD.MOV R8, RZ, RZ, -R8 ;  /* 0x000000ffff087224 */ /* 0x000fca00078e0a08 */
[----:B0-----:R-:W0:Y:S02]  /*17b40*/  MUFU.RCP R7, R7 ;  /* 0x0000000700077308 */ /* 0x001e240000001000 */
[----:B0-----:R-:W-:-:S06]  /*17b50*/  VIADD R9, R7, 0xffffffe ;  /* 0x0ffffffe07097836 */ /* 0x001fcc0000000000 */
[----:B------:R-:W0:Y:S02]  /*17b60*/  F2I.FTZ.U32.TRUNC.NTZ R3, R9 ;  /* 0x0000000900037305 */ /* 0x000e24000021f000 */
[----:B0-----:R-:W-:-:S05]  /*17b70*/  IADD3 R11, RZ, -R3, RZ ;  /* 0x80000003ff0b7210 */ /* 0x001fca0007ffe0ff */
[----:B------:R-:W-:-:S04]  /*17b80*/  IMAD R11, R11, R6, RZ ;  /* 0x000000060b0b7224 */ /* 0x000fc800078e02ff */
[----:B------:R-:W-:Y:S01]  /*17b90*/  IMAD.HI.U32 R2, R3, R11, R2 ;  /* 0x0000000b03027227 */ /* 0x000fe200078e0002 */
[----:B------:R-:W-:-:S05]  /*17ba0*/  IABS R3, R4 ;  /* 0x0000000400037213 */ /* 0x000fca0000000000 */
        /* <DEDUP_REMOVED lines=16> */
.L_x_1156:
[----:B------:R-:W-:Y:S01]  /*17cb0*/  UMOV UR4, URZ ;  /* 0x0000003f00047c82 */ /* 0x000fe20008000000 */
[----:B------:R-:W-:Y:S01]  /*17cc0*/  UMOV UR5, URZ ;  /* 0x0000003f00057c82 */ /* 0x000fe20008000000 */
[----:B------:R-:W-:Y:S01]  /*17cd0*/  ULDC UR6, c[0x0][0xd14] ;  /* 0x0003450000067ab9 */ /* 0x000fe20000000800 */
[----:B------:R-:W-:Y:S02]  /*17ce0*/  IMAD.MOV.U32 R16, RZ, RZ, R4 ;  /* 0x000000ffff107224 */ /* 0x000fe400078e0004 */
[----:B------:R-:W-:Y:S02]  /*17cf0*/  IMAD.U32 R17, RZ, RZ, UR4 ;  /* 0x00000004ff117e24 */ /* 0x000fe4000f8e00ff */
[----:B------:R-:W-:Y:S02]  /*17d00*/  IMAD.U32 R18, RZ, RZ, UR5 ;  /* 0x00000005ff127e24 */ /* 0x000fe4000f8e00ff */
[----:B------:R-:W-:-:S07]  /*17d10*/  IMAD.U32 R19, RZ, RZ, UR6 ;  /* 0x00000006ff137e24 */ /* 0x000fce000f8e00ff */
.L_x_1164:
        /* <DEDUP_REMOVED lines=12> */
.L_x_1083:
[----:B0-----:R-:W4:Y:S01]  /*17de0*/  LDL.LU R0, [R1+0x28] ;  /* 0x0000280001007983 */ /* 0x001f220000300800 */
[----:B--2---:R-:W0:Y:S01]  /*17df0*/  S2R R5, SR_CgaCtaId ;  /* 0x0000000000057919 */ /* 0x004e220000008800 */
[----:B----4-:R-:W-:-:S04]  /*17e00*/  IADD3 R0, R0, 0x1, RZ ;  /* 0x0000000100007810 */ /* 0x010fc80007ffe0ff */
        /* <DEDUP_REMOVED lines=8> */
.L_x_1258:
[----:B------:R-:W-:-:S03]  /*17e90*/  UMOV UR4, 0xffffffff ;  /* 0xffffffff00047882 */ /* 0x000fc60000000000 */
[----:B------:R-:W-:Y:S05]  /*17ea0*/  BRA.DIV UR4, `(.L_x_1167) ;  /* 0x0000001e040c7947 */ /* 0x000fea000b800000 */
[----:B------:R-:W2:Y:S02]  /*17eb0*/  S2R R2, SR_TID.X ;  /* 0x0000000000027919 */ /* 0x000ea40000002100 */
[----:B--2---:R-:W-:-:S04]  /*17ec0*/  SHF.R.U32.HI R2, RZ, 0x5, R2 ;  /* 0x00000005ff027819 */ /* 0x004fc80000011602 */
[----:B------:R-:W-:-:S05]  /*17ed0*/  LOP3.LUT R2, R2, 0x3, RZ, 0xc0, !PT ;  /* 0x0000000302027812 */ /* 0x000fca00078ec0ff */
[----:B------:R2:W3:Y:S02]  /*17ee0*/  SHFL.IDX PT, R14, R2, RZ, 0x1f ;  /* 0x00001fff020e7589 */ /* 0x0004e400000e0000 */
.L_x_1261:
[----:B---3--:R-:W-:-:S13]  /*17ef0*/  ISETP.NE.AND P0, PT, R14, RZ, PT ;  /* 0x000000ff0e00720c */ /* 0x008fda0003f05270 */
[----:B------:R-:W-:Y:S05]  /*17f00*/  @P0 BRA `(.L_x_958) ;  /* 0x0000000000940947 */ /* 0x000fea0003800000 */
[----:B------:R-:W-:-:S03]  /*17f10*/  UMOV UR4, 0xffffffff ;  /* 0xffffffff00047882 */ /* 0x000fc60000000000 */
[----:B------:R-:W-:Y:S05]  /*17f20*/  BRA.DIV UR4, `(.L_x_1168) ;  /* 0x0000001e04207947 */ /* 0x000fea000b800000 */
[----:B------:R-:W-:-:S13]  /*17f30*/  ELECT P6, URZ, PT ;  /* 0x00000000003f782f */ /* 0x000fda00038c0000 */
.L_x_1264:
[----:B------:R-:W-:Y:S05]  /*17f40*/  @!P6 BRA `(.L_x_958) ;  /* 0x000000000084e947 */ /* 0x000fea0003800000 */
[----:B--2---:R-:W2:Y:S02]  /*17f50*/  LDL.LU R2, [R1+0x3c] ;  /* 0x00003c0001027983 */ /* 0x004ea40000300800 */
[----:B--2---:R-:W-:-:S04]  /*17f60*/  LOP3.LUT R2, R2, 0x2, RZ, 0xfc, !PT ;  /* 0x0000000202027812 */ /* 0x004fc800078efcff */
[----:B------:R-:W-:-:S13]  /*17f70*/  ISETP.NE.AND P2, PT, R2, 0x3, PT ;  /* 0x000000030200780c */ /* 0x000fda0003f45270 */
[----:B------:R-:W-:Y:S05]  /*17f80*/  @!P2 BRA `(.L_x_1169) ;  /* 0x000000000004a947 */ /* 0x000fea0003800000 */
[----:B------:R-:W-:Y:S01]  /*17f90*/  BPT.TRAP 0x1 ;  /* 0x000000040000795c */ /* 0x000fe20000300000 */
.L_x_1169:
[----:B0-----:R-:W2:Y:S04]  /*17fa0*/  LDL R3, [R1] ;  /* 0x0000000001037983 */ /* 0x001ea80000100800 */
[----:B------:R-:W3:Y:S01]  /*17fb0*/  LDL.LU R7, [R1+0x8] ;  /* 0x0000080001077983 */ /* 0x000ee20000300800 */
[----:B------:R-:W-:-:S04]  /*17fc0*/  VIADD R2, R0, 0x38840 ;  /* 0x0003884000027836 */ /* 0x000fc80000000000 */
[C---:B--2---:R-:W-:Y:S02]  /*17fd0*/  IMAD R6, R3.reuse, 0x8, R2 ;  /* 0x0000000803067824 */ /* 0x044fe400078e0202 */
[----:B------:R-:W-:Y:S01]  /*17fe0*/  VIADD R3, R3, 0x1 ;  /* 0x0000000103037836 */ /* 0x000fe20000000000 */
[----:B---3--:R-:W-:-:S04]  /*17ff0*/  SHF.L.U32 R5, R7, 0x1f, RZ ;  /* 0x0000001f07057819 */ /* 0x008fc800000006ff */
        /* <DEDUP_REMOVED lines=8> */
.L_x_1265:
[----:B------:R-:W2:Y:S02]  /*18080*/  SYNCS.PHASECHK.TRANS64.TRYWAIT P0, [R7+URZ], R2 ;  /* 0x00000002070075a7 */ /* 0x000ea4000800017f */
[----:B--2---:R-:W-:Y:S05]  /*18090*/  @!P0 BRA `(.L_x_1171) ;  /* 0x0000001800f88947 */ /* 0x004fea0003800000 */
.L_x_1266:
[----:B------:R-:W-:Y:S05]  /*180a0*/  @!P2 BRA `(.L_x_1172) ;  /* 0x000000000004a947 */ /* 0x000fea0003800000 */
[----:B------:R-:W-:Y:S01]  /*180b0*/  BPT.TRAP 0x1 ;  /* 0x000000040000795c */ /* 0x000fe20000300000 */
.L_x_1172:
[----:B------:R-:W3:Y:S01]  /*180c0*/  LDL.LU R4, [R1] ;  /* 0x0000000001047983 */ /* 0x000ee20000300800 */
[----:B------:R-:W-:-:S04]  /*180d0*/  VIADD R0, R0, 0x38860 ;  /* 0x0003886000007836 */ /* 0x000fc80000000000 */
[----:B---3--:R-:W-:-:S04]  /*180e0*/  IMAD R4, R4, 0x8, R0 ;  /* 0x0000000804047824 */ /* 0x008fc800078e0200 */
[----:B------:R-:W3:Y:S02]  /*180f0*/  SYNCS.PHASECHK.TRANS64.TRYWAIT P0, [R4+URZ], R5 ;  /* 0x00000005040075a7 */ /* 0x000ee4000800017f */
[----:B---3--:R-:W-:Y:S05]  /*18100*/  @!P0 BRA `(.L_x_1173) ;  /* 0x0000001800f08947 */ /* 0x008fea0003800000 */
.L_x_1267:
[----:B------:R-:W-:-:S07]  /*18110*/  IMAD R3, R3, 0x8, R0 ;  /* 0x0000000803037824 */ /* 0x000fce00078e0200 */
.L_x_1174:
[----:B----4-:R4:W0:Y:S02]  /*18120*/  SYNCS.PHASECHK.TRANS64.TRYWAIT P0, [R3+URZ], R2 ;  /* 0x00000002030075a7 */ /* 0x010824000800017f */
[----:B0-----:R-:W-:Y:S05]  /*18130*/  @!P0 NANOSLEEP.SYNCS 0x989680 ;  /* 0x009896800000895d */ /* 0x001fea0003900000 */
[----:B------:R-:W0:Y:S02]  /*18140*/  @!P0 SYNCS.PHASECHK.TRANS64 P0, [R3+URZ], R2 ;  /* 0x00000002030085a7 */ /* 0x000e24000800007f */
[----:B0-----:R-:W-:Y:S05]  /*18150*/  @!P0 BRA `(.L_x_1174) ;  /* 0xfffffffc00f08947 */ /* 0x001fea000383ffff */
.L_x_958:
[----:B------:R-:W-:Y:S05]  /*18160*/  BSYNC B8 ;  /* 0x0000000000087941 */ /* 0x000fea0003800000 */
.L_x_955:
[----:B------:R-:W-:Y:S05]  /*18170*/  EXIT ;  /* 0x000000000000794d */ /* 0x000fea0003800000 */
.L_x_974:
[----:B0-----:R0:W1:Y:S02]  /*18180*/  SYNCS.PHASECHK.TRANS64.TRYWAIT P5, [R72+URZ+0x38890], R59 ;  /* 0x0388903b480075a7 */ /* 0x00106400080a017f */
[----:B-1----:R-:W-:Y:S05]  /*18190*/  @!P5 NANOSLEEP.SYNCS 0x989680 ;  /* 0x009896800000d95d */ /* 0x002fea0003900000 */
[----:B------:R-:W1:Y:S02]  /*181a0*/  @!P5 SYNCS.PHASECHK.TRANS64 P5, [R72+URZ+0x38890], R59 ;  /* 0x0388903b4800d5a7 */ /* 0x000e6400080a007f */
[----:B-1----:R-:W-:Y:S05]  /*181b0*/  @!P5 BRA `(.L_x_974) ;  /* 0xfffffffc00f0d947 */ /* 0x002fea000383ffff */
[----:B------:R-:W-:Y:S05]  /*181c0*/  BRA `(.L_x_1175) ;  /* 0xfffffea4001c7947 */ /* 0x000fea000383ffff */
.L_x_984:
[----:B0-----:R0:W1:Y:S02]  /*181d0*/  SYNCS.PHASECHK.TRANS64.TRYWAIT P5, [R72+URZ+0x38890], R59 ;  /* 0x0388903b480075a7 */ /* 0x00106400080a017f */
[----:B-1----:R-:W-:Y:S05]  /*181e0*/  @!P5 NANOSLEEP.SYNCS 0x989680 ;  /* 0x009896800000d95d */ /* 0x002fea0003900000 */
[----:B------:R-:W1:Y:S02]  /*181f0*/  @!P5 SYNCS.PHASECHK.TRANS64 P5, [R72+URZ+0x38890], R59 ;  /* 0x0388903b4800d5a7 */ /* 0x000e6400080a007f */
[----:B-1----:R-:W-:Y:S05]  /*18200*/  @!P5 BRA `(.L_x_984) ;  /* 0xfffffffc00f0d947 */ /* 0x002fea000383ffff */
[----:B------:R-:W-:Y:S05]  /*18210*/  BRA `(.L_x_1176) ;  /* 0xfffffeac006c7947 */ /* 0x000fea000383ffff */
.L_x_989:
[----:B0-----:R0:W1:Y:S02]  /*18220*/  SYNCS.PHASECHK.TRANS64.TRYWAIT P5, [R72+URZ+0x38890], R59 ;  /* 0x0388903b480075a7 */ /* 0x00106400080a017f */
[----:B-1----:R-:W-:Y:S05]  /*18230*/  @!P5 NANOSLEEP.SYNCS 0x989680 ;  /* 0x009896800000d95d */ /* 0x002fea0003900000 */
[----:B------:R-:W1:Y:S02]  /*18240*/  @!P5 SYNCS.PHASECHK.TRANS64 P5, [R72+URZ+0x38890], R59 ;  /* 0x0388903b4800d5a7 */ /* 0x000e6400080a007f */
[----:B-1----:R-:W-:Y:S05]  /*18250*/  @!P5 BRA `(.L_x_989) ;  /* 0xfffffffc00f0d947 */ /* 0x002fea000383ffff */
[----:B------:R-:W-:Y:S05]  /*18260*/  BRA `(.L_x_1177) ;  /* 0xfffffeb400787947 */ /* 0x000fea000383ffff */
.L_x_993:
[----:B----4-:R4:W0:Y:S02]  /*18270*/  SYNCS.PHASECHK.TRANS64.TRYWAIT P5, [R72+URZ+0x388b0], R59 ;  /* 0x0388b03b480075a7 */ /* 0x01082400080a017f */
[----:B0-----:R-:W-:Y:S05]  /*18280*/  @!P5 NANOSLEEP.SYNCS 0x989680 ;  /* 0x009896800000d95d */ /* 0x001fea0003900000 */
[----:B------:R-:W0:Y:S02]  /*18290*/  @!P5 SYNCS.PHASECHK.TRANS64 P5, [R72+URZ+0x388b0], R59 ;  /* 0x0388b03b4800d5a7 */ /* 0x000e2400080a007f */
[----:B0-----:R-:W-:Y:S05]  /*182a0*/  @!P5 BRA `(.L_x_993) ;  /* 0xfffffffc00f0d947 */ /* 0x001fea000383ffff */
[----:B------:R-:W-:Y:S05]  /*182b0*/  BRA `(.L_x_1178) ;  /* 0xfffffeb400f47947 */ /* 0x000fea000383ffff */
.L_x_1018:
        /* <DEDUP_REMOVED lines=8> */
.L_x_1180:
[----:B------:R-:W-:Y:S05]  /*18340*/  BSYNC B1 ;  /* 0x0000000000017941 */ /* 0x000fea0003800000 */
.L_x_1179:
[----:B------:R-:W-:Y:S05]  /*18350*/  BRA `(.L_x_1181) ;  /* 0xfffffee400207947 */ /* 0x000fea000383ffff */
.L_x_1019:
        /* <DEDUP_REMOVED lines=8> */
.L_x_1183:
[----:B------:R-:W-:Y:S05]  /*183e0*/  BSYNC B1 ;  /* 0x0000000000017941 */ /* 0x000fea0003800000 */
.L_x_1182:
[----:B------:R-:W-:Y:S05]  /*183f0*/  BRA `(.L_x_1184) ;  /* 0xfffffee400007947 */ /* 0x000fea000383ffff */
.L_x_1020:
[----:B------:R-:W-:Y:S01]  /*18400*/  BSSY B1, `(.L_x_1185) ;  /* 0x0000008000017945 */ /* 0x000fe20003800000 */
[----:B------:R-:W-:Y:S01]  /*18410*/  IMAD.MOV.U32 R13, RZ, RZ, R28 ;  /* 0x000000ffff0d7224 */ /* 0x000fe200078e001c */
[----:B------:R-:W-:Y:S01]  /*18420*/  MOV R15, 0xffffffff ;  /* 0xffffffff000f7802 */ /* 0x000fe20000000f00 */
[----:B------:R-:W-:Y:S02]  /*18430*/  IMAD.MOV.U32 R12, RZ, RZ, RZ ;  /* 0x000000ffff0c7224 */ /* 0x000fe400078e00ff */
[----:B------:R-:W-:-:S07]  /*18440*/  IMAD.MOV.U32 R11, RZ, RZ, 0x1c1f ;  /* 0x00001c1fff0b7424 */ /* 0x000fce00078e00ff */
[----:B0----5:R-:W-:Y:S05]  /*18450*/  WARPSYNC.COLLECTIVE R15, `(.L_x_1186) ;  /* 0x000000000f087348 */ /* 0x021fea0003c00000 */
[----:B------:R1:W2:Y:S02]  /*18460*/  SHFL.IDX P6, R14, R13, R12, R11 ;  /* 0x0000000c0d0e7389 */ /* 0x0002a400000c000b */
[----:B012--5:R-:W-:Y:S01]  /*18470*/  ENDCOLLECTIVE ;  /* 0x000000000000791b */ /* 0x027fe20003800000 */
.L_x_1186:
[----:B------:R-:W-:Y:S05]  /*18480*/  BSYNC B1 ;  /* 0x0000000000017941 */ /* 0x000fea0003800000 */
.L_x_1185:
[----:B------:R-:W-:Y:S05]  /*18490*/  BRA `(.L_x_1187) ;  /* 0xfffffee000e07947 */ /* 0x000fea000383ffff */
.L_x_1021:
[----:B------:R-:W-:Y:S01]  /*184a0*/  BSSY B1, `(.L_x_1188) ;  /* 0x0000008000017945 */ /* 0x000fe20003800000 */
[----:B------:R-:W-:Y:S02]  /*184b0*/  IMAD.MOV.U32 R13, RZ, RZ, R27 ;  /* 0x000000ffff0d7224 */ /* 0x000fe400078e001b */
[----:B------:R-:W-:Y:S02]  /*184c0*/  IMAD.MOV.U32 R12, RZ, RZ, RZ ;  /* 0x000000ffff0c7224 */ /* 0x000fe400078e00ff */
[----:B------:R-:W-:Y:S02]  /*184d0*/  IMAD.MOV.U32 R11, RZ, RZ, 0x1c1f ;  /* 0x00001c1fff0b7424 */ /* 0x000fe400078e00ff */
[----:B------:R-:W-:-:S07]  /*184e0*/  IMAD.MOV.U32 R15, RZ, RZ, -0x1 ;  /* 0xffffffffff0f7424 */ /* 0x000fce00078e00ff */
[----:B0----5:R-:W-:Y:S05]  /*184f0*/  WARPSYNC.COLLECTIVE R15, `(.L_x_1189) ;  /* 0x000000000f087348 */ /* 0x021fea0003c00000 */
[----:B------:R1:W2:Y:S02]  /*18500*/  SHFL.IDX P6, R14, R13, R12, R11 ;  /* 0x0000000c0d0e7389 */ /* 0x0002a400000c000b */
[----:B012--5:R-:W-:Y:S01]  /*18510*/  ENDCOLLECTIVE ;  /* 0x000000000000791b */ /* 0x027fe20003800000 */
.L_x_1189:
[----:B------:R-:W-:Y:S05]  /*18520*/  BSYNC B1 ;  /* 0x0000000000017941 */ /* 0x000fea0003800000 */
.L_x_1188:
[----:B------:R-:W-:Y:S05]  /*18530*/  BRA `(.L_x_1190) ;  /* 0xfffffee000c07947 */ /* 0x000fea000383ffff */
.L_x_1023:
[----:B0-----:R0:W1:Y:S02]  /*18540*/  SYNCS.PHASECHK.TRANS64.TRYWAIT P0, [R2+URZ+0x38800], R25 ;  /* 0x03880019020075a7 */ /* 0x001064000800017f */
[----:B-1----:R-:W-:Y:S05]  /*18550*/  @!P0 NANOSLEEP.SYNCS 0x989680 ;  /* 0x009896800000895d */ /* 0x002fea0003900000 */
[----:B------:R-:W1:Y:S02]  /*18560*/  @!P0 SYNCS.PHASECHK.TRANS64 P0, [R2+URZ+0x38800], R25 ;  /* 0x03880019020085a7 */ /* 0x000e64000800007f */
[----:B-1----:R-:W-:Y:S05]  /*18570*/  @!P0 BRA `(.L_x_1023) ;  /* 0xfffffffc00f08947 */ /* 0x002fea000383ffff */
[----:B------:R-:W-:Y:S05]  /*18580*/  BRA `(.L_x_1191) ;  /* 0xfffffee4002c7947 */ /* 0x000fea000383ffff */
.L_x_1031:
[----:B------:R-:W-:Y:S01]  /*18590*/  BSSY B1, `(.L_x_1192) ;  /* 0x0000008000017945 */ /* 0x000fe20003800000 */
[----:B------:R-:W-:Y:S01]  /*185a0*/  MOV R13, R26 ;  /* 0x0000001a000d7202 */ /* 0x000fe20000000f00 */
[----:B------:R-:W-:Y:S02]  /*185b0*/  IMAD.MOV.U32 R12, RZ, RZ, RZ ;  /* 0x000000ffff0c7224 */ /* 0x000fe400078e00ff */
[----:B------:R-:W-:Y:S02]  /*185c0*/  IMAD.MOV.U32 R11, RZ, RZ, 0x1c1f ;  /* 0x00001c1fff0b7424 */ /* 0x000fe400078e00ff */
[----:B------:R-:W-:-:S07]  /*185d0*/  IMAD.MOV.U32 R15, RZ, RZ, -0x1 ;  /* 0xffffffffff0f7424 */ /* 0x000fce00078e00ff */
[----:B0----5:R-:W-:Y:S05]  /*185e0*/  WARPSYNC.COLLECTIVE R15, `(.L_x_1193) ;  /* 0x000000000f087348 */ /* 0x021fea0003c00000 */
[----:B------:R1:W2:Y:S02]  /*185f0*/  SHFL.IDX P6, R14, R13, R12, R11 ;  /* 0x0000000c0d0e7389 */ /* 0x0002a400000c000b */
[----:B012--5:R-:W-:Y:S01]  /*18600*/  ENDCOLLECTIVE ;  /* 0x000000000000791b */ /* 0x027fe20003800000 */
.L_x_1193:
[----:B------:R-:W-:Y:S05]  /*18610*/  BSYNC B1 ;  /* 0x0000000000017941 */ /* 0x000fea0003800000 */
.L_x_1192:
[----:B------:R-:W-:Y:S05]  /*18620*/  BRA `(.L_x_1194) ;  /* 0xfffffeec00fc7947 */ /* 0x000fea000383ffff */
.L_x_1032:
        /* <DEDUP_REMOVED lines=8> */
.L_x_1196:
[----:B------:R-:W-:Y:S05]  /*186b0*/  BSYNC B1 ;  /* 0x0000000000017941 */ /* 0x000fea0003800000 */
.L_x_1195:
[----:B------:R-:W-:Y:S05]  /*186c0*/  BRA `(.L_x_1197) ;  /* 0xfffffeec00e07947 */ /* 0x000fea000383ffff */
.L_x_1033:
        /* <DEDUP_REMOVED lines=8> */
.L_x_1199:
[----:B------:R-:W-:Y:S05]  /*18750*/  BSYNC B1 ;  /* 0x0000000000017941 */ /* 0x000fea0003800000 */
.L_x_1198:
[----:B------:R-:W-:Y:S05]  /*18760*/  BRA `(.L_x_1200) ;  /* 0xfffffeec00c47947 */ /* 0x000fea000383ffff */
.L_x_1034:
        /* <DEDUP_REMOVED lines=8> */
.L_x_1202:
[----:B------:R-:W-:Y:S05]  /*187f0*/  BSYNC B1 ;  /* 0x0000000000017941 */ /* 0x000fea0003800000 */
.L_x_1201:
[----:B------:R-:W-:Y:S05]  /*18800*/  BRA `(.L_x_1203) ;  /* 0xfffffeec00a87947 */ /* 0x000fea000383ffff */
.L_x_1036:
[----:B0-----:R0:W1:Y:S02]  /*18810*/  SYNCS.PHASECHK.TRANS64.TRYWAIT P1, [R2+URZ+0x38800], R9 ;  /* 0x03880009020075a7 */ /* 0x001064000802017f */
[----:B-1----:R-:W-:Y:S05]  /*18820*/  @!P1 NANOSLEEP.SYNCS 0x989680 ;  /* 0x009896800000995d */ /* 0x002fea0003900000 */
[----:B------:R-:W1:Y:S02]  /*18830*/  @!P1 SYNCS.PHASECHK.TRANS64 P1, [R2+URZ+0x38800], R9 ;  /* 0x03880009020095a7 */ /* 0x000e64000802007f */
[----:B-1----:R-:W-:Y:S05]  /*18840*/  @!P1 BRA `(.L_x_1036) ;  /* 0xfffffffc00f09947 */ /* 0x002fea000383ffff */
[----:B------:R-:W-:Y:S05]  /*18850*/  BRA `(.L_x_1204) ;  /* 0xfffffef0000c7947 */ /* 0x000fea000383ffff */
.L_x_1042:
[----:B0-----:R0:W1:Y:S02]  /*18860*/  SYNCS.PHASECHK.TRANS64.TRYWAIT P1, [R20+URZ+0x38830], R13 ;  /* 0x0388300d140075a7 */ /* 0x001064000802017f */
[----:B-1----:R-:W-:Y:S05]  /*18870*/  @!P1 NANOSLEEP.SYNCS 0x989680 ;  /* 0x009896800000995d */ /* 0x002fea0003900000 */
[----:B------:R-:W1:Y:S02]  /*18880*/  @!P1 SYNCS.PHASECHK.TRANS64 P1, [R20+URZ+0x38830], R13 ;  /* 0x0388300d140095a7 */ /* 0x000e64000802007f */
[----:B-1----:R-:W-:Y:S05]  /*18890*/  @!P1 BRA `(.L_x_1042) ;  /* 0xfffffffc00f09947 */ /* 0x002fea000383ffff */
[----:B------:R-:W-:Y:S05]  /*188a0*/  BRA `(.L_x_1041) ;  /* 0xfffffefc00107947 */ /* 0x000fea000383ffff */
.L_x_1044:
[----:B-1----:R1:W2:Y:S02]  /*188b0*/  SYNCS.PHASECHK.TRANS64.TRYWAIT P1, [R2+URZ+0x38810], R3 ;  /* 0x03881003020075a7 */ /* 0x0022a4000802017f */
[----:B--2---:R-:W-:Y:S05]  /*188c0*/  @!P1 NANOSLEEP.SYNCS 0x989680 ;  /* 0x009896800000995d */ /* 0x004fea0003900000 */
[----:B------:R-:W2:Y:S02]  /*188d0*/  @!P1 SYNCS.PHASECHK.TRANS64 P1, [R2+URZ+0x38810], R3 ;  /* 0x03881003020095a7 */ /* 0x000ea4000802007f */
[----:B--2---:R-:W-:Y:S05]  /*188e0*/  @!P1 BRA `(.L_x_1044) ;  /* 0xfffffffc00f09947 */ /* 0x004fea000383ffff */
[----:B------:R-:W-:Y:S05]  /*188f0*/  BRA `(.L_x_1205) ;  /* 0xfffffefc00c07947 */ /* 0x000fea000383ffff */
.L_x_1049:
[----:B-1----:R1:W3:Y:S02]  /*18900*/  SYNCS.PHASECHK.TRANS64.TRYWAIT P1, [R20+URZ+0x38850], R13 ;  /* 0x0388500d140075a7 */ /* 0x0022e4000802017f */
[----:B---3--:R-:W-:Y:S05]  /*18910*/  @!P1 NANOSLEEP.SYNCS 0x989680 ;  /* 0x009896800000995d */ /* 0x008fea0003900000 */
[----:B------:R-:W3:Y:S02]  /*18920*/  @!P1 SYNCS.PHASECHK.TRANS64 P1, [R20+URZ+0x38850], R13 ;  /* 0x0388500d140095a7 */ /* 0x000ee4000802007f */
[----:B---3--:R-:W-:Y:S05]  /*18930*/  @!P1 BRA `(.L_x_1049) ;  /* 0xfffffffc00f09947 */ /* 0x008fea000383ffff */
[----:B------:R-:W-:Y:S05]  /*18940*/  BRA `(.L_x_1048) ;  /* 0xfffffefc00f07947 */ /* 0x000fea000383ffff */
.L_x_1056:
[----:B-1----:R1:W2:Y:S02]  /*18950*/  SYNCS.PHASECHK.TRANS64.TRYWAIT P3, [R12+URZ+0x38830], R205 ;  /* 0x038830cd0c0075a7 */ /* 0x0022a4000806017f */
[----:B--2---:R-:W-:Y:S05]  /*18960*/  @!P3 NANOSLEEP.SYNCS 0x989680 ;  /* 0x009896800000b95d */ /* 0x004fea0003900000 */
[----:B------:R-:W2:Y:S02]  /*18970*/  @!P3 SYNCS.PHASECHK.TRANS64 P3, [R12+URZ+0x38830], R205 ;  /* 0x038830cd0c00b5a7 */ /* 0x000ea4000806007f */
[----:B--2---:R-:W-:Y:S05]  /*18980*/  @!P3 BRA `(.L_x_1056) ;  /* 0xfffffffc00f0b947 */ /* 0x004fea000383ffff */
[----:B------:R-:W-:Y:S05]  /*18990*/  BRA `(.L_x_1055) ;  /* 0xffffff2c00987947 */ /* 0x000fea000383ffff */
.L_x_1061:
[----:B---3--:R3:W4:Y:S02]  /*189a0*/  SYNCS.PHASECHK.TRANS64.TRYWAIT P3, [R12+URZ+0x38850], R205 ;  /* 0x038850cd0c0075a7 */ /* 0x008724000806017f */
[----:B----4-:R-:W-:Y:S05]  /*189b0*/  @!P3 NANOSLEEP.SYNCS 0x989680 ;  /* 0x009896800000b95d */ /* 0x010fea0003900000 */
[----:B------:R-:W4:Y:S02]  /*189c0*/  @!P3 SYNCS.PHASECHK.TRANS64 P3, [R12+URZ+0x38850], R205 ;  /* 0x038850cd0c00b5a7 */ /* 0x000f24000806007f */
[----:B----4-:R-:W-:Y:S05]  /*189d0*/  @!P3 BRA `(.L_x_1061) ;  /* 0xfffffffc00f0b947 */ /* 0x010fea000383ffff */
[----:B------:R-:W-:Y:S05]  /*189e0*/  BRA `(.L_x_1060) ;  /* 0xffffff3000387947 */ /* 0x000fea000383ffff */
.L_x_1087:
[----:B------:R-:W0:Y:S01]  /*189f0*/  S2R R8, SR_TID.X ;  /* 0x0000000000087919 */ /* 0x000e220000002100 */
[----:B------:R-:W-:Y:S01]  /*18a00*/  BSSY B1, `(.L_x_1206) ;  /* 0x000000a000017945 */ /* 0x000fe20003800000 */
[----:B------:R-:W-:Y:S02]  /*18a10*/  IMAD.MOV.U32 R12, RZ, RZ, RZ ;  /* 0x000000ffff0c7224 */ /* 0x000fe400078e00ff */
[----:B------:R-:W-:Y:S02]  /*18a20*/  IMAD.MOV.U32 R11, RZ, RZ, 0x1f ;  /* 0x0000001fff0b7424 */ /* 0x000fe400078e00ff */
[----:B------:R-:W-:Y:S01]  /*18a30*/  IMAD.MOV.U32 R15, RZ, RZ, -0x1 ;  /* 0xffffffffff0f7424 */ /* 0x000fe200078e00ff */
[----:B0-----:R-:W-:-:S04]  /*18a40*/  SHF.R.U32.HI R8, RZ, 0x5, R8 ;  /* 0x00000005ff087819 */ /* 0x001fc80000011608 */
[----:B------:R-:W-:-:S05]  /*18a50*/  LOP3.LUT R8, R8, 0x3, RZ, 0xc0, !PT ;  /* 0x0000000308087812 */ /* 0x000fca00078ec0ff */
[----:B------:R-:W-:-:S07]  /*18a60*/  IMAD.MOV.U32 R13, RZ, RZ, R8 ;  /* 0x000000ffff0d7224 */ /* 0x000fce00078e0008 */
[----:B-----5:R-:W-:Y:S05]  /*18a70*/  WARPSYNC.COLLECTIVE R15, `(.L_x_1207) ;  /* 0x000000000f087348 */ /* 0x020fea0003c00000 */
[----:B------:R0:W1:Y:S02]  /*18a80*/  SHFL.IDX P6, R14, R13, R12, R11 ;  /* 0x0000000c0d0e7389 */ /* 0x00006400000c000b */
[----:B01---5:R-:W-:Y:S01]  /*18a90*/  ENDCOLLECTIVE ;  /* 0x000000000000791b */ /* 0x023fe20003800000 */
.L_x_1207:
[----:B------:R-:W-:Y:S05]  /*18aa0*/  BSYNC B1 ;  /* 0x0000000000017941 */ /* 0x000fea0003800000 */
.L_x_1206:
[----:B------:R-:W-:Y:S05]  /*18ab0*/  BRA `(.L_x_1208) ;  /* 0xffffffa400647947 */ /* 0x000fea000383ffff */
.L_x_1088:
[----:B------:R-:W-:Y:S01]  /*18ac0*/  BSSY B1, `(.L_x_1209) ;  /* 0x0000006000017945 */ /* 0x000fe20003800000 */
[----:B------:R-:W-:-:S07]  /*18ad0*/  MOV R15, 0xffffffff ;  /* 0xffffffff000f7802 */ /* 0x000fce0000000f00 */
[----:B-----5:R-:W-:Y:S05]  /*18ae0*/  WARPSYNC.COLLECTIVE R15, `(.L_x_1210) ;  /* 0x000000000f0c7348 */ /* 0x020fea0003c00000 */
[----:B------:R-:W-:Y:S02]  /*18af0*/  ELECT P6, UR62, PT ;  /* 0x00000000003e782f */ /* 0x000fe400038c0000 */
[----:B------:R-:W-:Y:S01]  /*18b00*/  MOV R14, UR62 ;  /* 0x0000003e000e7c02 */ /* 0x000fe20008000f00 */
[----:B-----5:R-:W-:Y:S10]  /*18b10*/  ENDCOLLECTIVE ;  /* 0x000000000000791b */ /* 0x020ff40003800000 */
.L_x_1210:
[----:B------:R-:W-:Y:S05]  /*18b20*/  BSYNC B1 ;  /* 0x0000000000017941 */ /* 0x000fea0003800000 */
.L_x_1209:
[----:B------:R-:W-:Y:S05]  /*18b30*/  BRA `(.L_x_1211) ;  /* 0xffffffa400507947 */ /* 0x000fea000383ffff */
.L_x_1089:
[----:B0-----:R0:W1:Y:S02]  /*18b40*/  SYNCS.PHASECHK.TRANS64.TRYWAIT P0, [R5+URZ+0x38820], R6 ;  /* 0x03882006050075a7 */ /* 0x001064000800017f */
[----:B-1----:R-:W-:Y:S05]  /*18b50*/  @!P0 NANOSLEEP.SYNCS 0x989680 ;  /* 0x009896800000895d */ /* 0x002fea0003900000 */
[----:B------:R-:W1:Y:S02]  /*18b60*/  @!P0 SYNCS.PHASECHK.TRANS64 P0, [R5+URZ+0x38820], R6 ;  /* 0x03882006050085a7 */ /* 0x000e64000800007f */
[----:B-1----:R-:W-:Y:S05]  /*18b70*/  @!P0 BRA `(.L_x_1089) ;  /* 0xfffffffc00f08947 */ /* 0x002fea000383ffff */
[----:B------:R-:W-:Y:S05]  /*18b80*/  BRA `(.L_x_1212) ;  /* 0xffffffa400687947 */ /* 0x000fea000383ffff */
.L_x_1092:
[----:B0-----:R0:W1:Y:S02]  /*18b90*/  SYNCS.PHASECHK.TRANS64.TRYWAIT P0, [R6+URZ+0x388a0], R9 ;  /* 0x0388a009060075a7 */ /* 0x001064000800017f */
[----:B-1----:R-:W-:Y:S05]  /*18ba0*/  @!P0 NANOSLEEP.SYNCS 0x989680 ;  /* 0x009896800000895d */ /* 0x002fea0003900000 */
[----:B------:R-:W1:Y:S02]  /*18bb0*/  @!P0 SYNCS.PHASECHK.TRANS64 P0, [R6+URZ+0x388a0], R9 ;  /* 0x0388a009060085a7 */ /* 0x000e64000800007f */
[----:B-1----:R-:W-:Y:S05]  /*18bc0*/  @!P0 BRA `(.L_x_1092) ;  /* 0xfffffffc00f08947 */ /* 0x002fea000383ffff */
[----:B------:R-:W-:Y:S05]  /*18bd0*/  BRA `(.L_x_1213) ;  /* 0xffffffa400747947 */ /* 0x000fea000383ffff */
.L_x_1094:
[----:B-1----:R1:W2:Y:S02]  /*18be0*/  SYNCS.PHASECHK.TRANS64.TRYWAIT P0, [R6+URZ+0x388c0], R9 ;  /* 0x0388c009060075a7 */ /* 0x0022a4000800017f */
[----:B--2---:R-:W-:Y:S05]  /*18bf0*/  @!P0 NANOSLEEP.SYNCS 0x989680 ;  /* 0x009896800000895d */ /* 0x004fea0003900000 */
[----:B------:R-:W2:Y:S02]  /*18c00*/  @!P0 SYNCS.PHASECHK.TRANS64 P0, [R6+URZ+0x388c0], R9 ;  /* 0x0388c009060085a7 */ /* 0x000ea4000800007f */
[----:B--2---:R-:W-:Y:S05]  /*18c10*/  @!P0 BRA `(.L_x_1094) ;  /* 0xfffffffc00f08947 */ /* 0x004fea000383ffff */
[----:B------:R-:W-:Y:S05]  /*18c20*/  BRA `(.L_x_1214) ;  /* 0xffffffa400dc7947 */ /* 0x000fea000383ffff */
.L_x_1098:
[----:B0-----:R0:W1:Y:S02]  /*18c30*/  SYNCS.PHASECHK.TRANS64.TRYWAIT P0, [R7+URZ+0x388a0], R8 ;  /* 0x0388a008070075a7 */ /* 0x001064000800017f */
[----:B-1----:R-:W-:Y:S05]  /*18c40*/  @!P0 NANOSLEEP.SYNCS 0x989680 ;  /* 0x009896800000895d */ /* 0x002fea0003900000 */
[----:B------:R-:W1:Y:S02]  /*18c50*/  @!P0 SYNCS.PHASECHK.TRANS64 P0, [R7+URZ+0x388a0], R8 ;  /* 0x0388a008070085a7 */ /* 0x000e64000800007f */
[----:B-1----:R-:W-:Y:S05]  /*18c60*/  @!P0 BRA `(.L_x_1098) ;  /* 0xfffffffc00f08947 */ /* 0x002fea000383ffff */
[----:B------:R-:W-:Y:S05]  /*18c70*/  BRA `(.L_x_1215) ;  /* 0xffffffac00207947 */ /* 0x000fea000383ffff */
.L_x_1100:
[----:B-1----:R1:W2:Y:S02]  /*18c80*/  SYNCS.PHASECHK.TRANS64.TRYWAIT P1, [R7+URZ+0x388c0], R8 ;  /* 0x0388c008070075a7 */ /* 0x0022a4000802017f */
[----:B--2---:R-:W-:Y:S05]  /*18c90*/  @!P1 NANOSLEEP.SYNCS 0x989680 ;  /* 0x009896800000995d */ /* 0x004fea0003900000 */
[----:B------:R-:W2:Y:S02]  /*18ca0*/  @!P1 SYNCS.PHASECHK.TRANS64 P1, [R7+URZ+0x388c0], R8 ;  /* 0x0388c008070095a7 */ /* 0x000ea4000802007f */
[----:B--2---:R-:W-:Y:S05]  /*18cb0*/  @!P1 BRA `(.L_x_1100) ;  /* 0xfffffffc00f09947 */ /* 0x004fea000383ffff */
[----:B------:R-:W-:Y:S05]  /*18cc0*/  BRA `(.L_x_1216) ;  /* 0xffffffac00807947 */ /* 0x000fea000383ffff */
.L_x_1110:
        /* <DEDUP_REMOVED lines=11> */
.L_x_1218:
[----:B------:R-:W-:Y:S05]  /*18d80*/  BSYNC B0 ;  /* 0x0000000000007941 */ /* 0x000fea0003800000 */
.L_x_1217:
[----:B------:R-:W-:Y:S05]  /*18d90*/  BRA `(.L_x_1219) ;  /* 0xffffffb8008c7947 */ /* 0x000fea000383ffff */
.L_x_1111:
[----:B------:R-:W-:Y:S01]  /*18da0*/  BSSY B0, `(.L_x_1220) ;  /* 0x0000006000007945 */ /* 0x000fe20003800000 */
[----:B------:R-:W-:-:S07]  /*18db0*/  MOV R15, 0xffffffff ;  /* 0xffffffff000f7802 */ /* 0x000fce0000000f00 */
[----:B------:R-:W-:Y:S05]  /*18dc0*/  WARPSYNC.COLLECTIVE R15, `(.L_x_1221) ;  /* 0x000000000f0c7348 */ /* 0x000fea0003c00000 */
[----:B------:R-:W-:Y:S02]  /*18dd0*/  ELECT P6, UR62, PT ;  /* 0x00000000003e782f */ /* 0x000fe400038c0000 */
[----:B------:R-:W-:Y:S01]  /*18de0*/  MOV R14, UR62 ;  /* 0x0000003e000e7c02 */ /* 0x000fe20008000f00 */
[----:B------:R-:W-:Y:S10]  /*18df0*/  ENDCOLLECTIVE ;  /* 0x000000000000791b */ /* 0x000ff40003800000 */
.L_x_1221:
[----:B------:R-:W-:Y:S05]  /*18e00*/  BSYNC B0 ;  /* 0x0000000000007941 */ /* 0x000fea0003800000 */
.L_x_1220:
[----:B------:R-:W-:Y:S05]  /*18e10*/  BRA `(.L_x_1222) ;  /* 0xffffffb800847947 */ /* 0x000fea000383ffff */
.L_x_1114:
[----:B0-----:R0:W1:Y:S02]  /*18e20*/  SYNCS.PHASECHK.TRANS64.TRYWAIT P0, [R9+URZ+0x38840], R10 ;  /* 0x0388400a090075a7 */ /* 0x001064000800017f */
[----:B-1----:R-:W-:Y:S05]  /*18e30*/  @!P0 NANOSLEEP.SYNCS 0x989680 ;  /* 0x009896800000895d */ /* 0x002fea0003900000 */
[----:B------:R-:W1:Y:S02]  /*18e40*/  @!P0 SYNCS.PHASECHK.TRANS64 P0, [R9+URZ+0x38840], R10 ;  /* 0x0388400a090085a7 */ /* 0x000e64000800007f */
[----:B-1----:R-:W-:Y:S05]  /*18e50*/  @!P0 BRA `(.L_x_1114) ;  /* 0xfffffffc00f08947 */ /* 0x002fea000383ffff */
[----:B------:R-:W-:Y:S05]  /*18e60*/  BRA `(.L_x_1223) ;  /* 0xffffffb800f47947 */ /* 0x000fea000383ffff */
.L_x_1118:
        /* <DEDUP_REMOVED lines=8> */
.L_x_1121:
[----:B0-----:R0:W1:Y:S02]  /*18ef0*/  SYNCS.PHASECHK.TRANS64.TRYWAIT P0, [R5+URZ+0x38860], R9 ;  /* 0x03886009050075a7 */ /* 0x001064000800017f */
[----:B-1----:R-:W-:Y:S05]  /*18f00*/  @!P0 NANOSLEEP.SYNCS 0x989680 ;  /* 0x009896800000895d */ /* 0x002fea0003900000 */
[----:B------:R-:W1:Y:S02]  /*18f10*/  @!P0 SYNCS.PHASECHK.TRANS64 P0, [R5+URZ+0x38860], R9 ;  /* 0x03886009050085a7 */ /* 0x000e64000800007f */
[----:B-1----:R-:W-:Y:S05]  /*18f20*/  @!P0 BRA `(.L_x_1121) ;  /* 0xfffffffc00f08947 */ /* 0x002fea000383ffff */
[----:B------:R-:W-:Y:S05]  /*18f30*/  BRA `(.L_x_1225) ;  /* 0xffffffc000f07947 */ /* 0x000fea000383ffff */
.L_x_1130:
[----:B-1----:R1:W2:Y:S02]  /*18f40*/  SYNCS.PHASECHK.TRANS64.TRYWAIT P0, [R2+URZ+0x38840], R3 ;  /* 0x03884003020075a7 */ /* 0x0022a4000800017f */
[----:B--2---:R-:W-:Y:S05]  /*18f50*/  @!P0 NANOSLEEP.SYNCS 0x989680 ;  /* 0x009896800000895d */ /* 0x004fea0003900000 */
[----:B------:R-:W2:Y:S02]  /*18f60*/  @!P0 SYNCS.PHASECHK.TRANS64 P0, [R2+URZ+0x38840], R3 ;  /* 0x03884003020085a7 */ /* 0x000ea4000800007f */
[----:B--2---:R-:W-:Y:S05]  /*18f70*/  @!P0 BRA `(.L_x_1130) ;  /* 0xfffffffc00f08947 */ /* 0x004fea000383ffff */
[----:B------:R-:W-:Y:S05]  /*18f80*/  BRA `(.L_x_1226) ;  /* 0xffffffc800cc7947 */ /* 0x000fea000383ffff */
.L_x_1132:
[----:B--2---:R2:W3:Y:S02]  /*18f90*/  SYNCS.PHASECHK.TRANS64.TRYWAIT P0, [R2+URZ+0x38860], R3 ;  /* 0x03886003020075a7 */ /* 0x0044e4000800017f */
[----:B---3--:R-:W-:Y:S05]  /*18fa0*/  @!P0 NANOSLEEP.SYNCS 0x989680 ;  /* 0x009896800000895d */ /* 0x008fea0003900000 */
[----:B------:R-:W3:Y:S02]  /*18fb0*/  @!P0 SYNCS.PHASECHK.TRANS64 P0, [R2+URZ+0x38860], R3 ;  /* 0x03886003020085a7 */ /* 0x000ee4000800007f */
[----:B---3--:R-:W-:Y:S05]  /*18fc0*/  @!P0 BRA `(.L_x_1132) ;  /* 0xfffffffc00f08947 */ /* 0x008fea000383ffff */
[----:B------:R-:W-:Y:S05]  /*18fd0*/  BRA `(.L_x_1227) ;  /* 0xffffffcc00407947 */ /* 0x000fea000383ffff */
.L_x_1137:
[----:B--2---:R2:W3:Y:S02]  /*18fe0*/  SYNCS.PHASECHK.TRANS64.TRYWAIT P0, [R2+URZ+0x38840], R3 ;  /* 0x03884003020075a7 */ /* 0x0044e4000800017f */
[----:B---3--:R-:W-:Y:S05]  /*18ff0*/  @!P0 NANOSLEEP.SYNCS 0x989680 ;  /* 0x009896800000895d */ /* 0x008fea0003900000 */
[----:B------:R-:W3:Y:S02]  /*19000*/  @!P0 SYNCS.PHASECHK.TRANS64 P0, [R2+URZ+0x38840], R3 ;  /* 0x03884003020085a7 */ /* 0x000ee4000800007f */
[----:B---3--:R-:W-:Y:S05]  /*19010*/  @!P0 BRA `(.L_x_1137) ;  /* 0xfffffffc00f08947 */ /* 0x008fea000383ffff */
[----:B------:R-:W-:Y:S05]  /*19020*/  BRA `(.L_x_1228) ;  /* 0xffffffd000d87947 */ /* 0x000fea000383ffff */
.L_x_1139:
[----:B-1----:R1:W3:Y:S02]  /*19030*/  SYNCS.PHASECHK.TRANS64.TRYWAIT P1, [R2+URZ+0x38860], R3 ;  /* 0x03886003020075a7 */ /* 0x0022e4000802017f */
[----:B---3--:R-:W-:Y:S05]  /*19040*/  @!P1 NANOSLEEP.SYNCS 0x989680 ;  /* 0x009896800000995d */ /* 0x008fea0003900000 */
[----:B------:R-:W3:Y:S02]  /*19050*/  @!P1 SYNCS.PHASECHK.TRANS64 P1, [R2+URZ+0x38860], R3 ;  /* 0x03886003020095a7 */ /* 0x000ee4000802007f */
[----:B---3--:R-:W-:Y:S05]  /*19060*/  @!P1 BRA `(.L_x_1139) ;  /* 0xfffffffc00f09947 */ /* 0x008fea000383ffff */
[----:B------:R-:W-:Y:S05]  /*19070*/  BRA `(.L_x_1229) ;  /* 0xffffffd400487947 */ /* 0x000fea000383ffff */
.L_x_1144:
[----:B---3--:R3:W4:Y:S02]  /*19080*/  SYNCS.PHASECHK.TRANS64.TRYWAIT P0, [R2+URZ+0x38840], R3 ;  /* 0x03884003020075a7 */ /* 0x008724000800017f */
[----:B----4-:R-:W-:Y:S05]  /*19090*/  @!P0 NANOSLEEP.SYNCS 0x989680 ;  /* 0x009896800000895d */ /* 0x010fea0003900000 */
[----:B------:R-:W4:Y:S02]  /*190a0*/  @!P0 SYNCS.PHASECHK.TRANS64 P0, [R2+URZ+0x38840], R3 ;  /* 0x03884003020085a7 */ /* 0x000f24000800007f */
[----:B----4-:R-:W-:Y:S05]  /*190b0*/  @!P0 BRA `(.L_x_1144) ;  /* 0xfffffffc00f08947 */ /* 0x010fea000383ffff */
[----:B------:R-:W-:Y:S05]  /*190c0*/  BRA `(.L_x_1230) ;  /* 0xffffffd800c07947 */ /* 0x000fea000383ffff */
.L_x_1146:
[----:B-1----:R1:W2:Y:S02]  /*190d0*/  SYNCS.PHASECHK.TRANS64.TRYWAIT P1, [R2+URZ+0x38860], R3 ;  /* 0x03886003020075a7 */ /* 0x0022a4000802017f */
[----:B--2---:R-:W-:Y:S05]  /*190e0*/  @!P1 NANOSLEEP.SYNCS 0x989680 ;  /* 0x009896800000995d */ /* 0x004fea0003900000 */
[----:B------:R-:W2:Y:S02]  /*190f0*/  @!P1 SYNCS.PHASECHK.TRANS64 P1, [R2+URZ+0x38860], R3 ;  /* 0x03886003020095a7 */ /* 0x000ea4000802007f */
[----:B--2---:R-:W-:Y:S05]  /*19100*/  @!P1 BRA `(.L_x_1146) ;  /* 0xfffffffc00f09947 */ /* 0x004fea000383ffff */
[----:B------:R-:W-:Y:S05]  /*19110*/  BRA `(.L_x_1231) ;  /* 0xffffffdc00347947 */ /* 0x000fea000383ffff */
.L_x_1151:
[----:B------:R-:W-:Y:S01]  /*19120*/  BSSY B0, `(.L_x_1232) ;  /* 0x0000008000007945 */ /* 0x000fe20003800000 */
[----:B------:R-:W-:Y:S02]  /*19130*/  IMAD.MOV.U32 R13, RZ, RZ, R16 ;  /* 0x000000ffff0d7224 */ /* 0x000fe400078e0010 */
[----:B-1----:R-:W-:Y:S02]  /*19140*/  IMAD.MOV.U32 R12, RZ, RZ, RZ ;  /* 0x000000ffff0c7224 */ /* 0x002fe400078e00ff */
[----:B------:R-:W-:Y:S02]  /*19150*/  IMAD.MOV.U32 R11, RZ, RZ, 0x1f ;  /* 0x0000001fff0b7424 */ /* 0x000fe400078e00ff */
[----:B0-----:R-:W-:-:S07]  /*19160*/  IMAD.MOV.U32 R15, RZ, RZ, -0x1 ;  /* 0xffffffffff0f7424 */ /* 0x001fce00078e00ff */
[----:B--2---:R-:W-:Y:S05]  /*19170*/  WARPSYNC.COLLECTIVE R15, `(.L_x_1233) ;  /* 0x000000000f087348 */ /* 0x004fea0003c00000 */
[----:B------:R0:W1:Y:S02]  /*19180*/  SHFL.IDX P6, R14, R13, R12, R11 ;  /* 0x0000000c0d0e7389 */ /* 0x00006400000c000b */
[----:B012---:R-:W-:Y:S01]  /*19190*/  ENDCOLLECTIVE ;  /* 0x000000000000791b */ /* 0x007fe20003800000 */
.L_x_1233:
[----:B------:R-:W-:Y:S05]  /*191a0*/  BSYNC B0 ;  /* 0x0000000000007941 */ /* 0x000fea0003800000 */
.L_x_1232:
[----:B------:R-:W-:Y:S01]  /*191b0*/  IMAD.MOV.U32 R13, RZ, RZ, R16 ;  /* 0x000000ffff0d7224 */ /* 0x000fe200078e0010 */
[----:B------:R-:W-:Y:S01]  /*191c0*/  MOV R4, R14 ;  /* 0x0000000e00047202 */ /* 0x000fe20000000f00 */
[----:B------:R-:W-:Y:S02]  /*191d0*/  IMAD.MOV.U32 R12, RZ, RZ, 0x1 ;  /* 0x00000001ff0c7424 */ /* 0x000fe400078e00ff */
[----:B------:R-:W-:Y:S02]  /*191e0*/  IMAD.MOV.U32 R11, RZ, RZ, 0x1f ;  /* 0x0000001fff0b7424 */ /* 0x000fe400078e00ff */
[----:B------:R-:W-:-:S07]  /*191f0*/  IMAD.MOV.U32 R15, RZ, RZ, -0x1 ;  /* 0xffffffffff0f7424 */ /* 0x000fce00078e00ff */
[----:B------:R-:W-:Y:S05]  /*19200*/  WARPSYNC.COLLECTIVE R15, `(.L_x_1234) ;  /* 0x000000000f087348 */ /* 0x000fea0003c00000 */
[----:B------:R0:W1:Y:S02]  /*19210*/  SHFL.IDX P6, R14, R13, R12, R11 ;  /* 0x0000000c0d0e7389 */ /* 0x00006400000c000b */
[----:B01----:R-:W-:Y:S01]  /*19220*/  ENDCOLLECTIVE ;  /* 0x000000000000791b */ /* 0x003fe20003800000 */
.L_x_1234:
[----:B------:R-:W-:Y:S01]  /*19230*/  MOV R6, R14 ;  /* 0x0000000e00067202 */ /* 0x000fe20000000f00 */
[----:B------:R-:W-:Y:S06]  /*19240*/  BRA `(.L_x_1235) ;  /* 0xffffffe000807947 */ /* 0x000fec000383ffff */
.L_x_1154:
[----:B------:R-:W-:Y:S01]  /*19250*/  BSSY B0, `(.L_x_1236) ;  /* 0x0000008000007945 */ /* 0x000fe20003800000 */
[----:B-----5:R-:W-:Y:S02]  /*19260*/  IMAD.MOV.U32 R13, RZ, RZ, R17 ;  /* 0x000000ffff0d7224 */ /* 0x020fe400078e0011 */
[----:B-1----:R-:W-:Y:S02]  /*19270*/  IMAD.MOV.U32 R12, RZ, RZ, 0x1 ;  /* 0x00000001ff0c7424 */ /* 0x002fe400078e00ff */
[----:B------:R-:W-:Y:S02]  /*19280*/  IMAD.MOV.U32 R11, RZ, RZ, RZ ;  /* 0x000000ffff0b7224 */ /* 0x000fe400078e00ff */
[----:B------:R-:W-:-:S07]  /*19290*/  IMAD.MOV.U32 R15, RZ, RZ, -0x1 ;  /* 0xffffffffff0f7424 */ /* 0x000fce00078e00ff */
[----:B0-234-:R-:W-:Y:S05]  /*192a0*/  WARPSYNC.COLLECTIVE R15, `(.L_x_1237) ;  /* 0x000000000f087348 */ /* 0x01dfea0003c00000 */
[----:B------:R1:W0:Y:S02]  /*192b0*/  SHFL.UP P6, R14, R13, R12, R11 ;  /* 0x0400000c0d0e7389 */ /* 0x00022400000c000b */
[----:B01234-:R-:W-:Y:S01]  /*192c0*/  ENDCOLLECTIVE ;  /* 0x000000000000791b */ /* 0x01ffe20003800000 */
.L_x_1237:
[----:B------:R-:W-:Y:S05]  /*192d0*/  BSYNC B0 ;  /* 0x0000000000007941 */ /* 0x000fea0003800000 */
.L_x_1236:
[----:B------:R-:W-:Y:S01]  /*192e0*/  ISETP.NE.AND P0, PT, R8, RZ, PT ;  /* 0x000000ff0800720c */ /* 0x000fe20003f05270 */
[----:B------:R-:W-:Y:S02]  /*192f0*/  IMAD.MOV.U32 R12, RZ, RZ, 0x2 ;  /* 0x00000002ff0c7424 */ /* 0x000fe400078e00ff */
[----:B------:R-:W-:Y:S01]  /*19300*/  IMAD.MOV.U32 R11, RZ, RZ, RZ ;  /* 0x000000ffff0b7224 */ /* 0x000fe200078e00ff */
[----:B------:R-:W-:Y:S01]  /*19310*/  SEL R14, R14, RZ, P0 ;  /* 0x000000ff0e0e7207 */ /* 0x000fe20000000000 */
[----:B------:R-:W-:Y:S01]  /*19320*/  IMAD.MOV.U32 R15, RZ, RZ, -0x1 ;  /* 0xffffffffff0f7424 */ /* 0x000fe200078e00ff */
[----:B------:R-:W-:Y:S02]  /*19330*/  ISETP.GE.U32.AND P0, PT, R8, 0x2, PT ;  /* 0x000000020800780c */ /* 0x000fe40003f06070 */
[----:B------:R-:W-:-:S11]  /*19340*/  IADD3 R13, R17, R14, RZ ;  /* 0x0000000e110d7210 */ /* 0x000fd60007ffe0ff */
[----:B------:R-:W-:Y:S05]  /*19350*/  WARPSYNC.COLLECTIVE R15, `(.L_x_1238) ;  /* 0x000000000f087348 */ /* 0x000fea0003c00000 */
[----:B------:R0:W1:Y:S02]  /*19360*/  SHFL.UP P6, R14, R13, R12, R11 ;  /* 0x0400000c0d0e7389 */ /* 0x00006400000c000b */
[----:B01----:R-:W-:Y:S01]  /*19370*/  ENDCOLLECTIVE ;  /* 0x000000000000791b */ /* 0x003fe20003800000 */
.L_x_1238:
        /* <DEDUP_REMOVED lines=8> */
.L_x_1239:
        /* <DEDUP_REMOVED lines=8> */
.L_x_1240:
        /* <DEDUP_REMOVED lines=8> */
.L_x_1241:
        /* <DEDUP_REMOVED lines=8> */
.L_x_1242:
[----:B------:R-:W-:Y:S05]  /*19580*/  BRA `(.L_x_1243) ;  /* 0xffffffe000447947 */ /* 0x000fea000383ffff */
.L_x_1159:
[----:B------:R-:W-:Y:S01]  /*19590*/  BSSY B0, `(.L_x_1244) ;  /* 0x0000008000007945 */ /* 0x000fe20003800000 */
[----:B-----5:R-:W-:Y:S01]  /*195a0*/  IMAD.MOV.U32 R13, RZ, RZ, R17 ;  /* 0x000000ffff0d7224 */ /* 0x020fe200078e0011 */
[----:B------:R-:W-:Y:S01]  /*195b0*/  MOV R15, 0xffffffff ;  /* 0xffffffff000f7802 */ /* 0x000fe20000000f00 */
[----:B-1----:R-:W-:Y:S02]  /*195c0*/  IMAD.MOV.U32 R12, RZ, RZ, 0x1 ;  /* 0x00000001ff0c7424 */ /* 0x002fe400078e00ff */
[----:B------:R-:W-:-:S07]  /*195d0*/  IMAD.MOV.U32 R11, RZ, RZ, RZ ;  /* 0x000000ffff0b7224 */ /* 0x000fce00078e00ff */
[----:B0-----:R-:W-:Y:S05]  /*195e0*/  WARPSYNC.COLLECTIVE R15, `(.L_x_1245) ;  /* 0x000000000f087348 */ /* 0x001fea0003c00000 */
[----:B------:R1:W2:Y:S02]  /*195f0*/  SHFL.UP P6, R14, R13, R12, R11 ;  /* 0x0400000c0d0e7389 */ /* 0x0002a400000c000b */
[----:B012---:R-:W-:Y:S01]  /*19600*/  ENDCOLLECTIVE ;  /* 0x000000000000791b */ /* 0x007fe20003800000 */
.L_x_1245:
[----:B------:R-:W-:Y:S05]  /*19610*/  BSYNC B0 ;  /* 0x0000000000007941 */ /* 0x000fea0003800000 */
.L_x_1244:
[C---:B------:R-:W-:Y:S01]  /*19620*/  ISETP.NE.AND P0, PT, R7.reuse, RZ, PT ;  /* 0x000000ff0700720c */ /* 0x040fe20003f05270 */
[----:B------:R-:W-:Y:S01]  /*19630*/  IMAD.MOV.U32 R12, RZ, RZ, 0x2 ;  /* 0x00000002ff0c7424 */ /* 0x000fe200078e00ff */
[----:B------:R-:W-:Y:S01]  /*19640*/  MOV R15, 0xffffffff ;  /* 0xffffffff000f7802 */ /* 0x000fe20000000f00 */
[----:B------:R-:W-:Y:S01]  /*19650*/  IMAD.MOV.U32 R11, RZ, RZ, RZ ;  /* 0x000000ffff0b7224 */ /* 0x000fe200078e00ff */
[----:B------:R-:W-:Y:S02]  /*19660*/  SEL R2, R14, RZ, P0 ;  /* 0x000000ff0e027207 */ /* 0x000fe40000000000 */
[----:B------:R-:W-:-:S03]  /*19670*/  ISETP.GE.U32.AND P0, PT, R7, 0x2, PT ;  /* 0x000000020700780c */ /* 0x000fc60003f06070 */
[----:B------:R-:W-:-:S04]  /*19680*/  IMAD.IADD R2, R17, 0x1, R2 ;  /* 0x0000000111027824 */ /* 0x000fc800078e0202 */
[----:B------:R-:W-:-:S07]  /*19690*/  IMAD.MOV.U32 R13, RZ, RZ, R2 ;  /* 0x000000ffff0d7224 */ /* 0x000fce00078e0002 */
[----:B------:R-:W-:Y:S05]  /*196a0*/  WARPSYNC.COLLECTIVE R15, `(.L_x_1246) ;  /* 0x000000000f087348 */ /* 0x000fea0003c00000 */
[----:B------:R0:W1:Y:S02]  /*196b0*/  SHFL.UP P6, R14, R13, R12, R11 ;  /* 0x0400000c0d0e7389 */ /* 0x00006400000c000b */
[----:B01----:R-:W-:Y:S01]  /*196c0*/  ENDCOLLECTIVE ;  /* 0x000000000000791b */ /* 0x003fe20003800000 */
.L_x_1246:
        /* <DEDUP_REMOVED lines=8> */
.L_x_1247:
        /* <DEDUP_REMOVED lines=8> */
.L_x_1248:
        /* <DEDUP_REMOVED lines=8> */
.L_x_1249:
        /* <DEDUP_REMOVED lines=8> */
.L_x_1250:
[----:B------:R-:W-:Y:S05]  /*198d0*/  BRA `(.L_x_1251) ;  /* 0xffffffe000247947 */ /* 0x000fea000383ffff */
.L_x_1161:
[----:B------:R-:W-:Y:S01]  /*198e0*/  BSSY B0, `(.L_x_1252) ;  /* 0x0000006000007945 */ /* 0x000fe20003800000 */
[----:B------:R-:W-:Y:S01]  /*198f0*/  PLOP3.LUT P6, PT, P6, PT, PT, 0x8, 0x0 ;  /* 0x000000000000781c */ /* 0x000fe200037ce170 */
[----:B------:R-:W-:-:S12]  /*19900*/  IMAD.MOV.U32 R15, RZ, RZ, -0x1 ;  /* 0xffffffffff0f7424 */ /* 0x000fd800078e00ff */
[----:B01----:R-:W-:Y:S05]  /*19910*/  WARPSYNC.COLLECTIVE R15, `(.L_x_1253) ;  /* 0x000000000f087348 */ /* 0x003fea0003c00000 */
[----:B------:R-:W-:Y:S01]  /*19920*/  VOTE.ANY R14, PT, P6 ;  /* 0x00000000000e7806 */ /* 0x000fe200030e0100 */
[----:B01----:R-:W-:Y:S06]  /*19930*/  ENDCOLLECTIVE ;  /* 0x000000000000791b */ /* 0x003fec0003800000 */
.L_x_1253:
[----:B------:R-:W-:Y:S05]  /*19940*/  BSYNC B0 ;  /* 0x0000000000007941 */ /* 0x000fea0003800000 */
.L_x_1252:
[----:B------:R-:W-:Y:S01]  /*19950*/  MOV R3, R14 ;  /* 0x0000000e00037202 */ /* 0x000fe20000000f00 */
[----:B------:R-:W-:Y:S02]  /*19960*/  IMAD.MOV.U32 R13, RZ, RZ, R17 ;  /* 0x000000ffff0d7224 */ /* 0x000fe400078e0011 */
[----:B------:R-:W-:Y:S01]  /*19970*/  IMAD.MOV.U32 R11, RZ, RZ, 0x1f ;  /* 0x0000001fff0b7424 */ /* 0x000fe200078e00ff */
[----:B------:R-:W0:Y:S01]  /*19980*/  POPC R5, R3 ;  /* 0x0000000300057309 */ /* 0x000e220000000000 */
[----:B------:R-:W-:Y:S02]  /*19990*/  IMAD.MOV.U32 R15, RZ, RZ, -0x1 ;  /* 0xffffffffff0f7424 */ /* 0x000fe400078e00ff */
[----:B0-----:R-:W-:-:S07]  /*199a0*/  IMAD.MOV.U32 R12, RZ, RZ, R5 ;  /* 0x000000ffff0c7224 */ /* 0x001fce00078e0005 */
[----:B------:R-:W-:Y:S05]  /*199b0*/  WARPSYNC.COLLECTIVE R15, `(.L_x_1254) ;  /* 0x000000000f087348 */ /* 0x000fea0003c00000 */
[----:B------:R0:W1:Y:S02]  /*199c0*/  SHFL.IDX P6, R14, R13, R12, R11 ;  /* 0x0000000c0d0e7389 */ /* 0x00006400000c000b */
[----:B01----:R-:W-:Y:S01]  /*199d0*/  ENDCOLLECTIVE ;  /* 0x000000000000791b */ /* 0x003fe20003800000 */
.L_x_1254:
[----:B------:R-:W-:Y:S01]  /*199e0*/  MOV R17, R14 ;  /* 0x0000000e00117202 */ /* 0x000fe20000000f00 */
[----:B------:R-:W-:Y:S06]  /*199f0*/  BRA `(.L_x_1255) ;  /* 0xffffffe000147947 */ /* 0x000fec000383ffff */
.L_x_1163:
[----:B------:R-:W-:Y:S01]  /*19a00*/  BSSY B0, `(.L_x_1256) ;  /* 0x0000007000007945 */ /* 0x000fe20003800000 */
[----:B------:R-:W-:Y:S02]  /*19a10*/  IMAD.MOV.U32 R13, RZ, RZ, R2 ;  /* 0x000000ffff0d7224 */ /* 0x000fe400078e0002 */
[----:B------:R-:W-:Y:S02]  /*19a20*/  IMAD.MOV.U32 R11, RZ, RZ, 0x1f ;  /* 0x0000001fff0b7424 */ /* 0x000fe400078e00ff */
[----:B------:R-:W-:-:S07]  /*19a30*/  IMAD.MOV.U32 R15, RZ, RZ, -0x1 ;  /* 0xffffffffff0f7424 */ /* 0x000fce00078e00ff */
[----:B0-23--:R-:W-:Y:S05]  /*19a40*/  WARPSYNC.COLLECTIVE R15, `(.L_x_1257) ;  /* 0x000000000f087348 */ /* 0x00dfea0003c00000 */
[----:B------:R1:W4:Y:S02]  /*19a50*/  SHFL.IDX P6, R14, R13, R12, R11 ;  /* 0x0000000c0d0e7389 */ /* 0x00032400000c000b */
[----:B01234-:R-:W-:Y:S01]  /*19a60*/  ENDCOLLECTIVE ;  /* 0x000000000000791b */ /* 0x01ffe20003800000 */
.L_x_1257:
[----:B------:R-:W-:Y:S05]  /*19a70*/  BSYNC B0 ;  /* 0x0000000000007941 */ /* 0x000fea0003800000 */
.L_x_1256:
[----:B------:R-:W-:Y:S05]  /*19a80*/  BRA `(.L_x_1162) ;  /* 0xffffffe0000c7947 */ /* 0x000fea000383ffff */
.L_x_1166:
[----:B0-----:R0:W2:Y:S02]  /*19a90*/  SYNCS.PHASECHK.TRANS64.TRYWAIT P0, [R0+URZ+0x38820], R3 ;  /* 0x03882003000075a7 */ /* 0x0010a4000800017f */
[----:B--2---:R-:W-:Y:S05]  /*19aa0*/  @!P0 NANOSLEEP.SYNCS 0x989680 ;  /* 0x009896800000895d */ /* 0x004fea0003900000 */
[----:B------:R-:W2:Y:S02]  /*19ab0*/  @!P0 SYNCS.PHASECHK.TRANS64 P0, [R0+URZ+0x38820], R3 ;  /* 0x03882003000085a7 */ /* 0x000ea4000800007f */
[----:B--2---:R-:W-:Y:S05]  /*19ac0*/  @!P0 BRA `(.L_x_1166) ;  /* 0xfffffffc00f08947 */ /* 0x004fea000383ffff */
[----:B------:R-:W-:Y:S05]  /*19ad0*/  BRA `(.L_x_1258) ;  /* 0xffffffe000ec7947 */ /* 0x000fea000383ffff */
.L_x_1167:
[----:B------:R-:W2:Y:S01]  /*19ae0*/  S2R R2, SR_TID.X ;  /* 0x0000000000027919 */ /* 0x000ea20000002100 */
[----:B------:R-:W-:Y:S01]  /*19af0*/  BSSY B0, `(.L_x_1259) ;  /* 0x000000a000007945 */ /* 0x000fe20003800000 */
[----:B-1----:R-:W-:Y:S01]  /*19b00*/  MOV R12, RZ ;  /* 0x000000ff000c7202 */ /* 0x002fe20000000f00 */
[----:B------:R-:W-:Y:S02]  /*19b10*/  IMAD.MOV.U32 R11, RZ, RZ, 0x1f ;  /* 0x0000001fff0b7424 */ /* 0x000fe400078e00ff */
[----:B------:R-:W-:Y:S01]  /*19b20*/  IMAD.MOV.U32 R15, RZ, RZ, -0x1 ;  /* 0xffffffffff0f7424 */ /* 0x000fe200078e00ff */
[----:B--2---:R-:W-:-:S04]  /*19b30*/  SHF.R.U32.HI R2, RZ, 0x5, R2 ;  /* 0x00000005ff027819 */ /* 0x004fc80000011602 */
[----:B------:R-:W-:-:S05]  /*19b40*/  LOP3.LUT R2, R2, 0x3, RZ, 0xc0, !PT ;  /* 0x0000000302027812 */ /* 0x000fca00078ec0ff */
[----:B------:R-:W-:-:S07]  /*19b50*/  IMAD.MOV.U32 R13, RZ, RZ, R2 ;  /* 0x000000ffff0d7224 */ /* 0x000fce00078e0002 */
[----:B0-----:R-:W-:Y:S05]  /*19b60*/  WARPSYNC.COLLECTIVE R15, `(.L_x_1260) ;  /* 0x000000000f087348 */ /* 0x001fea0003c00000 */
[----:B------:R1:W2:Y:S02]  /*19b70*/  SHFL.IDX P6, R14, R13, R12, R11 ;  /* 0x0000000c0d0e7389 */ /* 0x0002a400000c000b */
[----:B012---:R-:W-:Y:S01]  /*19b80*/  ENDCOLLECTIVE ;  /* 0x000000000000791b */ /* 0x007fe20003800000 */
.L_x_1260:
[----:B------:R-:W-:Y:S05]  /*19b90*/  BSYNC B0 ;  /* 0x0000000000007941 */ /* 0x000fea0003800000 */
.L_x_1259:
[----:B------:R-:W-:Y:S05]  /*19ba0*/  BRA `(.L_x_1261) ;  /* 0xffffffe000d07947 */ /* 0x000fea000383ffff */
.L_x_1168:
[----:B------:R-:W-:Y:S01]  /*19bb0*/  BSSY B0, `(.L_x_1262) ;  /* 0x0000006000007945 */ /* 0x000fe20003800000 */
[----:B------:R-:W-:-:S07]  /*19bc0*/  IMAD.MOV.U32 R15, RZ, RZ, -0x1 ;  /* 0xffffffffff0f7424 */ /* 0x000fce00078e00ff */
[----:B012---:R-:W-:Y:S05]  /*19bd0*/  WARPSYNC.COLLECTIVE R15, `(.L_x_1263) ;  /* 0x000000000f0c7348 */ /* 0x007fea0003c00000 */
[----:B------:R-:W-:Y:S02]  /*19be0*/  ELECT P6, UR62, PT ;  /* 0x00000000003e782f */ /* 0x000fe400038c0000 */
[----:B------:R-:W-:Y:S01]  /*19bf0*/  MOV R14, UR62 ;  /* 0x0000003e000e7c02 */ /* 0x000fe20008000f00 */
[----:B012---:R-:W-:Y:S10]  /*19c00*/  ENDCOLLECTIVE ;  /* 0x000000000000791b */ /* 0x007ff40003800000 */
.L_x_1263:
[----:B------:R-:W-:Y:S05]  /*19c10*/  BSYNC B0 ;  /* 0x0000000000007941 */ /* 0x000fea0003800000 */
.L_x_1262:
[----:B------:R-:W-:Y:S05]  /*19c20*/  BRA `(.L_x_1264) ;  /* 0xffffffe000c47947 */ /* 0x000fea000383ffff */
.L_x_1170:
[----:B0-----:R0:W2:Y:S02]  /*19c30*/  SYNCS.PHASECHK.TRANS64.TRYWAIT P0, [R6+URZ], R5 ;  /* 0x00000005060075a7 */ /* 0x0010a4000800017f */
[----:B--2---:R-:W-:Y:S05]  /*19c40*/  @!P0 NANOSLEEP.SYNCS 0x989680 ;  /* 0x009896800000895d */ /* 0x004fea0003900000 */
[----:B------:R-:W2:Y:S02]  /*19c50*/  @!P0 SYNCS.PHASECHK.TRANS64 P0, [R6+URZ], R5 ;  /* 0x00000005060085a7 */ /* 0x000ea4000800007f */
[----:B--2---:R-:W-:Y:S05]  /*19c60*/  @!P0 BRA `(.L_x_1170) ;  /* 0xfffffffc00f08947 */ /* 0x004fea000383ffff */
[----:B------:R-:W-:Y:S05]  /*19c70*/  BRA `(.L_x_1265) ;  /* 0xffffffe400007947 */ /* 0x000fea000383ffff */
.L_x_1171:
[----:B--2---:R2:W3:Y:S02]  /*19c80*/  SYNCS.PHASECHK.TRANS64.TRYWAIT P0, [R7+URZ], R2 ;  /* 0x00000002070075a7 */ /* 0x0044e4000800017f */
[----:B---3--:R-:W-:Y:S05]  /*19c90*/  @!P0 NANOSLEEP.SYNCS 0x989680 ;  /* 0x009896800000895d */ /* 0x008fea0003900000 */
[----:B------:R-:W3:Y:S02]  /*19ca0*/  @!P0 SYNCS.PHASECHK.TRANS64 P0, [R7+URZ], R2 ;  /* 0x00000002070085a7 */ /* 0x000ee4000800007f */
[----:B---3--:R-:W-:Y:S05]  /*19cb0*/  @!P0 BRA `(.L_x_1171) ;  /* 0xfffffffc00f08947 */ /* 0x008fea000383ffff */
[----:B------:R-:W-:Y:S05]  /*19cc0*/  BRA `(.L_x_1266) ;  /* 0xffffffe000f47947 */ /* 0x000fea000383ffff */
.L_x_1173:
[----:B---3--:R3:W4:Y:S02]  /*19cd0*/  SYNCS.PHASECHK.TRANS64.TRYWAIT P0, [R4+URZ], R5 ;  /* 0x00000005040075a7 */ /* 0x008724000800017f */
[----:B----4-:R-:W-:Y:S05]  /*19ce0*/  @!P0 NANOSLEEP.SYNCS 0x989680 ;  /* 0x009896800000895d */ /* 0x010fea0003900000 */
[----:B------:R-:W4:Y:S02]  /*19cf0*/  @!P0 SYNCS.PHASECHK.TRANS64 P0, [R4+URZ], R5 ;  /* 0x00000005040085a7 */ /* 0x000f24000800007f */
[----:B----4-:R-:W-:Y:S05]  /*19d00*/  @!P0 BRA `(.L_x_1173) ;  /* 0xfffffffc00f08947 */ /* 0x010fea000383ffff */
[----:B------:R-:W-:Y:S05]  /*19d10*/  BRA `(.L_x_1267) ;  /* 0xffffffe000fc7947 */ /* 0x000fea000383ffff */
.L_x_1268:
        /* <DEDUP_REMOVED lines=14> */
.L_x_4554:


//--------------------- .text._ZN7cutlass13device_kernelIN5flash11enable_sm90INS1_16FlashAttnFwdSm90INS1_25CollectiveMainloopFwdSm90ILi2EN4cute5tupleIJNS5_1CILi1EEES8_S8_EEENS6_IJNS7_ILi64EEESA_SA_EEELi512ENS_6half_tEfNS_4arch4Sm90ELb0ELb1ELb1ELb0ELb0ELb0ELb0ELb0ELb0ELb0ELb0ELb0EEENS1_21CollectiveEpilogueFwdINS6_IJSA_NS7_ILi512EEESA_EEES9_SC_SE_Li256ELb0ELb0ELb0ELb0EEENS1_30DynamicPersistentTileSchedulerILi256ELi32ELb0ELb0ELb1EEEEEEEEEvNT_6ParamsE --------------------------
	.section	.text._ZN7cutlass13device_kernelIN5flash11enable_sm90INS1_16FlashAttnFwdSm90INS1_25CollectiveMainloopFwdSm90ILi2EN4cute5tupleIJNS5_1CILi1EEES8_S8_EEENS6_IJNS7_ILi64EEESA_SA_EEELi512ENS_6half_tEfNS_4arch4Sm90ELb0ELb1ELb1ELb0ELb0ELb0ELb0ELb0ELb0ELb0ELb0ELb0EEENS1_21CollectiveEpilogueFwdINS6_IJSA_NS7_ILi512EEESA_EEES9_SC_SE_Li256ELb0ELb0ELb0ELb0EEENS1_30DynamicPersistentTileSchedulerILi256ELi32ELb0ELb0ELb1EEEEEEEEEvNT_6ParamsE,"ax",@progbits
	.align	128
.text._ZN7cutlass13device_kernelIN5flash11enable_sm90INS1_16FlashAttnFwdSm90INS1_25CollectiveMainloopFwdSm90ILi2EN4cute5tupleIJNS5_1CILi1EEES8_S8_EEENS6_IJNS7_ILi64EEESA_SA_EEELi512ENS_6half_tEfNS_4arch4Sm90ELb0ELb1ELb1ELb0ELb0ELb0ELb0ELb0ELb0ELb0ELb0ELb0EEENS1_21CollectiveEpilogueFwdINS6_IJSA_NS7_ILi512EEESA_EEES9_SC_SE_Li256ELb0ELb0ELb0ELb0EEENS1_30DynamicPersistentTileSchedulerILi256ELi32ELb0ELb0ELb1EEEEEEEEEvNT_6ParamsE:
        .type           _ZN7cutlass13device_kernelIN5flash11enable_sm90INS1_16FlashAttnFwdSm90INS1_25CollectiveMainloopFwdSm90ILi2EN4cute5tupleIJNS5_1CILi1EEES8_S8_EEENS6_IJNS7_ILi64EEESA_SA_EEELi512ENS_6half_tEfNS_4arch4Sm90ELb0ELb1ELb1ELb0ELb0ELb0ELb0ELb0ELb0ELb0ELb0ELb0EEENS1_21CollectiveEpilogueFwdINS6_IJSA_NS7_ILi512EEESA_EEES9_SC_SE_Li256ELb0ELb0ELb0ELb0EEENS1_30DynamicPersistentTileSchedulerILi256ELi32ELb0ELb0ELb1EEEEEEEEEvNT_6ParamsE,@function
        .size           _ZN7cutlass13device_kernelIN5flash11enable_sm90INS1_16FlashAttnFwdSm90INS1_25CollectiveMainloopFwdSm90ILi2EN4cute5tupleIJNS5_1CILi1EEES8_S8_EEENS6_IJNS7_ILi64EEESA_SA_EEELi512ENS_6half_tEfNS_4arch4Sm90ELb0ELb1ELb1ELb0ELb0ELb0ELb0ELb0ELb0ELb0ELb0ELb0EEENS1_21CollectiveEpilogueFwdINS6_IJSA_NS7_ILi512EEESA_EEES9_SC_SE_Li256ELb0ELb0ELb0ELb0EEENS1_30DynamicPersistentTileSchedulerILi256ELi32ELb0ELb0ELb1EEEEEEEEEvNT_6ParamsE,(.L_x_4555 - _ZN7cutlass13device_kernelIN5flash11enable_sm90INS1_16FlashAttnFwdSm90INS1_25CollectiveMainloopFwdSm90ILi2EN4cute5tupleIJNS5_1CILi1EEES8_S8_EEENS6_IJNS7_ILi64EEESA_SA_EEELi512ENS_6half_tEfNS_4arch4Sm90ELb0ELb1ELb1ELb0ELb0ELb0ELb0ELb0ELb0ELb0ELb0ELb0EEENS1_21CollectiveEpilogueFwdINS6_IJSA_NS7_ILi512EEESA_EEES9_SC_SE_Li256ELb0ELb0ELb0ELb0EEENS1_30DynamicPersistentTileSchedulerILi256ELi32ELb0ELb0ELb1EEEEEEEEEvNT_6ParamsE)
        .other          _ZN7cutlass13device_kernelIN5flash11enable_sm90INS1_16FlashAttnFwdSm90INS1_25CollectiveMainloopFwdSm90ILi2EN4cute5tupleIJNS5_1CILi1EEES8_S8_EEENS6_IJNS7_ILi64EEESA_SA_EEELi512ENS_6half_tEfNS_4arch4Sm90ELb0ELb1ELb1ELb0ELb0ELb0ELb0ELb0ELb0ELb0ELb0ELb0EEENS1_21CollectiveEpilogueFwdINS6_IJSA_NS7_ILi512EEESA_EEES9_SC_SE_Li256ELb0ELb0ELb0ELb0EEENS1_30DynamicPersistentTileSchedulerILi256ELi32ELb0ELb0ELb1EEEEEEEEEvNT_6ParamsE,@"STO_CUDA_ENTRY STV_DEFAULT"
_ZN7cutlass13device_kernelIN5flash11enable_sm90INS1_16FlashAttnFwdSm90INS1_25CollectiveMainloopFwdSm90ILi2EN4cute5tupleIJNS5_1CILi1EEES8_S8_EEENS6_IJNS7_ILi64EEESA_SA_EEELi512ENS_6half_tEfNS_4arch4Sm90ELb0ELb1ELb1ELb0ELb0ELb0ELb0ELb0ELb0ELb0ELb0ELb0EEENS1_21CollectiveEpilogueFwdINS6_IJSA_NS7_ILi512EEESA_EEES9_SC_SE_Li256ELb0ELb0ELb0ELb0EEENS1_30DynamicPersistentTileSchedulerILi256ELi32ELb0ELb0ELb1EEEEEEEEEvNT_6ParamsE:
[----:B------:R-:W1:Y:S01]  /*0000*/  LDC R1, c[0x0][0x28] ;  /* 0x00000a00ff017b82 */ /* 0x000e620000000800 */
[----:B------:R-:W2:Y:S01]  /*0010*/  S2R R19, SR_TID.X ;  /* 0x0000000000137919 */ /* 0x000ea20000002100 */
[----:B------:R-:W-:Y:S01]  /*0020*/  ELECT P0, URZ, PT ;  /* 0x00000000003f782f */ /* 0x000fe20003800000 */
[----:B------:R-:W-:Y:S01]  /*0030*/  BSSY B0, `(.L_x_1269) ;  /* 0x0000014000007945 */ /* 0x000fe20003800000 */
[----:B--2---:R-:W-:-:S05]  /*0040*/  SHF.R.U32.HI R0, RZ, 0x5, R19 ;  /* 0x00000005ff007819 */ /* 0x004fca0000011613 */
[----:B------:R-:W2:Y:S02]  /*0050*/  SHFL.IDX PT, R2, R0, RZ, 0x1f ;  /* 0x00001fff00027589 */ /* 0x000ea400000e0000 */
[----:B--2---:R-:W-:Y:S02]  /*0060*/  ISETP.EQ.AND P0, PT, R2, RZ, P0 ;  /* 0x000000ff0200720c */ /* 0x004fe40000702270 */
[----:B------:R-:W-:-:S11]  /*0070*/  SHF.R.U32.HI R2, RZ, 0x7, R19 ;  /* 0x00000007ff027819 */ /* 0x000fd60000011613 */
[----:B-1----:R-:W-:Y:S05]  /*0080*/  @!P0 BRA `(.L_x_1270) ;  /* 0x0000000000388947 */ /* 0x002fea0003800000 */
        /* <DEDUP_REMOVED lines=14> */
.L_x_1270:
[----:B------:R-:W-:Y:S05]  /*0170*/  BSYNC B0 ;  /* 0x0000000000007941 */ /* 0x000fea0003800000 */
.L_x_1269:
        /* <DEDUP_REMOVED lines=33> */
.L_x_1271:
        /* <DEDUP_REMOVED lines=22> */
.L_x_1272:
        /* <DEDUP_REMOVED lines=18> */
.L_x_1273:
        /* <DEDUP_REMOVED lines=22> */
.L_x_1274:
        /* <DEDUP_REMOVED lines=22> */
.L_x_1275:
[----:B------:R-:W-:Y:S01]  /*08d0*/  PLOP3.LUT P0, PT, PT, PT, UP0, 0x80, 0x0 ;  /* 0x000000000000781c */ /* 0x000fe20003f0f008 */
[----:B------:R-:W-:Y:S01]  /*08e0*/  UMOV UR36, 0x1 ;  /* 0x0000000100247882 */ /* 0x000fe20000000000 */
[----:B------:R-:W-:Y:S01]  /*08f0*/  NOP ;  /* 0x0000000000007918 */ /* 0x000fe20000000000 */
[----:B------:R-:W-:Y:S01]  /*0900*/  USEL UR36, UR36, 0x2, !UP0 ;  /* 0x0000000224247887 */ /* 0x000fe2000c000000 */
[----:B------:R-:W-:Y:S01]  /*0910*/  ULDC.64 UR50, c[0x0][0x208] ;  /* 0x0000820000327ab9 */ /* 0x000fe20000000a00 */
[----:B-123--:R-:W-:Y:S08]  /*0920*/  BAR.SYNC.DEFER_BLOCKING 0x0 ;  /* 0x0000000000007b1d */ /* 0x00eff00000010000 */
[----:B------:R-:W-:Y:S05]  /*0930*/  @!P0 BRA `(.L_x_1276) ;  /* 0x000000e8000c8947 */ /* 0x000fea0003800000 */
.L_x_1277:
[----:B------:R-:W-:-:S08]  /*0940*/  NOP ;  /* 0x0000000000007918 */ /* 0x000fd00000000000 */
[----:B------:R-:W1:Y:S02]  /*0950*/  USETMAXREG.TRY_ALLOC.CTAPOOL UP0, 0xf0 ;  /* 0x000000f0000079c8 */ /* 0x000e640008000600 */
[----:B-1----:R-:W-:-:S13]  /*0960*/  PLOP3.LUT P0, PT, PT, PT, UP0, 0x80, 0x0 ;  /* 0x000000000000781c */ /* 0x002fda0003f0f008 */
[----:B------:R-:W-:Y:S05]  /*0970*/  @!P0 BRA `(.L_x_1277) ;  /* 0xfffffffc00f08947 */ /* 0x000fea000383ffff */
[----:B------:R-:W-:Y:S01]  /*0980*/  LOP3.LUT R0, R19, 0xffffff80, RZ, 0xc0, !PT ;  /* 0xffffff8013007812 */ /* 0x000fe200078ec0ff */
[----:B------:R-:W1:Y:S08]  /*0990*/  S2UR UR4, SR_CTAID.X ;  /* 0x00000000000479c3 */ /* 0x000e700000002500 */
[----:B------:R-:W-:Y:S06]  /*09a0*/  BAR.ARV 0x4, 0x120 ;  /* 0x0104800000007b1d */ /* 0x000fec0000002000 */
[----:B------:R-:W-:-:S02]  /*09b0*/  ISETP.NE.AND P0, PT, R0, 0x80, PT ;  /* 0x000000800000780c */ /* 0x000fc40003f05270 */
[----:B------:R-:W1:Y:S11]  /*09c0*/  LDC R0, c[0x0][0xda8] ;  /* 0x00036a00ff007b82 */ /* 0x000e760000000800 */
        /* <DEDUP_REMOVED lines=17> */
[--C-:B------:R-:W-:Y:S02]  /*0ae0*/  SHF.R.S32.HI R189, RZ, 0x5, R4.reuse ;  /* 0x00000005ffbd7819 */ /* 0x100fe40000011404 */
[----:B------:R-:W-:Y:S02]  /*0af0*/  SHF.R.S32.HI R6, RZ, 0x1f, R4 ;  /* 0x0000001fff067819 */ /* 0x000fe40000011404 */
[----:B------:R-:W-:Y:S02]  /*0b00*/  LOP3.LUT R4, R2, 0xfffffff0, RZ, 0xc0, !PT ;  /* 0xfffffff002047812 */ /* 0x000fe400078ec0ff */
[----:B------:R-:W-:Y:S02]  /*0b10*/  LEA.HI R3, R0, R191, RZ, 0x7 ;  /* 0x000000bf00037211 */ /* 0x000fe400078f38ff */
[----:B------:R-:W-:Y:S02]  /*0b20*/  IADD3 R5, R191, -R4, RZ ;  /* 0x80000004bf057210 */ /* 0x000fe40007ffe0ff */
[----:B------:R-:W-:-:S02]  /*0b30*/  LOP3.LUT R8, R3, 0xffffff80, RZ, 0xc0, !PT ;  /* 0xffffff8003087812 */ /* 0x000fc400078ec0ff */
[----:B------:R-:W-:Y:S01]  /*0b40*/  SHF.R.S32.HI R10, RZ, 0x1f, R5 ;  /* 0x0000001fff0a7819 */ /* 0x000fe20000011405 */
[----:B-1----:R-:W-:Y:S01]  /*0b50*/  ULEA UR48, UR5, UR48, 0x18 ;  /* 0x0000003005307291 */ /* 0x002fe2000f8ec03f */
[----:B------:R-:W-:Y:S01]  /*0b60*/  SHF.R.S32.HI R7, RZ, 0x4, R2 ;  /* 0x00000004ff077819 */ /* 0x000fe20000011402 */
[----:B------:R-:W-:Y:S01]  /*0b70*/  IMAD.IADD R8, R191, 0x1, -R8 ;  /* 0x00000001bf087824 */ /* 0x000fe200078e0a08 */
[----:B------:R-:W-:Y:S02]  /*0b80*/  LEA.HI R12, R10, R5, RZ, 0x3 ;  /* 0x000000050a0c7211 */ /* 0x000fe400078f18ff */
[----:B------:R-:W-:Y:S02]  /*0b90*/  LEA.HI R2, R2, R7, RZ, 0x1 ;  /* 0x0000000702027211 */ /* 0x000fe400078f08ff */
[----:B------:R-:W-:Y:S02]  /*0ba0*/  LEA.HI R6, R6, R189, RZ, 0x2 ;  /* 0x000000bd06067211 */ /* 0x000fe400078f10ff */
[----:B------:R-:W-:-:S02]  /*0bb0*/  SHF.R.S32.HI R9, RZ, 0x1f, R8 ;  /* 0x0000001fff097819 */ /* 0x000fc40000011408 */
[C---:B------:R-:W-:Y:S01]  /*0bc0*/  LOP3.LUT R14, R12.reuse, 0xfffffff8, RZ, 0xc0, !PT ;  /* 0xfffffff80c0e7812 */ /* 0x040fe200078ec0ff */
[----:B------:R-:W-:Y:S01]  /*0bd0*/  IMAD.SHL.U32 R12, R12, 0x40, RZ ;  /* 0x000000400c0c7824 */ /* 0x000fe200078e00ff */
[----:B------:R-:W-:Y:S02]  /*0be0*/  SHF.R.S32.HI R188, RZ, 0x7, R3 ;  /* 0x00000007ffbc7819 */ /* 0x000fe40000011403 */
[----:B------:R-:W-:Y:S01]  /*0bf0*/  LOP3.LUT R2, R2, 0x1ffffffe, RZ, 0xc0, !PT ;  /* 0x1ffffffe02027812 */ /* 0x000fe200078ec0ff */
[----:B------:R-:W-:Y:S01]  /*0c00*/  IMAD.IADD R14, R5, 0x1, -R14 ;  /* 0x00000001050e7824 */ /* 0x000fe200078e0a0e */
[----:B------:R-:W-:Y:S01]  /*0c10*/  LOP3.LUT R6, R6, 0x3ffffc, RZ, 0xc0, !PT ;  /* 0x003ffffc06067812 */ /* 0x000fe200078ec0ff */
[----:B------:R-:W-:Y:S01]  /*0c20*/  IMAD R13, R188, 0x100, R5 ;  /* 0x00000100bc0d7824 */ /* 0x000fe200078e0205 */
[----:B------:R-:W-:Y:S02]  /*0c30*/  LEA.HI R4, R9, R8, RZ, 0x2 ;  /* 0x0000000809047211 */ /* 0x000fe400078f10ff */
[----:B------:R-:W-:Y:S01]  /*0c40*/  IADD3 R2, R7, -R2, RZ ;  /* 0x8000000207027210 */ /* 0x000fe20007ffe0ff */
[----:B------:R-:W-:Y:S01]  /*0c50*/  IMAD.IADD R6, R189, 0x1, -R6 ;  /* 0x00000001bd067824 */ /* 0x000fe200078e0a06 */
[----:B------:R-:W-:-:S02]  /*0c60*/  LOP3.LUT R5, R4, 0x7ffffffc, RZ, 0xc0, !PT ;  /* 0x7ffffffc04057812 */ /* 0x000fc400078ec0ff */
[--C-:B------:R-:W-:Y:S01]  /*0c70*/  SHF.R.S32.HI R10, RZ, 0x2, R4.reuse ;  /* 0x00000002ff0a7819 */ /* 0x100fe20000011404 */
[----:B------:R-:W-:Y:S01]  /*0c80*/  IMAD R13, R6, 0x10, R13 ;  /* 0x00000010060d7824 */ /* 0x000fe200078e020d */
[----:B------:R-:W-:Y:S02]  /*0c90*/  SHF.R.S32.HI R11, RZ, 0x1f, R4 ;  /* 0x0000001fff0b7819 */ /* 0x000fe40000011404 */
[----:B------:R-:W-:Y:S02]  /*0ca0*/  SHF.L.U32 R4, R14, 0x6, RZ ;  /* 0x000000060e047819 */ /* 0x000fe400000006ff */
[----:B------:R-:W-:Y:S01]  /*0cb0*/  LEA.HI R9, R9, R8, RZ, 0x5 ;  /* 0x0000000809097211 */ /* 0x000fe200078f28ff */
[----:B------:R-:W-:Y:S01]  /*0cc0*/  IMAD.IADD R8, R8, 0x1, -R5 ;  /* 0x0000000108087824 */ /* 0x000fe200078e0a05 */
[----:B------:R-:W-:Y:S02]  /*0cd0*/  SHF.L.U32 R2, R2, 0x3, RZ ;  /* 0x0000000302027819 */ /* 0x000fe400000006ff */
[----:B------:R-:W-:-:S02]  /*0ce0*/  LOP3.LUT R5, R4, 0x1c0, RZ, 0xc0, !PT ;  /* 0x000001c004057812 */ /* 0x000fc400078ec0ff */
[----:B------:R-:W-:Y:S01]  /*0cf0*/  LOP3.LUT R12, R12, 0x7ffffe00, RZ, 0xc0, !PT ;  /* 0x7ffffe000c0c7812 */ /* 0x000fe200078ec0ff */
[--C-:B------:R-:W-:Y:S01]  /*0d00*/  IMAD.U32 R190, R13, 0x40, R2.reuse ;  /* 0x000000400dbe7824 */ /* 0x100fe200078e0002 */
[----:B------:R-:W-:Y:S02]  /*0d10*/  LOP3.LUT R2, R5, 0x8, R2, 0xf8, !PT ;  /* 0x0000000805027812 */ /* 0x000fe400078ef802 */
[----:B------:R-:W-:Y:S01]  /*0d20*/  SHF.R.U32.HI R5, RZ, 0x3, R5 ;  /* 0x00000003ff057819 */ /* 0x000fe20000011605 */
[----:B------:R-:W-:Y:S01]  /*0d30*/  IMAD R12, R189, 0x400, R12 ;  /* 0x00000400bd0c7824 */ /* 0x000fe200078e020c */
[----:B------:R-:W-:Y:S02]  /*0d40*/  R2P PR, R14, 0x6 ;  /* 0x000000060e007804 */ /* 0x000fe40000000000 */
[----:B------:R-:W-:Y:S02]  /*0d50*/  LOP3.LUT R5, R2, R5, RZ, 0x3c, !PT ;  /* 0x0000000502057212 */ /* 0x000fe400078e3cff */
[----:B------:R-:W-:-:S02]  /*0d60*/  LEA.HI R11, R11, R10, RZ, 0x3 ;  /* 0x0000000a0b0b7211 */ /* 0x000fc400078f18ff */
[----:B------:R-:W-:Y:S01]  /*0d70*/  LEA.HI R0, R0, R191, RZ, 0x3 ;  /* 0x000000bf00007211 */ /* 0x000fe200078f18ff */
[----:B------:R-:W-:Y:S01]  /*0d80*/  IMAD.IADD R5, R12, 0x1, R5 ;  /* 0x000000010c057824 */ /* 0x000fe200078e0205 */
[----:B------:R-:W-:Y:S02]  /*0d90*/  LEA.HI R3, R3, R188, RZ, 0x1 ;  /* 0x000000bc03037211 */ /* 0x000fe400078f08ff */
[----:B------:R-:W-:Y:S02]  /*0da0*/  LOP3.LUT R11, R11, 0xfffffff8, RZ, 0xc0, !PT ;  /* 0xfffffff80b0b7812 */ /* 0x000fe400078ec0ff */
[----:B------:R-:W-:Y:S02]  /*0db0*/  LEA R18, R5, UR48, 0x1 ;  /* 0x0000003005127c11 */ /* 0x000fe4000f8e08ff */
[----:B------:R-:W-:Y:S01]  /*0dc0*/  LOP3.LUT R2, R0, 0x1ffffff8, RZ, 0xc0, !PT ;  /* 0x1ffffff800027812 */ /* 0x000fe200078ec0ff */
[----:B------:R-:W-:Y:S01]  /*0dd0*/  IMAD.IADD R16, R10, 0x1, -R11 ;  /* 0x000000010a107824 */ /* 0x000fe200078e0a0b */
[----:B------:R-:W-:Y:S01]  /*0de0*/  LOP3.LUT R3, R3, 0xfffffe, RZ, 0xc0, !PT ;  /* 0x00fffffe03037812 */ /* 0x000fe200078ec0ff */
[C---:B------:R-:W-:Y:S01]  /*0df0*/  VIADD R23, R18.reuse, 0x26800 ;  /* 0x0002680012177836 */ /* 0x040fe20000000000 */
[----:B------:R-:W-:Y:S01]  /*0e00*/  IADD3 R19, R18, 0x26820, RZ ;  /* 0x0002682012137810 */ /* 0x000fe20007ffe0ff */
[----:B------:R-:W-:Y:S01]  /*0e10*/  IMAD.IADD R2, R191, 0x1, -R2 ;  /* 0x00000001bf027824 */ /* 0x000fe200078e0a02 */
[----:B------:R-:W-:Y:S01]  /*0e20*/  SEL R22, R22, 0xffffffc0, !P2 ;  /* 0xffffffc016167807 */ /* 0x000fe20005000000 */
[----:B------:R-:W-:Y:S01]  /*0e30*/  IMAD.IADD R3, R188, 0x1, -R3 ;  /* 0x00000001bc037824 */ /* 0x000fe200078e0a03 */
[----:B------:R-:W-:Y:S01]  /*0e40*/  @P1 IADD3 R19, R23, -0x20, RZ ;  /* 0xffffffe017131810 */ /* 0x000fe20007ffe0ff */
[----:B------:R-:W-:Y:S01]  /*0e50*/  IMAD.SHL.U32 R184, R2, 0x8, RZ ;  /* 0x0000000802b87824 */ /* 0x000fe200078e00ff */
[----:B------:R-:W-:Y:S01]  /*0e60*/  SHF.R.S32.HI R9, RZ, 0x5, R9 ;  /* 0x00000005ff097819 */ /* 0x000fe20000011409 */
[----:B------:R-:W-:Y:S01]  /*0e70*/  IMAD.SHL.U32 R17, R3, 0x100, RZ ;  /* 0x0000010003117824 */ /* 0x000fe200078e00ff */
[----:B------:R-:W-:Y:S01]  /*0e80*/  IADD3 R23, R23, R22, RZ ;  /* 0x0000001617177210 */ /* 0x000fe20007ffe0ff */
[----:B------:R-:W-:Y:S01]  /*0e90*/  IMAD.SHL.U32 R2, R8, 0x2, RZ ;  /* 0x0000000208027824 */ /* 0x000fe200078e00ff */
[----:B------:R-:W-:Y:S01]  /*0ea0*/  LEA R16, R9, R16, 0x4 ;  /* 0x0000001009107211 */ /* 0x000fe200078e20ff */
[----:B------:R-:W-:Y:S01]  /*0eb0*/  IMAD.IADD R22, R22, 0x1, R19 ;  /* 0x0000000116167824 */ /* 0x000fe200078e0213 */
[----:B------:R-:W-:-:S07]  /*0ec0*/  SHF.R.S32.HI R186, RZ, 0x3, R0 ;  /* 0x00000003ffba7819 */ /* 0x000fce0000011400 */
.L_x_1382:
[----:B------:R-:W-:Y:S01]  /*0ed0*/  ULDC UR5, c[0x0][0xdd0] ;  /* 0x0003740000057ab9 */ /* 0x000fe20000000800 */
[----:B-1----:R-:W1:Y:S01]  /*0ee0*/  LDC R0, c[0x0][0xde8] ;  /* 0x00037a00ff007b82 */ /* 0x002e620000000800 */
[----:B------:R-:W-:Y:S01]  /*0ef0*/  UISETP.NE.AND UP0, UPT, UR5, 0x1, UPT ;  /* 0x000000010500788c */ /* 0x000fe2000bf05270 */
[----:B------:R-:W-:-:S10]  /*0f00*/  UMOV UR8, UR4 ;  /* 0x0000000400087c82 */ /* 0x000fd40008000000 */
[----:B------:R-:W-:Y:S01]  /*0f10*/  @UP0 ULDC UR6, c[0x0][0xdd4] ;  /* 0x0003750000060ab9 */ /* 0x000fe20000000800 */
[----:B------:R-:W-:Y:S01]  /*0f20*/  @UP0 ULDC UR9, c[0x0][0xdd8] ;  /* 0x0003760000090ab9 */ /* 0x000fe20000000800 */
[----:B------:R-:W-:-:S04]  /*0f30*/  UIMAD.WIDE.U32 UR6, UR4, UR6, URZ ;  /* 0x00000006040672a5 */ /* 0x000fc8000f8e003f */
[----:B------:R-:W-:-:S04]  /*0f40*/  @UP0 USHF.R.U32.HI UR8, URZ, UR9, UR7 ;  /* 0x000000093f080299 */ /* 0x000fc80008011607 */
[----:B------:R-:W-:Y:S02]  /*0f50*/  UIADD3 UR6, -UR8, URZ, URZ ;  /* 0x0000003f08067290 */ /* 0x000fe4000fffe13f */
[----:B-1----:R-:W-:Y:S02]  /*0f60*/  ISETP.LE.AND P0, PT, R0, UR8, PT ;  /* 0x0000000800007c0c */ /* 0x002fe4000bf03270 */
[----:B------:R-:W-:-:S11]  /*0f70*/  UIMAD UR7, UR5, UR6, UR4 ;  /* 0x00000006050772a4 */ /* 0x000fd6000f8e0204 */
[----:B--2---:R-:W-:Y:S05]  /*0f80*/  @!P0 BRA `(.L_x_1278) ;  /* 0x0000000000208947 */ /* 0x004fea0003800000 */
[----:B------:R-:W-:Y:S01]  /*0f90*/  ULDC UR6, c[0x0][0xddc] ;  /* 0x0003770000067ab9 */ /* 0x000fe20000000800 */
[----:B------:R-:W-:Y:S01]  /*0fa0*/  UMOV UR40, UR7 ;  /* 0x0000000700287c82 */ /* 0x000fe20008000000 */
[----:B------:R-:W-:-:S11]  /*0fb0*/  UISETP.NE.AND UP0, UPT, UR6, 0x1, UPT ;  /* 0x000000010600788c */ /* 0x000fd6000bf05270 */
[----:B------:R-:W-:Y:S02]  /*0fc0*/  @UP0 ULDC.64 UR10, c[0x0][0xde0] ;  /* 0x00037800000a0ab9 */ /* 0x000fe40000000a00 */
[----:B------:R-:W-:-:S04]  /*0fd0*/  UIMAD.WIDE.U32 UR4, UR7, UR10, URZ ;  /* 0x0000000a070472a5 */ /* 0x000fc8000f8e003f */
[----:B------:R-:W-:-:S04]  /*0fe0*/  @UP0 USHF.R.U32.HI UR40, URZ, UR11, UR5 ;  /* 0x0000000b3f280299 */ /* 0x000fc80008011605 */
[----:B------:R-:W-:Y:S01]  /*0ff0*/  UIMAD UR4, UR40, UR6, URZ ;  /* 0x00000006280472a4 */ /* 0x000fe2000f8e023f */
[----:B------:R-:W-:Y:S11]  /*1000*/  BRA `(.L_x_1279) ;  /* 0x00000000001c7947 */ /* 0x000ff60003800000 */
.L_x_1278:
[----:B------:R-:W-:Y:S01]  /*1010*/  ULDC UR6, c[0x0][0xdc4] ;  /* 0x0003710000067ab9 */ /* 0x000fe20000000800 */
[----:B------:R-:W-:Y:S01]  /*1020*/  UMOV UR40, UR7 ;  /* 0x0000000700287c82 */ /* 0x000fe20008000000 */
[----:B------:R-:W-:-:S11]  /*1030*/  UISETP.NE.AND UP0, UPT, UR6, 0x1, UPT ;  /* 0x000000010600788c */ /* 0x000fd6000bf05270 */
[----:B------:R-:W-:Y:S02]  /*1040*/  @UP0 ULDC.64 UR10, c[0x0][0xdc8] ;  /* 0x00037200000a0ab9 */ /* 0x000fe40000000a00 */
[----:B------:R-:W-:-:S04]  /*1050*/  UIMAD.WIDE.U32 UR4, UR7, UR10, URZ ;  /* 0x0000000a070472a5 */ /* 0x000fc8000f8e003f */
[----:B------:R-:W-:-:S04]  /*1060*/  @UP0 USHF.R.U32.HI UR40, URZ, UR11, UR5 ;  /* 0x0000000b3f280299 */ /* 0x000fc80008011605 */
[----:B------:R-:W-:-:S12]  /*1070*/  UIMAD UR4, UR40, UR6, URZ ;  /* 0x00000006280472a4 */ /* 0x000fd8000f8e023f */
.L_x_1279:
[----:B------:R-:W-:Y:S01]  /*1080*/  ULDC UR43, c[0x0][0xdb8] ;  /* 0x00036e00002b7ab9 */ /* 0x000fe20000000800 */
[----:B------:R-:W-:Y:S01]  /*1090*/  ULDC.64 UR10, c[0x0][0x3f8] ;  /* 0x0000fe00000a7ab9 */ /* 0x000fe20000000a00 */
[----:B------:R-:W-:Y:S02]  /*10a0*/  ULOP3.LUT UR5, URZ, UR40, URZ, 0x33, !UPT ;  /* 0x000000283f057292 */ /* 0x000fe4000f8e333f */
[----:B------:R-:W-:Y:S02]  /*10b0*/  UISETP.NE.AND UP1, UPT, UR43, 0x1, UPT ;  /* 0x000000012b00788c */ /* 0x000fe4000bf25270 */
[----:B------:R-:W-:Y:S01]  /*10c0*/  UISETP.NE.U32.AND UP0, UPT, UR10, URZ, UPT ;  /* 0x0000003f0a00728c */ /* 0x000fe2000bf05070 */
[----:B------:R-:W-:Y:S01]  /*10d0*/  ULDC UR6, c[0x0][0xdac] ;  /* 0x00036b0000067ab9 */ /* 0x000fe20000000800 */
[----:B------:R-:W-:Y:S02]  /*10e0*/  UIADD3 UR4, UR7, -UR4, URZ ;  /* 0x8000000407047290 */ /* 0x000fe4000fffe03f */
[----:B------:R-:W-:-:S02]  /*10f0*/  UIADD3 UR5, UR5, UR6, URZ ;  /* 0x0000000605057290 */ /* 0x000fc4000fffe03f */
[----:B------:R-:W-:Y:S01]  /*1100*/  UISETP.NE.AND.EX UP0, UPT, UR11, URZ, UPT, UP0 ;  /* 0x0000003f0b00728c */ /* 0x000fe2000bf05300 */
[----:B------:R-:W-:Y:S01]  /*1110*/  ULDC UR12, c[0x0][0xdc4] ;  /* 0x00037100000c7ab9 */ /* 0x000fe20000000800 */
[----:B------:R-:W-:Y:S01]  /*1120*/  ULDC UR49, c[0x0][0x404] ;  /* 0x0001010000317ab9 */ /* 0x000fe20000000800 */
[----:B------:R-:W-:Y:S02]  /*1130*/  UISETP.NE.AND UP2, UPT, UR46, 0x1, UPT ;  /* 0x000000012e00788c */ /* 0x000fe4000bf45270 */
[----:B------:R-:W-:Y:S01]  /*1140*/  USHF.L.U32 UR42, UR5, 0x6, URZ ;  /* 0x00000006052a7899 */ /* 0x000fe2000800063f */
[----:B------:R-:W-:Y:S01]  /*1150*/  ULDC UR10, c[0x0][0x288] ;  /* 0x0000a200000a7ab9 */ /* 0x000fe20000000800 */
[----:B------:R-:W-:Y:S02]  /*1160*/  UIMAD UR12, UR8, UR12, UR4 ;  /* 0x0000000c080c72a4 */ /* 0x000fe4000f8e0204 */
[----:B------:R-:W-:Y:S01]  /*1170*/  PLOP3.LUT P0, PT, PT, PT, UP2, 0x80, 0x0 ;  /* 0x000000000000781c */ /* 0x000fe20003f0f028 */
[----:B------:R-:W-:Y:S01]  /*1180*/  USEL UR49, UR49, 0x1, UP0 ;  /* 0x0000000131317887 */ /* 0x000fe20008000000 */
[----:B------:R-:W-:Y:S01]  /*1190*/  ULDC UR9, c[0x0][0x2e0] ;  /* 0x0000b80000097ab9 */ /* 0x000fe20000000800 */
[----:B------:R-:W-:Y:S01]  /*11a0*/  @UP1 ULDC UR4, c[0x0][0xdbc] ;  /* 0x00036f0000041ab9 */ /* 0x000fe20000000800 */
[----:B------:R-:W-:-:S02]  /*11b0*/  UIADD3 UR54, UR42, 0x40, -UR10 ;  /* 0x000000402a367890 */ /* 0x000fc4000fffe80a */
[----:B------:R-:W-:Y:S02]  /*11c0*/  UIMAD.WIDE.U32 UR4, UR12, UR4, URZ ;  /* 0x000000040c0472a5 */ /* 0x000fe4000f8e003f */
[----:B------:R-:W-:Y:S02]  /*11d0*/  UIMAD UR6, UR49, UR9, 0x3f ;  /* 0x0000003f310674a4 */ /* 0x000fe4000f8e0209 */
[----:B------:R-:W-:Y:S01]  /*11e0*/  UIMAD UR54, UR49, UR9, UR54 ;  /* 0x00000009313672a4 */ /* 0x000fe2000f8e0236 */
[----:B------:R-:W-:Y:S01]  /*11f0*/  @UP1 ULDC UR13, c[0x0][0xdc0] ;  /* 0x00037000000d1ab9 */ /* 0x000fe20000000800 */
[----:B------:R-:W-:Y:S01]  /*1200*/  UMOV UR44, UR12 ;  /* 0x0000000c002c7c82 */ /* 0x000fe20008000000 */
[----:B------:R-:W-:Y:S01]  /*1210*/  ULDC UR11, c[0x0][0x9e0] ;  /* 0x00027800000b7ab9 */ /* 0x000fe20000000800 */
[----:B------:R-:W-:Y:S02]  /*1220*/  USHF.R.S32.HI UR7, URZ, 0x1f, UR6 ;  /* 0x0000001f3f077899 */ /* 0x000fe40008011406 */
[----:B------:R-:W-:-:S02]  /*1230*/  @UP1 USHF.R.U32.HI UR44, URZ, UR13, UR5 ;  /* 0x0000000d3f2c1299 */ /* 0x000fc40008011605 */
[----:B------:R-:W-:Y:S02]  /*1240*/  UIADD3 UR8, UR54, UR11, URZ ;  /* 0x0000000b36087290 */ /* 0x000fe4000fffe03f */
[----:B------:R-:W-:Y:S02]  /*1250*/  ULEA.HI UR7, UR7, UR6, URZ, 0x6 ;  /* 0x0000000607077291 */ /* 0x000fe4000f8f303f */
[----:B------:R-:W-:Y:S02]  /*1260*/  UIADD3 UR4, -UR44, URZ, URZ ;  /* 0x0000003f2c047290 */ /* 0x000fe4000fffe13f */
[----:B------:R-:W-:Y:S01]  /*1270*/  USHF.R.S32.HI UR7, URZ, 0x6, UR7 ;  /* 0x000000063f077899 */ /* 0x000fe20008011407 */
[----:B------:R-:W-:Y:S01]  /*1280*/  IMAD.U32 R0, RZ, RZ, UR8 ;  /* 0x00000008ff007e24 */ /* 0x000fe2000f8e00ff */
[----:B------:R-:W-:Y:S01]  /*1290*/  UIMAD UR43, UR43, UR4, UR12 ;  /* 0x000000042b2b72a4 */ /* 0x000fe2000f8e020c */
[----:B------:R-:W-:Y:S11]  /*12a0*/  @!P0 BRA `(.L_x_1280) ;  /* 0x0000001c00f88947 */ /* 0x000ff60003800000 */
[----:B------:R-:W1:Y:S02]  /*12b0*/  LDC R8, c[0x0][0x9e4] ;  /* 0x00027900ff087b82 */ /* 0x000e640000000800 */
[----:B-1----:R-:W-:-:S13]  /*12c0*/  ISETP.GE.AND P1, PT, R8, 0x1, PT ;  /* 0x000000010800780c */ /* 0x002fda0003f26270 */
[----:B------:R-:W-:Y:S05]  /*12d0*/  @!P1 BRA `(.L_x_1281) ;  /* 0x0000000000449947 */ /* 0x000fea0003800000 */
[----:B------:R-:W-:Y:S01]  /*12e0*/  ISETP.LT.AND P0, PT, RZ, UR54, PT ;  /* 0x00000036ff007c0c */ /* 0x000fe2000bf01270 */
[----:B------:R-:W-:-:S06]  /*12f0*/  UIADD3 UR4, UR54, -0x1, URZ ;  /* 0xffffffff36047890 */ /* 0x000fcc000fffe03f */
[----:B------:R-:W-:-:S06]  /*1300*/  MOV R3, UR4 ;  /* 0x0000000400037c02 */ /* 0x000fcc0008000f00 */
[----:B------:R-:W-:Y:S05]  /*1310*/  @P0 BRA `(.L_x_1282) ;  /* 0x00000000001c0947 */ /* 0x000fea0003800000 */
[----:B------:R-:W-:Y:S01]  /*1320*/  ISETP.NE.AND P0, PT, R8, 0x1, PT ;  /* 0x000000010800780c */ /* 0x000fe20003f05270 */
[----:B------:R-:W-:-:S12]  /*1330*/  IMAD R3, RZ, RZ, -UR54 ;  /* 0x80000036ff037e24 */ /* 0x000fd8000f8e02ff */
[----:B------:R-:W1:Y:S02]  /*1340*/  @P0 LDC.64 R4, c[0x0][0x9e8] ;  /* 0x00027a00ff040b82 */ /* 0x000e640000000a00 */
[----:B-1----:R-:W-:-:S05]  /*1350*/  @P0 IMAD.HI.U32 R4, R3, R4, RZ ;  /* 0x0000000403040227 */ /* 0x002fca00078e00ff */
[----:B------:R-:W-:-:S04]  /*1360*/  @P0 SHF.R.U32.HI R3, RZ, R5, R4 ;  /* 0x00000005ff030219 */ /* 0x000fc80000011604 */
[----:B------:R-:W-:Y:S01]  /*1370*/  LOP3.LUT R3, RZ, R3, RZ, 0x33, !PT ;  /* 0x00000003ff037212 */ /* 0x000fe200078e33ff */
[----:B------:R-:W-:Y:S06]  /*1380*/  BRA `(.L_x_1283) ;  /* 0x0000000000107947 */ /* 0x000fec0003800000 */
.L_x_1282:
[----:B------:R-:W-:-:S13]  /*1390*/  ISETP.NE.AND P0, PT, R8, 0x1, PT ;  /* 0x000000010800780c */ /* 0x000fda0003f05270 */
[----:B------:R-:W1:Y:S02]  /*13a0*/  @P0 LDC.64 R4, c[0x0][0x9e8] ;  /* 0x00027a00ff040b82 */ /* 0x000e640000000a00 */
[----:B-1----:R-:W-:-:S05]  /*13b0*/  @P0 IMAD.HI.U32 R4, R3, R4, RZ ;  /* 0x0000000403040227 */ /* 0x002fca00078e00ff */
[----:B------:R-:W-:-:S07]  /*13c0*/  @P0 SHF.R.U32.HI R3, RZ, R5, R4 ;  /* 0x00000005ff030219 */ /* 0x000fce0000011604 */
.L_x_1283:
[----:B------:R-:W-:-:S05]  /*13d0*/  IMAD R3, R3, R8, R8 ;  /* 0x0000000803037224 */ /* 0x000fca00078e0208 */
[----:B------:R-:W-:-:S07]  /*13e0*/  VIMNMX R0, R0, R3, PT ;  /* 0x0000000300007248 */ /* 0x000fce0003fe0100 */
.L_x_1281:
[----:B------:R-:W-:Y:S01]  /*13f0*/  VIADD R0, R0, 0x3f ;  /* 0x0000003f00007836 */ /* 0x000fe20000000000 */
[----:B------:R-:W-:Y:S01]  /*1400*/  UIADD3 UR4, UR42, -UR10, URZ ;  /* 0x8000000a2a047290 */ /* 0x000fe2000fffe03f */
[----:B------:R-:W-:-:S03]  /*1410*/  ULDC UR5, c[0x0][0x9dc] ;  /* 0x0002770000057ab9 */ /* 0x000fc60000000800 */
[----:B------:R-:W-:Y:S01]  /*1420*/  SHF.R.S32.HI R3, RZ, 0x1f, R0 ;  /* 0x0000001fff037819 */ /* 0x000fe20000011400 */
[----:B------:R-:W-:-:S03]  /*1430*/  UIMAD UR4, UR49, UR9, UR4 ;  /* 0x00000009310472a4 */ /* 0x000fc6000f8e0204 */
[----:B------:R-:W-:Y:S01]  /*1440*/  LEA.HI R3, R3, R0, RZ, 0x6 ;  /* 0x0000000003037211 */ /* 0x000fe200078f30ff */
[----:B------:R-:W-:-:S03]  /*1450*/  UIADD3 UR5, UR4, -UR5, URZ ;  /* 0x8000000504057290 */ /* 0x000fc6000fffe03f */
[----:B------:R-:W-:-:S03]  /*1460*/  SHF.R.S32.HI R3, RZ, 0x6, R3 ;  /* 0x00000006ff037819 */ /* 0x000fc60000011403 */
[----:B------:R-:W-:Y:S02]  /*1470*/  MOV R0, UR5 ;  /* 0x0000000500007c02 */ /* 0x000fe40008000f00 */
[----:B------:R-:W-:Y:S01]  /*1480*/  VIMNMX R4, R3, UR7, PT ;  /* 0x0000000703047c48 */ /* 0x000fe2000bfe0100 */
[----:B------:R-:W-:Y:S06]  /*1490*/  @!P1 BRA `(.L_x_1284) ;  /* 0x0000000000409947 */ /* 0x000fec0003800000 */
[----:B------:R-:W-:-:S05]  /*14a0*/  IMAD.U32 R3, RZ, RZ, UR4 ;  /* 0x00000004ff037e24 */ /* 0x000fca000f8e00ff */
[----:B------:R-:W-:-:S13]  /*14b0*/  ISETP.GT.AND P0, PT, R3, -0x1, PT ;  /* 0xffffffff0300780c */ /* 0x000fda0003f04270 */
[----:B------:R-:W-:Y:S05]  /*14c0*/  @P0 BRA `(.L_x_1285) ;  /* 0x00000000001c0947 */ /* 0x000fea0003800000 */
[----:B------:R-:W-:Y:S02]  /*14d0*/  ISETP.NE.AND P0, PT, R8, 0x1, PT ;  /* 0x000000010800780c */ /* 0x000fe40003f05270 */
[----:B------:R-:W-:-:S11]  /*14e0*/  LOP3.LUT R3, RZ, R3, RZ, 0x33, !PT ;  /* 0x00000003ff037212 */ /* 0x000fd600078e33ff */
[----:B------:R-:W1:Y:S02]  /*14f0*/  @P0 LDC.64 R6, c[0x0][0x9e8] ;  /* 0x00027a00ff060b82 */ /* 0x000e640000000a00 */
[----:B-1----:R-:W-:-:S05]  /*1500*/  @P0 IMAD.HI.U32 R6, R3, R6, RZ ;  /* 0x0000000603060227 */ /* 0x002fca00078e00ff */
[----:B------:R-:W-:-:S04]  /*1510*/  @P0 SHF.R.U32.HI R3, RZ, R7, R6 ;  /* 0x00000007ff030219 */ /* 0x000fc80000011606 */
[----:B------:R-:W-:Y:S01]  /*1520*/  LOP3.LUT R3, RZ, R3, RZ, 0x33, !PT ;  /* 0x00000003ff037212 */ /* 0x000fe200078e33ff */
[----:B------:R-:W-:Y:S06]  /*1530*/  BRA `(.L_x_1286) ;  /* 0x0000000000107947 */ /* 0x000fec0003800000 */
.L_x_1285:
[----:B------:R-:W-:-:S13]  /*1540*/  ISETP.NE.AND P0, PT, R8, 0x1, PT ;  /* 0x000000010800780c */ /* 0x000fda0003f05270 */
[----:B------:R-:W1:Y:S02]  /*1550*/  @P0 LDC.64 R6, c[0x0][0x9e8] ;  /* 0x00027a00ff060b82 */ /* 0x000e640000000a00 */
[----:B-1----:R-:W-:-:S05]  /*1560*/  @P0 IMAD.HI.U32 R6, R3, R6, RZ ;  /* 0x0000000603060227 */ /* 0x002fca00078e00ff */
[----:B------:R-:W-:-:S07]  /*1570*/  @P0 SHF.R.U32.HI R3, RZ, R7, R6 ;  /* 0x00000007ff030219 */ /* 0x000fce0000011606 */
.L_x_1286:
[----:B------:R-:W-:-:S05]  /*1580*/  IMAD R3, R3, R8, RZ ;  /* 0x0000000803037224 */ /* 0x000fca00078e02ff */
[----:B------:R-:W-:-:S07]  /*1590*/  VIMNMX R0, R0, R3, !PT ;  /* 0x0000000300007248 */ /* 0x000fce0007fe0100 */
.L_x_1284:
[----:B------:R-:W-:Y:S02]  /*15a0*/  SHF.R.S32.HI R3, RZ, 0x1f, R0 ;  /* 0x0000001fff037819 */ /* 0x000fe40000011400 */
[----:B------:R-:W-:Y:S02]  /*15b0*/  CS2R R28, SRZ ;  /* 0x00000000001c7805 */ /* 0x000fe4000001ff00 */
[----:B------:R-:W-:Y:S02]  /*15c0*/  PLOP3.LUT P0, PT, PT, PT, PT, 0x80, 0x0 ;  /* 0x000000000000781c */ /* 0x000fe40003f0f070 */
[----:B------:R-:W-:Y:S02]  /*15d0*/  CS2R R150, SRZ ;  /* 0x0000000000967805 */ /* 0x000fe4000001ff00 */
[----:B------:R-:W-:Y:S01]  /*15e0*/  LEA.HI R0, R3, R0, RZ, 0x6 ;  /* 0x0000000003007211 */ /* 0x000fe200078f30ff */
[----:B------:R-:W-:Y:S01]  /*15f0*/  IMAD.MOV.U32 R3, RZ, RZ, RZ ;  /* 0x000000ffff037224 */ /* 0x000fe200078e00ff */
[----:B------:R-:W-:-:S02]  /*1600*/  CS2R R148, SRZ ;  /* 0x0000000000947805 */ /* 0x000fc4000001ff00 */
[----:B------:R-:W-:Y:S02]  /*1610*/  CS2R R146, SRZ ;  /* 0x0000000000927805 */ /* 0x000fe4000001ff00 */
[----:B------:R-:W-:Y:S02]  /*1620*/  SHF.R.S32.HI R0, RZ, 0x6, R0 ;  /* 0x00000006ff007819 */ /* 0x000fe40000011400 */
[----:B------:R-:W-:Y:S02]  /*1630*/  CS2R R144, SRZ ;  /* 0x0000000000907805 */ /* 0x000fe4000001ff00 */
[----:B------:R-:W-:Y:S02]  /*1640*/  CS2R R142, SRZ ;  /* 0x00000000008e7805 */ /* 0x000fe4000001ff00 */
[----:B------:R-:W-:Y:S02]  /*1650*/  CS2R R140, SRZ ;  /* 0x00000000008c7805 */ /* 0x000fe4000001ff00 */
[----:B------:R-:W-:-:S02]  /*1660*/  VIMNMX R0, RZ, R0, !PT ;  /* 0x00000000ff007248 */ /* 0x000fc40007fe0100 */
[----:B------:R-:W-:Y:S02]  /*1670*/  CS2R R138, SRZ ;  /* 0x00000000008a7805 */ /* 0x000fe4000001ff00 */
[----:B------:R-:W-:Y:S02]  /*1680*/  CS2R R136, SRZ ;  /* 0x0000000000887805 */ /* 0x000fe4000001ff00 */
[----:B------:R-:W-:Y:S02]  /*1690*/  CS2R R134, SRZ ;  /* 0x0000000000867805 */ /* 0x000fe4000001ff00 */
[----:B------:R-:W-:Y:S02]  /*16a0*/  ISETP.GT.AND P1, PT, R4, R0, PT ;  /* 0x000000000400720c */ /* 0x000fe40003f24270 */
        /* <DEDUP_REMOVED lines=53> */
[----:B------:R-:W-:Y:S01]  /*1a00*/  CS2R R30, SRZ ;  /* 0x00000000001e7805 */ /* 0x000fe2000001ff00 */
[----:B------:R-:W-:Y:S02]  /*1a10*/  IMAD.MOV.U32 R5, RZ, RZ, RZ ;  /* 0x000000ffff057224 */ /* 0x000fe400078e00ff */
[----:B------:R-:W-:Y:S01]  /*1a20*/  IMAD.MOV.U32 R153, RZ, RZ, RZ ;  /* 0x000000ffff997224 */ /* 0x000fe200078e00ff */
[----:B------:R-:W-:Y:S06]  /*1a30*/  @!P1 BRA `(.L_x_1287) ;  /* 0x000000bc00289947 */ /* 0x000fec0003800000 */
        /* <DEDUP_REMOVED lines=14> */
.L_x_1288:
[----:B------:R-:W-:Y:S01]  /*1b20*/  ULEA UR21, UR39, UR48, 0x3 ;  /* 0x0000003027157291 */ /* 0x000fe2000f8e183f */
[----:B------:R-:W-:-:S04]  /*1b30*/  MOV R3, UR38 ;  /* 0x0000002600037c02 */ /* 0x000fc80008000f00 */
[----:B------:R-:W-:-:S04]  /*1b40*/  SHF.L.U32 R3, R3, 0x1f, RZ ;  /* 0x0000001f03037819 */ /* 0x000fc800000006ff */
[----:B------:R-:W1:Y:S02]  /*1b50*/  SYNCS.PHASECHK.TRANS64.TRYWAIT P1, [UR21+0x28c50], R3 ;  /* 0x028c5003ff0075a7 */ /* 0x000e640008020155 */
[----:B-1----:R-:W-:Y:S05]  /*1b60*/  @!P1 BRA `(.L_x_1289) ;  /* 0x0000010800a09947 */ /* 0x002fea0003800000 */
.L_x_1447:
[----:B------:R-:W-:Y:S01]  /*1b70*/  BAR.SYNC.DEFER_BLOCKING 0xe, 0x100 ;  /* 0x0384000000007b1d */ /* 0x000fe20000010000 */
[----:B------:R-:W-:Y:S01]  /*1b80*/  UIADD3 UR4, UR48, 0x26800, URZ ;  /* 0x0002680030047890 */ /* 0x000fe2000fffe03f */
[----:B-1----:R-:W-:Y:S01]  /*1b90*/  IMAD.U32 R3, RZ, RZ, UR21 ;  /* 0x00000015ff037e24 */ /* 0x002fe2000f8e00ff */
[----:B------:R-:W-:Y:S02]  /*1ba0*/  ULEA UR18, UR39, UR20, 0xc ;  /* 0x0000001427127291 */ /* 0x000fe4000f8e603f */
[----:B------:R-:W-:Y:S01]  /*1bb0*/  USHF.R.U32.HI UR4, URZ, 0x4, UR4 ;  /* 0x000000043f047899 */ /* 0x000fe20008011604 */
[----:B------:R-:W-:Y:S01]  /*1bc0*/  UMOV UR19, 0x40000040 ;  /* 0x4000004000137882 */ /* 0x000fe20000000000 */
[----:B------:R-:W-:Y:S02]  /*1bd0*/  UMOV UR17, 0x40000040 ;  /* 0x4000004000117882 */ /* 0x000fe40000000000 */
[----:B------:R-:W-:Y:S01]  /*1be0*/  ULOP3.LUT UR4, UR4, 0x3fff, URZ, 0xc0, !UPT ;  /* 0x00003fff04047892 */ /* 0x000fe2000f8ec03f */
[----:B------:R-:W1:Y:S01]  /*1bf0*/  S2R R5, SR_TID.X ;  /* 0x0000000000057919 */ /* 0x000e620000002100 */
[----:B------:R-:W-:-:S02]  /*1c00*/  UIADD3 UR6, UR18, 0x80, URZ ;  /* 0x0000008012067890 */ /* 0x000fc4000fffe03f */
[----:B------:R-:W-:Y:S01]  /*1c10*/  ULOP3.LUT UR16, UR4, 0x10000, URZ, 0xfc, !UPT ;  /* 0x0001000004107892 */ /* 0x000fe2000f8efc3f */
[----:B------:R-:W-:Y:S01]  /*1c20*/  UMOV UR7, 0x40000040 ;  /* 0x4000004000077882 */ /* 0x000fe20000000000 */
[----:B------:R-:W-:Y:S02]  /*1c30*/  UMOV UR5, 0x40000040 ;  /* 0x4000004000057882 */ /* 0x000fe40000000000 */
[----:B------:R-:W-:Y:S02]  /*1c40*/  UIADD3 UR4, UR16, 0x2, URZ ;  /* 0x0000000210047890 */ /* 0x000fe4000fffe03f */
[----:B------:R-:W-:Y:S02]  /*1c50*/  UIADD3 UR10, UR18, 0x100, URZ ;  /* 0x00000100120a7890 */ /* 0x000fe4000fffe03f */
[----:B------:R-:W-:Y:S01]  /*1c60*/  UIADD3 UR8, UR16, 0x4, URZ ;  /* 0x0000000410087890 */ /* 0x000fe2000fffe03f */
[----:B------:R-:W-:Y:S01]  /*1c70*/  UMOV UR11, 0x40000040 ;  /* 0x40000040000b7882 */ /* 0x000fe20000000000 */
[----:B------:R-:W-:Y:S01]  /*1c80*/  WARPGROUP.ARRIVE ;  /* 0x00000000000079c5 */ /* 0x000fe20000000000 */
[----:B------:R-:W-:Y:S01]  /*1c90*/  UMOV UR9, 0x40000040 ;  /* 0x4000004000097882 */ /* 0x000fe20000000000 */
[----:B------:R-:W-:-:S02]  /*1ca0*/  UIADD3 UR14, UR18, 0x180, URZ ;  /* 0x00000180120e7890 */ /* 0x000fc4000fffe03f */
[----:B------:R-:W-:Y:S02]  /*1cb0*/  UIADD3 UR12, UR16, 0x6, URZ ;  /* 0x00000006100c7890 */ /* 0x000fe4000fffe03f */
[----:B------:R-:W-:Y:S01]  /*1cc0*/  HGMMA.64x256x16.F32 R24, gdesc[UR16].tnspB, RZ, !UPT, gsb0 ;  /* 0x43e00000101879f0 */ /* 0x000fe2000c0008ff */
[----:B------:R-:W-:Y:S01]  /*1cd0*/  UMOV UR15, 0x40000040 ;  /* 0x40000040000f7882 */ /* 0x000fe20000000000 */
[----:B------:R-:W-:Y:S01]  /*1ce0*/  UMOV UR13, 0x40000040 ;  /* 0x40000040000d7882 */ /* 0x000fe20000000000 */
[----:B-1----:R-:W-:-:S04]  /*1cf0*/  LOP3.LUT R5, R5, 0x7f, RZ, 0xc0, !PT ;  /* 0x0000007f05057812 */ /* 0x002fc800078ec0ff */
        /* <DEDUP_REMOVED lines=17> */
[----:B-1----:R-:W-:-:S04]  /*1e10*/  IADD3 R3, R4, -0x2, RZ ;  /* 0xfffffffe04037810 */ /* 0x002fc80007ffe0ff */
[----:B------:R-:W-:-:S13]  /*1e20*/  ISETP.GE.AND P1, PT, R3, R0, PT ;  /* 0x000000000300720c */ /* 0x000fda0003f26270 */
[----:B------:R-:W-:Y:S05]  /*1e30*/  @!P1 BRA `(.L_x_1290) ;  /* 0x0000000800d49947 */ /* 0x000fea0003800000 */
.L_x_1295:
[----:B------:R-:W-:Y:S01]  /*1e40*/  BAR.SYNC.DEFER_BLOCKING 0xe, 0x100 ;  /* 0x0384000000007b1d */ /* 0x000fe20000010000 */
[----:B------:R-:W-:Y:S01]  /*1e50*/  IMAD.U32 R5, RZ, RZ, UR39 ;  /* 0x00000027ff057e24 */ /* 0x000fe2000f8e00ff */
[----:B------:R-:W-:Y:S01]  /*1e60*/  UIADD3 UR39, UR39, 0x1, URZ ;  /* 0x0000000127277890 */ /* 0x000fe2000fffe03f */
[----:B------:R-:W-:Y:S02]  /*1e70*/  ISETP.GT.AND P3, PT, R3, R0, PT ;  /* 0x000000000300720c */ /* 0x000fe40003f64270 */
[----:B-1----:R-:W-:Y:S01]  /*1e80*/  IMAD R4, R5, 0x40, R16 ;  /* 0x0000004005047824 */ /* 0x002fe200078e0210 */
[----:B------:R-:W-:Y:S01]  /*1e90*/  UISETP.NE.AND UP0, UPT, UR39, 0x2, UPT ;  /* 0x000000022700788c */ /* 0x000fe2000bf05270 */
[----:B------:R-:W-:-:S03]  /*1ea0*/  IADD3 R3, R3, -0x1, RZ ;  /* 0xffffffff03037810 */ /* 0x000fc60007ffe0ff */
[----:B------:R-:W-:Y:S01]  /*1eb0*/  LEA R4, R4, UR48, 0x2 ;  /* 0x0000003004047c11 */ /* 0x000fe2000f8e10ff */
[----:B------:R-:W-:Y:S02]  /*1ec0*/  USEL UR6, URZ, 0x1, UP0 ;  /* 0x000000013f067887 */ /* 0x000fe40008000000 */
        /* <DEDUP_REMOVED lines=134> */
.L_x_1291:
[----:B------:R-:W-:Y:S01]  /*2730*/  ULEA UR21, UR39, UR48, 0x3 ;  /* 0x0000003027157291 */ /* 0x000fe2000f8e183f */
[----:B------:R-:W-:-:S05]  /*2740*/  IMAD.U32 R4, RZ, RZ, UR38 ;  /* 0x00000026ff047e24 */ /* 0x000fca000f8e00ff */
[----:B------:R-:W-:-:S04]  /*2750*/  SHF.L.U32 R4, R4, 0x1f, RZ ;  /* 0x0000001f04047819 */ /* 0x000fc800000006ff */
[----:B------:R1:W2:Y:S01]  /*2760*/  SYNCS.PHASECHK.TRANS64.TRYWAIT P1, [UR21+0x28c50], R4 ;  /* 0x028c5004ff0075a7 */ /* 0x0002a20008020155 */
[----:B------:R-:W-:Y:S05]  /*2770*/  @!P0 BRA `(.L_x_1292) ;  /* 0x0000000000048947 */ /* 0x000fea0003800000 */
[----:B------:R-:W-:Y:S01]  /*2780*/  BPT.TRAP 0x1 ;  /* 0x000000040000795c */ /* 0x000fe20000300000 */
.L_x_1292:
[----:B--2---:R-:W-:Y:S05]  /*2790*/  @P1 BRA `(.L_x_1293) ;  /* 0x0000000000081947 */ /* 0x004fea0003800000 */
[----:B------:R-:W2:Y:S02]  /*27a0*/  SYNCS.PHASECHK.TRANS64.TRYWAIT P1, [UR21+0x28c50], R4 ;  /* 0x028c5004ff0075a7 */ /* 0x000ea40008020155 */
[----:B--2---:R-:W-:Y:S05]  /*27b0*/  @!P1 BRA `(.L_x_1294) ;  /* 0x000000fc00a49947 */ /* 0x004fea0003800000 */
.L_x_1293:
[----:B------:R-:W-:Y:S01]  /*27c0*/  ULEA UR18, UR39, UR20, 0xc ;  /* 0x0000001427127291 */ /* 0x000fe2000f8e603f */
[----:B------:R-:W-:Y:S01]  /*27d0*/  WARPGROUP.ARRIVE ;  /* 0x00000000000079c5 */ /* 0x000fe20000000000 */
[----:B------:R-:W-:Y:S01]  /*27e0*/  UMOV UR19, 0x40000040 ;  /* 0x4000004000137882 */ /* 0x000fe20000000000 */
[----:B------:R-:W-:Y:S01]  /*27f0*/  UMOV UR7, 0x40000040 ;  /* 0x4000004000077882 */ /* 0x000fe20000000000 */
[----:B------:R-:W-:Y:S01]  /*2800*/  UIADD3 UR6, UR18, 0x80, URZ ;  /* 0x0000008012067890 */ /* 0x000fe2000fffe03f */
[----:B-12---:R-:W-:Y:S01]  /*2810*/  IMAD.U32 R4, RZ, RZ, UR21 ;  /* 0x00000015ff047e24 */ /* 0x006fe2000f8e00ff */
[----:B------:R-:W-:Y:S01]  /*2820*/  UIADD3 UR10, UR18, 0x100, URZ ;  /* 0x00000100120a7890 */ /* 0x000fe2000fffe03f */
[----:B------:R-:W-:Y:S02]  /*2830*/  UMOV UR11, 0x40000040 ;  /* 0x40000040000b7882 */ /* 0x000fe40000000000 */
[----:B------:R-:W-:Y:S01]  /*2840*/  HGMMA.64x256x16.F32 R24, gdesc[UR16].tnspB, R24, gsb0 ;  /* 0x43e00000101879f0 */ /* 0x000fe20008000818 */
[----:B------:R-:W-:Y:S01]  /*2850*/  UIADD3 UR14, UR18, 0x180, URZ ;  /* 0x00000180120e7890 */ /* 0x000fe2000fffe03f */
[----:B------:R-:W-:Y:S01]  /*2860*/  @!P2 IADD3 R4, R4, 0x28c60, RZ ;  /* 0x00028c600404a810 */ /* 0x000fe20007ffe0ff */
[----:B------:R-:W-:-:S03]  /*2870*/  UMOV UR15, 0x40000040 ;  /* 0x40000040000f7882 */ /* 0x000fc60000000000 */
[----:B------:R-:W-:Y:S01]  /*2880*/  @!P2 PRMT R4, RZ, 0x654, R4 ;  /* 0x00000654ff04a816 */ /* 0x000fe20000000004 */
[----:B------:R-:W-:Y:S02]  /*2890*/  WARPGROUP.DEPBAR.LE gsb0, 0x0 ;  /* 0x00008000000079c5 */ /* 0x000fe40000010000 */
[----:B------:R-:W-:-:S15]  /*28a0*/  WARPGROUP.ARRIVE ;  /* 0x00000000000079c5 */ /* 0x000fde0000000000 */
[----:B------:R-:W-:-:S04]  /*28b0*/  NOP ;  /* 0x0000000000007918 */ /* 0x000fc80000000000 */
        /* <DEDUP_REMOVED lines=13> */
.L_x_1290:
[----:B------:R-:W-:Y:S01]  /*2990*/  BAR.SYNC.DEFER_BLOCKING 0xe, 0x100 ;  /* 0x0384000000007b1d */ /* 0x000fe20000010000 */
[----:B------:R-:W-:Y:S01]  /*29a0*/  IMAD.U32 R3, RZ, RZ, UR39 ;  /* 0x00000027ff037e24 */ /* 0x000fe2000f8e00ff */
[----:B------:R-:W-:Y:S01]  /*29b0*/  UIADD3 UR39, UR39, 0x1, URZ ;  /* 0x0000000127277890 */ /* 0x000fe2000fffe03f */
[----:B------:R-:W-:Y:S02]  /*29c0*/  PLOP3.LUT P0, PT, PT, PT, PT, 0x8, 0x0 ;  /* 0x000000000000781c */ /* 0x000fe40003f0e170 */
[----:B------:R-:W-:Y:S01]  /*29d0*/  IMAD R0, R3, 0x40, R16 ;  /* 0x0000004003007824 */ /* 0x000fe200078e0210 */
[----:B------:R-:W-:-:S04]  /*29e0*/  UISETP.NE.AND UP0, UPT, UR39, 0x2, UPT ;  /* 0x000000022700788c */ /* 0x000fc8000bf05270 */
[----:B-1----:R-:W-:Y:S01]  /*29f0*/  LEA R4, R0, UR48, 0x2 ;  /* 0x0000003000047c11 */ /* 0x002fe2000f8e10ff */
        /* <DEDUP_REMOVED lines=133> */
[----:B------:R-:W-:Y:S01]  /*3250*/  MOV R28, RZ ;  /* 0x000000ff001c7202 */ /* 0x000fe20000000f00 */
[----:B------:R-:W-:Y:S01]  /*3260*/  IMAD.MOV.U32 R3, RZ, RZ, RZ ;  /* 0x000000ffff037224 */ /* 0x000fe200078e00ff */
[----:B------:R-:W-:Y:S06]  /*3270*/  BAR.ARV 0xf, 0x100 ;  /* 0x03c4000000007b1d */ /* 0x000fec0000002000 */
[----:B------:R-:W-:Y:S05]  /*3280*/  BRA `(.L_x_1287) ;  /* 0x000000a400147947 */ /* 0x000fea0003800000 */
.L_x_1280:
[----:B------:R-:W-:Y:S02]  /*3290*/  ULDC UR11, c[0x0][0x9e4] ;  /* 0x00027900000b7ab9 */ /* 0x000fe40000000800 */
[----:B------:R-:W-:-:S06]  /*32a0*/  UISETP.GE.AND UP0, UPT, UR11, 0x1, UPT ;  /* 0x000000010b00788c */ /* 0x000fcc000bf06270 */
[----:B------:R-:W-:-:S13]  /*32b0*/  PLOP3.LUT P1, PT, PT, PT, UP0, 0x80, 0x0 ;  /* 0x000000000000781c */ /* 0x000fda0003f2f008 */
[----:B------:R-:W-:Y:S05]  /*32c0*/  @!P1 BRA `(.L_x_1296) ;  /* 0x0000000000409947 */ /* 0x000fea0003800000 */
[----:B------:R-:W-:Y:S01]  /*32d0*/  ISETP.LT.AND P0, PT, RZ, UR54, PT ;  /* 0x00000036ff007c0c */ /* 0x000fe2000bf01270 */
[----:B------:R-:W-:-:S12]  /*32e0*/  UIADD3 UR6, UR54, -0x1, URZ ;  /* 0xffffffff36067890 */ /* 0x000fd8000fffe03f */
[----:B------:R-:W-:Y:S05]  /*32f0*/  @P0 BRA `(.L_x_1297) ;  /* 0x00000000001c0947 */ /* 0x000fea0003800000 */
[----:B------:R-:W-:Y:S02]  /*3300*/  UISETP.NE.AND UP0, UPT, UR11, 0x1, UPT ;  /* 0x000000010b00788c */ /* 0x000fe4000bf05270 */
[----:B------:R-:W-:-:S09]  /*3310*/  UIADD3 UR6, -UR54, URZ, URZ ;  /* 0x0000003f36067290 */ /* 0x000fd2000fffe13f */
[----:B------:R-:W-:Y:S02]  /*3320*/  @UP0 ULDC.64 UR12, c[0x0][0x9e8] ;  /* 0x00027a00000c0ab9 */ /* 0x000fe40000000a00 */
[----:B------:R-:W-:-:S04]  /*3330*/  UIMAD.WIDE.U32 UR4, UR6, UR12, URZ ;  /* 0x0000000c060472a5 */ /* 0x000fc8000f8e003f */
[----:B------:R-:W-:-:S04]  /*3340*/  @UP0 USHF.R.U32.HI UR6, URZ, UR13, UR5 ;  /* 0x0000000d3f060299 */ /* 0x000fc80008011605 */
[----:B------:R-:W-:Y:S01]  /*3350*/  ULOP3.LUT UR6, URZ, UR6, URZ, 0x33, !UPT ;  /* 0x000000063f067292 */ /* 0x000fe2000f8e333f */
[----:B------:R-:W-:Y:S11]  /*3360*/  BRA `(.L_x_1298) ;  /* 0x0000000000107947 */ /* 0x000ff60003800000 */
.L_x_1297:
[----:B------:R-:W-:-:S11]  /*3370*/  UISETP.NE.AND UP0, UPT, UR11, 0x1, UPT ;  /* 0x000000010b00788c */ /* 0x000fd6000bf05270 */
[----:B------:R-:W-:Y:S02]  /*3380*/  @UP0 ULDC.64 UR12, c[0x0][0x9e8] ;  /* 0x00027a00000c0ab9 */ /* 0x000fe40000000a00 */
[----:B------:R-:W-:-:S04]  /*3390*/  UIMAD.WIDE.U32 UR4, UR6, UR12, URZ ;  /* 0x0000000c060472a5 */ /* 0x000fc8000f8e003f */
[----:B------:R-:W-:-:S12]  /*33a0*/  @UP0 USHF.R.U32.HI UR6, URZ, UR13, UR5 ;  /* 0x0000000d3f060299 */ /* 0x000fd80008011605 */
.L_x_1298:
[----:B------:R-:W-:-:S06]  /*33b0*/  UIMAD UR6, UR6, UR11, UR11 ;  /* 0x0000000b060672a4 */ /* 0x000fcc000f8e020b */
[----:B------:R-:W-:-:S07]  /*33c0*/  VIMNMX R0, R0, UR6, PT ;  /* 0x0000000600007c48 */ /* 0x000fce000bfe0100 */
.L_x_1296:
[----:B------:R-:W-:Y:S01]  /*33d0*/  VIADD R0, R0, 0x3f ;  /* 0x0000003f00007836 */ /* 0x000fe20000000000 */
[----:B------:R-:W-:Y:S01]  /*33e0*/  UIADD3 UR10, UR42, -UR10, URZ ;  /* 0x8000000a2a0a7290 */ /* 0x000fe2000fffe03f */
[----:B------:R-:W-:-:S03]  /*33f0*/  ULDC UR8, c[0x0][0x9dc] ;  /* 0x0002770000087ab9 */ /* 0x000fc60000000800 */
[----:B------:R-:W-:Y:S01]  /*3400*/  SHF.R.S32.HI R3, RZ, 0x1f, R0 ;  /* 0x0000001fff037819 */ /* 0x000fe20000011400 */
[----:B------:R-:W-:-:S03]  /*3410*/  UIMAD UR6, UR49, UR9, UR10 ;  /* 0x00000009310672a4 */ /* 0x000fc6000f8e020a */
[----:B------:R-:W-:Y:S01]  /*3420*/  LEA.HI R3, R3, R0, RZ, 0x6 ;  /* 0x0000000003037211 */ /* 0x000fe200078f30ff */
[----:B------:R-:W-:-:S03]  /*3430*/  UIADD3 UR8, UR6, -UR8, URZ ;  /* 0x8000000806087290 */ /* 0x000fc6000fffe03f */
[----:B------:R-:W-:-:S04]  /*3440*/  SHF.R.S32.HI R3, RZ, 0x6, R3 ;  /* 0x00000006ff037819 */ /* 0x000fc80000011403 */
[----:B------:R-:W-:Y:S01]  /*3450*/  VIMNMX R152, R3, UR7, PT ;  /* 0x0000000703987c48 */ /* 0x000fe2000bfe0100 */
[----:B------:R-:W-:Y:S06]  /*3460*/  @!P1 BRA `(.L_x_1299) ;  /* 0x0000000000449947 */ /* 0x000fec0003800000 */
[----:B------:R-:W-:-:S06]  /*3470*/  UISETP.GT.AND UP0, UPT, UR6, -0x1, UPT ;  /* 0xffffffff0600788c */ /* 0x000fcc000bf04270 */
[----:B------:R-:W-:-:S13]  /*3480*/  PLOP3.LUT P0, PT, PT, PT, UP0, 0x80, 0x0 ;  /* 0x000000000000781c */ /* 0x000fda0003f0f008 */
[----:B------:R-:W-:Y:S05]  /*3490*/  @P0 BRA `(.L_x_1300) ;  /* 0x00000000001c0947 */ /* 0x000fea0003800000 */
[----:B------:R-:W-:Y:S02]  /*34a0*/  UISETP.NE.AND UP0, UPT, UR11, 0x1, UPT ;  /* 0x000000010b00788c */ /* 0x000fe4000bf05270 */
[----:B------:R-:W-:-:S09]  /*34b0*/  ULOP3.LUT UR6, URZ, UR6, URZ, 0x33, !UPT ;  /* 0x000000063f067292 */ /* 0x000fd2000f8e333f */
[----:B------:R-:W-:Y:S02]  /*34c0*/  @UP0 ULDC.64 UR12, c[0x0][0x9e8] ;  /* 0x00027a00000c0ab9 */ /* 0x000fe40000000a00 */
[----:B------:R-:W-:-:S04]  /*34d0*/  UIMAD.WIDE.U32 UR4, UR6, UR12, URZ ;  /* 0x0000000c060472a5 */ /* 0x000fc8000f8e003f */
[----:B------:R-:W-:-:S04]  /*34e0*/  @UP0 USHF.R.U32.HI UR6, URZ, UR13, UR5 ;  /* 0x0000000d3f060299 */ /* 0x000fc80008011605 */
[----:B------:R-:W-:Y:S01]  /*34f0*/  ULOP3.LUT UR6, URZ, UR6, URZ, 0x33, !UPT ;  /* 0x000000063f067292 */ /* 0x000fe2000f8e333f */
[----:B------:R-:W-:Y:S11]  /*3500*/  BRA `(.L_x_1301) ;  /* 0x0000000000107947 */ /* 0x000ff60003800000 */
.L_x_1300:
[----:B------:R-:W-:-:S11]  /*3510*/  UISETP.NE.AND UP0, UPT, UR11, 0x1, UPT ;  /* 0x000000010b00788c */ /* 0x000fd6000bf05270 */
[----:B------:R-:W-:Y:S02]  /*3520*/  @UP0 ULDC.64 UR12, c[0x0][0x9e8] ;  /* 0x00027a00000c0ab9 */ /* 0x000fe40000000a00 */
[----:B------:R-:W-:-:S04]  /*3530*/  UIMAD.WIDE.U32 UR4, UR6, UR12, URZ ;  /* 0x0000000c060472a5 */ /* 0x000fc8000f8e003f */
[----:B------:R-:W-:-:S12]  /*3540*/  @UP0 USHF.R.U32.HI UR6, URZ, UR13, UR5 ;  /* 0x0000000d3f060299 */ /* 0x000fd80008011605 */
.L_x_1301:
[----:B------:R-:W-:-:S04]  /*3550*/  UIMAD UR6, UR6, UR11, URZ ;  /* 0x0000000b060672a4 */ /* 0x000fc8000f8e023f */
[----:B------:R-:W-:-:S04]  /*3560*/  UISETP.LT.AND UP0, UPT, UR8, UR6, UPT ;  /* 0x000000060800728c */ /* 0x000fc8000bf01270 */
[----:B------:R-:W-:-:S12]  /*3570*/  USEL UR8, UR8, UR6, !UP0 ;  /* 0x0000000608087287 */ /* 0x000fd8000c000000 */
.L_x_1299:
[----:B------:R-:W-:Y:S01]  /*3580*/  USHF.R.S32.HI UR4, URZ, 0x1f, UR8 ;  /* 0x0000001f3f047899 */ /* 0x000fe20008011408 */
[----:B------:R-:W-:Y:S02]  /*3590*/  PLOP3.LUT P0, PT, PT, PT, PT, 0x80, 0x0 ;  /* 0x000000000000781c */ /* 0x000fe40003f0f070 */
[----:B------:R-:W-:Y:S02]  /*35a0*/  CS2R R28, SRZ ;  /* 0x00000000001c7805 */ /* 0x000fe4000001ff00 */
[----:B------:R-:W-:Y:S01]  /*35b0*/  MOV R3, RZ ;  /* 0x000000ff00037202 */ /* 0x000fe20000000f00 */
[----:B------:R-:W-:Y:S01]  /*35c0*/  ULEA.HI UR4, UR4, UR8, URZ, 0x6 ;  /* 0x0000000804047291 */ /* 0x000fe2000f8f303f */
[----:B------:R-:W-:Y:S02]  /*35d0*/  CS2R R150, SRZ ;  /* 0x0000000000967805 */ /* 0x000fe4000001ff00 */
[----:B------:R-:W-:Y:S02]  /*35e0*/  CS2R R148, SRZ ;  /* 0x0000000000947805 */ /* 0x000fe4000001ff00 */
[----:B------:R-:W-:Y:S01]  /*35f0*/  CS2R R146, SRZ ;  /* 0x0000000000927805 */ /* 0x000fe2000001ff00 */
[----:B------:R-:W-:Y:S01]  /*3600*/  USHF.R.S32.HI UR4, URZ, 0x6, UR4 ;  /* 0x000000063f047899 */ /* 0x000fe20008011404 */
[----:B------:R-:W-:-:S02]  /*3610*/  CS2R R144, SRZ ;  /* 0x0000000000907805 */ /* 0x000fc4000001ff00 */
[----:B------:R-:W-:Y:S02]  /*3620*/  CS2R R142, SRZ ;  /* 0x00000000008e7805 */ /* 0x000fe4000001ff00 */
[----:B------:R-:W-:Y:S01]  /*3630*/  CS2R R140, SRZ ;  /* 0x00000000008c7805 */ /* 0x000fe2000001ff00 */
[----:B------:R-:W-:Y:S01]  /*3640*/  UISETP.LT.AND UP0, UPT, URZ, UR4, UPT ;  /* 0x000000043f00728c */ /* 0x000fe2000bf01270 */
[----:B------:R-:W-:Y:S02]  /*3650*/  CS2R R138, SRZ ;  /* 0x00000000008a7805 */ /* 0x000fe4000001ff00 */
[----:B------:R-:W-:Y:S02]  /*3660*/  CS2R R136, SRZ ;  /* 0x0000000000887805 */ /* 0x000fe4000001ff00 */
[----:B------:R-:W-:Y:S01]  /*3670*/  CS2R R134, SRZ ;  /* 0x0000000000867805 */ /* 0x000fe2000001ff00 */
[----:B------:R-:W-:Y:S01]  /*3680*/  USEL UR41, URZ, UR4, !UP0 ;  /* 0x000000043f297287 */ /* 0x000fe2000c000000 */
[----:B------:R-:W-:-:S02]  /*3690*/  CS2R R132, SRZ ;  /* 0x0000000000847805 */ /* 0x000fc4000001ff00 */
[----:B------:R-:W-:Y:S02]  /*36a0*/  CS2R R130, SRZ ;  /* 0x0000000000827805 */ /* 0x000fe4000001ff00 */
[----:B------:R-:W-:Y:S02]  /*36b0*/  CS2R R128, SRZ ;  /* 0x0000000000807805 */ /* 0x000fe4000001ff00 */
[----:B------:R-:W-:Y:S02]  /*36c0*/  CS2R R126, SRZ ;  /* 0x00000000007e7805 */ /* 0x000fe4000001ff00 */
[----:B------:R-:W-:Y:S02]  /*36d0*/  CS2R R124, SRZ ;  /* 0x00000000007c7805 */ /* 0x000fe4000001ff00 */
[----:B------:R-:W-:Y:S01]  /*36e0*/  ISETP.GT.AND P1, PT, R152, UR41, PT ;  /* 0x0000002998007c0c */ /* 0x000fe2000bf24270 */
[----:B------:R-:W-:Y:S01]  /*36f0*/  IMAD.MOV.U32 R172, RZ, RZ, RZ ;  /* 0x000000ffffac7224 */ /* 0x000fe200078e00ff */
        /* <DEDUP_REMOVED lines=49> */
[----:B------:R-:W-:Y:S01]  /*3a10*/  MOV R153, RZ ;  /* 0x000000ff00997202 */ /* 0x000fe20000000f00 */
[----:B------:R-:W-:Y:S06]  /*3a20*/  @!P1 BRA `(.L_x_1287) ;  /* 0x0000009c002c9947 */ /* 0x000fec0003800000 */
        /* <DEDUP_REMOVED lines=11> */
[----:B------:R-:W-:-:S04]  /*3ae0*/  ULOP3.LUT UR5, UR5, 0x3fff, URZ, 0xc0, !UPT ;  /* 0x00003fff05057892 */ /* 0x000fc8000f8ec03f */
[----:B------:R-:W-:-:S04]  /*3af0*/  ULOP3.LUT UR45, UR5, 0x2000000, URZ, 0xfc, !UPT ;  /* 0x02000000052d7892 */ /* 0x000fc8000f8efc3f */
[----:B------:R-:W-:Y:S08]  /*3b00*/  @!P0 BRA `(.L_x_1302) ;  /* 0x0000000000408947 */ /* 0x000ff00003800000 */
[----:B------:R-:W-:Y:S01]  /*3b10*/  MOV R0, 0x0 ;  /* 0x0000000000007802 */ /* 0x000fe20000000f00 */
[----:B------:R-:W-:Y:S01]  /*3b20*/  ULDC.64 UR4, c[0x4][0x88] ;  /* 0x0100220000047ab9 */ /* 0x000fe20000000a00 */
[----:B------:R-:W-:Y:S01]  /*3b30*/  ULDC.64 UR6, c[0x4][0x28] ;  /* 0x01000a0000067ab9 */ /* 0x000fe20000000a00 */
[----:B------:R-:W-:Y:S01]  /*3b40*/  IMAD.U32 R4, RZ, RZ, UR4 ;  /* 0x00000004ff047e24 */ /* 0x000fe2000f8e00ff */
[----:B------:R1:W2:Y:S01]  /*3b50*/  LDC.64 R14, c[0x4][R0] ;  /* 0x01000000000e7b82 */ /* 0x0002a20000000a00 */
[----:B------:R-:W-:Y:S01]  /*3b60*/  IMAD.U32 R5, RZ, RZ, UR5 ;  /* 0x00000005ff057e24 */ /* 0x000fe2000f8e00ff */
[----:B------:R-:W-:Y:S01]  /*3b70*/  ULDC.64 UR4, c[0x4][0x90] ;  /* 0x0100240000047ab9 */ /* 0x000fe20000000a00 */
[----:B------:R-:W-:Y:S01]  /*3b80*/  IMAD.U32 R10, RZ, RZ, UR6 ;  /* 0x00000006ff0a7e24 */ /* 0x000fe2000f8e00ff */
[----:B------:R-:W-:Y:S01]  /*3b90*/  MOV R6, UR4 ;  /* 0x0000000400067c02 */ /* 0x000fe20008000f00 */
[----:B------:R-:W-:Y:S01]  /*3ba0*/  IMAD.U32 R7, RZ, RZ, UR5 ;  /* 0x00000005ff077e24 */ /* 0x000fe2000f8e00ff */
[----:B------:R-:W-:Y:S01]  /*3bb0*/  MOV R11, UR7 ;  /* 0x00000007000b7c02 */ /* 0x000fe20008000f00 */
[----:B------:R-:W-:Y:S01]  /*3bc0*/  IMAD.MOV.U32 R8, RZ, RZ, 0x70 ;  /* 0x00000070ff087424 */ /* 0x000fe200078e00ff */
[----:B------:R-:W-:Y:S01]  /*3bd0*/  MOV R13, RZ ;  /* 0x000000ff000d7202 */ /* 0x000fe20000000f00 */
[----:B-1----:R-:W-:-:S07]  /*3be0*/  IMAD.MOV.U32 R12, RZ, RZ, 0x1 ;  /* 0x00000001ff0c7424 */ /* 0x002fce00078e00ff */
[----:B------:R-:W-:-:S07]  /*3bf0*/  LEPC R20, `(.L_x_1302) ;  /* 0x000000001014794e */ /* 0x000fce0000000000 */
[----:B--2---:R-:W-:Y:S05]  /*3c00*/  CALL.ABS.NOINC R14 ;  /* 0x000000000e007343 */ /* 0x004fea0003c00000 */
.L_x_1302:
[----:B------:R-:W-:Y:S01]  /*3c10*/  ULEA.HI UR4, UR37, UR37, URZ, 0x1 ;  /* 0x0000002525047291 */ /* 0x000fe2000f8f083f */
[----:B------:R-:W-:-:S03]  /*3c20*/  IMAD.U32 R3, RZ, RZ, UR47 ;  /* 0x0000002fff037e24 */ /* 0x000fc6000f8e00ff */
[----:B------:R-:W-:Y:S02]  /*3c30*/  ULOP3.LUT UR4, UR4, 0xfffffffe, URZ, 0xc0, !UPT ;  /* 0xfffffffe04047892 */ /* 0x000fe4000f8ec03f */
[----:B------:R-:W-:Y:S02]  /*3c40*/  ISETP.NE.AND P0, PT, R3, 0x3, PT ;  /* 0x000000030300780c */ /* 0x000fe40003f05270 */
[----:B------:R-:W-:-:S06]  /*3c50*/  UIADD3 UR4, UR37, -UR4, URZ ;  /* 0x8000000425047290 */ /* 0x000fcc000fffe03f */
[----:B------:R-:W-:-:S05]  /*3c60*/  IMAD.U32 R0, RZ, RZ, UR4 ;  /* 0x00000004ff007e24 */ /* 0x000fca000f8e00ff */
[----:B------:R-:W-:-:S04]  /*3c70*/  SHF.L.U32 R0, R0, 0x1f, RZ ;  /* 0x0000001f00007819 */ /* 0x000fc800000006ff */
[----:B------:R-:W1:Y:S02]  /*3c80*/  SYNCS.PHASECHK.TRANS64.TRYWAIT P1, [UR48+0x28c00], R0 ;  /* 0x028c0000ff0075a7 */ /* 0x000e640008020170 */
[----:B-1----:R-:W-:Y:S05]  /*3c90*/  @!P1 BRA `(.L_x_1303) ;  /* 0x000000e800849947 */ /* 0x002fea0003800000 */
.L_x_1448:
[----:B------:R-:W-:Y:S05]  /*3ca0*/  @!P0 BRA `(.L_x_1304) ;  /* 0x0000000000048947 */ /* 0x000fea0003800000 */
[----:B------:R-:W-:Y:S01]  /*3cb0*/  BPT.TRAP 0x1 ;  /* 0x000000040000795c */ /* 0x000fe20000300000 */
.L_x_1304:
[----:B------:R-:W-:Y:S01]  /*3cc0*/  IMAD.U32 R13, RZ, RZ, UR38 ;  /* 0x00000026ff0d7e24 */ /* 0x000fe2000f8e00ff */
[----:B------:R-:W-:-:S04]  /*3cd0*/  MOV R6, UR39 ;  /* 0x0000002700067c02 */ /* 0x000fc80008000f00 */
[----:B------:R-:W-:Y:S02]  /*3ce0*/  LEA R6, R6, UR48, 0x3 ;  /* 0x0000003006067c11 */ /* 0x000fe4000f8e18ff */
[----:B------:R-:W-:-:S04]  /*3cf0*/  SHF.L.U32 R13, R13, 0x1f, RZ ;  /* 0x0000001f0d0d7819 */ /* 0x000fc800000006ff */
[----:B------:R2:W3:Y:S01]  /*3d00*/  SYNCS.PHASECHK.TRANS64.TRYWAIT P1, [R6+URZ+0x28c30], R13 ;  /* 0x028c300d060075a7 */ /* 0x0004e2000802017f */
[----:B------:R-:W-:Y:S05]  /*3d10*/  @!P0 BRA `(.L_x_1305) ;  /* 0x0000000000048947 */ /* 0x000fea0003800000 */
[----:B------:R-:W-:Y:S01]  /*3d20*/  BPT.TRAP 0x1 ;  /* 0x000000040000795c */ /* 0x000fe20000300000 */
.L_x_1305:
[----:B---3--:R-:W-:Y:S05]  /*3d30*/  @P1 BRA `(.L_x_1306) ;  /* 0x0000000000081947 */ /* 0x008fea0003800000 */
[----:B------:R-:W3:Y:S02]  /*3d40*/  SYNCS.PHASECHK.TRANS64.TRYWAIT P1, [R6+URZ+0x28c30], R13 ;  /* 0x028c300d060075a7 */ /* 0x000ee4000802017f */
[----:B---3--:R-:W-:Y:S05]  /*3d50*/  @!P1 BRA `(.L_x_1307) ;  /* 0x000000e8006c9947 */ /* 0x008fea0003800000 */
.L_x_1306:
[----:B-1----:R-:W1:Y:S01]  /*3d60*/  S2R R3, SR_TID.X ;  /* 0x0000000000037919 */ /* 0x002e620000002100 */
[----:B------:R-:W-:-:S04]  /*3d70*/  UIADD3 UR4, UR48, 0x22400, URZ ;  /* 0x0002240030047890 */ /* 0x000fc8000fffe03f */
[----:B------:R-:W-:-:S04]  /*3d80*/  USHF.R.U32.HI UR4, URZ, 0x4, UR4 ;  /* 0x000000043f047899 */ /* 0x000fc80008011604 */
[----:B------:R-:W-:-:S06]  /*3d90*/  ULOP3.LUT UR4, UR4, 0x3fff, URZ, 0xc0, !UPT ;  /* 0x00003fff04047892 */ /* 0x000fcc000f8ec03f */
[----:B------:R-:W-:Y:S01]  /*3da0*/  IMAD.U32 R0, RZ, RZ, UR4 ;  /* 0x00000004ff007e24 */ /* 0x000fe2000f8e00ff */
        /* <DEDUP_REMOVED lines=10> */
[----:B------:R-:W1:Y:S01]  /*3e50*/  LDC R9, c[0x0][0x2e0] ;  /* 0x0000b800ff097b82 */ /* 0x000e620000000800 */
[----:B------:R-:W-:Y:S01]  /*3e60*/  UMOV UR7, 0x40000040 ;  /* 0x4000004000077882 */ /* 0x000fe20000000000 */
[----:B------:R-:W-:Y:S01]  /*3e70*/  UMOV UR5, 0x40000040 ;  /* 0x4000004000057882 */ /* 0x000fe20000000000 */
[----:B------:R-:W-:Y:S01]  /*3e80*/  ULOP3.LUT UR4, UR4, 0x3fff, URZ, 0xc0, !UPT ;  /* 0x00003fff04047892 */ /* 0x000fe2000f8ec03f */
[----:B------:R-:W-:Y:S01]  /*3e90*/  IMAD.MOV.U32 R5, RZ, RZ, -0x40 ;  /* 0xffffffc0ff057424 */ /* 0x000fe200078e00ff */
[----:B------:R-:W-:Y:S01]  /*3ea0*/  UMOV UR11, 0x40000040 ;  /* 0x40000040000b7882 */ /* 0x000fe20000000000 */
[----:B------:R-:W-:Y:S01]  /*3eb0*/  UMOV UR9, 0x40000040 ;  /* 0x4000004000097882 */ /* 0x000fe20000000000 */
[----:B------:R-:W-:Y:S01]  /*3ec0*/  ULEA UR18, UR39, UR18, 0x9 ;  /* 0x0000001227127291 */ /* 0x000fe2000f8e483f */
[----:B------:R-:W4:Y:S01]  /*3ed0*/  LDC.64 R10, c[0x0][0x9e0] ;  /* 0x00027800ff0a7b82 */ /* 0x000f220000000a00 */
[----:B------:R-:W-:Y:S01]  /*3ee0*/  ULOP3.LUT UR16, UR4, 0x10000, URZ, 0xfc, !UPT ;  /* 0x0001000004107892 */ /* 0x000fe2000f8efc3f */
[----:B------:R-:W-:Y:S01]  /*3ef0*/  IMAD R4, R152, R5, 0x41 ;  /* 0x0000004198047424 */ /* 0x000fe200078e0205 */
[----:B------:R-:W-:Y:S01]  /*3f00*/  UIADD3 UR6, UR18, 0x2, URZ ;  /* 0x0000000212067890 */ /* 0x000fe2000fffe03f */
[----:B------:R-:W-:Y:S01]  /*3f10*/  @!P1 IADD3 R3, R6, 0x28c40, RZ ;  /* 0x00028c4006039810 */ /* 0x000fe20007ffe0ff */
[----:B------:R-:W-:-:S02]  /*3f20*/  UIADD3 UR4, UR16, 0x2, URZ ;  /* 0x0000000210047890 */ /* 0x000fc4000fffe03f */
[----:B------:R-:W-:Y:S01]  /*3f30*/  UIADD3 UR10, UR18, 0x4, URZ ;  /* 0x00000004120a7890 */ /* 0x000fe2000fffe03f */
[----:B------:R-:W5:Y:S01]  /*3f40*/  LDC R12, c[0x0][0x288] ;  /* 0x0000a200ff0c7b82 */ /* 0x000f620000000800 */
[----:B------:R-:W-:Y:S02]  /*3f50*/  UIADD3 UR8, UR16, 0x4, URZ ;  /* 0x0000000410087890 */ /* 0x000fe4000fffe03f */
[----:B------:R-:W-:Y:S01]  /*3f60*/  HGMMA.64x64x16.F32 R24, gdesc[UR16], RZ, !UPT, gsb0 ;  /* 0x00e00000101879f0 */ /* 0x000fe2000c0008ff */
[----:B------:R-:W-:Y:S01]  /*3f70*/  UIADD3 UR14, UR18, 0x6, URZ ;  /* 0x00000006120e7890 */ /* 0x000fe2000fffe03f */
[----:B------:R-:W-:Y:S01]  /*3f80*/  @!P1 PRMT R3, RZ, 0x654, R3 ;  /* 0x00000654ff039816 */ /* 0x000fe20000000003 */
[----:B------:R-:W-:Y:S01]  /*3f90*/  UIADD3 UR12, UR16, 0x6, URZ ;  /* 0x00000006100c7890 */ /* 0x000fe2000fffe03f */
[----:B------:R-:W-:Y:S01]  /*3fa0*/  UMOV UR15, 0x40000040 ;  /* 0x40000040000f7882 */ /* 0x000fe20000000000 */
[----:B------:R-:W-:Y:S01]  /*3fb0*/  UMOV UR13, 0x40000040 ;  /* 0x40000040000d7882 */ /* 0x000fe20000000000 */
[----:B-1----:R-:W-:Y:S01]  /*3fc0*/  IMAD R5, R9, UR49, R4 ;  /* 0x0000003109057c24 */ /* 0x002fe2000f8e0204 */
[----:B----4-:R-:W-:-:S04]  /*3fd0*/  ISETP.GE.AND P2, PT, R11, 0x1, PT ;  /* 0x000000010b00780c */ /* 0x010fc80003f46270 */
[----:B-----5:R-:W-:Y:S01]  /*3fe0*/  IADD3 R7, R5, -R12, -R2 ;  /* 0x8000000c05077210 */ /* 0x020fe20007ffe802 */
[----:B------:R-:W-:Y:S01]  /*3ff0*/  VIADD R5, R16, UR42 ;  /* 0x0000002a10057c36 */ /* 0x000fe20008000000 */
[----:B------:R-:W-:Y:S02]  /*4000*/  WARPGROUP.DEPBAR.LE gsb0, 0x0 ;  /* 0x00008000000079c5 */ /* 0x000fe40000010000 */
[----:B------:R-:W-:-:S06]  /*4010*/  WARPGROUP.ARRIVE ;  /* 0x00000000000079c5 */ /* 0x000fcc0000000000 */
[----:B------:R-:W-:Y:S01]  /*4020*/  HGMMA.64x64x16.F32 R24, gdesc[UR4], R24, gsb0 ;  /* 0x00e00000041879f0 */ /* 0x000fe20008000818 */
[----:B------:R-:W-:Y:S02]  /*4030*/  ULDC.64 UR6, c[0x0][0x9d8] ;  /* 0x0002760000067ab9 */ /* 0x000fe40000000a00 */
[----:B------:R-:W-:-:S06]  /*4040*/  ULOP3.LUT UR20, URZ, UR7, URZ, 0x33, !UPT ;  /* 0x000000073f147292 */ /* 0x000fcc000f8e333f */
[----:B------:R-:W-:Y:S01]  /*4050*/  VIADD R58, R7, UR20 ;  /* 0x00000014073a7c36 */ /* 0x000fe20008000000 */
        /* <DEDUP_REMOVED lines=37> */
[----:B------:R4:W-:Y:S01]  /*42b0*/  @!P1 SYNCS.ARRIVE.TRANS64.RED.A1T0 RZ, [R3+URZ], RZ ;  /* 0x000000ff03ff99a7 */ /* 0x0009e2000810043f */
[----:B------:R-:W-:Y:S01]  /*42c0*/  FMUL.FTZ R46, R46, UR6 ;  /* 0x000000062e2e7c20 */ /* 0x000fe20008410000 */
[----:B------:R-:W-:Y:S01]  /*42d0*/  FMUL.FTZ R31, R31, UR6 ;  /* 0x000000061f1f7c20 */ /* 0x000fe20008410000 */
[----:B------:R-:W-:Y:S01]  /*42e0*/  FMUL.FTZ R47, R47, UR6 ;  /* 0x000000062f2f7c20 */ /* 0x000fe20008410000 */
[----:B------:R5:W1:Y:S08]  /*42f0*/  MUFU.TANH R26, R38 ;  /* 0x00000026001a7308 */ /* 0x000a700000002400 */
[----:B------:R-:W1:Y:S01]  /*4300*/  MUFU.TANH R24, R24 ;  /* 0x0000001800187308 */ /* 0x000e620000002400 */
[----:B-----5:R-:W-:-:S05]  /*4310*/  LEA R38, R152, 0xffffffc0, 0x6 ;  /* 0xffffffc098267811 */ /* 0x020fca00078e30ff */
[----:B----4-:R-:W-:Y:S02]  /*4320*/  IMAD R3, R9, UR49, -R38 ;  /* 0x0000003109037c24 */ /* 0x010fe4000f8e0a26 */
[----:B------:R-:W4:Y:S08]  /*4330*/  MUFU.TANH R25, R25 ;  /* 0x0000001900197308 */ /* 0x000f300000002400 */
[----:B------:R-:W1:Y:S08]  /*4340*/  MUFU.TANH R28, R28 ;  /* 0x0000001c001c7308 */ /* 0x000e700000002400 */
        /* <DEDUP_REMOVED lines=23> */
[----:B------:R5:W1:Y:S08]  /*44c0*/  MUFU.TANH R27, R39 ;  /* 0x00000027001b7308 */ /* 0x000a700000002400 */
[----:B------:R2:W1:Y:S01]  /*44d0*/  MUFU.TANH R30, R46 ;  /* 0x0000002e001e7308 */ /* 0x0004620000002400 */
[----:B-----5:R-:W-:-:S07]  /*44e0*/  IMAD.IADD R39, R7, 0x1, R10 ;  /* 0x0000000107277824 */ /* 0x020fce00078e020a */
[----:B------:R-:W1:Y:S01]  /*44f0*/  MUFU.TANH R21, R31 ;  /* 0x0000001f00157308 */ /* 0x000e620000002400 */
[----:B--2---:R-:W-:Y:S01]  /*4500*/  IADD3 R46, -R2, R3, RZ ;  /* 0x00000003022e7210 */ /* 0x004fe20007ffe1ff */
[----:B------:R-:W-:-:S06]  /*4510*/  IMAD.IADD R3, R58, 0x1, R5 ;  /* 0x000000013a037824 */ /* 0x000fcc00078e0205 */
[----:B------:R2:W1:Y:S02]  /*4520*/  MUFU.TANH R31, R47 ;  /* 0x0000002f001f7308 */ /* 0x0004640000002400 */
[----:B--2---:R-:W-:Y:S02]  /*4530*/  IADD3 R47, R4, -0x1, RZ ;  /* 0xffffffff042f7810 */ /* 0x004fe40007ffe0ff */
[----:B------:R-:W-:Y:S01]  /*4540*/  VIADDMNMX R4, R5, R39, R46, PT ;  /* 0x0000002705047246 */ /* 0x000fe2000380012e */
[----:B----4-:R-:W-:Y:S06]  /*4550*/  @!P2 BRA `(.L_x_1308) ;  /* 0x000000000054a947 */ /* 0x010fec0003800000 */
[----:B------:R-:W-:Y:S01]  /*4560*/  IMAD R8, R9, UR49, -R12 ;  /* 0x0000003109087c24 */ /* 0x000fe2000f8e0a0c */
[----:B------:R-:W-:Y:S03]  /*4570*/  BSSY B0, `(.L_x_1309) ;  /* 0x000000f000007945 */ /* 0x000fe60003800000 */
[----:B------:R-:W-:-:S05]  /*4580*/  IMAD.IADD R8, R5, 0x1, R8 ;  /* 0x0000000105087824 */ /* 0x000fca00078e0208 */
[----:B------:R-:W-:-:S13]  /*4590*/  ISETP.GT.AND P3, PT, R8, -0x1, PT ;  /* 0xffffffff0800780c */ /* 0x000fda0003f64270 */
[----:B------:R-:W-:Y:S05]  /*45a0*/  @P3 BRA `(.L_x_1310) ;  /* 0x00000000001c3947 */ /* 0x000fea0003800000 */
[----:B------:R-:W-:Y:S02]  /*45b0*/  ISETP.NE.AND P3, PT, R11, 0x1, PT ;  /* 0x000000010b00780c */ /* 0x000fe40003f65270 */
[----:B------:R-:W-:-:S11]  /*45c0*/  LOP3.LUT R7, RZ, R8, RZ, 0x33, !PT ;  /* 0x00000008ff077212 */ /* 0x000fd600078e33ff */
[----:B------:R-:W2:Y:S02]  /*45d0*/  @P3 LDC.64 R60, c[0x0][0x9e8] ;  /* 0x00027a00ff3c3b82 */ /* 0x000ea40000000a00 */
[----:B--2---:R-:W-:-:S05]  /*45e0*/  @P3 IMAD.HI.U32 R8, R7, R60, RZ ;  /* 0x0000003c07083227 */ /* 0x004fca00078e00ff */
[----:B------:R-:W-:-:S04]  /*45f0*/  @P3 SHF.R.U32.HI R7, RZ, R61, R8 ;  /* 0x0000003dff073219 */ /* 0x000fc80000011608 */
[----:B------:R-:W-:Y:S01]  /*4600*/  LOP3.LUT R8, RZ, R7, RZ, 0x33, !PT ;  /* 0x00000007ff087212 */ /* 0x000fe200078e33ff */
[----:B------:R-:W-:Y:S06]  /*4610*/  BRA `(.L_x_1311) ;  /* 0x0000000000107947 */ /* 0x000fec0003800000 */
.L_x_1310:
[----:B------:R-:W-:-:S13]  /*4620*/  ISETP.NE.AND P3, PT, R11, 0x1, PT ;  /* 0x000000010b00780c */ /* 0x000fda0003f65270 */
[----:B------:R-:W2:Y:S02]  /*4630*/  @P3 LDC.64 R60, c[0x0][0x9e8] ;  /* 0x00027a00ff3c3b82 */ /* 0x000ea40000000a00 */
[----:B--2---:R-:W-:-:S05]  /*4640*/  @P3 IMAD.HI.U32 R14, R8, R60, RZ ;  /* 0x0000003c080e3227 */ /* 0x004fca00078e00ff */
[----:B------:R-:W-:-:S07]  /*4650*/  @P3 SHF.R.U32.HI R8, RZ, R61, R14 ;  /* 0x0000003dff083219 */ /* 0x000fce000001160e */
.L_x_1311:
[----:B------:R-:W-:Y:S05]  /*4660*/  BSYNC B0 ;  /* 0x0000000000007941 */ /* 0x000fea0003800000 */
.L_x_1309:
[----:B------:R-:W-:-:S05]  /*4670*/  IMAD R7, R8, R11, -R38 ;  /* 0x0000000b08077224 */ /* 0x000fca00078e0a26 */
[----:B------:R-:W-:-:S04]  /*4680*/  IADD3 R8, -R2, R7, RZ ;  /* 0x0000000702087210 */ /* 0x000fc80007ffe1ff */
[----:B------:R-:W-:Y:S02]  /*4690*/  VIMNMX R3, R3, R8, !PT ;  /* 0x0000000803037248 */ /* 0x000fe40007fe0100 */
[----:B------:R-:W-:-:S07]  /*46a0*/  VIADDMNMX R4, R8, R11, R4, PT ;  /* 0x0000000b08047246 */ /* 0x000fce0003800104 */
.L_x_1308:
[C---:B------:R-:W-:Y:S02]  /*46b0*/  ISETP.GE.AND P3, PT, R47.reuse, 0x2, PT ;  /* 0x000000022f00780c */ /* 0x040fe40003f66270 */
[----:B------:R-:W-:Y:S02]  /*46c0*/  ISETP.GE.AND P4, PT, R47, 0x9, PT ;  /* 0x000000092f00780c */ /* 0x000fe40003f86270 */
[C---:B------:R-:W-:Y:S02]  /*46d0*/  ISETP.GT.AND P6, PT, R3.reuse, 0x1, !P3 ;  /* 0x000000010300780c */ /* 0x040fe40005fc4270 */
[----:B------:R-:W-:Y:S02]  /*46e0*/  ISETP.GT.AND P5, PT, R3, 0x8, !P4 ;  /* 0x000000080300780c */ /* 0x000fe400067a4270 */
[C---:B------:R-:W-:Y:S02]  /*46f0*/  ISETP.LT.OR P6, PT, R4.reuse, 0x2, P6 ;  /* 0x000000020400780c */ /* 0x040fe400037c1670 */
[----:B------:R-:W-:-:S02]  /*4700*/  ISETP.LT.OR P5, PT, R4, 0x9, P5 ;  /* 0x000000090400780c */ /* 0x000fc40002fa1670 */
[----:B------:R-:W-:Y:S02]  /*4710*/  FSEL R57, R25, -INF , !P6 ;  /* 0xff80000019397808 */ /* 0x000fe40007000000 */
[----:B------:R-:W-:Y:S02]  /*4720*/  ISETP.GE.AND P6, PT, R47, 0xa, PT ;  /* 0x0000000a2f00780c */ /* 0x000fe40003fc6270 */
[----:B-1----:R-:W-:Y:S02]  /*4730*/  FSEL R59, R28, -INF , !P5 ;  /* 0xff8000001c3b7808 */ /* 0x002fe40006800000 */
[----:B------:R-:W-:Y:S02]  /*4740*/  ISETP.GT.AND P5, PT, R3, 0x9, !P6 ;  /* 0x000000090300780c */ /* 0x000fe400077a4270 */
[----:B------:R-:W-:Y:S02]  /*4750*/  P2R R28, PR, RZ, 0x40 ;  /* 0x00000040ff1c7803 */ /* 0x000fe40000000000 */
[----:B------:R-:W-:-:S02]  /*4760*/  ISETP.LT.OR P5, PT, R4, 0xa, P5 ;  /* 0x0000000a0400780c */ /* 0x000fc40002fa1670 */
[----:B------:R-:W-:Y:S02]  /*4770*/  ISETP.GE.AND P6, PT, R47, 0x11, PT ;  /* 0x000000112f00780c */ /* 0x000fe40003fc6270 */
[----:B------:R-:W-:Y:S02]  /*4780*/  FSEL R61, R29, -INF , !P5 ;  /* 0xff8000001d3d7808 */ /* 0x000fe40006800000 */
[----:B------:R-:W-:Y:S02]  /*4790*/  ISETP.GT.AND P5, PT, R3, 0x10, !P6 ;  /* 0x000000100300780c */ /* 0x000fe400077a4270 */
[----:B------:R-:W-:Y:S02]  /*47a0*/  P2R R29, PR, RZ, 0x40 ;  /* 0x00000040ff1d7803 */ /* 0x000fe40000000000 */
[----:B------:R-:W-:Y:S02]  /*47b0*/  ISETP.LT.OR P5, PT, R4, 0x11, P5 ;  /* 0x000000110400780c */ /* 0x000fe40002fa1670 */
[----:B------:R-:W-:-:S02]  /*47c0*/  ISETP.GE.AND P6, PT, R47, 0x12, PT ;  /* 0x000000122f00780c */ /* 0x000fc40003fc6270 */
[----:B------:R-:W-:Y:S02]  /*47d0*/  FSEL R63, R32, -INF , !P5 ;  /* 0xff800000203f7808 */ /* 0x000fe40006800000 */
[----:B------:R-:W-:Y:S02]  /*47e0*/  ISETP.GT.AND P5, PT, R3, 0x11, !P6 ;  /* 0x000000110300780c */ /* 0x000fe400077a4270 */
[----:B------:R-:W-:Y:S02]  /*47f0*/  P2R R32, PR, RZ, 0x40 ;  /* 0x00000040ff207803 */ /* 0x000fe40000000000 */
[----:B------:R-:W-:Y:S02]  /*4800*/  ISETP.LT.OR P5, PT, R4, 0x12, P5 ;  /* 0x000000120400780c */ /* 0x000fe40002fa1670 */
[----:B------:R-:W-:Y:S02]  /*4810*/  ISETP.GE.AND P6, PT, R47, 0x19, PT ;  /* 0x000000192f00780c */ /* 0x000fe40003fc6270 */
[----:B------:R-:W-:-:S02]  /*4820*/  FSEL R65, R33, -INF , !P5 ;  /* 0xff80000021417808 */ /* 0x000fc40006800000 */
[----:B------:R-:W-:Y:S02]  /*4830*/  ISETP.GT.AND P5, PT, R3, 0x18, !P6 ;  /* 0x000000180300780c */ /* 0x000fe400077a4270 */
[----:B------:R-:W-:Y:S02]  /*4840*/  P2R R33, PR, RZ, 0x40 ;  /* 0x00000040ff217803 */ /* 0x000fe40000000000 */
[----:B------:R-:W-:Y:S02]  /*4850*/  ISETP.LT.OR P5, PT, R4, 0x19, P5 ;  /* 0x000000190400780c */ /* 0x000fe40002fa1670 */
[----:B------:R-:W-:Y:S02]  /*4860*/  ISETP.GE.AND P6, PT, R47, 0x1a, PT ;  /* 0x0000001a2f00780c */ /* 0x000fe40003fc6270 */
[----:B------:R-:W-:Y:S02]  /*4870*/  FSEL R67, R36, -INF , !P5 ;  /* 0xff80000024437808 */ /* 0x000fe40006800000 */
[----:B------:R-:W-:-:S02]  /*4880*/  ISETP.GT.AND P5, PT, R3, 0x19, !P6 ;  /* 0x000000190300780c */ /* 0x000fc400077a4270 */
[----:B------:R-:W-:Y:S02]  /*4890*/  P2R R36, PR, RZ, 0x40 ;  /* 0x00000040ff247803 */ /* 0x000fe40000000000 */
[----:B------:R-:W-:Y:S02]  /*48a0*/  ISETP.LT.OR P5, PT, R4, 0x1a, P5 ;  /* 0x0000001a0400780c */ /* 0x000fe40002fa1670 */
[----:B------:R-:W-:Y:S02]  /*48b0*/  ISETP.GE.AND P6, PT, R47, 0x21, PT ;  /* 0x000000212f00780c */ /* 0x000fe40003fc6270 */
[----:B------:R-:W-:Y:S02]  /*48c0*/  FSEL R69, R37, -INF , !P5 ;  /* 0xff80000025457808 */ /* 0x000fe40006800000 */
[----:B------:R-:W-:Y:S02]  /*48d0*/  ISETP.GT.AND P5, PT, R3, 0x20, !P6 ;  /* 0x000000200300780c */ /* 0x000fe400077a4270 */
[----:B------:R-:W-:-:S02]  /*48e0*/  P2R R60, PR, RZ, 0x40 ;  /* 0x00000040ff3c7803 */ /* 0x000fc40000000000 */
[----:B------:R-:W-:Y:S02]  /*48f0*/  ISETP.LT.OR P5, PT, R4, 0x21, P5 ;  /* 0x000000210400780c */ /* 0x000fe40002fa1670 */
[----:B------:R-:W-:Y:S02]  /*4900*/  ISETP.GE.AND P6, PT, R47, 0x22, PT ;  /* 0x000000222f00780c */ /* 0x000fe40003fc6270 */
[----:B------:R-:W-:Y:S02]  /*4910*/  FSEL R71, R40, -INF , !P5 ;  /* 0xff80000028477808 */ /* 0x000fe40006800000 */
        /* <DEDUP_REMOVED lines=22> */
[----:B------:R-:W-:-:S04]  /*4a80*/  ISETP.LT.OR P5, PT, R4, 0x32, P5 ;  /* 0x000000320400780c */ /* 0x000fc80002fa1670 */
[----:B------:R-:W-:Y:S02]  /*4a90*/  FSEL R49, R49, -INF , !P5 ;  /* 0xff80000031317808 */ /* 0x000fe40006800000 */
[----:B------:R-:W-:-:S04]  /*4aa0*/  ISETP.GE.AND P5, PT, R47, 0x39, PT ;  /* 0x000000392f00780c */ /* 0x000fc80003fa6270 */
[----:B------:R-:W-:-:S04]  /*4ab0*/  ISETP.GT.AND P6, PT, R3, 0x38, !P5 ;  /* 0x000000380300780c */ /* 0x000fc80006fc4270 */
[----:B------:R-:W-:-:S04]  /*4ac0*/  ISETP.LT.OR P6, PT, R4, 0x39, P6 ;  /* 0x000000390400780c */ /* 0x000fc800037c1670 */
[----:B------:R-:W-:Y:S02]  /*4ad0*/  FSEL R81, R52, -INF , !P6 ;  /* 0xff80000034517808 */ /* 0x000fe40007000000 */
[----:B------:R-:W-:-:S04]  /*4ae0*/  ISETP.GE.AND P6, PT, R47, 0x1, PT ;  /* 0x000000012f00780c */ /* 0x000fc80003fc6270 */
[----:B------:R-:W-:Y:S02]  /*4af0*/  P2R R14, PR, RZ, 0x40 ;  /* 0x00000040ff0e7803 */ /* 0x000fe40000000000 */
[----:B------:R-:W-:-:S04]  /*4b00*/  ISETP.GT.AND P6, PT, R3, RZ, !P6 ;  /* 0x000000ff0300720c */ /* 0x000fc800077c4270 */
[----:B------:R-:W-:-:S04]  /*4b10*/  ISETP.LT.OR P6, PT, R4, 0x1, P6 ;  /* 0x000000010400780c */ /* 0x000fc800037c1670 */
[----:B------:R-:W-:Y:S02]  /*4b20*/  FSEL R37, R24, -INF , !P6 ;  /* 0xff80000018257808 */ /* 0x000fe40007000000 */
[----:B------:R-:W-:-:S04]  /*4b30*/  ISETP.GE.AND P6, PT, R47, 0x3a, PT ;  /* 0x0000003a2f00780c */ /* 0x000fc80003fc6270 */
[----:B------:R-:W-:Y:S02]  /*4b40*/  P2R R47, PR, RZ, 0x40 ;  /* 0x00000040ff2f7803 */ /* 0x000fe40000000000 */
[----:B------:R-:W-:Y:S01]  /*4b50*/  ISETP.GT.AND P6, PT, R3, 0x39, !P6 ;  /* 0x000000390300780c */ /* 0x000fe200077c4270 */
[----:B------:R-:W-:-:S03]  /*4b60*/  VIADD R3, R5, 0x8 ;  /* 0x0000000805037836 */ /* 0x000fc60000000000 */
[----:B------:R-:W-:Y:S02]  /*4b70*/  ISETP.LT.OR P6, PT, R4, 0x3a, P6 ;  /* 0x0000003a0400780c */ /* 0x000fe400037c1670 */
[----:B------:R-:W-:Y:S02]  /*4b80*/  VIADDMNMX R4, R3, R39, R46, PT ;  /* 0x0000002703047246 */ /* 0x000fe4000380012e */
[----:B------:R-:W-:Y:S02]  /*4b90*/  FSEL R53, R53, -INF , !P6 ;  /* 0xff80000035357808 */ /* 0x000fe40007000000 */
[----:B------:R-:W-:Y:S01]  /*4ba0*/  IADD3 R3, R58, 0x8, R5 ;  /* 0x000000083a037810 */ /* 0x000fe20007ffe005 */
[----:B------:R-:W-:Y:S06]  /*4bb0*/  @!P2 BRA `(.L_x_1312) ;  /* 0x000000000054a947 */ /* 0x000fec0003800000 */
[----:B------:R-:W-:Y:S01]  /*4bc0*/  IMAD R8, R9, UR49, -R12 ;  /* 0x0000003109087c24 */ /* 0x000fe2000f8e0a0c */
[----:B------:R-:W-:Y:S04]  /*4bd0*/  BSSY B0, `(.L_x_1313) ;  /* 0x000000f000007945 */ /* 0x000fe80003800000 */
[----:B------:R-:W-:-:S04]  /*4be0*/  IADD3 R7, R8, 0x8, R5 ;  /* 0x0000000808077810 */ /* 0x000fc80007ffe005 */
        /* <DEDUP_REMOVED lines=9> */
.L_x_1314:
[----:B------:R-:W-:-:S13]  /*4c80*/  ISETP.NE.AND P6, PT, R11, 0x1, PT ;  /* 0x000000010b00780c */ /* 0x000fda0003fc5270 */
[----:B------:R-:W1:Y:S02]  /*4c90*/  @P6 LDC.64 R24, c[0x0][0x9e8] ;  /* 0x00027a00ff186b82 */ /* 0x000e640000000a00 */
[----:B-1----:R-:W-:-:S05]  /*4ca0*/  @P6 IMAD.HI.U32 R8, R7, R24, RZ ;  /* 0x0000001807086227 */ /* 0x002fca00078e00ff */
[----:B------:R-:W-:-:S07]  /*4cb0*/  @P6 SHF.R.U32.HI R7, RZ, R25, R8 ;  /* 0x00000019ff076219 */ /* 0x000fce0000011608 */
.L_x_1315:
[----:B------:R-:W-:Y:S05]  /*4cc0*/  BSYNC B0 ;  /* 0x0000000000007941 */ /* 0x000fea0003800000 */
.L_x_1313:
[----:B------:R-:W-:-:S04]  /*4cd0*/  IMAD R7, R7, R11, -R38 ;  /* 0x0000000b07077224 */ /* 0x000fc800078e0a26 */
[----:B------:R-:W-:-:S05]  /*4ce0*/  IMAD.IADD R8, R7, 0x1, -R2 ;  /* 0x0000000107087824 */ /* 0x000fca00078e0a02 */
[----:B------:R-:W-:Y:S02]  /*4cf0*/  VIMNMX R3, R3, R8, !PT ;  /* 0x0000000803037248 */ /* 0x000fe40007fe0100 */
[----:B------:R-:W-:-:S07]  /*4d00*/  VIADDMNMX R4, R8, R11, R4, PT ;  /* 0x0000000b08047246 */ /* 0x000fce0003800104 */
.L_x_1312:
[----:B------:R-:W-:Y:S01]  /*4d10*/  BAR.SYNC.DEFER_BLOCKING 0xf, 0x100 ;  /* 0x03c4000000007b1d */ /* 0x000fe20000010000 */
[----:B------:R-:W-:Y:S02]  /*4d20*/  ISETP.GT.AND P3, PT, R3, 0x1, !P3 ;  /* 0x000000010300780c */ /* 0x000fe40005f64270 */
[----:B------:R-:W-:Y:S02]  /*4d30*/  FMNMX.FTZ R7, R37, R57, !PT ;  /* 0x0000003925077209 */ /* 0x000fe40007810000 */
[----:B------:R-:W-:Y:S01]  /*4d40*/  ISETP.LT.OR P3, PT, R4, 0x2, P3 ;  /* 0x000000020400780c */ /* 0x000fe20001f61670 */
[----:B------:R-:W-:Y:S01]  /*4d50*/  ULDC UR10, c[0x0][0x988] ;  /* 0x00026200000a7ab9 */ /* 0x000fe20000000800 */
[----:B------:R-:W-:Y:S02]  /*4d60*/  FMNMX.FTZ R7, R59, R7, !PT ;  /* 0x000000073b077209 */ /* 0x000fe40007810000 */
[----:B------:R-:W-:Y:S02]  /*4d70*/  FSEL R15, R15, -INF , !P3 ;  /* 0xff8000000f0f7808 */ /* 0x000fe40005800000 */
[----:B------:R-:W-:-:S02]  /*4d80*/  ISETP.NE.AND P3, PT, R28, RZ, PT ;  /* 0x000000ff1c00720c */ /* 0x000fc40003f65270 */
[----:B------:R-:W-:Y:S02]  /*4d90*/  FMNMX.FTZ R7, R61, R7, !PT ;  /* 0x000000073d077209 */ /* 0x000fe40007810000 */
[----:B------:R-:W-:Y:S02]  /*4da0*/  ISETP.GT.AND P3, PT, R3, 0x9, !P3 ;  /* 0x000000090300780c */ /* 0x000fe40005f64270 */
[----:B------:R-:W-:Y:S02]  /*4db0*/  FMNMX.FTZ R7, R63, R7, !PT ;  /* 0x000000073f077209 */ /* 0x000fe40007810000 */
[----:B------:R-:W-:Y:S02]  /*4dc0*/  ISETP.LT.OR P3, PT, R4, 0xa, P3 ;  /* 0x0000000a0400780c */ /* 0x000fe40001f61670 */
[----:B------:R-:W-:Y:S02]  /*4dd0*/  FMNMX.FTZ R7, R65, R7, !PT ;  /* 0x0000000741077209 */ /* 0x000fe40007810000 */
[----:B------:R-:W-:-:S02]  /*4de0*/  FSEL R21, R21, -INF , !P3 ;  /* 0xff80000015157808 */ /* 0x000fc40005800000 */
[----:B------:R-:W-:Y:S02]  /*4df0*/  ISETP.NE.AND P3, PT, R29, RZ, PT ;  /* 0x000000ff1d00720c */ /* 0x000fe40003f65270 */
[----:B------:R-:W-:Y:S02]  /*4e00*/  FMNMX.FTZ R7, R67, R7, !PT ;  /* 0x0000000743077209 */ /* 0x000fe40007810000 */
[----:B------:R-:W-:Y:S02]  /*4e10*/  ISETP.GT.AND P3, PT, R3, 0x10, !P3 ;  /* 0x000000100300780c */ /* 0x000fe40005f64270 */
[----:B------:R-:W-:Y:S02]  /*4e20*/  FMNMX.FTZ R7, R69, R7, !PT ;  /* 0x0000000745077209 */ /* 0x000fe40007810000 */
[----:B------:R-:W-:Y:S02]  /*4e30*/  ISETP.LT.OR P3, PT, R4, 0x11, P3 ;  /* 0x000000110400780c */ /* 0x000fe40001f61670 */
[----:B------:R-:W-:-:S02]  /*4e40*/  FMNMX.FTZ R7, R71, R7, !PT ;  /* 0x0000000747077209 */ /* 0x000fc40007810000 */
[----:B------:R-:W-:Y:S02]  /*4e50*/  FSEL R24, R34, -INF , !P3 ;  /* 0xff80000022187808 */ /* 0x000fe40005800000 */
[----:B------:R-:W-:Y:S02]  /*4e60*/  ISETP.NE.AND P3, PT, R32, RZ, PT ;  /* 0x000000ff2000720c */ /* 0x000fe40003f65270 */
[----:B------:R-:W-:Y:S02]  /*4e70*/  FMNMX.FTZ R7, R73, R7, !PT ;  /* 0x0000000749077209 */ /* 0x000fe40007810000 */
[----:B------:R-:W-:Y:S02]  /*4e80*/  ISETP.GT.AND P3, PT, R3, 0x11, !P3 ;  /* 0x000000110300780c */ /* 0x000fe40005f64270 */
[----:B------:R-:W-:Y:S02]  /*4e90*/  FMNMX.FTZ R7, R75, R7, !PT ;  /* 0x000000074b077209 */ /* 0x000fe40007810000 */
[----:B------:R-:W-:-:S02]  /*4ea0*/  ISETP.LT.OR P3, PT, R4, 0x12, P3 ;  /* 0x000000120400780c */ /* 0x000fc40001f61670 */
[----:B------:R-:W-:Y:S02]  /*4eb0*/  FMNMX.FTZ R7, R77, R7, !PT ;  /* 0x000000074d077209 */ /* 0x000fe40007810000 */
[----:B------:R-:W-:Y:S02]  /*4ec0*/  FSEL R25, R35, -INF , !P3 ;  /* 0xff80000023197808 */ /* 0x000fe40005800000 */
[----:B------:R-:W-:Y:S02]  /*4ed0*/  ISETP.NE.AND P3, PT, R33, RZ, PT ;  /* 0x000000ff2100720c */ /* 0x000fe40003f65270 */
[----:B------:R-:W-:Y:S02]  /*4ee0*/  FMNMX.FTZ R7, R79, R7, !PT ;  /* 0x000000074f077209 */ /* 0x000fe40007810000 */
[----:B------:R-:W-:Y:S02]  /*4ef0*/  ISETP.GT.AND P3, PT, R3, 0x18, !P3 ;  /* 0x000000180300780c */ /* 0x000fe40005f64270 */
[----:B------:R-:W-:-:S02]  /*4f00*/  FMNMX.FTZ R7, R49, R7, !PT ;  /* 0x0000000731077209 */ /* 0x000fc40007810000 */
[----:B------:R-:W-:Y:S02]  /*4f10*/  ISETP.LT.OR P3, PT, R4, 0x19, P3 ;  /* 0x000000190400780c */ /* 0x000fe40001f61670 */
[----:B------:R-:W-:Y:S02]  /*4f20*/  FMNMX.FTZ R7, R81, R7, !PT ;  /* 0x0000000751077209 */ /* 0x000fe40007810000 */
[----:B------:R-:W-:Y:S02]  /*4f30*/  FSEL R26, R26, -INF , !P3 ;  /* 0xff8000001a1a7808 */ /* 0x000fe40005800000 */
[----:B------:R-:W-:Y:S02]  /*4f40*/  ISETP.NE.AND P3, PT, R36, RZ, PT ;  /* 0x000000ff2400720c */ /* 0x000fe40003f65270 */
[----:B------:R-:W-:Y:S02]  /*4f50*/  FMNMX.FTZ R32, R53, R7, !PT ;  /* 0x0000000735207209 */ /* 0x000fe40007810000 */
[----:B------:R-:W-:-:S02]  /*4f60*/  ISETP.GT.AND P3, PT, R3, 0x19, !P3 ;  /* 0x000000190300780c */ /* 0x000fc40005f64270 */
[----:B------:R-:W-:Y:S01]  /*4f70*/  ISETP.GT.AND P4, PT, R3, 0x8, !P4 ;  /* 0x000000080300780c */ /* 0x000fe20006784270 */
[----:B------:R-:W1:Y:S01]  /*4f80*/  SHFL.BFLY PT, R7, R32, 0x2, 0x1f ;  /* 0x0c401f0020077f89 */ /* 0x000e6200000e0000 */
[C---:B------:R-:W-:Y:S02]  /*4f90*/  ISETP.LT.OR P3, PT, R4.reuse, 0x1a, P3 ;  /* 0x0000001a0400780c */ /* 0x040fe40001f61670 */
[----:B------:R-:W-:Y:S02]  /*4fa0*/  ISETP.LT.OR P4, PT, R4, 0x9, P4 ;  /* 0x000000090400780c */ /* 0x000fe40002781670 */
[----:B------:R-:W-:Y:S02]  /*4fb0*/  FSEL R27, R27, -INF , !P3 ;  /* 0xff8000001b1b7808 */ /* 0x000fe40005800000 */
[----:B------:R-:W-:Y:S02]  /*4fc0*/  ISETP.NE.AND P3, PT, R60, RZ, PT ;  /* 0x000000ff3c00720c */ /* 0x000fe40003f65270 */
[----:B------:R-:W-:-:S02]  /*4fd0*/  FSEL R20, R20, -INF , !P4 ;  /* 0xff80000014147808 */ /* 0x000fc40006000000 */
[----:B------:R-:W-:Y:S02]  /*4fe0*/  ISETP.GT.AND P3, PT, R3, 0x20, !P3 ;  /* 0x000000200300780c */ /* 0x000fe40005f64270 */
[----:B------:R-:W-:Y:S02]  /*4ff0*/  ISETP.NE.AND P4, PT, R44, RZ, PT ;  /* 0x000000ff2c00720c */ /* 0x000fe40003f85270 */
[----:B------:R-:W-:Y:S02]  /*5000*/  ISETP.LT.OR P3, PT, R4, 0x21, P3 ;  /* 0x000000210400780c */ /* 0x000fe40001f61670 */
[----:B------:R-:W-:Y:S02]  /*5010*/  ISETP.NE.AND P6, PT, R14, RZ, PT ;  /* 0x000000ff0e00720c */ /* 0x000fe40003fc5270 */
[----:B------:R-:W-:Y:S02]  /*5020*/  FSEL R28, R42, -INF , !P3 ;  /* 0xff8000002a1c7808 */ /* 0x000fe40005800000 */
[----:B------:R-:W-:-:S02]  /*5030*/  ISETP.NE.AND P3, PT, R40, RZ, PT ;  /* 0x000000ff2800720c */ /* 0x000fc40003f65270 */
[C---:B------:R-:W-:Y:S02]  /*5040*/  ISETP.GT.AND P5, PT, R3.reuse, 0x38, !P5 ;  /* 0x000000380300780c */ /* 0x040fe40006fa4270 */
[----:B------:R-:W-:Y:S02]  /*5050*/  ISETP.GT.AND P3, PT, R3, 0x21, !P3 ;  /* 0x000000210300780c */ /* 0x000fe40005f64270 */
[----:B-1----:R-:W-:Y:S02]  /*5060*/  FMNMX.FTZ R34, R32, R7, !PT ;  /* 0x0000000720227209 */ /* 0x002fe40007810000 */
[C---:B------:R-:W-:Y:S02]  /*5070*/  ISETP.LT.OR P3, PT, R4.reuse, 0x22, P3 ;  /* 0x000000220400780c */ /* 0x040fe40001f61670 */
[----:B------:R-:W-:Y:S01]  /*5080*/  ISETP.LT.OR P5, PT, R4, 0x39, P5 ;  /* 0x000000390400780c */ /* 0x000fe20002fa1670 */
[----:B------:R-:W1:Y:S01]  /*5090*/  SHFL.BFLY PT, R7, R34, 0x1, 0x1f ;  /* 0x0c201f0022077f89 */ /* 0x000e6200000e0000 */
[----:B------:R-:W-:-:S02]  /*50a0*/  FSEL R29, R43, -INF , !P3 ;  /* 0xff8000002b1d7808 */ /* 0x000fc40005800000 */
[----:B------:R-:W-:-:S04]  /*50b0*/  ISETP.NE.AND P3, PT, R41, RZ, PT ;  /* 0x000000ff2900720c */ /* 0x000fc80003f65270 */
[----:B------:R-:W-:-:S04]  /*50c0*/  ISETP.GT.AND P3, PT, R3, 0x28, !P3 ;  /* 0x000000280300780c */ /* 0x000fc80005f64270 */
[----:B------:R-:W-:-:S04]  /*50d0*/  ISETP.LT.OR P3, PT, R4, 0x29, P3 ;  /* 0x000000290400780c */ /* 0x000fc80001f61670 */
[----:B------:R-:W-:Y:S02]  /*50e0*/  FSEL R30, R30, -INF , !P3 ;  /* 0xff8000001e1e7808 */ /* 0x000fe40005800000 */
[C---:B------:R-:W-:Y:S02]  /*50f0*/  ISETP.GT.AND P3, PT, R3.reuse, 0x29, !P4 ;  /* 0x000000290300780c */ /* 0x040fe40006764270 */
[----:B------:R-:W-:Y:S02]  /*5100*/  ISETP.NE.AND P4, PT, R48, RZ, PT ;  /* 0x000000ff3000720c */ /* 0x000fe40003f85270 */
[----:B------:R-:W-:Y:S02]  /*5110*/  ISETP.LT.OR P3, PT, R4, 0x2a, P3 ;  /* 0x0000002a0400780c */ /* 0x000fe40001f61670 */
[----:B------:R-:W-:Y:S02]  /*5120*/  ISETP.GT.AND P4, PT, R3, 0x31, !P4 ;  /* 0x000000310300780c */ /* 0x000fe40006784270 */
[----:B------:R-:W-:-:S02]  /*5130*/  FSEL R31, R31, -INF , !P3 ;  /* 0xff8000001f1f7808 */ /* 0x000fc40005800000 */
[----:B------:R-:W-:Y:S02]  /*5140*/  ISETP.GT.AND P3, PT, R3, RZ, !P6 ;  /* 0x000000ff0300720c */ /* 0x000fe40007764270 */
[----:B-1----:R-:W-:Y:S02]  /*5150*/  FMNMX.FTZ R7, R34, R7, !PT ;  /* 0x0000000722077209 */ /* 0x002fe40007810000 */
[----:B------:R-:W-:Y:S02]  /*5160*/  ISETP.LT.OR P3, PT, R4, 0x1, P3 ;  /* 0x000000010400780c */ /* 0x000fe40001f61670 */
[----:B------:R-:W-:Y:S01]  /*5170*/  ISETP.NE.AND P6, PT, R47, RZ, PT ;  /* 0x000000ff2f00720c */ /* 0x000fe20003fc5270 */
[C---:B------:R-:W-:Y:S01]  /*5180*/  FMUL.FTZ R8, R7.reuse, UR10 ;  /* 0x0000000a07087c20 */ /* 0x040fe20008410000 */
[----:B------:R-:W-:Y:S02]  /*5190*/  FSEL R14, R56, -INF , !P3 ;  /* 0xff800000380e7808 */ /* 0x000fe40005800000 */
[----:B------:R-:W-:-:S02]  /*51a0*/  FSETP.NEU.FTZ.AND P3, PT, R7, -INF , PT ;  /* 0xff8000000700780b */ /* 0x000fc40003f7d000 */
[----:B------:R-:W-:Y:S02]  /*51b0*/  FMNMX.FTZ R33, R14, R15, !PT ;  /* 0x0000000f0e217209 */ /* 0x000fe40007810000 */
[----:B------:R-:W-:Y:S02]  /*51c0*/  FSEL R36, R8, RZ, P3 ;  /* 0x000000ff08247208 */ /* 0x000fe40001800000 */
[----:B------:R-:W-:Y:S02]  /*51d0*/  FMNMX.FTZ R8, R20, R33, !PT ;  /* 0x0000002114087209 */ /* 0x000fe40007810000 */
[----:B------:R-:W-:Y:S01]  /*51e0*/  ISETP.NE.AND P3, PT, R45, RZ, PT ;  /* 0x000000ff2d00720c */ /* 0x000fe20003f65270 */
[--C-:B------:R-:W-:Y:S01]  /*51f0*/  FFMA.FTZ R34, R37, UR10, -R36.reuse ;  /* 0x0000000a25227c23 */ /* 0x100fe20008010824 */
[----:B------:R-:W-:Y:S01]  /*5200*/  FMNMX.FTZ R33, R21, R8, !PT ;  /* 0x0000000815217209 */ /* 0x000fe20007810000 */
[--C-:B------:R-:W-:Y:S01]  /*5210*/  FFMA.FTZ R37, R57, UR10, -R36.reuse ;  /* 0x0000000a39257c23 */ /* 0x100fe20008010824 */
[----:B------:R-:W-:Y:S01]  /*5220*/  ISETP.GT.AND P3, PT, R3, 0x30, !P3 ;  /* 0x000000300300780c */ /* 0x000fe20005f64270 */
[--C-:B------:R-:W-:Y:S01]  /*5230*/  FFMA.FTZ R38, R59, UR10, -R36.reuse ;  /* 0x0000000a3b267c23 */ /* 0x100fe20008010824 */
[----:B------:R-:W-:Y:S01]  /*5240*/  FMNMX.FTZ R8, R24, R33, !PT ;  /* 0x0000002118087209 */ /* 0x000fe20007810000 */
[----:B------:R-:W-:Y:S01]  /*5250*/  MUFU.EX2 R34, R34 ;  /* 0x0000002200227308 */ /* 0x000fe20000000800 */
[----:B------:R-:W-:Y:S01]  /*5260*/  ISETP.LT.OR P3, PT, R4, 0x31, P3 ;  /* 0x000000310400780c */ /* 0x000fe20001f61670 */
[--C-:B------:R-:W-:Y:S01]  /*5270*/  FFMA.FTZ R39, R61, UR10, -R36.reuse ;  /* 0x0000000a3d277c23 */ /* 0x100fe20008010824 */
[----:B------:R-:W-:Y:S01]  /*5280*/  FMNMX.FTZ R33, R25, R8, !PT ;  /* 0x0000000819217209 */ /* 0x000fe20007810000 */
[--C-:B------:R-:W-:Y:S01]  /*5290*/  FFMA.FTZ R40, R63, UR10, -R36.reuse ;  /* 0x0000000a3f287c23 */ /* 0x100fe20008010824 */
[----:B------:R-:W-:Y:S01]  /*52a0*/  ISETP.GT.AND P6, PT, R3, 0x39, !P6 ;  /* 0x000000390300780c */ /* 0x000fe200077c4270 */
[--C-:B------:R-:W-:Y:S01]  /*52b0*/  FFMA.FTZ R41, R65, UR10, -R36.reuse ;  /* 0x0000000a41297c23 */ /* 0x100fe20008010824 */
[----:B------:R-:W-:Y:S01]  /*52c0*/  FMNMX.FTZ R8, R26, R33, !PT ;  /* 0x000000211a087209 */ /* 0x000fe20007810000 */
[----:B------:R-:W1:Y:S01]  /*52d0*/  MUFU.EX2 R37, R37 ;  /* 0x0000002500257308 */ /* 0x000e620000000800 */
[----:B------:R-:W-:Y:S01]  /*52e0*/  ISETP.LT.OR P4, PT, R4, 0x32, P4 ;  /* 0x000000320400780c */ /* 0x000fe20002781670 */
[--C-:B------:R-:W-:Y:S01]  /*52f0*/  FFMA.FTZ R42, R67, UR10, -R36.reuse ;  /* 0x0000000a432a7c23 */ /* 0x100fe20008010824 */
[----:B------:R-:W-:Y:S01]  /*5300*/  FMNMX.FTZ R33, R27, R8, !PT ;  /* 0x000000081b217209 */ /* 0x000fe20007810000 */
[--C-:B------:R-:W-:Y:S01]  /*5310*/  FFMA.FTZ R43, R69, UR10, -R36.reuse ;  /* 0x0000000a452b7c23 */ /* 0x100fe20008010824 */
[----:B------:R-:W-:Y:S01]  /*5320*/  FSEL R3, R50, -INF , !P3 ;  /* 0xff80000032037808 */ /* 0x000fe20005800000 */
[--C-:B------:R-:W-:Y:S01]  /*5330*/  FFMA.FTZ R44, R71, UR10, -R36.reuse ;  /* 0x0000000a472c7c23 */ /* 0x100fe20008010824 */
[----:B------:R-:W-:Y:S01]  /*5340*/  FMNMX.FTZ R8, R28, R33, !PT ;  /* 0x000000211c087209 */ /* 0x000fe20007810000 */
[----:B------:R-:W2:Y:S01]  /*5350*/  MUFU.EX2 R38, R38 ;  /* 0x0000002600267308 */ /* 0x000ea20000000800 */
[----:B------:R-:W-:Y:S01]  /*5360*/  FSEL R32, R51, -INF , !P4 ;  /* 0xff80000033207808 */ /* 0x000fe20006000000 */
[--C-:B------:R-:W-:Y:S01]  /*5370*/  FFMA.FTZ R45, R73, UR10, -R36.reuse ;  /* 0x0000000a492d7c23 */ /* 0x100fe20008010824 */
[----:B------:R-:W-:Y:S01]  /*5380*/  FMNMX.FTZ R33, R29, R8, !PT ;  /* 0x000000081d217209 */ /* 0x000fe20007810000 */
[--C-:B------:R-:W-:Y:S01]  /*5390*/  FFMA.FTZ R46, R75, UR10, -R36.reuse ;  /* 0x0000000a4b2e7c23 */ /* 0x100fe20008010824 */
[----:B------:R-:W-:Y:S01]  /*53a0*/  ISETP.LT.OR P6, PT, R4, 0x3a, P6 ;  /* 0x0000003a0400780c */ /* 0x000fe200037c1670 */
[--C-:B------:R-:W-:Y:S01]  /*53b0*/  FFMA.FTZ R47, R77, UR10, -R36.reuse ;  /* 0x0000000a4d2f7c23 */ /* 0x100fe20008010824 */
[----:B------:R-:W-:Y:S01]  /*53c0*/  FMNMX.FTZ R8, R30, R33, !PT ;  /* 0x000000211e087209 */ /* 0x000fe20007810000 */
[----:B------:R-:W4:Y:S01]  /*53d0*/  MUFU.EX2 R39, R39 ;  /* 0x0000002700277308 */ /* 0x000f220000000800 */
[----:B------:R-:W-:Y:S01]  /*53e0*/  FSEL R4, R54, -INF , !P5 ;  /* 0xff80000036047808 */ /* 0x000fe20006800000 */
[----:B-1----:R-:W-:Y:S01]  /*53f0*/  FADD.FTZ R51, R34, R37 ;  /* 0x0000002522337221 */ /* 0x002fe20000010000 */
[----:B------:R-:W-:Y:S01]  /*5400*/  FMNMX.FTZ R8, R31, R8, !PT ;  /* 0x000000081f087209 */ /* 0x000fe20007810000 */
[--C-:B------:R-:W-:Y:S01]  /*5410*/  FFMA.FTZ R48, R79, UR10, -R36.reuse ;  /* 0x0000000a4f307c23 */ /* 0x100fe20008010824 */
[----:B------:R-:W-:Y:S01]  /*5420*/  FFMA.FTZ R49, R49, UR10, -R36 ;  /* 0x0000000a31317c23 */ /* 0x000fe20008010824 */
[----:B------:R-:W-:-:S02]  /*5430*/  F2FP.F16.F32.PACK_AB R156, R37, R34 ;  /* 0x00000022259c723e */ /* 0x000fc400000000ff */
[----:B------:R-:W-:Y:S01]  /*5440*/  FMNMX.FTZ R33, R3, R8, !PT ;  /* 0x0000000803217209 */ /* 0x000fe20007810000 */
[----:B------:R-:W-:Y:S01]  /*5450*/  MUFU.EX2 R40, R40 ;  /* 0x0000002800287308 */ /* 0x000fe20000000800 */
[----:B--2---:R-:W-:Y:S02]  /*5460*/  FADD.FTZ R52, R38, R51 ;  /* 0x0000003326347221 */ /* 0x004fe40000010000 */
[----:B------:R-:W-:Y:S02]  /*5470*/  FMNMX.FTZ R35, R32, R33, !PT ;  /* 0x0000002120237209 */ /* 0x000fe40007810000 */
[----:B------:R-:W-:Y:S02]  /*5480*/  FSEL R33, R55, -INF , !P6 ;  /* 0xff80000037217808 */ /* 0x000fe40007000000 */
[----:B------:R-:W-:Y:S01]  /*5490*/  FMNMX.FTZ R8, R4, R35, !PT ;  /* 0x0000002304087209 */ /* 0x000fe20007810000 */
[----:B------:R-:W1:Y:S01]  /*54a0*/  MUFU.EX2 R41, R41 ;  /* 0x0000002900297308 */ /* 0x000e620000000800 */
[----:B----4-:R-:W-:-:S02]  /*54b0*/  F2FP.F16.F32.PACK_AB R158, R39, R38 ;  /* 0x00000026279e723e */ /* 0x010fc400000000ff */
[----:B------:R-:W-:-:S05]  /*54c0*/  FMNMX.FTZ R8, R33, R8, !PT ;  /* 0x0000000821087209 */ /* 0x000fca0007810000 */
[----:B------:R-:W2:Y:S01]  /*54d0*/  SHFL.BFLY PT, R35, R8, 0x2, 0x1f ;  /* 0x0c401f0008237f89 */ /* 0x000ea200000e0000 */
[----:B------:R-:W-:Y:S08]  /*54e0*/  MUFU.EX2 R42, R42 ;  /* 0x0000002a002a7308 */ /* 0x000ff00000000800 */
[----:B------:R-:W4:Y:S01]  /*54f0*/  MUFU.EX2 R43, R43 ;  /* 0x0000002b002b7308 */ /* 0x000f220000000800 */
[----:B-1----:R-:W-:-:S07]  /*5500*/  F2FP.F16.F32.PACK_AB R160, R41, R40 ;  /* 0x0000002829a0723e */ /* 0x002fce00000000ff */
[----:B------:R-:W-:Y:S01]  /*5510*/  MUFU.EX2 R44, R44 ;  /* 0x0000002c002c7308 */ /* 0x000fe20000000800 */
[----:B--2---:R-:W-:-:S07]  /*5520*/  FMNMX.FTZ R35, R8, R35, !PT ;  /* 0x0000002308237209 */ /* 0x004fce0007810000 */
[----:B------:R-:W1:Y:S01]  /*5530*/  MUFU.EX2 R45, R45 ;  /* 0x0000002d002d7308 */ /* 0x000e620000000800 */
[----:B----4-:R-:W-:Y:S01]  /*5540*/  F2FP.F16.F32.PACK_AB R162, R43, R42 ;  /* 0x0000002a2ba2723e */ /* 0x010fe200000000ff */
[----:B------:R-:W2:Y:S06]  /*5550*/  SHFL.BFLY PT, R8, R35, 0x1, 0x1f ;  /* 0x0c201f0023087f89 */ /* 0x000eac00000e0000 */
[----:B------:R-:W-:Y:S08]  /*5560*/  MUFU.EX2 R46, R46 ;  /* 0x0000002e002e7308 */ /* 0x000ff00000000800 */
[----:B------:R-:W4:Y:S01]  /*5570*/  MUFU.EX2 R47, R47 ;  /* 0x0000002f002f7308 */ /* 0x000f220000000800 */
[----:B-1----:R-:W-:-:S07]  /*5580*/  F2FP.F16.F32.PACK_AB R164, R45, R44 ;  /* 0x0000002c2da4723e */ /* 0x002fce00000000ff */
[----:B------:R-:W-:Y:S01]  /*5590*/  MUFU.EX2 R48, R48 ;  /* 0x0000003000307308 */ /* 0x000fe20000000800 */
[----:B--2---:R-:W-:Y:S01]  /*55a0*/  FMNMX.FTZ R8, R35, R8, !PT ;  /* 0x0000000823087209 */ /* 0x004fe20007810000 */
[--C-:B------:R-:W-:Y:S01]  /*55b0*/  FFMA.FTZ R35, R81, UR10, -R36.reuse ;  /* 0x0000000a51237c23 */ /* 0x100fe20008010824 */
[----:B------:R-:W-:Y:S01]  /*55c0*/  FFMA.FTZ R36, R53, UR10, -R36 ;  /* 0x0000000a35247c23 */ /* 0x000fe20008010824 */
[----:B------:R-:W-:Y:S01]  /*55d0*/  FADD.FTZ R53, R39, R52 ;  /* 0x0000003427357221 */ /* 0x000fe20000010000 */
[C---:B------:R-:W-:Y:S01]  /*55e0*/  FSETP.NEU.FTZ.AND P3, PT, R8.reuse, -INF , PT ;  /* 0xff8000000800780b */ /* 0x040fe20003f7d000 */
[----:B------:R-:W-:Y:S02]  /*55f0*/  FMUL.FTZ R50, R8, UR10 ;  /* 0x0000000a08327c20 */ /* 0x000fe40008410000 */
[----:B------:R-:W1:Y:S01]  /*5600*/  MUFU.EX2 R49, R49 ;  /* 0x0000003100317308 */ /* 0x000e620000000800 */
[----:B------:R-:W-:Y:S01]  /*5610*/  FADD.FTZ R54, R40, R53 ;  /* 0x0000003528367221 */ /* 0x000fe20000010000 */
[----:B----4-:R-:W-:-:S02]  /*5620*/  F2FP.F16.F32.PACK_AB R166, R47, R46 ;  /* 0x0000002e2fa6723e */ /* 0x010fc400000000ff */
        /* <DEDUP_REMOVED lines=18> */
[----:B------:R-:W2:Y:S01]  /*5750*/  MUFU.EX2 R15, R15 ;  /* 0x0000000f000f7308 */ /* 0x000ea20000000800 */
[--C-:B------:R-:W-:Y:S01]  /*5760*/  FFMA.FTZ R4, R4, UR10, -R50.reuse ;  /* 0x0000000a04047c23 */ /* 0x100fe20008010832 */
[----:B------:R-:W-:Y:S01]  /*5770*/  FFMA.FTZ R33, R33, UR10, -R50 ;  /* 0x0000000a21217c23 */ /* 0x000fe20008010832 */
[----:B-1----:R-:W-:-:S05]  /*5780*/  F2FP.F16.F32.PACK_AB R168, R49, R48 ;  /* 0x0000003031a8723e */ /* 0x002fca00000000ff */
[----:B------:R-:W1:Y:S08]  /*5790*/  MUFU.EX2 R20, R20 ;  /* 0x0000001400147308 */ /* 0x000e700000000800 */
[----:B------:R-:W4:Y:S01]  /*57a0*/  MUFU.EX2 R21, R21 ;  /* 0x0000001500157308 */ /* 0x000f220000000800 */
[----:B--2---:R-:W-:Y:S01]  /*57b0*/  FADD.FTZ R51, R14, R15 ;  /* 0x0000000f0e337221 */ /* 0x004fe20000010000 */
[----:B------:R-:W-:-:S06]  /*57c0*/  F2FP.F16.F32.PACK_AB R157, R15, R14 ;  /* 0x0000000e0f9d723e */ /* 0x000fcc00000000ff */
[----:B------:R-:W2:Y:S01]  /*57d0*/  MUFU.EX2 R24, R24 ;  /* 0x0000001800187308 */ /* 0x000ea20000000800 */
[----:B-1----:R-:W-:-:S07]  /*57e0*/  FADD.FTZ R52, R20, R51 ;  /* 0x0000003314347221 */ /* 0x002fce0000010000 */
[----:B------:R-:W1:Y:S01]  /*57f0*/  MUFU.EX2 R25, R25 ;  /* 0x0000001900197308 */ /* 0x000e620000000800 */
[C---:B----4-:R-:W-:Y:S01]  /*5800*/  FADD.FTZ R51, R21.reuse, R52 ;  /* 0x0000003415337221 */ /* 0x050fe20000010000 */
[----:B------:R-:W-:Y:S01]  /*5810*/  FADD.FTZ R52, R42, R53 ;  /* 0x000000352a347221 */ /* 0x000fe20000010000 */
[----:B------:R-:W-:-:S05]  /*5820*/  F2FP.F16.F32.PACK_AB R159, R21, R20 ;  /* 0x00000014159f723e */ /* 0x000fca00000000ff */
[----:B------:R-:W4:Y:S01]  /*5830*/  MUFU.EX2 R26, R26 ;  /* 0x0000001a001a7308 */ /* 0x000f220000000800 */
[----:B--2---:R-:W-:Y:S01]  /*5840*/  FADD.FTZ R50, R24, R51 ;  /* 0x0000003318327221 */ /* 0x004fe20000010000 */
[----:B------:R-:W-:Y:S01]  /*5850*/  FADD.FTZ R51, R43, R52 ;  /* 0x000000342b337221 */ /* 0x000fe20000010000 */
[----:B------:R2:W-:Y:S03]  /*5860*/  STSM.16.M88.4 [R18+0x26800], R156 ;  /* 0x0268009c12007844 */ /* 0x0005e60000000200 */
[----:B------:R-:W-:Y:S02]  /*5870*/  FADD.FTZ R38, R44, R51 ;  /* 0x000000332c267221 */ /* 0x000fe40000010000 */
[----:B------:R-:W5:Y:S01]  /*5880*/  MUFU.EX2 R27, R27 ;  /* 0x0000001b001b7308 */ /* 0x000f620000000800 */
[----:B-1----:R-:W-:Y:S01]  /*5890*/  FADD.FTZ R37, R25, R50 ;  /* 0x0000003219257221 */ /* 0x002fe20000010000 */
[----:B------:R-:W-:Y:S01]  /*58a0*/  FADD.FTZ R39, R45, R38 ;  /* 0x000000262d277221 */ /* 0x000fe20000010000 */
[----:B------:R-:W-:-:S05]  /*58b0*/  F2FP.F16.F32.PACK_AB R161, R25, R24 ;  /* 0x0000001819a1723e */ /* 0x000fca00000000ff */
[----:B------:R-:W1:Y:S01]  /*58c0*/  MUFU.EX2 R28, R28 ;  /* 0x0000001c001c7308 */ /* 0x000e620000000800 */
[----:B----4-:R-:W-:-:S07]  /*58d0*/  FADD.FTZ R34, R26, R37 ;  /* 0x000000251a227221 */ /* 0x010fce0000010000 */
[----:B------:R-:W4:Y:S01]  /*58e0*/  MUFU.EX2 R29, R29 ;  /* 0x0000001d001d7308 */ /* 0x000f220000000800 */
[C---:B-----5:R-:W-:Y:S01]  /*58f0*/  FADD.FTZ R37, R27.reuse, R34 ;  /* 0x000000221b257221 */ /* 0x060fe20000010000 */
[----:B------:R-:W-:-:S05]  /*5900*/  F2FP.F16.F32.PACK_AB R163, R27, R26 ;  /* 0x0000001a1ba3723e */ /* 0x000fca00000000ff */
[----:B------:R2:W-:Y:S01]  /*5910*/  STSM.16.M88.4 [R19], R160 ;  /* 0x000000a013007844 */ /* 0x0005e20000000200 */
[----:B------:R-:W5:Y:S01]  /*5920*/  MUFU.EX2 R30, R30 ;  /* 0x0000001e001e7308 */ /* 0x000f620000000800 */
[----:B-1----:R-:W-:-:S07]  /*5930*/  FADD.FTZ R14, R28, R37 ;  /* 0x000000251c0e7221 */ /* 0x002fce0000010000 */
[----:B------:R-:W1:Y:S01]  /*5940*/  MUFU.EX2 R31, R31 ;  /* 0x0000001f001f7308 */ /* 0x000e620000000800 */
[C---:B----4-:R-:W-:Y:S01]  /*5950*/  FADD.FTZ R15, R29.reuse, R14 ;  /* 0x0000000e1d0f7221 */ /* 0x050fe20000010000 */
[----:B------:R-:W-:Y:S01]  /*5960*/  FADD.FTZ R14, R46, R39 ;  /* 0x000000272e0e7221 */ /* 0x000fe20000010000 */
[----:B------:R-:W-:-:S03]  /*5970*/  F2FP.F16.F32.PACK_AB R165, R29, R28 ;  /* 0x0000001c1da5723e */ /* 0x000fc600000000ff */
[----:B------:R-:W-:Y:S02]  /*5980*/  FADD.FTZ R47, R47, R14 ;  /* 0x0000000e2f2f7221 */ /* 0x000fe40000010000 */
[----:B------:R-:W-:Y:S01]  /*5990*/  MUFU.EX2 R3, R3 ;  /* 0x0000000300037308 */ /* 0x000fe20000000800 */
[----:B-----5:R-:W-:Y:S01]  /*59a0*/  FADD.FTZ R20, R30, R15 ;  /* 0x0000000f1e147221 */ /* 0x020fe20000010000 */
[----:B------:R-:W-:-:S04]  /*59b0*/  FADD.FTZ R48, R48, R47 ;  /* 0x0000002f30307221 */ /* 0x000fc80000010000 */
[----:B------:R-:W-:Y:S02]  /*59c0*/  FADD.FTZ R48, R49, R48 ;  /* 0x0000003031307221 */ /* 0x000fe40000010000 */
[----:B------:R-:W4:Y:S01]  /*59d0*/  MUFU.EX2 R32, R32 ;  /* 0x0000002000207308 */ /* 0x000f220000000800 */
[C---:B-1----:R-:W-:Y:S01]  /*59e0*/  FADD.FTZ R20, R31.reuse, R20 ;  /* 0x000000141f147221 */ /* 0x042fe20000010000 */
[----:B------:R-:W-:-:S05]  /*59f0*/  F2FP.F16.F32.PACK_AB R167, R31, R30 ;  /* 0x0000001e1fa7723e */ /* 0x000fca00000000ff */
[----:B------:R2:W-:Y:S01]  /*5a00*/  STSM.16.M88.4 [R23], R164 ;  /* 0x000000a417007844 */ /* 0x0005e20000000200 */
[----:B------:R-:W1:Y:S08]  /*5a10*/  MUFU.EX2 R36, R36 ;  /* 0x0000002400247308 */ /* 0x000e700000000800 */
[----:B------:R-:W5:Y:S01]  /*5a20*/  MUFU.EX2 R4, R4 ;  /* 0x0000000400047308 */ /* 0x000f620000000800 */
[----:B----4-:R-:W-:Y:S01]  /*5a30*/  F2FP.F16.F32.PACK_AB R169, R32, R3 ;  /* 0x0000000320a9723e */ /* 0x010fe200000000ff */
[----:B------:R-:W-:-:S04]  /*5a40*/  FADD.FTZ R3, R3, R20 ;  /* 0x0000001403037221 */ /* 0x000fc80000010000 */
[----:B------:R-:W-:Y:S02]  /*5a50*/  FADD.FTZ R3, R32, R3 ;  /* 0x0000000320037221 */ /* 0x000fe40000010000 */
[----:B------:R-:W4:Y:S01]  /*5a60*/  MUFU.EX2 R33, R33 ;  /* 0x0000002100217308 */ /* 0x000f220000000800 */
[----:B-1----:R-:W-:Y:S01]  /*5a70*/  F2FP.F16.F32.PACK_AB R170, R36, R35 ;  /* 0x0000002324aa723e */ /* 0x002fe200000000ff */
[----:B------:R-:W-:Y:S01]  /*5a80*/  FADD.FTZ R35, R35, R48 ;  /* 0x0000003023237221 */ /* 0x000fe20000010000 */
[----:B-----5:R-:W-:Y:S01]  /*5a90*/  FADD.FTZ R14, R4, R3 ;  /* 0x00000003040e7221 */ /* 0x020fe20000010000 */
[C---:B----4-:R-:W-:Y:S02]  /*5aa0*/  F2FP.F16.F32.PACK_AB R171, R33.reuse, R4 ;  /* 0x0000000421ab723e */ /* 0x050fe400000000ff */
[----:B------:R-:W-:Y:S01]  /*5ab0*/  FADD.FTZ R4, R36, R35 ;  /* 0x0000002324047221 */ /* 0x000fe20000010000 */
[----:B------:R-:W-:Y:S02]  /*5ac0*/  FADD.FTZ R3, R33, R14 ;  /* 0x0000000e21037221 */ /* 0x000fe40000010000 */
[----:B------:R2:W-:Y:S01]  /*5ad0*/  STSM.16.M88.4 [R22], R168 ;  /* 0x000000a816007844 */ /* 0x0005e20000000200 */
[----:B------:R-:W-:Y:S05]  /*5ae0*/  @!P0 BRA `(.L_x_1316) ;  /* 0x0000000000048947 */ /* 0x000fea0003800000 */
[----:B------:R-:W-:Y:S01]  /*5af0*/  BPT.TRAP 0x1 ;  /* 0x000000040000795c */ /* 0x000fe20000300000 */
.L_x_1316:
[----:B------:R1:W4:Y:S01]  /*5b00*/  SYNCS.PHASECHK.TRANS64.TRYWAIT P3, [R6+URZ+0x28c50], R13 ;  /* 0x028c500d060075a7 */ /* 0x000322000806017f */
[----:B------:R-:W-:Y:S05]  /*5b10*/  @!P0 BRA `(.L_x_1317) ;  /* 0x0000000000048947 */ /* 0x000fea0003800000 */
[----:B------:R-:W-:Y:S01]  /*5b20*/  BPT.TRAP 0x1 ;  /* 0x000000040000795c */ /* 0x000fe20000300000 */
.L_x_1317:
[----:B----4-:R-:W-:Y:S05]  /*5b30*/  @P3 BRA `(.L_x_1318) ;  /* 0x0000000000083947 */ /* 0x010fea0003800000 */
[----:B------:R-:W4:Y:S02]  /*5b40*/  SYNCS.PHASECHK.TRANS64.TRYWAIT P3, [R6+URZ+0x28c50], R13 ;  /* 0x028c500d060075a7 */ /* 0x000f24000806017f */
[----:B----4-:R-:W-:Y:S05]  /*5b50*/  @!P3 BRA `(.L_x_1319) ;  /* 0x000000cc0000b947 */ /* 0x010fea0003800000 */
.L_x_1318:
[----:B------:R-:W-:Y:S01]  /*5b60*/  ULEA UR11, UR39, UR45, 0xc ;  /* 0x0000002d270b7291 */ /* 0x000fe2000f8e603f */
[----:B------:R-:W-:Y:S01]  /*5b70*/  WARPGROUP.ARRIVE ;  /* 0x00000000000079c5 */ /* 0x000fe20000000000 */
[----:B------:R-:W-:Y:S01]  /*5b80*/  UMOV UR7, 0x40000040 ;  /* 0x4000004000077882 */ /* 0x000fe20000000000 */
[----:B-1-34-:R-:W-:-:S04]  /*5b90*/  @!P1 IADD3 R6, R6, 0x28c60, RZ ;  /* 0x00028c6006069810 */ /* 0x01afc80007ffe0ff */
[----:B------:R-:W-:Y:S01]  /*5ba0*/  UMOV UR6, UR11 ;  /* 0x0000000b00067c82 */ /* 0x000fe20008000000 */
[----:B------:R-:W-:Y:S01]  /*5bb0*/  @!P1 PRMT R6, RZ, 0x654, R6 ;  /* 0x00000654ff069816 */ /* 0x000fe20000000006 */
[----:B------:R-:W-:Y:S01]  /*5bc0*/  HGMMA.64x256x16.F32 R24, R156, gdesc[UR4].tnspB, RZ, !UPT, gsb0 ;  /* 0x43e000049c187df0 */ /* 0x000fe2000c0008ff */
        /* <DEDUP_REMOVED lines=28> */
[----:B-1----:R-:W-:-:S02]  /*5d90*/  IMAD R6, R9, UR49, -R12 ;  /* 0x0000003109067c24 */ /* 0x002fc4000f8e0a0c */
[----:B------:R-:W-:Y:S02]  /*5da0*/  VIADD R9, R152, 0xfffffffe ;  /* 0xfffffffe98097836 */ /* 0x000fe40000000000 */
[----:B------:R-:W-:-:S05]  /*5db0*/  VIADD R13, R6, UR42 ;  /* 0x0000002a060d7c36 */ /* 0x000fca0008000000 */
[----:B------:R-:W-:Y:S01]  /*5dc0*/  IADD3 R10, R13, R10, RZ ;  /* 0x0000000a0d0a7210 */ /* 0x000fe20007ffe0ff */
[----:B------:R-:W-:Y:S06]  /*5dd0*/  @!P2 BRA `(.L_x_1320) ;  /* 0x000000000040a947 */ /* 0x000fec0003800000 */
[C---:B------:R-:W-:Y:S01]  /*5de0*/  ISETP.GT.AND P3, PT, R13.reuse, RZ, PT ;  /* 0x000000ff0d00720c */ /* 0x040fe20003f64270 */
[----:B------:R-:W-:-:S12]  /*5df0*/  VIADD R12, R13, 0xffffffff ;  /* 0xffffffff0d0c7836 */ /* 0x000fd80000000000 */
[----:B------:R-:W-:Y:S05]  /*5e00*/  @P3 BRA `(.L_x_1321) ;  /* 0x00000000001c3947 */ /* 0x000fea0003800000 */
[----:B------:R-:W-:Y:S01]  /*5e10*/  ISETP.NE.AND P3, PT, R11, 0x1, PT ;  /* 0x000000010b00780c */ /* 0x000fe20003f65270 */
[----:B------:R-:W-:-:S12]  /*5e20*/  IMAD.MOV R13, RZ, RZ, -R13 ;  /* 0x000000ffff0d7224 */ /* 0x000fd800078e0a0d */
[----:B------:R-:W1:Y:S02]  /*5e30*/  @P3 LDC.64 R14, c[0x0][0x9e8] ;  /* 0x00027a00ff0e3b82 */ /* 0x000e640000000a00 */
[----:B-1----:R-:W-:-:S05]  /*5e40*/  @P3 IMAD.HI.U32 R12, R13, R14, RZ ;  /* 0x0000000e0d0c3227 */ /* 0x002fca00078e00ff */
[----:B------:R-:W-:-:S04]  /*5e50*/  @P3 SHF.R.U32.HI R13, RZ, R15, R12 ;  /* 0x0000000fff0d3219 */ /* 0x000fc8000001160c */
[----:B------:R-:W-:Y:S01]  /*5e60*/  LOP3.LUT R12, RZ, R13, RZ, 0x33, !PT ;  /* 0x0000000dff0c7212 */ /* 0x000fe200078e33ff */
[----:B------:R-:W-:Y:S06]  /*5e70*/  BRA `(.L_x_1322) ;  /* 0x0000000000107947 */ /* 0x000fec0003800000 */
.L_x_1321:
[----:B------:R-:W-:-:S13]  /*5e80*/  ISETP.NE.AND P3, PT, R11, 0x1, PT ;  /* 0x000000010b00780c */ /* 0x000fda0003f65270 */
[----:B------:R-:W1:Y:S02]  /*5e90*/  @P3 LDC.64 R14, c[0x0][0x9e8] ;  /* 0x00027a00ff0e3b82 */ /* 0x000e640000000a00 */
[----:B-1----:R-:W-:-:S05]  /*5ea0*/  @P3 IMAD.HI.U32 R14, R12, R14, RZ ;  /* 0x0000000e0c0e3227 */ /* 0x002fca00078e00ff */
[----:B------:R-:W-:-:S07]  /*5eb0*/  @P3 SHF.R.U32.HI R12, RZ, R15, R14 ;  /* 0x0000000fff0c3219 */ /* 0x000fce000001160e */
.L_x_1322:
[----:B------:R-:W-:-:S05]  /*5ec0*/  IMAD R11, R12, R11, R11 ;  /* 0x0000000b0c0b7224 */ /* 0x000fca00078e020b */
[----:B------:R-:W-:-:S07]  /*5ed0*/  VIMNMX R10, R10, R11, PT ;  /* 0x0000000b0a0a7248 */ /* 0x000fce0003fe0100 */
.L_x_1320:
[----:B------:R-:W-:Y:S01]  /*5ee0*/  SHF.R.S32.HI R11, RZ, 0x1f, R10 ;  /* 0x0000001fff0b7819 */ /* 0x000fe2000001140a */
[----:B------:R-:W-:Y:S01]  /*5ef0*/  ULDC UR25, c[0x0][0x9e4] ;  /* 0x0002790000197ab9 */ /* 0x000fe20000000800 */
[----:B------:R-:W-:Y:S01]  /*5f00*/  ULDC UR24, c[0x0][0x288] ;  /* 0x0000a20000187ab9 */ /* 0x000fe20000000800 */
[----:B------:R-:W-:Y:S01]  /*5f10*/  ULDC UR21, c[0x0][0x988] ;  /* 0x0002620000157ab9 */ /* 0x000fe20000000800 */
[----:B------:R-:W-:Y:S01]  /*5f20*/  LEA.HI R11, R11, R10, RZ, 0x6 ;  /* 0x0000000a0b0b7211 */ /* 0x000fe200078f30ff */
[----:B------:R-:W-:Y:S01]  /*5f30*/  ULDC UR23, c[0x0][0x9d8] ;  /* 0x0002760000177ab9 */ /* 0x000fe20000000800 */
[----:B------:R-:W-:Y:S02]  /*5f40*/  ULDC UR22, c[0x0][0x9e0] ;  /* 0x0002780000167ab9 */ /* 0x000fe40000000800 */
[----:B------:R-:W-:-:S04]  /*5f50*/  SHF.R.S32.HI R11, RZ, 0x6, R11 ;  /* 0x00000006ff0b7819 */ /* 0x000fc8000001140b */
[----:B------:R-:W-:-:S04]  /*5f60*/  VIMNMX R12, R11, UR41, !PT ;  /* 0x000000290b0c7c48 */ /* 0x000fc8000ffe0100 */
[----:B------:R-:W-:-:S13]  /*5f70*/  ISETP.GE.AND P3, PT, R9, R12, PT ;  /* 0x0000000c0900720c */ /* 0x000fda0003f66270 */
[----:B------:R-:W-:Y:S05]  /*5f80*/  @!P3 BRA `(.L_x_1323) ;  /* 0x0000002400acb947 */ /* 0x000fea0003800000 */
.L_x_1340:
[----:B------:R-:W-:-:S04]  /*5f90*/  UIADD3 UR26, UR39, 0x1, URZ ;  /* 0x00000001271a7890 */ /* 0x000fc8000fffe03f */
[----:B------:R-:W-:-:S04]  /*5fa0*/  UISETP.NE.AND UP0, UPT, UR26, 0x2, UPT ;  /* 0x000000021a00788c */ /* 0x000fc8000bf05270 */
[----:B------:R-:W-:Y:S02]  /*5fb0*/  USEL UR6, URZ, 0x1, UP0 ;  /* 0x000000013f067887 */ /* 0x000fe40008000000 */
[----:B------:R-:W-:Y:S02]  /*5fc0*/  USEL UR26, UR26, URZ, UP0 ;  /* 0x0000003f1a1a7287 */ /* 0x000fe40008000000 */
[----:B------:R-:W-:Y:S01]  /*5fd0*/  ULOP3.LUT UR38, UR38, UR6, URZ, 0x3c, !UPT ;  /* 0x0000000626267292 */ /* 0x000fe2000f8e3c3f */
[----:B-123--:R-:W-:Y:S11]  /*5fe0*/  @!P0 BRA `(.L_x_1324) ;  /* 0x0000000000048947 */ /* 0x00eff60003800000 */
[----:B------:R-:W-:Y:S01]  /*5ff0*/  BPT.TRAP 0x1 ;  /* 0x000000040000795c */ /* 0x000fe20000300000 */
.L_x_1324:
[----:B------:R-:W-:Y:S01]  /*6000*/  ULEA UR27, UR26, UR48, 0x3 ;  /* 0x000000301a1b7291 */ /* 0x000fe2000f8e183f */
[----:B------:R-:W-:-:S04]  /*6010*/  MOV R10, UR38 ;  /* 0x00000026000a7c02 */ /* 0x000fc80008000f00 */
[----:B------:R-:W-:-:S04]  /*6020*/  SHF.L.U32 R10, R10, 0x1f, RZ ;  /* 0x0000001f0a0a7819 */ /* 0x000fc800000006ff */
[----:B------:R1:W3:Y:S01]  /*6030*/  SYNCS.PHASECHK.TRANS64.TRYWAIT P3, [UR27+0x28c30], R10 ;  /* 0x028c300aff0075a7 */ /* 0x0002e2000806015b */
[----:B------:R-:W-:Y:S05]  /*6040*/  @!P0 BRA `(.L_x_1325) ;  /* 0x0000000000048947 */ /* 0x000fea0003800000 */
[----:B------:R-:W-:Y:S01]  /*6050*/  BPT.TRAP 0x1 ;  /* 0x000000040000795c */ /* 0x000fe20000300000 */
.L_x_1325:
[----:B---3--:R-:W-:Y:S05]  /*6060*/  @P3 BRA `(.L_x_1326) ;  /* 0x0000000000083947 */ /* 0x008fea0003800000 */
[----:B------:R-:W3:Y:S02]  /*6070*/  SYNCS.PHASECHK.TRANS64.TRYWAIT P3, [UR27+0x28c30], R10 ;  /* 0x028c300aff0075a7 */ /* 0x000ee4000806015b */
[----:B---3--:R-:W-:Y:S05]  /*6080*/  @!P3 BRA `(.L_x_1327) ;  /* 0x000000c400c8b947 */ /* 0x008fea0003800000 */
.L_x_1326:
[----:B------:R-:W-:Y:S01]  /*6090*/  R2UR UR18, R0 ;  /* 0x00000000001272ca */ /* 0x000fe200000e0000 */
[----:B--2---:R-:W-:Y:S01]  /*60a0*/  WARPGROUP.ARRIVE ;  /* 0x00000000000079c5 */ /* 0x004fe20000000000 */
[----:B------:R-:W-:Y:S01]  /*60b0*/  UMOV UR19, 0x40000040 ;  /* 0x4000004000137882 */ /* 0x000fe20000000000 */
[----:B------:R-:W-:Y:S01]  /*60c0*/  UMOV UR7, 0x40000040 ;  /* 0x4000004000077882 */ /* 0x000fe20000000000 */
[----:B------:R-:W-:Y:S01]  /*60d0*/  UMOV UR11, 0x40000040 ;  /* 0x40000040000b7882 */ /* 0x000fe20000000000 */
[----:B------:R-:W-:Y:S01]  /*60e0*/  UMOV UR15, 0x40000040 ;  /* 0x40000040000f7882 */ /* 0x000fe20000000000 */
[----:B------:R-:W2:Y:S01]  /*60f0*/  LDC R15, c[0x0][0x2e0] ;  /* 0x0000b800ff0f7b82 */ /* 0x000ea20000000800 */
[----:B------:R-:W-:-:S04]  /*6100*/  IMAD.U32 R13, RZ, RZ, UR27 ;  /* 0x0000001bff0d7e24 */ /* 0x000fc8000f8e00ff */
[----:B------:R-:W-:Y:S02]  /*6110*/  @!P1 VIADD R14, R13, 0x28c40 ;  /* 0x00028c400d0e9836 */ /* 0x000fe40000000000 */
[----:B------:R-:W-:-:S03]  /*6120*/  ULEA UR18, UR26, UR18, 0x9 ;  /* 0x000000121a127291 */ /* 0x000fc6000f8e483f */
[----:B------:R-:W-:Y:S01]  /*6130*/  @!P1 PRMT R14, RZ, 0x654, R14 ;  /* 0x00000654ff0e9816 */ /* 0x000fe2000000000e */
[----:B------:R-:W-:Y:S02]  /*6140*/  UIADD3 UR6, UR18, 0x2, URZ ;  /* 0x0000000212067890 */ /* 0x000fe4000fffe03f */
[----:B------:R-:W-:Y:S02]  /*6150*/  UIADD3 UR10, UR18, 0x4, URZ ;  /* 0x00000004120a7890 */ /* 0x000fe4000fffe03f */
[----:B------:R-:W-:Y:S02]  /*6160*/  UIADD3 UR14, UR18, 0x6, URZ ;  /* 0x00000006120e7890 */ /* 0x000fe4000fffe03f */
[----:B------:R-:W-:Y:S03]  /*6170*/  HGMMA.64x64x16.F32 R152, gdesc[UR16], RZ, !UPT, gsb0 ;  /* 0x00e00000109879f0 */ /* 0x000fe6000c0008ff */
        /* <DEDUP_REMOVED lines=12> */
[----:B---3--:R-:W-:Y:S01]  /*6240*/  FMUL.FTZ R11, R154, UR23 ;  /* 0x000000179a0b7c20 */ /* 0x008fe20008410000 */
        /* <DEDUP_REMOVED lines=27> */
[----:B------:R-:W-:Y:S01]  /*6400*/  SHF.L.U32 R178, R9, 0x6, RZ ;  /* 0x0000000609b27819 */ /* 0x000fe200000006ff */
[----:B------:R-:W-:Y:S01]  /*6410*/  FMUL.FTZ R167, R183, UR23 ;  /* 0x00000017b7a77c20 */ /* 0x000fe20008410000 */
[----:B------:R3:W-:Y:S01]  /*6420*/  @!P1 SYNCS.ARRIVE.TRANS64.RED.A1T0 RZ, [R14+URZ], RZ ;  /* 0x000000ff0eff99a7 */ /* 0x0007e2000810043f */
[----:B------:R-:W4:Y:S01]  /*6430*/  MUFU.TANH R192, R192 ;  /* 0x000000c000c07308 */ /* 0x000f220000002400 */
[----:B------:R-:W-:Y:S01]  /*6440*/  FMUL.FTZ R176, R176, UR23 ;  /* 0x00000017b0b07c20 */ /* 0x000fe20008410000 */
[----:B---3--:R-:W-:-:S06]  /*6450*/  IADD3 R14, -R178, 0x1, RZ ;  /* 0x00000001b20e7810 */ /* 0x008fcc0007ffe1ff */
[----:B------:R-:W3:Y:S01]  /*6460*/  MUFU.TANH R193, R193 ;  /* 0x000000c100c17308 */ /* 0x000ee20000002400 */
[----:B--2---:R-:W-:-:S07]  /*6470*/  IMAD R15, R15, UR49, R14 ;  /* 0x000000310f0f7c24 */ /* 0x004fce000f8e020e */
[----:B------:R-:W2:Y:S01]  /*6480*/  MUFU.TANH R11, R11 ;  /* 0x0000000b000b7308 */ /* 0x000ea20000002400 */
[----:B------:R-:W-:-:S04]  /*6490*/  IADD3 R174, R15, -UR24, -R2 ;  /* 0x800000180fae7c10 */ /* 0x000fc8000fffe802 */
[----:B------:R-:W-:-:S03]  /*64a0*/  IADD3 R177, R5, UR20, R174 ;  /* 0x0000001405b17c10 */ /* 0x000fc6000fffe0ae */
        /* <DEDUP_REMOVED lines=28> */
[----:B------:R5:W1:Y:S02]  /*6670*/  MUFU.TANH R199, R176 ;  /* 0x000000b000c77308 */ /* 0x000a640000002400 */
[----:B-----5:R-:W-:Y:S01]  /*6680*/  IADD3 R176, R5, UR22, R174 ;  /* 0x0000001605b07c10 */ /* 0x020fe2000fffe0ae */
[----:B--234-:R-:W-:Y:S06]  /*6690*/  @!P2 BRA `(.L_x_1328) ;  /* 0x000000000058a947 */ /* 0x01cfec0003800000 */
[----:B------:R-:W-:Y:S01]  /*66a0*/  IMAD.IADD R171, R5, 0x1, R6 ;  /* 0x0000000105ab7824 */ /* 0x000fe200078e0206 */
[----:B------:R-:W-:Y:S04]  /*66b0*/  BSSY B0, `(.L_x_1329) ;  /* 0x0000010000007945 */ /* 0x000fe80003800000 */
[----:B------:R-:W-:-:S13]  /*66c0*/  ISETP.GT.AND P3, PT, R171, -0x1, PT ;  /* 0xffffffffab00780c */ /* 0x000fda0003f64270 */
[----:B------:R-:W-:Y:S05]  /*66d0*/  @P3 BRA `(.L_x_1330) ;  /* 0x0000000000203947 */ /* 0x000fea0003800000 */
[----:B------:R-:W-:Y:S01]  /*66e0*/  IMAD.U32 R170, RZ, RZ, UR25 ;  /* 0x00000019ffaa7e24 */ /* 0x000fe2000f8e00ff */
[----:B------:R-:W-:-:S04]  /*66f0*/  LOP3.LUT R171, RZ, R171, RZ, 0x33, !PT ;  /* 0x000000abffab7212 */ /* 0x000fc800078e33ff */
[----:B------:R-:W-:-:S13]  /*6700*/  ISETP.NE.AND P3, PT, R170, 0x1, PT ;  /* 0x00000001aa00780c */ /* 0x000fda0003f65270 */
[----:B------:R-:W2:Y:S02]  /*6710*/  @P3 LDC.64 R14, c[0x0][0x9e8] ;  /* 0x00027a00ff0e3b82 */ /* 0x000ea40000000a00 */
[----:B--2---:R-:W-:-:S05]  /*6720*/  @P3 IMAD.HI.U32 R14, R171, R14, RZ ;  /* 0x0000000eab0e3227 */ /* 0x004fca00078e00ff */
[----:B------:R-:W-:-:S04]  /*6730*/  @P3 SHF.R.U32.HI R171, RZ, R15, R14 ;  /* 0x0000000fffab3219 */ /* 0x000fc8000001160e */
[----:B------:R-:W-:Y:S01]  /*6740*/  LOP3.LUT R171, RZ, R171, RZ, 0x33, !PT ;  /* 0x000000abffab7212 */ /* 0x000fe200078e33ff */
[----:B------:R-:W-:Y:S06]  /*6750*/  BRA `(.L_x_1331) ;  /* 0x0000000000147947 */ /* 0x000fec0003800000 */
.L_x_1330:
[----:B------:R-:W-:-:S04]  /*6760*/  MOV R170, UR25 ;  /* 0x0000001900aa7c02 */ /* 0x000fc80008000f00 */
[----:B------:R-:W-:-:S13]  /*6770*/  ISETP.NE.AND P3, PT, R170, 0x1, PT ;  /* 0x00000001aa00780c */ /* 0x000fda0003f65270 */
[----:B------:R-:W2:Y:S02]  /*6780*/  @P3 LDC.64 R14, c[0x0][0x9e8] ;  /* 0x00027a00ff0e3b82 */ /* 0x000ea40000000a00 */
[----:B--2---:R-:W-:-:S05]  /*6790*/  @P3 IMAD.HI.U32 R14, R171, R14, RZ ;  /* 0x0000000eab0e3227 */ /* 0x004fca00078e00ff */
[----:B------:R-:W-:-:S07]  /*67a0*/  @P3 SHF.R.U32.HI R171, RZ, R15, R14 ;  /* 0x0000000fffab3219 */ /* 0x000fce000001160e */
.L_x_1331:
[----:B------:R-:W-:Y:S05]  /*67b0*/  BSYNC B0 ;  /* 0x0000000000007941 */ /* 0x000fea0003800000 */
.L_x_1329:
[----:B------:R-:W-:-:S04]  /*67c0*/  IMAD R171, R171, R170, -R178 ;  /* 0x000000aaabab7224 */ /* 0x000fc800078e0ab2 */
[----:B------:R-:W-:-:S05]  /*67d0*/  IMAD.IADD R171, R171, 0x1, -R2 ;  /* 0x00000001abab7824 */ /* 0x000fca00078e0a02 */
[----:B------:R-:W-:Y:S02]  /*67e0*/  VIADDMNMX R176, R171, R170, R176, PT ;  /* 0x000000aaabb07246 */ /* 0x000fe400038001b0 */
[----:B------:R-:W-:-:S07]  /*67f0*/  VIMNMX R177, R177, R171, !PT ;  /* 0x000000abb1b17248 */ /* 0x000fce0007fe0100 */
.L_x_1328:
[----:B------:R-:W-:Y:S01]  /*6800*/  ISETP.GT.AND P3, PT, R9, -0x1, PT ;  /* 0xffffffff0900780c */ /* 0x000fe20003f64270 */
[C---:B------:R-:W-:Y:S01]  /*6810*/  VIADD R14, R174.reuse, UR22 ;  /* 0x00000016ae0e7c36 */ /* 0x040fe20008000000 */
[----:B------:R-:W-:Y:S02]  /*6820*/  IADD3 R174, R174, UR20, RZ ;  /* 0x00000014aeae7c10 */ /* 0x000fe4000fffe0ff */
[C---:B------:R-:W-:Y:S02]  /*6830*/  ISETP.GT.AND P4, PT, R177.reuse, RZ, P3 ;  /* 0x000000ffb100720c */ /* 0x040fe40001f84270 */
[C---:B------:R-:W-:Y:S02]  /*6840*/  ISETP.GT.AND P6, PT, R177.reuse, 0x1, P3 ;  /* 0x00000001b100780c */ /* 0x040fe40001fc4270 */
[----:B------:R-:W-:Y:S02]  /*6850*/  ISETP.LT.OR P5, PT, R176, 0x1, P4 ;  /* 0x00000001b000780c */ /* 0x000fe400027a1670 */
[----:B------:R-:W-:-:S02]  /*6860*/  ISETP.GT.AND P4, PT, R177, 0x8, P3 ;  /* 0x00000008b100780c */ /* 0x000fc40001f84270 */
[----:B------:R-:W-:Y:S02]  /*6870*/  FSEL R192, R192, -INF , !P5 ;  /* 0xff800000c0c07808 */ /* 0x000fe40006800000 */
[----:B------:R-:W-:Y:S02]  /*6880*/  ISETP.GT.AND P5, PT, R177, 0x9, P3 ;  /* 0x00000009b100780c */ /* 0x000fe40001fa4270 */
[C---:B------:R-:W-:Y:S02]  /*6890*/  ISETP.LT.OR P6, PT, R176.reuse, 0x2, P6 ;  /* 0x00000002b000780c */ /* 0x040fe400037c1670 */
[C---:B------:R-:W-:Y:S02]  /*68a0*/  ISETP.LT.OR P4, PT, R176.reuse, 0x9, P4 ;  /* 0x00000009b000780c */ /* 0x040fe40002781670 */
[----:B------:R-:W-:Y:S02]  /*68b0*/  ISETP.LT.OR P5, PT, R176, 0xa, P5 ;  /* 0x0000000ab000780c */ /* 0x000fe40002fa1670 */
[----:B------:R-:W-:-:S02]  /*68c0*/  FSEL R193, R193, -INF , !P6 ;  /* 0xff800000c1c17808 */ /* 0x000fc40007000000 */
[----:B-1----:R-:W-:Y:S02]  /*68d0*/  FSEL R194, R194, -INF , !P4 ;  /* 0xff800000c2c27808 */ /* 0x002fe40006000000 */
[----:B------:R-:W-:Y:S02]  /*68e0*/  FSEL R195, R195, -INF , !P5 ;  /* 0xff800000c3c37808 */ /* 0x000fe40006800000 */
[C---:B------:R-:W-:Y:S02]  /*68f0*/  ISETP.GT.AND P6, PT, R177.reuse, 0x10, P3 ;  /* 0x00000010b100780c */ /* 0x040fe40001fc4270 */
[C---:B------:R-:W-:Y:S02]  /*6900*/  ISETP.GT.AND P4, PT, R177.reuse, 0x11, P3 ;  /* 0x00000011b100780c */ /* 0x040fe40001f84270 */
[----:B------:R-:W-:Y:S02]  /*6910*/  ISETP.GT.AND P5, PT, R177, 0x18, P3 ;  /* 0x00000018b100780c */ /* 0x000fe40001fa4270 */
[----:B------:R-:W-:-:S02]  /*6920*/  ISETP.LT.OR P6, PT, R176, 0x11, P6 ;  /* 0x00000011b000780c */ /* 0x000fc400037c1670 */
[C---:B------:R-:W-:Y:S02]  /*6930*/  ISETP.LT.OR P4, PT, R176.reuse, 0x12, P4 ;  /* 0x00000012b000780c */ /* 0x040fe40002781670 */
[----:B------:R-:W-:Y:S02]  /*6940*/  ISETP.LT.OR P5, PT, R176, 0x19, P5 ;  /* 0x00000019b000780c */ /* 0x000fe40002fa1670 */
[----:B------:R-:W-:Y:S02]  /*6950*/  FSEL R196, R196, -INF , !P6 ;  /* 0xff800000c4c47808 */ /* 0x000fe40007000000 */
[----:B------:R-:W-:Y:S02]  /*6960*/  FSEL R173, R161, -INF , !P4 ;  /* 0xff800000a1ad7808 */ /* 0x000fe40006000000 */
[----:B------:R-:W-:Y:S02]  /*6970*/  FSEL R164, R164, -INF , !P5 ;  /* 0xff800000a4a47808 */ /* 0x000fe40006800000 */
[----:B------:R-:W-:-:S02]  /*6980*/  ISETP.GT.AND P6, PT, R177, 0x19, P3 ;  /* 0x00000019b100780c */ /* 0x000fc40001fc4270 */
[C---:B------:R-:W-:Y:S02]  /*6990*/  ISETP.GT.AND P4, PT, R177.reuse, 0x20, P3 ;  /* 0x00000020b100780c */ /* 0x040fe40001f84270 */
[----:B------:R-:W-:Y:S02]  /*69a0*/  ISETP.GT.AND P5, PT, R177, 0x21, P3 ;  /* 0x00000021b100780c */ /* 0x000fe40001fa4270 */
[C---:B------:R-:W-:Y:S02]  /*69b0*/  ISETP.LT.OR P6, PT, R176.reuse, 0x1a, P6 ;  /* 0x0000001ab000780c */ /* 0x040fe400037c1670 */
[C---:B------:R-:W-:Y:S02]  /*69c0*/  ISETP.LT.OR P4, PT, R176.reuse, 0x21, P4 ;  /* 0x00000021b000780c */ /* 0x040fe40002781670 */
[----:B------:R-:W-:Y:S02]  /*69d0*/  ISETP.LT.OR P5, PT, R176, 0x22, P5 ;  /* 0x00000022b000780c */ /* 0x000fe40002fa1670 */
[----:B------:R-:W-:-:S02]  /*69e0*/  FSEL R172, R165, -INF , !P6 ;  /* 0xff800000a5ac7808 */ /* 0x000fc40007000000 */
[----:B------:R-:W-:Y:S02]  /*69f0*/  FSEL R170, R168, -INF , !P4 ;  /* 0xff800000a8aa7808 */ /* 0x000fe40006000000 */
        /* <DEDUP_REMOVED lines=16> */
[----:B------:R-:W-:-:S02]  /*6b00*/  IADD3 R177, R174, 0x8, R5 ;  /* 0x00000008aeb17810 */ /* 0x000fc40007ffe005 */
[----:B------:R-:W-:Y:S02]  /*6b10*/  IADD3 R176, R14, 0x8, R5 ;  /* 0x000000080eb07810 */ /* 0x000fe40007ffe005 */
[----:B------:R-:W-:Y:S02]  /*6b20*/  FSEL R175, R175, -INF , !P6 ;  /* 0xff800000afaf7808 */ /* 0x000fe40007000000 */
[----:B------:R-:W-:Y:S02]  /*6b30*/  FSEL R174, R180, -INF , !P4 ;  /* 0xff800000b4ae7808 */ /* 0x000fe40006000000 */
[----:B------:R-:W-:Y:S01]  /*6b40*/  FSEL R168, R181, -INF , !P5 ;  /* 0xff800000b5a87808 */ /* 0x000fe20006800000 */
[----:B------:R-:W-:Y:S06]  /*6b50*/  @!P2 BRA `(.L_x_1332) ;  /* 0x00000000005ca947 */ /* 0x000fec0003800000 */
[----:B------:R-:W-:Y:S01]  /*6b60*/  IMAD.IADD R179, R5, 0x1, R6 ;  /* 0x0000000105b37824 */ /* 0x000fe200078e0206 */
[----:B------:R-:W-:Y:S03]  /*6b70*/  BSSY B0, `(.L_x_1333) ;  /* 0x0000011000007945 */ /* 0x000fe60003800000 */
[----:B------:R-:W-:-:S05]  /*6b80*/  VIADD R179, R179, 0x8 ;  /* 0x00000008b3b37836 */ /* 0x000fca0000000000 */
[----:B------:R-:W-:-:S13]  /*6b90*/  ISETP.GT.AND P4, PT, R179, -0x1, PT ;  /* 0xffffffffb300780c */ /* 0x000fda0003f84270 */
[----:B------:R-:W-:Y:S05]  /*6ba0*/  @P4 BRA `(.L_x_1334) ;  /* 0x0000000000204947 */ /* 0x000fea0003800000 */
[----:B------:R-:W-:Y:S02]  /*6bb0*/  MOV R180, UR25 ;  /* 0x0000001900b47c02 */ /* 0x000fe40008000f00 */
[----:B------:R-:W-:Y:S02]  /*6bc0*/  LOP3.LUT R179, RZ, R179, RZ, 0x33, !PT ;  /* 0x000000b3ffb37212 */ /* 0x000fe400078e33ff */
[----:B------:R-:W-:-:S13]  /*6bd0*/  ISETP.NE.AND P4, PT, R180, 0x1, PT ;  /* 0x00000001b400780c */ /* 0x000fda0003f85270 */
[----:B------:R-:W1:Y:S02]  /*6be0*/  @P4 LDC.64 R14, c[0x0][0x9e8] ;  /* 0x00027a00ff0e4b82 */ /* 0x000e640000000a00 */
[----:B-1----:R-:W-:-:S05]  /*6bf0*/  @P4 IMAD.HI.U32 R14, R179, R14, RZ ;  /* 0x0000000eb30e4227 */ /* 0x002fca00078e00ff */
[----:B------:R-:W-:-:S04]  /*6c00*/  @P4 SHF.R.U32.HI R179, RZ, R15, R14 ;  /* 0x0000000fffb34219 */ /* 0x000fc8000001160e */
[----:B------:R-:W-:Y:S01]  /*6c10*/  LOP3.LUT R179, RZ, R179, RZ, 0x33, !PT ;  /* 0x000000b3ffb37212 */ /* 0x000fe200078e33ff */
[----:B------:R-:W-:Y:S06]  /*6c20*/  BRA `(.L_x_1335) ;  /* 0x0000000000147947 */ /* 0x000fec0003800000 */
.L_x_1334:
[----:B------:R-:W-:-:S05]  /*6c30*/  IMAD.U32 R180, RZ, RZ, UR25 ;  /* 0x00000019ffb47e24 */ /* 0x000fca000f8e00ff */
[----:B------:R-:W-:-:S13]  /*6c40*/  ISETP.NE.AND P4, PT, R180, 0x1, PT ;  /* 0x00000001b400780c */ /* 0x000fda0003f85270 */
[----:B------:R-:W1:Y:S02]  /*6c50*/  @P4 LDC.64 R14, c[0x0][0x9e8] ;  /* 0x00027a00ff0e4b82 */ /* 0x000e640000000a00 */
[----:B-1----:R-:W-:-:S05]  /*6c60*/  @P4 IMAD.HI.U32 R14, R179, R14, RZ ;  /* 0x0000000eb30e4227 */ /* 0x002fca00078e00ff */
[----:B------:R-:W-:-:S07]  /*6c70*/  @P4 SHF.R.U32.HI R179, RZ, R15, R14 ;  /* 0x0000000fffb34219 */ /* 0x000fce000001160e */
.L_x_1335:
[----:B------:R-:W-:Y:S05]  /*6c80*/  BSYNC B0 ;  /* 0x0000000000007941 */ /* 0x000fea0003800000 */
.L_x_1333:
[----:B------:R-:W-:-:S04]  /*6c90*/  IMAD R179, R179, R180, -R178 ;  /* 0x000000b4b3b37224 */ /* 0x000fc800078e0ab2 */
[----:B------:R-:W-:-:S05]  /*6ca0*/  IMAD.IADD R179, R179, 0x1, -R2 ;  /* 0x00000001b3b37824 */ /* 0x000fca00078e0a02 */
[----:B------:R-:W-:Y:S02]  /*6cb0*/  VIADDMNMX R176, R179, R180, R176, PT ;  /* 0x000000b4b3b07246 */ /* 0x000fe400038001b0 */
[----:B------:R-:W-:-:S07]  /*6cc0*/  VIMNMX R177, R177, R179, !PT ;  /* 0x000000b3b1b17248 */ /* 0x000fce0007fe0100 */
.L_x_1332:
[----:B------:R-:W-:Y:S01]  /*6cd0*/  FMNMX.FTZ R14, R192, R7, !PT ;  /* 0x00000007c00e7209 */ /* 0x000fe20007810000 */
[----:B------:R-:W-:Y:S01]  /*6ce0*/  UMOV UR10, UR21 ;  /* 0x00000015000a7c82 */ /* 0x000fe20008000000 */
[----:B------:R-:W-:Y:S02]  /*6cf0*/  ISETP.GT.AND P4, PT, R177, 0x1, P3 ;  /* 0x00000001b100780c */ /* 0x000fe40001f84270 */
[----:B------:R-:W-:Y:S02]  /*6d00*/  FMNMX.FTZ R15, R193, R14, !PT ;  /* 0x0000000ec10f7209 */ /* 0x000fe40007810000 */
[----:B------:R-:W-:Y:S02]  /*6d10*/  ISETP.LT.OR P4, PT, R176, 0x2, P4 ;  /* 0x00000002b000780c */ /* 0x000fe40002781670 */
[----:B------:R-:W-:Y:S02]  /*6d20*/  FMNMX.FTZ R14, R194, R15, !PT ;  /* 0x0000000fc20e7209 */ /* 0x000fe40007810000 */
[----:B------:R-:W-:-:S02]  /*6d30*/  FSEL R20, R20, -INF , !P4 ;  /* 0xff80000014147808 */ /* 0x000fc40006000000 */
[----:B------:R-:W-:Y:S02]  /*6d40*/  FMNMX.FTZ R15, R195, R14, !PT ;  /* 0x0000000ec30f7209 */ /* 0x000fe40007810000 */
[----:B------:R-:W-:Y:S02]  /*6d50*/  ISETP.GT.AND P4, PT, R177, RZ, P3 ;  /* 0x000000ffb100720c */ /* 0x000fe40001f84270 */
[----:B------:R-:W-:Y:S02]  /*6d60*/  FMNMX.FTZ R14, R196, R15, !PT ;  /* 0x0000000fc40e7209 */ /* 0x000fe40007810000 */
[----:B------:R-:W-:Y:S02]  /*6d70*/  ISETP.LT.OR P4, PT, R176, 0x1, P4 ;  /* 0x00000001b000780c */ /* 0x000fe40002781670 */
[----:B------:R-:W-:Y:S02]  /*6d80*/  FMNMX.FTZ R15, R173, R14, !PT ;  /* 0x0000000ead0f7209 */ /* 0x000fe40007810000 */
[----:B------:R-:W-:-:S02]  /*6d90*/  ISETP.GT.AND P5, PT, R177, 0x8, P3 ;  /* 0x00000008b100780c */ /* 0x000fc40001fa4270 */
[----:B------:R-:W-:Y:S02]  /*6da0*/  FMNMX.FTZ R15, R164, R15, !PT ;  /* 0x0000000fa40f7209 */ /* 0x000fe40007810000 */
[----:B------:R-:W-:Y:S02]  /*6db0*/  FSEL R11, R11, -INF , !P4 ;  /* 0xff8000000b0b7808 */ /* 0x000fe40006000000 */
        /* <DEDUP_REMOVED lines=18> */
[C---:B------:R-:W-:Y:S01]  /*6ee0*/  ISETP.GT.AND P4, PT, R177.reuse, 0x18, P3 ;  /* 0x00000018b100780c */ /* 0x040fe20001f84270 */
[----:B------:R-:W1:Y:S01]  /*6ef0*/  SHFL.BFLY PT, R14, R15, 0x2, 0x1f ;  /* 0x0c401f000f0e7f89 */ /* 0x000e6200000e0000 */
[C---:B------:R-:W-:Y:S02]  /*6f00*/  ISETP.LT.OR P6, PT, R176.reuse, 0x12, P6 ;  /* 0x00000012b000780c */ /* 0x040fe400037c1670 */
[----:B------:R-:W-:Y:S02]  /*6f10*/  ISETP.GT.AND P5, PT, R177, 0x19, P3 ;  /* 0x00000019b100780c */ /* 0x000fe40001fa4270 */
[----:B------:R-:W-:-:S02]  /*6f20*/  ISETP.LT.OR P4, PT, R176, 0x19, P4 ;  /* 0x00000019b000780c */ /* 0x000fc40002781670 */
[----:B------:R-:W-:Y:S02]  /*6f30*/  FSEL R154, R154, -INF , !P6 ;  /* 0xff8000009a9a7808 */ /* 0x000fe40007000000 */
[----:B------:R-:W-:Y:S02]  /*6f40*/  ISETP.GT.AND P6, PT, R177, 0x20, P3 ;  /* 0x00000020b100780c */ /* 0x000fe40001fc4270 */
[C---:B------:R-:W-:Y:S02]  /*6f50*/  ISETP.LT.OR P5, PT, R176.reuse, 0x1a, P5 ;  /* 0x0000001ab000780c */ /* 0x040fe40002fa1670 */
[----:B------:R-:W-:Y:S02]  /*6f60*/  FSEL R155, R155, -INF , !P4 ;  /* 0xff8000009b9b7808 */ /* 0x000fe40006000000 */
[----:B------:R-:W-:Y:S02]  /*6f70*/  ISETP.GT.AND P4, PT, R177, 0x21, P3 ;  /* 0x00000021b100780c */ /* 0x000fe40001f84270 */
[----:B------:R-:W-:-:S02]  /*6f80*/  ISETP.LT.OR P6, PT, R176, 0x21, P6 ;  /* 0x00000021b000780c */ /* 0x000fc400037c1670 */
[----:B------:R-:W-:Y:S02]  /*6f90*/  FSEL R156, R156, -INF , !P5 ;  /* 0xff8000009c9c7808 */ /* 0x000fe40006800000 */
[----:B------:R-:W-:Y:S02]  /*6fa0*/  ISETP.GT.AND P5, PT, R177, 0x28, P3 ;  /* 0x00000028b100780c */ /* 0x000fe40001fa4270 */
[----:B------:R-:W-:Y:S02]  /*6fb0*/  ISETP.LT.OR P4, PT, R176, 0x22, P4 ;  /* 0x00000022b000780c */ /* 0x000fe40002781670 */
[----:B-1----:R-:W-:Y:S02]  /*6fc0*/  FMNMX.FTZ R178, R15, R14, !PT ;  /* 0x0000000e0fb27209 */ /* 0x002fe40007810000 */
[----:B------:R-:W-:Y:S02]  /*6fd0*/  FMNMX.FTZ R15, R11, R8, !PT ;  /* 0x000000080b0f7209 */ /* 0x000fe40007810000 */
[----:B------:R-:W-:Y:S01]  /*6fe0*/  FSEL R157, R157, -INF , !P6 ;  /* 0xff8000009d9d7808 */ /* 0x000fe20007000000 */
[----:B------:R-:W1:Y:S01]  /*6ff0*/  SHFL.BFLY PT, R179, R178, 0x1, 0x1f ;  /* 0x0c201f00b2b37f89 */ /* 0x000e6200000e0000 */
[----:B------:R-:W-:-:S02]  /*7000*/  FMNMX.FTZ R15, R20, R15, !PT ;  /* 0x0000000f140f7209 */ /* 0x000fc40007810000 */
[----:B------:R-:W-:Y:S02]  /*7010*/  ISETP.LT.OR P5, PT, R176, 0x29, P5 ;  /* 0x00000029b000780c */ /* 0x000fe40002fa1670 */
[----:B------:R-:W-:Y:S02]  /*7020*/  FSEL R158, R158, -INF , !P4 ;  /* 0xff8000009e9e7808 */ /* 0x000fe40006000000 */
[----:B------:R-:W-:Y:S02]  /*7030*/  ISETP.GT.AND P4, PT, R177, 0x29, P3 ;  /* 0x00000029b100780c */ /* 0x000fe40001f84270 */
[----:B------:R-:W-:Y:S02]  /*7040*/  FSEL R159, R159, -INF , !P5 ;  /* 0xff8000009f9f7808 */ /* 0x000fe40006800000 */
[----:B------:R-:W-:Y:S02]  /*7050*/  ISETP.GT.AND P5, PT, R177, 0x30, P3 ;  /* 0x00000030b100780c */ /* 0x000fe40001fa4270 */
[----:B------:R-:W-:-:S02]  /*7060*/  ISETP.LT.OR P4, PT, R176, 0x2a, P4 ;  /* 0x0000002ab000780c */ /* 0x000fc40002781670 */
[----:B------:R-:W-:Y:S02]  /*7070*/  ISETP.LT.OR P5, PT, R176, 0x31, P5 ;  /* 0x00000031b000780c */ /* 0x000fe40002fa1670 */
[----:B------:R-:W-:Y:S02]  /*7080*/  FSEL R160, R160, -INF , !P4 ;  /* 0xff800000a0a07808 */ /* 0x000fe40006000000 */
[C---:B------:R-:W-:Y:S02]  /*7090*/  ISETP.GT.AND P4, PT, R177.reuse, 0x31, P3 ;  /* 0x00000031b100780c */ /* 0x040fe40001f84270 */
[----:B------:R-:W-:Y:S02]  /*70a0*/  FSEL R162, R162, -INF , !P5 ;  /* 0xff800000a2a27808 */ /* 0x000fe40006800000 */
[----:B------:R-:W-:Y:S02]  /*70b0*/  ISETP.GT.AND P5, PT, R177, 0x38, P3 ;  /* 0x00000038b100780c */ /* 0x000fe40001fa4270 */
[----:B-1----:R-:W-:-:S02]  /*70c0*/  FMNMX.FTZ R14, R178, R179, !PT ;  /* 0x000000b3b20e7209 */ /* 0x002fc40007810000 */
[----:B------:R-:W-:Y:S02]  /*70d0*/  FMNMX.FTZ R178, R152, R15, !PT ;  /* 0x0000000f98b27209 */ /* 0x000fe40007810000 */
[----:B------:R-:W-:Y:S02]  /*70e0*/  ISETP.LT.OR P4, PT, R176, 0x32, P4 ;  /* 0x00000032b000780c */ /* 0x000fe40002781670 */
[----:B------:R-:W-:Y:S02]  /*70f0*/  FMNMX.FTZ R178, R21, R178, !PT ;  /* 0x000000b215b27209 */ /* 0x000fe40007810000 */
[----:B------:R-:W-:Y:S02]  /*7100*/  ISETP.GT.AND P3, PT, R177, 0x39, P3 ;  /* 0x00000039b100780c */ /* 0x000fe40001f64270 */
[----:B------:R-:W-:Y:S01]  /*7110*/  FMNMX.FTZ R15, R153, R178, !PT ;  /* 0x000000b2990f7209 */ /* 0x000fe20007810000 */
[----:B------:R-:W-:Y:S01]  /*7120*/  FMUL.FTZ R178, R14, UR10 ;  /* 0x0000000a0eb27c20 */ /* 0x000fe20008410000 */
[----:B------:R-:W-:-:S02]  /*7130*/  ISETP.LT.OR P5, PT, R176, 0x39, P5 ;  /* 0x00000039b000780c */ /* 0x000fc40002fa1670 */
[----:B------:R-:W-:Y:S02]  /*7140*/  FMNMX.FTZ R180, R154, R15, !PT ;  /* 0x0000000f9ab47209 */ /* 0x000fe40007810000 */
[----:B------:R-:W-:Y:S02]  /*7150*/  FSEL R163, R163, -INF , !P4 ;  /* 0xff800000a3a37808 */ /* 0x000fe40006000000 */
[----:B------:R-:W-:Y:S02]  /*7160*/  FMNMX.FTZ R15, R155, R180, !PT ;  /* 0x000000b49b0f7209 */ /* 0x000fe40007810000 */
[----:B------:R-:W-:Y:S02]  /*7170*/  FSETP.NEU.FTZ.AND P6, PT, R14, -INF , PT ;  /* 0xff8000000e00780b */ /* 0x000fe40003fdd000 */
[----:B------:R-:W-:Y:S02]  /*7180*/  FMNMX.FTZ R180, R156, R15, !PT ;  /* 0x0000000f9cb47209 */ /* 0x000fe40007810000 */
[----:B------:R-:W-:-:S02]  /*7190*/  ISETP.LT.OR P3, PT, R176, 0x3a, P3 ;  /* 0x0000003ab000780c */ /* 0x000fc40001f61670 */
[----:B------:R-:W-:Y:S02]  /*71a0*/  FMNMX.FTZ R179, R157, R180, !PT ;  /* 0x000000b49db37209 */ /* 0x000fe40007810000 */
[----:B------:R-:W-:Y:S02]  /*71b0*/  FSEL R166, R166, -INF , !P5 ;  /* 0xff800000a6a67808 */ /* 0x000fe40006800000 */
[----:B------:R-:W-:Y:S02]  /*71c0*/  FMNMX.FTZ R182, R158, R179, !PT ;  /* 0x000000b39eb67209 */ /* 0x000fe40007810000 */
[----:B------:R-:W-:Y:S02]  /*71d0*/  FSEL R178, R178, RZ, P6 ;  /* 0x000000ffb2b27208 */ /* 0x000fe40003000000 */
[----:B------:R-:W-:Y:S02]  /*71e0*/  FMNMX.FTZ R179, R159, R182, !PT ;  /* 0x000000b69fb37209 */ /* 0x000fe40007810000 */
[----:B------:R-:W-:Y:S01]  /*71f0*/  FSEL R167, R167, -INF , !P3 ;  /* 0xff800000a7a77808 */ /* 0x000fe20005800000 */
        /* <DEDUP_REMOVED lines=8> */
[----:B------:R-:W-:Y:S01]  /*7280*/  IADD3 R175, -R17, RZ, RZ ;  /* 0x000000ff11af7210 */ /* 0x000fe20007ffe1ff */
[--C-:B------:R-:W-:Y:S01]  /*7290*/  FFMA.FTZ R164, R164, UR10, -R178.reuse ;  /* 0x0000000aa4a47c23 */ /* 0x100fe200080108b2 */
[----:B------:R-:W-:Y:S01]  /*72a0*/  FMNMX.FTZ R179, R163, R182, !PT ;  /* 0x000000b6a3b37209 */ /* 0x000fe20007810000 */
[--C-:B------:R-:W-:Y:S01]  /*72b0*/  FFMA.FTZ R170, R170, UR10, -R178.reuse ;  /* 0x0000000aaaaa7c23 */ /* 0x100fe200080108b2 */
[----:B------:R-:W-:Y:S01]  /*72c0*/  MUFU.EX2 R180, R180 ;  /* 0x000000b400b47308 */ /* 0x000fe20000000800 */
[----:B------:R-:W-:Y:S01]  /*72d0*/  ISETP.NE.AND P3, PT, R2, R175, PT ;  /* 0x000000af0200720c */ /* 0x000fe20003f65270 */
[--C-:B------:R-:W-:Y:S01]  /*72e0*/  FFMA.FTZ R171, R171, UR10, -R178.reuse ;  /* 0x0000000aabab7c23 */ /* 0x100fe200080108b2 */
[----:B------:R-:W-:Y:S01]  /*72f0*/  FMNMX.FTZ R182, R166, R179, !PT ;  /* 0x000000b3a6b67209 */ /* 0x000fe20007810000 */
[--C-:B------:R-:W-:Y:S01]  /*7300*/  FFMA.FTZ R179, R196, UR10, -R178.reuse ;  /* 0x0000000ac4b37c23 */ /* 0x100fe200080108b2 */
[----:B------:R-:W-:-:S02]  /*7310*/  FFMA.FTZ R165, R165, UR10, -R178 ;  /* 0x0000000aa5a57c23 */ /* 0x000fc400080108b2 */
[----:B------:R-:W-:Y:S01]  /*7320*/  FMNMX.FTZ R181, R167, R182, !PT ;  /* 0x000000b6a7b57209 */ /* 0x000fe20007810000 */
[--C-:B------:R-:W-:Y:S01]  /*7330*/  FFMA.FTZ R182, R173, UR10, -R178.reuse ;  /* 0x0000000aadb67c23 */ /* 0x100fe200080108b2 */
[--C-:B------:R-:W-:Y:S01]  /*7340*/  FFMA.FTZ R173, R172, UR10, -R178.reuse ;  /* 0x0000000aacad7c23 */ /* 0x100fe200080108b2 */
[----:B------:R-:W-:Y:S01]  /*7350*/  FSEL R172, R14, RZ, P6 ;  /* 0x000000ff0eac7208 */ /* 0x000fe20003000000 */
[----:B------:R-:W-:Y:S01]  /*7360*/  MUFU.EX2 R177, R177 ;  /* 0x000000b100b17308 */ /* 0x000fe20000000800 */
[----:B-1----:R-:W1:Y:S03]  /*7370*/  SHFL.BFLY PT, R192, R181, 0x2, 0x1f ;  /* 0x0c401f00b5c07f89 */ /* 0x002e6600000e0000 */
[----:B------:R-:W-:Y:S01]  /*7380*/  FADD.FTZ R172, -R172, R7 ;  /* 0x00000007acac7221 */ /* 0x000fe20000010100 */
[--C-:B------:R-:W-:Y:S01]  /*7390*/  FFMA.FTZ R7, R161, UR10, -R178.reuse ;  /* 0x0000000aa1077c23 */ /* 0x100fe200080108b2 */
[--C-:B------:R-:W-:Y:S01]  /*73a0*/  FFMA.FTZ R161, R174, UR10, -R178.reuse ;  /* 0x0000000aaea17c23 */ /* 0x100fe200080108b2 */
[----:B------:R-:W-:Y:S01]  /*73b0*/  FFMA.FTZ R174, R168, UR10, -R178 ;  /* 0x0000000aa8ae7c23 */ /* 0x000fe200080108b2 */
[----:B------:R-:W-:Y:S01]  /*73c0*/  FMUL.FTZ R172, R172, UR10 ;  /* 0x0000000aacac7c20 */ /* 0x000fe20008410000 */
[----:B------:R-:W-:Y:S08]  /*73d0*/  MUFU.EX2 R176, R176 ;  /* 0x000000b000b07308 */ /* 0x000ff00000000800 */
[----:B------:R-:W2:Y:S01]  /*73e0*/  MUFU.EX2 R172, R172 ;  /* 0x000000ac00ac7308 */ /* 0x000ea20000000800 */
[----:B-1----:R-:W-:-:S07]  /*73f0*/  FMNMX.FTZ R183, R181, R192, !PT ;  /* 0x000000c0b5b77209 */ /* 0x002fce0007810000 */
[----:B------:R-:W1:Y:S01]  /*7400*/  MUFU.EX2 R179, R179 ;  /* 0x000000b300b37308 */ /* 0x000e620000000800 */
[----:B------:R-:W-:Y:S01]  /*7410*/  FFMA.FTZ R192, R169, UR10, -R178 ;  /* 0x0000000aa9c07c23 */ /* 0x000fe200080108b2 */
[----:B------:R-:W3:Y:S01]  /*7420*/  SHFL.BFLY PT, R196, R183, 0x1, 0x1f ;  /* 0x0c201f00b7c47f89 */ /* 0x000ee200000e0000 */
[----:B--2---:R-:W-:-:S05]  /*7430*/  FFMA.FTZ R175, R172, R4, R15 ;  /* 0x00000004acaf7223 */ /* 0x004fca000001000f */
[----:B------:R-:W2:Y:S01]  /*7440*/  MUFU.EX2 R182, R182 ;  /* 0x000000b600b67308 */ /* 0x000ea20000000800 */
[-C--:B------:R-:W-:Y:S01]  /*7450*/  FMUL.FTZ R24, R24, R172.reuse ;  /* 0x000000ac18187220 */ /* 0x080fe20000410000 */
[-C--:B------:R-:W-:Y:S01]  /*7460*/  FMUL.FTZ R25, R25, R172.reuse ;  /* 0x000000ac19197220 */ /* 0x080fe20000410000 */
[----:B------:R-:W-:Y:S01]  /*7470*/  FADD.FTZ R168, R180, R175 ;  /* 0x000000afb4a87221 */ /* 0x000fe20000010000 */
[-C--:B------:R-:W-:Y:S01]  /*7480*/  FMUL.FTZ R28, R28, R172.reuse ;  /* 0x000000ac1c1c7220 */ /* 0x080fe20000410000 */
[-C--:B------:R-:W-:Y:S01]  /*7490*/  FMUL.FTZ R29, R29, R172.reuse ;  /* 0x000000ac1d1d7220 */ /* 0x080fe20000410000 */
[-C--:B------:R-:W-:Y:S01]  /*74a0*/  FMUL.FTZ R32, R32, R172.reuse ;  /* 0x000000ac20207220 */ /* 0x080fe20000410000 */
[----:B------:R-:W-:Y:S01]  /*74b0*/  FADD.FTZ R175, R177, R168 ;  /* 0x000000a8b1af7221 */ /* 0x000fe20000010000 */
        /* <DEDUP_REMOVED lines=11> */
[----:B---3--:R-:W-:Y:S01]  /*7570*/  FMNMX.FTZ R169, R183, R196, !PT ;  /* 0x000000c4b7a97209 */ /* 0x008fe20007810000 */
[-C--:B------:R-:W-:Y:S01]  /*7580*/  FMUL.FTZ R52, R52, R172.reuse ;  /* 0x000000ac34347220 */ /* 0x080fe20000410000 */
[-C--:B------:R-:W-:Y:S01]  /*7590*/  FMUL.FTZ R53, R53, R172.reuse ;  /* 0x000000ac35357220 */ /* 0x080fe20000410000 */
[-C--:B------:R-:W-:Y:S01]  /*75a0*/  FMUL.FTZ R56, R56, R172.reuse ;  /* 0x000000ac38387220 */ /* 0x080fe20000410000 */
[C---:B------:R-:W-:Y:S01]  /*75b0*/  FSETP.NEU.FTZ.AND P4, PT, R169.reuse, -INF , PT ;  /* 0xff800000a900780b */ /* 0x040fe20003f9d000 */
[----:B------:R-:W-:Y:S01]  /*75c0*/  FMUL.FTZ R4, R169, UR10 ;  /* 0x0000000aa9047c20 */ /* 0x000fe20008410000 */
[----:B------:R-:W3:Y:S01]  /*75d0*/  MUFU.EX2 R170, R170 ;  /* 0x000000aa00aa7308 */ /* 0x000ee20000000800 */
[-C--:B------:R-:W-:Y:S01]  /*75e0*/  FMUL.FTZ R57, R57, R172.reuse ;  /* 0x000000ac39397220 */ /* 0x080fe20000410000 */
[-C--:B------:R-:W-:Y:S01]  /*75f0*/  FMUL.FTZ R60, R60, R172.reuse ;  /* 0x000000ac3c3c7220 */ /* 0x080fe20000410000 */
[----:B------:R-:W-:Y:S01]  /*7600*/  FMUL.FTZ R61, R61, R172 ;  /* 0x000000ac3d3d7220 */ /* 0x000fe20000410000 */
[----:B------:R-:W-:Y:S01]  /*7610*/  FSEL R178, R4, RZ, P4 ;  /* 0x000000ff04b27208 */ /* 0x000fe20002000000 */
[----:B------:R-:W-:Y:S01]  /*7620*/  FADD.FTZ R4, R176, R175 ;  /* 0x000000afb0047221 */ /* 0x000fe20000010000 */
[----:B------:R-:W-:-:S02]  /*7630*/  IMAD.U32 R175, RZ, RZ, UR39 ;  /* 0x00000027ffaf7e24 */ /* 0x000fc4000f8e00ff */
[----:B------:R-:W-:Y:S01]  /*7640*/  FMUL.FTZ R64, R64, R172 ;  /* 0x000000ac40407220 */ /* 0x000fe20000410000 */
[----:B------:R-:W3:Y:S01]  /*7650*/  MUFU.EX2 R171, R171 ;  /* 0x000000ab00ab7308 */ /* 0x000ee20000000800 */
[----:B-1----:R-:W-:Y:S01]  /*7660*/  FADD.FTZ R181, R179, R4 ;  /* 0x00000004b3b57221 */ /* 0x002fe20000010000 */
[--C-:B------:R-:W-:Y:S01]  /*7670*/  FFMA.FTZ R168, R11, UR10, -R178.reuse ;  /* 0x0000000a0ba87c23 */ /* 0x100fe200080108b2 */
[----:B------:R-:W-:Y:S01]  /*7680*/  FSEL R11, R169, RZ, P4 ;  /* 0x000000ffa90b7208 */ /* 0x000fe20002000000 */
[--C-:B------:R-:W-:Y:S01]  /*7690*/  FFMA.FTZ R195, R157, UR10, -R178.reuse ;  /* 0x0000000a9dc37c23 */ /* 0x100fe200080108b2 */
[----:B--2---:R-:W-:Y:S01]  /*76a0*/  FADD.FTZ R181, R182, R181 ;  /* 0x000000b5b6b57221 */ /* 0x004fe20000010000 */
[--C-:B------:R-:W-:Y:S01]  /*76b0*/  FFMA.FTZ R20, R20, UR10, -R178.reuse ;  /* 0x0000000a14147c23 */ /* 0x100fe200080108b2 */
[--C-:B------:R-:W-:Y:S01]  /*76c0*/  FFMA.FTZ R152, R152, UR10, -R178.reuse ;  /* 0x0000000a98987c23 */ /* 0x100fe200080108b2 */
[----:B------:R-:W1:Y:S01]  /*76d0*/  MUFU.EX2 R165, R165 ;  /* 0x000000a500a57308 */ /* 0x000e620000000800 */
[----:B----4-:R-:W-:Y:S01]  /*76e0*/  FADD.FTZ R196, R164, R181 ;  /* 0x000000b5a4c47221 */ /* 0x010fe20000010000 */
[----:B------:R-:W-:Y:S01]  /*76f0*/  FFMA.FTZ R181, R154, UR10, -R178 ;  /* 0x0000000a9ab57c23 */ /* 0x000fe200080108b2 */
[----:B------:R-:W-:Y:S01]  /*7700*/  FADD.FTZ R4, -R11, R8 ;  /* 0x000000080b047221 */ /* 0x000fe20000010100 */
[----:B------:R-:W-:Y:S01]  /*7710*/  FFMA.FTZ R8, R21, UR10, -R178 ;  /* 0x0000000a15087c23 */ /* 0x000fe200080108b2 */
[----:B-----5:R-:W-:Y:S01]  /*7720*/  FADD.FTZ R193, R173, R196 ;  /* 0x000000c4adc17221 */ /* 0x020fe20000010000 */
[--C-:B------:R-:W-:Y:S01]  /*7730*/  FFMA.FTZ R183, R155, UR10, -R178.reuse ;  /* 0x0000000a9bb77c23 */ /* 0x100fe200080108b2 */
[----:B------:R-:W-:Y:S01]  /*7740*/  FMUL.FTZ R4, R4, UR10 ;  /* 0x0000000a04047c20 */ /* 0x000fe20008410000 */
[----:B------:R-:W2:Y:S01]  /*7750*/  MUFU.EX2 R192, R192 ;  /* 0x000000c000c07308 */ /* 0x000ea20000000800 */
[----:B---3--:R-:W-:Y:S01]  /*7760*/  FADD.FTZ R154, R170, R193 ;  /* 0x000000c1aa9a7221 */ /* 0x008fe20000010000 */
[--C-:B------:R-:W-:Y:S01]  /*7770*/  FFMA.FTZ R153, R153, UR10, -R178.reuse ;  /* 0x0000000a99997c23 */ /* 0x100fe200080108b2 */
[--C-:B------:R-:W-:Y:S01]  /*7780*/  FFMA.FTZ R201, R166, UR10, -R178.reuse ;  /* 0x0000000aa6c97c23 */ /* 0x100fe200080108b2 */
[----:B------:R-:W-:Y:S01]  /*7790*/  FFMA.FTZ R197, R159, UR10, -R178 ;  /* 0x0000000a9fc57c23 */ /* 0x000fe200080108b2 */
[----:B------:R-:W-:Y:S01]  /*77a0*/  FADD.FTZ R154, R171, R154 ;  /* 0x0000009aab9a7221 */ /* 0x000fe20000010000 */
[--C-:B------:R-:W-:Y:S01]  /*77b0*/  FFMA.FTZ R193, R156, UR10, -R178.reuse ;  /* 0x0000000a9cc17c23 */ /* 0x100fe200080108b2 */
[----:B------:R-:W-:Y:S01]  /*77c0*/  FFMA.FTZ R198, R160, UR10, -R178 ;  /* 0x0000000aa0c67c23 */ /* 0x000fe200080108b2 */
[----:B------:R-:W-:Y:S01]  /*77d0*/  MUFU.EX2 R7, R7 ;  /* 0x0000000700077308 */ /* 0x000fe20000000800 */
[----:B-1----:R-:W-:Y:S01]  /*77e0*/  FADD.FTZ R157, R165, R154 ;  /* 0x0000009aa59d7221 */ /* 0x002fe20000010000 */
[----:B------:R-:W-:Y:S01]  /*77f0*/  F2FP.F16.F32.PACK_AB R160, R171, R170 ;  /* 0x000000aaaba0723e */ /* 0x000fe200000000ff */
[--C-:B------:R-:W-:Y:S01]  /*7800*/  FFMA.FTZ R196, R158, UR10, -R178.reuse ;  /* 0x0000000a9ec47c23 */ /* 0x100fe200080108b2 */
[----:B------:R-:W-:Y:S01]  /*7810*/  FFMA.FTZ R200, R163, UR10, -R178 ;  /* 0x0000000aa3c87c23 */ /* 0x000fe200080108b2 */
[----:B------:R-:W-:-:S02]  /*7820*/  @!P3 IMAD R175, R175, 0x40, R16 ;  /* 0x00000040afafb824 */ /* 0x000fc400078e0210 */
[--C-:B------:R-:W-:Y:S01]  /*7830*/  FFMA.FTZ R199, R162, UR10, -R178.reuse ;  /* 0x0000000aa2c77c23 */ /* 0x100fe200080108b2 */
[----:B------:R-:W-:Y:S01]  /*7840*/  FFMA.FTZ R178, R167, UR10, -R178 ;  /* 0x0000000aa7b27c23 */ /* 0x000fe200080108b2 */
[----:B------:R-:W1:Y:S01]  /*7850*/  MUFU.EX2 R194, R194 ;  /* 0x000000c200c27308 */ /* 0x000e620000000800 */
[----:B--2---:R-:W-:Y:S01]  /*7860*/  F2FP.F16.F32.PACK_AB R162, R192, R165 ;  /* 0x000000a5c0a2723e */ /* 0x004fe200000000ff */
[-C--:B------:R-:W-:Y:S01]  /*7870*/  FMUL.FTZ R65, R65, R172.reuse ;  /* 0x000000ac41417220 */ /* 0x080fe20000410000 */
[----:B------:R-:W-:Y:S01]  /*7880*/  @!P3 LEA R175, R175, UR48, 0x2 ;  /* 0x00000030afafbc11 */ /* 0x000fe2000f8e10ff */
[-C--:B------:R-:W-:Y:S01]  /*7890*/  FMUL.FTZ R68, R68, R172.reuse ;  /* 0x000000ac44447220 */ /* 0x080fe20000410000 */
[----:B------:R-:W-:Y:S01]  /*78a0*/  F2FP.F16.F32.PACK_AB R154, R176, R177 ;  /* 0x000000b1b09a723e */ /* 0x000fe200000000ff */
[----:B------:R-:W-:Y:S01]  /*78b0*/  FMUL.FTZ R69, R69, R172 ;  /* 0x000000ac45457220 */ /* 0x000fe20000410000 */
[----:B------:R-:W-:Y:S01]  /*78c0*/  F2FP.F16.F32.PACK_AB R156, R182, R179 ;  /* 0x000000b3b69c723e */ /* 0x000fe200000000ff */
[----:B------:R-:W-:Y:S01]  /*78d0*/  MUFU.EX2 R161, R161 ;  /* 0x000000a100a17308 */ /* 0x000fe20000000800 */
[----:B------:R2:W-:Y:S01]  /*78e0*/  @!P3 STS [R175+0x28800], R172 ;  /* 0x028800acaf00b388 */ /* 0x0005e20000000800 */
[----:B------:R-:W-:Y:S01]  /*78f0*/  F2FP.F16.F32.PACK_AB R158, R173, R164 ;  /* 0x000000a4ad9e723e */ /* 0x000fe200000000ff */
[-C--:B------:R-:W-:Y:S01]  /*7900*/  FMUL.FTZ R72, R72, R172.reuse ;  /* 0x000000ac48487220 */ /* 0x080fe20000410000 */
[-C--:B------:R-:W-:Y:S01]  /*7910*/  FMUL.FTZ R73, R73, R172.reuse ;  /* 0x000000ac49497220 */ /* 0x080fe20000410000 */
[-C--:B------:R-:W-:Y:S01]  /*7920*/  FMUL.FTZ R76, R76, R172.reuse ;  /* 0x000000ac4c4c7220 */ /* 0x080fe20000410000 */
[-C--:B------:R-:W-:Y:S01]  /*7930*/  FMUL.FTZ R77, R77, R172.reuse ;  /* 0x000000ac4d4d7220 */ /* 0x080fe20000410000 */
[-C--:B------:R-:W-:Y:S01]  /*7940*/  FMUL.FTZ R80, R80, R172.reuse ;  /* 0x000000ac50507220 */ /* 0x080fe20000410000 */
[----:B------:R-:W3:Y:S01]  /*7950*/  MUFU.EX2 R174, R174 ;  /* 0x000000ae00ae7308 */ /* 0x000ee20000000800 */
[----:B-1----:R-:W-:Y:S01]  /*7960*/  F2FP.F16.F32.PACK_AB R164, R194, R7 ;  /* 0x00000007c2a4723e */ /* 0x002fe200000000ff */
[-C--:B------:R-:W-:Y:S01]  /*7970*/  FMUL.FTZ R81, R81, R172.reuse ;  /* 0x000000ac51517220 */ /* 0x080fe20000410000 */
[-C--:B------:R-:W-:Y:S01]  /*7980*/  FMUL.FTZ R84, R84, R172.reuse ;  /* 0x000000ac54547220 */ /* 0x080fe20000410000 */
[-C--:B------:R-:W-:Y:S01]  /*7990*/  FMUL.FTZ R85, R85, R172.reuse ;  /* 0x000000ac55557220 */ /* 0x080fe20000410000 */
[-C--:B------:R-:W-:Y:S01]  /*79a0*/  FMUL.FTZ R88, R88, R172.reuse ;  /* 0x000000ac58587220 */ /* 0x080fe20000410000 */
[-C--:B------:R-:W-:Y:S01]  /*79b0*/  FMUL.FTZ R89, R89, R172.reuse ;  /* 0x000000ac59597220 */ /* 0x080fe20000410000 */
[-C--:B------:R-:W-:Y:S01]  /*79c0*/  FMUL.FTZ R92, R92, R172.reuse ;  /* 0x000000ac5c5c7220 */ /* 0x080fe20000410000 */
[----:B------:R1:W4:Y:S01]  /*79d0*/  MUFU.EX2 R21, R4 ;  /* 0x0000000400157308 */ /* 0x0003220000000800 */
        /* <DEDUP_REMOVED lines=8> */
[----:B-1----:R-:W-:Y:S01]  /*7a60*/  FADD.FTZ R4, R192, R157 ;  /* 0x0000009dc0047221 */ /* 0x002fe20000010000 */
[----:B---3--:R-:W-:Y:S01]  /*7a70*/  F2FP.F16.F32.PACK_AB R166, R174, R161 ;  /* 0x000000a1aea6723e */ /* 0x008fe200000000ff */
[-C--:B------:R-:W-:Y:S01]  /*7a80*/  FMUL.FTZ R108, R108, R172.reuse ;  /* 0x000000ac6c6c7220 */ /* 0x080fe20000410000 */
[-C--:B------:R-:W-:Y:S01]  /*7a90*/  FMUL.FTZ R109, R109, R172.reuse ;  /* 0x000000ac6d6d7220 */ /* 0x080fe20000410000 */
[----:B------:R-:W-:Y:S01]  /*7aa0*/  FADD.FTZ R157, R7, R4 ;  /* 0x00000004079d7221 */ /* 0x000fe20000010000 */
[-C--:B------:R-:W-:Y:S01]  /*7ab0*/  FMUL.FTZ R112, R112, R172.reuse ;  /* 0x000000ac70707220 */ /* 0x080fe20000410000 */
[-C--:B------:R-:W-:Y:S01]  /*7ac0*/  FMUL.FTZ R113, R113, R172.reuse ;  /* 0x000000ac71717220 */ /* 0x080fe20000410000 */
[----:B------:R-:W1:Y:S01]  /*7ad0*/  MUFU.EX2 R11, R20 ;  /* 0x00000014000b7308 */ /* 0x000e620000000800 */
[----:B------:R-:W-:Y:S01]  /*7ae0*/  FADD.FTZ R4, R194, R157 ;  /* 0x0000009dc2047221 */ /* 0x000fe20000010000 */
[----:B----4-:R2:W-:Y:S01]  /*7af0*/  @!P3 STS [R175+0x28820], R21 ;  /* 0x02882015af00b388 */ /* 0x0105e20000000800 */
        /* <DEDUP_REMOVED lines=14> */
[----:B---3--:R-:W-:Y:S01]  /*7be0*/  F2FP.F16.F32.PACK_AB R152, R180, R15 ;  /* 0x0000000fb498723e */ /* 0x008fe200000000ff */
[----:B------:R-:W-:Y:S01]  /*7bf0*/  FADD.FTZ R15, R161, R4 ;  /* 0x00000004a10f7221 */ /* 0x000fe20000010000 */
[-C--:B------:R-:W-:Y:S01]  /*7c00*/  FMUL.FTZ R140, R140, R172.reuse ;  /* 0x000000ac8c8c7220 */ /* 0x080fe20000410000 */
[-C--:B------:R-:W-:Y:S01]  /*7c10*/  FMUL.FTZ R141, R141, R172.reuse ;  /* 0x000000ac8d8d7220 */ /* 0x080fe20000410000 */
[-C--:B------:R-:W-:Y:S01]  /*7c20*/  FMUL.FTZ R144, R144, R172.reuse ;  /* 0x000000ac90907220 */ /* 0x080fe20000410000 */
[----:B------:R-:W-:Y:S01]  /*7c30*/  FADD.FTZ R4, R174, R15 ;  /* 0x0000000fae047221 */ /* 0x000fe20000010000 */
[----:B-----5:R-:W-:Y:S01]  /*7c40*/  FFMA.FTZ R174, R21, R3, R168 ;  /* 0x0000000315ae7223 */ /* 0x020fe200000100a8 */
[----:B------:R3:W5:Y:S01]  /*7c50*/  MUFU.EX2 R157, R153 ;  /* 0x00000099009d7308 */ /* 0x0007620000000800 */
[-C--:B------:R-:W-:Y:S01]  /*7c60*/  FMUL.FTZ R145, R145, R172.reuse ;  /* 0x000000ac91917220 */ /* 0x080fe20000410000 */
[-C--:B------:R-:W-:Y:S01]  /*7c70*/  FMUL.FTZ R148, R148, R172.reuse ;  /* 0x000000ac94947220 */ /* 0x080fe20000410000 */
[----:B-1----:R-:W-:Y:S01]  /*7c80*/  FADD.FTZ R174, R11, R174 ;  /* 0x000000ae0bae7221 */ /* 0x002fe20000010000 */
[----:B------:R-:W-:Y:S01]  /*7c90*/  FMUL.FTZ R149, R149, R172 ;  /* 0x000000ac95957220 */ /* 0x000fe20000410000 */
[-C--:B------:R-:W-:Y:S01]  /*7ca0*/  FMUL.FTZ R26, R26, R21.reuse ;  /* 0x000000151a1a7220 */ /* 0x080fe20000410000 */
[-C--:B------:R-:W-:Y:S01]  /*7cb0*/  FMUL.FTZ R27, R27, R21.reuse ;  /* 0x000000151b1b7220 */ /* 0x080fe20000410000 */
[----:B----4-:R-:W-:Y:S01]  /*7cc0*/  FADD.FTZ R3, R155, R174 ;  /* 0x000000ae9b037221 */ /* 0x010fe20000010000 */
[----:B------:R-:W1:Y:S01]  /*7cd0*/  MUFU.EX2 R20, R181 ;  /* 0x000000b500147308 */ /* 0x000e620000000800 */
[----:B---3--:R-:W-:Y:S01]  /*7ce0*/  F2FP.F16.F32.PACK_AB R153, R11, R168 ;  /* 0x000000a80b99723e */ /* 0x008fe200000000ff */
[----:B------:R-:W-:Y:S01]  /*7cf0*/  FMUL.FTZ R30, R30, R21 ;  /* 0x000000151e1e7220 */ /* 0x000fe20000410000 */
[C---:B--2---:R-:W-:Y:S01]  /*7d00*/  FADD.FTZ R174, R8.reuse, R3 ;  /* 0x0000000308ae7221 */ /* 0x044fe20000010000 */
[----:B------:R-:W-:Y:S01]  /*7d10*/  F2FP.F16.F32.PACK_AB R155, R8, R155 ;  /* 0x0000009b089b723e */ /* 0x000fe200000000ff */
[----:B------:R-:W-:Y:S01]  /*7d20*/  BAR.SYNC.DEFER_BLOCKING 0xf, 0x100 ;  /* 0x03c4000000007b1d */ /* 0x000fe20000010000 */
[-C--:B------:R-:W-:Y:S01]  /*7d30*/  FMUL.FTZ R31, R31, R21.reuse ;  /* 0x000000151f1f7220 */ /* 0x080fe20000410000 */
[-C--:B------:R-:W-:Y:S01]  /*7d40*/  FMUL.FTZ R34, R34, R21.reuse ;  /* 0x0000001522227220 */ /* 0x080fe20000410000 */
[-C--:B------:R-:W-:Y:S01]  /*7d50*/  FMUL.FTZ R35, R35, R21.reuse ;  /* 0x0000001523237220 */ /* 0x080fe20000410000 */
[----:B-----5:R-:W-:Y:S01]  /*7d60*/  FADD.FTZ R3, R157, R174 ;  /* 0x000000ae9d037221 */ /* 0x020fe20000010000 */
[-C--:B------:R-:W-:Y:S01]  /*7d70*/  FMUL.FTZ R38, R38, R21.reuse ;  /* 0x0000001526267220 */ /* 0x080fe20000410000 */
[----:B------:R-:W2:Y:S01]  /*7d80*/  MUFU.EX2 R159, R183 ;  /* 0x000000b7009f7308 */ /* 0x000ea20000000800 */
[-C--:B------:R-:W-:Y:S01]  /*7d90*/  FMUL.FTZ R39, R39, R21.reuse ;  /* 0x0000001527277220 */ /* 0x080fe20000410000 */
[-C--:B------:R-:W-:Y:S01]  /*7da0*/  FMUL.FTZ R42, R42, R21.reuse ;  /* 0x000000152a2a7220 */ /* 0x080fe20000410000 */
[-C--:B------:R-:W-:Y:S01]  /*7db0*/  FMUL.FTZ R43, R43, R21.reuse ;  /* 0x000000152b2b7220 */ /* 0x080fe20000410000 */
[-C--:B------:R-:W-:Y:S01]  /*7dc0*/  FMUL.FTZ R46, R46, R21.reuse ;  /* 0x000000152e2e7220 */ /* 0x080fe20000410000 */
[----:B------:R-:W-:Y:S01]  /*7dd0*/  FMUL.FTZ R47, R47, R21 ;  /* 0x000000152f2f7220 */ /* 0x000fe20000410000 */
[C---:B-1----:R-:W-:Y:S01]  /*7de0*/  FADD.FTZ R174, R20.reuse, R3 ;  /* 0x0000000314ae7221 */ /* 0x042fe20000010000 */
[----:B------:R-:W-:Y:S01]  /*7df0*/  F2FP.F16.F32.PACK_AB R157, R20, R157 ;  /* 0x0000009d149d723e */ /* 0x000fe200000000ff */
        /* <DEDUP_REMOVED lines=9> */
[----:B--2---:R-:W-:Y:S01]  /*7e90*/  FADD.FTZ R3, R159, R174 ;  /* 0x000000ae9f037221 */ /* 0x004fe20000010000 */
[----:B------:R2:W-:Y:S01]  /*7ea0*/  STSM.16.M88.4 [R18+0x26800], R152 ;  /* 0x0268009812007844 */ /* 0x0005e20000000200 */
[-C--:B------:R-:W-:Y:S01]  /*7eb0*/  FMUL.FTZ R63, R63, R21.reuse ;  /* 0x000000153f3f7220 */ /* 0x080fe20000410000 */
[-C--:B------:R-:W-:Y:S01]  /*7ec0*/  FMUL.FTZ R66, R66, R21.reuse ;  /* 0x0000001542427220 */ /* 0x080fe20000410000 */
[-C--:B------:R-:W-:Y:S01]  /*7ed0*/  FMUL.FTZ R67, R67, R21.reuse ;  /* 0x0000001543437220 */ /* 0x080fe20000410000 */
[-C--:B------:R-:W-:Y:S01]  /*7ee0*/  FMUL.FTZ R70, R70, R21.reuse ;  /* 0x0000001546467220 */ /* 0x080fe20000410000 */
[----:B------:R-:W-:Y:S01]  /*7ef0*/  FMUL.FTZ R71, R71, R21 ;  /* 0x0000001547477220 */ /* 0x000fe20000410000 */
[----:B------:R-:W4:Y:S01]  /*7f00*/  MUFU.EX2 R196, R196 ;  /* 0x000000c400c47308 */ /* 0x000f220000000800 */
[C---:B-1----:R-:W-:Y:S01]  /*7f10*/  FADD.FTZ R174, R170.reuse, R3 ;  /* 0x00000003aaae7221 */ /* 0x042fe20000010000 */
[----:B------:R-:W-:Y:S01]  /*7f20*/  F2FP.F16.F32.PACK_AB R159, R170, R159 ;  /* 0x0000009faa9f723e */ /* 0x000fe200000000ff */
[-C--:B------:R-:W-:Y:S01]  /*7f30*/  FMUL.FTZ R74, R74, R21.reuse ;  /* 0x000000154a4a7220 */ /* 0x080fe20000410000 */
[-C--:B------:R-:W-:Y:S01]  /*7f40*/  FMUL.FTZ R75, R75, R21.reuse ;  /* 0x000000154b4b7220 */ /* 0x080fe20000410000 */
[-C--:B------:R-:W-:Y:S01]  /*7f50*/  FMUL.FTZ R78, R78, R21.reuse ;  /* 0x000000154e4e7220 */ /* 0x080fe20000410000 */
[-C--:B------:R-:W-:Y:S01]  /*7f60*/  FMUL.FTZ R79, R79, R21.reuse ;  /* 0x000000154f4f7220 */ /* 0x080fe20000410000 */
[----:B------:R2:W-:Y:S01]  /*7f70*/  STSM.16.M88.4 [R19], R156 ;  /* 0x0000009c13007844 */ /* 0x0005e20000000200 */
[----:B------:R-:W1:Y:S01]  /*7f80*/  MUFU.EX2 R163, R197 ;  /* 0x000000c500a37308 */ /* 0x000e620000000800 */
        /* <DEDUP_REMOVED lines=8> */
[C---:B----4-:R-:W-:Y:S01]  /*8010*/  FADD.FTZ R174, R196.reuse, R3 ;  /* 0x00000003c4ae7221 */ /* 0x050fe20000010000 */
[----:B------:R-:W-:Y:S01]  /*8020*/  F2FP.F16.F32.PACK_AB R161, R196, R161 ;  /* 0x000000a1c4a1723e */ /* 0x000fe200000000ff */
[-C--:B------:R-:W-:Y:S01]  /*8030*/  FMUL.FTZ R94, R94, R21.reuse ;  /* 0x000000155e5e7220 */ /* 0x080fe20000410000 */
[-C--:B------:R-:W-:Y:S01]  /*8040*/  FMUL.FTZ R95, R95, R21.reuse ;  /* 0x000000155f5f7220 */ /* 0x080fe20000410000 */
[-C--:B------:R-:W-:Y:S01]  /*8050*/  FMUL.FTZ R98, R98, R21.reuse ;  /* 0x0000001562627220 */ /* 0x080fe20000410000 */
[-C--:B------:R-:W-:Y:S01]  /*8060*/  FMUL.FTZ R99, R99, R21.reuse ;  /* 0x0000001563637220 */ /* 0x080fe20000410000 */
[-C--:B------:R-:W-:Y:S01]  /*8070*/  FMUL.FTZ R102, R102, R21.reuse ;  /* 0x0000001566667220 */ /* 0x080fe20000410000 */
[----:B------:R-:W4:Y:S01]  /*8080*/  MUFU.EX2 R165, R199 ;  /* 0x000000c700a57308 */ /* 0x000f220000000800 */
        /* <DEDUP_REMOVED lines=8> */
[C---:B---3--:R-:W-:Y:S01]  /*8110*/  FADD.FTZ R174, R198.reuse, R3 ;  /* 0x00000003c6ae7221 */ /* 0x048fe20000010000 */
[----:B------:R-:W-:Y:S01]  /*8120*/  F2FP.F16.F32.PACK_AB R163, R198, R163 ;  /* 0x000000a3c6a3723e */ /* 0x000fe200000000ff */
[-C--:B------:R-:W-:Y:S01]  /*8130*/  FMUL.FTZ R115, R115, R21.reuse ;  /* 0x0000001573737220 */ /* 0x080fe20000410000 */
[-C--:B------:R-:W-:Y:S01]  /*8140*/  FMUL.FTZ R118, R118, R21.reuse ;  /* 0x0000001576767220 */ /* 0x080fe20000410000 */
[-C--:B------:R-:W-:Y:S01]  /*8150*/  FMUL.FTZ R119, R119, R21.reuse ;  /* 0x0000001577777220 */ /* 0x080fe20000410000 */
[-C--:B------:R-:W-:Y:S01]  /*8160*/  FMUL.FTZ R122, R122, R21.reuse ;  /* 0x000000157a7a7220 */ /* 0x080fe20000410000 */
[----:B------:R2:W-:Y:S01]  /*8170*/  STSM.16.M88.4 [R23], R160 ;  /* 0x000000a017007844 */ /* 0x0005e20000000200 */
[----:B------:R-:W3:Y:S01]  /*8180*/  MUFU.EX2 R167, R201 ;  /* 0x000000c900a77308 */ /* 0x000ee20000000800 */
[----:B----4-:R-:W-:Y:S01]  /*8190*/  FADD.FTZ R3, R165, R174 ;  /* 0x000000aea5037221 */ /* 0x010fe20000010000 */
[-C--:B------:R-:W-:Y:S01]  /*81a0*/  FMUL.FTZ R123, R123, R21.reuse ;  /* 0x000000157b7b7220 */ /* 0x080fe20000410000 */
        /* <DEDUP_REMOVED lines=12> */
[-C--:B------:R-:W-:Y:S01]  /*8270*/  FMUL.FTZ R143, R143, R21.reuse ;  /* 0x000000158f8f7220 */ /* 0x080fe20000410000 */
[-C--:B------:R-:W-:Y:S01]  /*8280*/  FMUL.FTZ R146, R146, R21.reuse ;  /* 0x0000001592927220 */ /* 0x080fe20000410000 */
[----:B---3--:R-:W-:Y:S01]  /*8290*/  FADD.FTZ R3, R167, R168 ;  /* 0x000000a8a7037221 */ /* 0x008fe20000010000 */
[-C--:B------:R-:W-:Y:S01]  /*82a0*/  FMUL.FTZ R147, R147, R21.reuse ;  /* 0x0000001593937220 */ /* 0x080fe20000410000 */
[-C--:B------:R-:W-:Y:S01]  /*82b0*/  FMUL.FTZ R150, R150, R21.reuse ;  /* 0x0000001596967220 */ /* 0x080fe20000410000 */
[----:B------:R-:W-:Y:S01]  /*82c0*/  FMUL.FTZ R151, R151, R21 ;  /* 0x0000001597977220 */ /* 0x000fe20000410000 */
[C---:B----4-:R-:W-:Y:S01]  /*82d0*/  F2FP.F16.F32.PACK_AB R167, R178.reuse, R167 ;  /* 0x000000a7b2a7723e */ /* 0x050fe200000000ff */
[----:B------:R-:W-:-:S04]  /*82e0*/  FADD.FTZ R3, R178, R3 ;  /* 0x00000003b2037221 */ /* 0x000fc80000010000 */
[----:B------:R2:W-:Y:S01]  /*82f0*/  STSM.16.M88.4 [R22], R164 ;  /* 0x000000a416007844 */ /* 0x0005e20000000200 */
[----:B------:R-:W-:Y:S05]  /*8300*/  @!P0 BRA `(.L_x_1336) ;  /* 0x0000000000048947 */ /* 0x000fea0003800000 */
[----:B------:R-:W-:Y:S01]  /*8310*/  BPT.TRAP 0x1 ;  /* 0x000000040000795c */ /* 0x000fe20000300000 */
.L_x_1336:
[----:B------:R1:W3:Y:S01]  /*8320*/  SYNCS.PHASECHK.TRANS64.TRYWAIT P3, [UR27+0x28c50], R10 ;  /* 0x028c500aff0075a7 */ /* 0x0002e2000806015b */
[----:B------:R-:W-:Y:S05]  /*8330*/  @!P0 BRA `(.L_x_1337) ;  /* 0x0000000000048947 */ /* 0x000fea0003800000 */
[----:B------:R-:W-:Y:S01]  /*8340*/  BPT.TRAP 0x1 ;  /* 0x000000040000795c */ /* 0x000fe20000300000 */
.L_x_1337:
[----:B---3--:R-:W-:Y:S05]  /*8350*/  @P3 BRA `(.L_x_1338) ;  /* 0x0000000000083947 */ /* 0x008fea0003800000 */
[----:B------:R-:W3:Y:S02]  /*8360*/  SYNCS.PHASECHK.TRANS64.TRYWAIT P3, [UR27+0x28c50], R10 ;  /* 0x028c500aff0075a7 */ /* 0x000ee4000806015b */
[----:B---3--:R-:W-:Y:S05]  /*8370*/  @!P3 BRA `(.L_x_1339) ;  /* 0x000000a40024b947 */ /* 0x008fea0003800000 */
.L_x_1338:
[----:B------:R-:W-:Y:S01]  /*8380*/  ULEA UR11, UR26, UR45, 0xc ;  /* 0x0000002d1a0b7291 */ /* 0x000fe2000f8e603f */
[----:B------:R-:W-:Y:S01]  /*8390*/  WARPGROUP.ARRIVE ;  /* 0x00000000000079c5 */ /* 0x000fe20000000000 */
[----:B------:R-:W-:Y:S01]  /*83a0*/  UMOV UR7, 0x40000040 ;  /* 0x4000004000077882 */ /* 0x000fe20000000000 */
[----:B------:R-:W-:Y:S01]  /*83b0*/  ISETP.GT.AND P3, PT, R9, R12, PT ;  /* 0x0000000c0900720c */ /* 0x000fe20003f64270 */
[----:B------:R-:W-:Y:S01]  /*83c0*/  UMOV UR39, UR26 ;  /* 0x0000001a00277c82 */ /* 0x000fe20008000000 */
[----:B---3--:R-:W-:Y:S01]  /*83d0*/  @!P1 IADD3 R13, R13, 0x28c60, RZ ;  /* 0x00028c600d0d9810 */ /* 0x008fe20007ffe0ff */
[----:B------:R-:W-:Y:S01]  /*83e0*/  VIADD R9, R9, 0xffffffff ;  /* 0xffffffff09097836 */ /* 0x000fe20000000000 */
[----:B------:R-:W-:Y:S01]  /*83f0*/  UMOV UR6, UR11 ;  /* 0x0000000b00067c82 */ /* 0x000fe20008000000 */
[----:B------:R-:W-:Y:S01]  /*8400*/  MOV R8, R169 ;  /* 0x000000a900087202 */ /* 0x000fe20000000f00 */
[----:B------:R-:W-:Y:S01]  /*8410*/  HGMMA.64x256x16.F32 R24, R152, gdesc[UR4].tnspB, R24, gsb0 ;  /* 0x43e0000498187df0 */ /* 0x000fe20008000818 */
[----:B------:R-:W-:Y:S01]  /*8420*/  UIADD3 UR6, UR11, 0x80, URZ ;  /* 0x000000800b067890 */ /* 0x000fe2000fffe03f */
[----:B------:R-:W-:Y:S01]  /*8430*/  @!P1 PRMT R13, RZ, 0x654, R13 ;  /* 0x00000654ff0d9816 */ /* 0x000fe2000000000d */
[----:B------:R-:W-:Y:S01]  /*8440*/  UMOV UR7, 0x40000040 ;  /* 0x4000004000077882 */ /* 0x000fe20000000000 */
[----:B------:R-:W-:Y:S01]  /*8450*/  IMAD.MOV.U32 R7, RZ, RZ, R14 ;  /* 0x000000ffff077224 */ /* 0x000fe200078e000e */
[----:B------:R-:W-:-:S02]  /*8460*/  WARPGROUP.DEPBAR.LE gsb0, 0x0 ;  /* 0x00008000000079c5 */ /* 0x000fc40000010000 */
[----:B------:R-:W-:-:S15]  /*8470*/  WARPGROUP.ARRIVE ;  /* 0x00000000000079c5 */ /* 0x000fde0000000000 */
[----:B------:R-:W-:-:S06]  /*8480*/  NOP ;  /* 0x0000000000007918 */ /* 0x000fcc0000000000 */
        /* <DEDUP_REMOVED lines=24> */
[----:B------:R-:W-:Y:S01]  /*8610*/  MOV R8, R169 ;  /* 0x000000a900087202 */ /* 0x000fe20000000f00 */
[----:B------:R-:W-:Y:S01]  /*8620*/  IMAD.MOV.U32 R7, RZ, RZ, R14 ;  /* 0x000000ffff077224 */ /* 0x000fe200078e000e */
[----:B------:R-:W-:-:S06]  /*8630*/  UMOV UR39, UR26 ;  /* 0x0000001a00277c82 */ /* 0x000fcc0008000000 */
.L_x_1323:
[----:B------:R-:W-:Y:S01]  /*8640*/  ULDC UR14, c[0x0][0x9e4] ;  /* 0x00027900000e7ab9 */ /* 0x000fe20000000800 */
[----:B------:R-:W-:Y:S01]  /*8650*/  ULDC UR11, c[0x0][0x9dc] ;  /* 0x00027700000b7ab9 */ /* 0x000fe20000000800 */
[----:B------:R-:W-:Y:S02]  /*8660*/  UISETP.GE.AND UP0, UPT, UR14, 0x1, UPT ;  /* 0x000000010e00788c */ /* 0x000fe4000bf06270 */
[----:B------:R-:W-:-:S04]  /*8670*/  UIADD3 UR11, UR54, -UR11, URZ ;  /* 0x8000000b360b7290 */ /* 0x000fc8000fffe03f */
[----:B------:R-:W-:-:S13]  /*8680*/  PLOP3.LUT P6, PT, PT, PT, UP0, 0x80, 0x0 ;  /* 0x000000000000781c */ /* 0x000fda0003fcf008 */
[----:B------:R-:W-:Y:S05]  /*8690*/  @!P6 BRA `(.L_x_1341) ;  /* 0x000000000044e947 */ /* 0x000fea0003800000 */
        /* <DEDUP_REMOVED lines=10> */
.L_x_1342:
[----:B------:R-:W-:-:S11]  /*8740*/  UISETP.NE.AND UP0, UPT, UR14, 0x1, UPT ;  /* 0x000000010e00788c */ /* 0x000fd6000bf05270 */
[----:B------:R-:W-:Y:S02]  /*8750*/  @UP0 ULDC.64 UR18, c[0x0][0x9e8] ;  /* 0x00027a0000120ab9 */ /* 0x000fe40000000a00 */
[----:B------:R-:W-:-:S04]  /*8760*/  UIMAD.WIDE.U32 UR6, UR54, UR18, URZ ;  /* 0x00000012360672a5 */ /* 0x000fc8000f8e003f */
[----:B------:R-:W-:-:S12]  /*8770*/  @UP0 USHF.R.U32.HI UR54, URZ, UR19, UR7 ;  /* 0x000000133f360299 */ /* 0x000fd80008011607 */
.L_x_1343:
[----:B------:R-:W-:-:S04]  /*8780*/  UIMAD UR54, UR54, UR14, URZ ;  /* 0x0000000e363672a4 */ /* 0x000fc8000f8e023f */
[----:B------:R-:W-:-:S04]  /*8790*/  UISETP.LT.AND UP0, UPT, UR11, UR54, UPT ;  /* 0x000000360b00728c */ /* 0x000fc8000bf01270 */
[----:B------:R-:W-:-:S12]  /*87a0*/  USEL UR11, UR11, UR54, !UP0 ;  /* 0x000000360b0b7287 */ /* 0x000fd8000c000000 */
.L_x_1341:
[----:B------:R-:W-:-:S04]  /*87b0*/  UIADD3 UR11, UR11, 0x3f, URZ ;  /* 0x0000003f0b0b7890 */ /* 0x000fc8000fffe03f */
[----:B------:R-:W-:-:S04]  /*87c0*/  USHF.R.S32.HI UR6, URZ, 0x1f, UR11 ;  /* 0x0000001f3f067899 */ /* 0x000fc8000801140b */
[----:B------:R-:W-:-:S04]  /*87d0*/  ULEA.HI UR6, UR6, UR11, URZ, 0x6 ;  /* 0x0000000b06067291 */ /* 0x000fc8000f8f303f */
[----:B------:R-:W-:-:S04]  /*87e0*/  USHF.R.S32.HI UR6, URZ, 0x6, UR6 ;  /* 0x000000063f067899 */ /* 0x000fc80008011406 */
[----:B------:R-:W-:-:S04]  /*87f0*/  UISETP.LT.AND UP0, UPT, UR41, UR6, UPT ;  /* 0x000000062900728c */ /* 0x000fc8000bf01270 */
[----:B------:R-:W-:-:S06]  /*8800*/  USEL UR21, UR41, UR6, !UP0 ;  /* 0x0000000629157287 */ /* 0x000fcc000c000000 */
[----:B------:R-:W-:-:S13]  /*8810*/  ISETP.GE.AND P2, PT, R9, UR21, PT ;  /* 0x0000001509007c0c */ /* 0x000fda000bf46270 */
[----:B------:R-:W-:Y:S05]  /*8820*/  @!P2 BRA `(.L_x_1344) ;  /* 0x0000001c0038a947 */ /* 0x000fea0003800000 */
[----:B------:R-:W-:Y:S01]  /*8830*/  MOV R11, R8 ;  /* 0x00000008000b7202 */ /* 0x000fe20000000f00 */
[----:B------:R-:W-:Y:S01]  /*8840*/  IMAD.MOV.U32 R20, RZ, RZ, R7 ;  /* 0x000000ffff147224 */ /* 0x000fe200078e0007 */
[----:B-1----:R-:W-:Y:S01]  /*8850*/  MOV R10, R9 ;  /* 0x00000009000a7202 */ /* 0x002fe20000000f00 */
[----:B------:R-:W-:Y:S01]  /*8860*/  UMOV UR23, UR39 ;  /* 0x0000002700177c82 */ /* 0x000fe20008000000 */
[----:B------:R-:W-:Y:S01]  /*8870*/  ULDC UR22, c[0x0][0x988] ;  /* 0x0002620000167ab9 */ /* 0x000fe20000000800 */
[----:B------:R-:W-:-:S05]  /*8880*/  ULDC UR24, c[0x0][0x9d8] ;  /* 0x0002760000187ab9 */ /* 0x000fca0000000800 */
.L_x_1353:
[----:B------:R-:W-:Y:S01]  /*8890*/  UIADD3 UR39, UR23, 0x1, URZ ;  /* 0x0000000117277890 */ /* 0x000fe2000fffe03f */
[C---:B------:R-:W-:Y:S01]  /*88a0*/  ISETP.GT.AND P2, PT, R10.reuse, UR21, PT ;  /* 0x000000150a007c0c */ /* 0x040fe2000bf44270 */
[----:B------:R-:W-:Y:S02]  /*88b0*/  VIADD R10, R10, 0xffffffff ;  /* 0xffffffff0a0a7836 */ /* 0x000fe40000000000 */
[----:B------:R-:W-:-:S04]  /*88c0*/  UISETP.NE.AND UP0, UPT, UR39, 0x2, UPT ;  /* 0x000000022700788c */ /* 0x000fc8000bf05270 */
[----:B------:R-:W-:Y:S02]  /*88d0*/  USEL UR6, URZ, 0x1, UP0 ;  /* 0x000000013f067887 */ /* 0x000fe40008000000 */
[----:B------:R-:W-:Y:S02]  /*88e0*/  USEL UR39, UR39, URZ, UP0 ;  /* 0x0000003f27277287 */ /* 0x000fe40008000000 */
[----:B------:R-:W-:Y:S01]  /*88f0*/  ULOP3.LUT UR38, UR38, UR6, URZ, 0x3c, !UPT ;  /* 0x0000000626267292 */ /* 0x000fe2000f8e3c3f */
[----:B-1--4-:R-:W-:Y:S11]  /*8900*/  @!P0 BRA `(.L_x_1345) ;  /* 0x0000000000048947 */ /* 0x012ff60003800000 */
[----:B------:R-:W-:Y:S01]  /*8910*/  BPT.TRAP 0x1 ;  /* 0x000000040000795c */ /* 0x000fe20000300000 */
.L_x_1345:
[----:B------:R-:W-:Y:S01]  /*8920*/  ULEA UR25, UR39, UR48, 0x3 ;  /* 0x0000003027197291 */ /* 0x000fe2000f8e183f */
[----:B------:R-:W-:-:S04]  /*8930*/  MOV R9, UR38 ;  /* 0x0000002600097c02 */ /* 0x000fc80008000f00 */
[----:B------:R-:W-:-:S04]  /*8940*/  SHF.L.U32 R9, R9, 0x1f, RZ ;  /* 0x0000001f09097819 */ /* 0x000fc800000006ff */
[----:B------:R1:W4:Y:S01]  /*8950*/  SYNCS.PHASECHK.TRANS64.TRYWAIT P3, [UR25+0x28c30], R9 ;  /* 0x028c3009ff0075a7 */ /* 0x0003220008060159 */
[----:B------:R-:W-:Y:S05]  /*8960*/  @!P0 BRA `(.L_x_1346) ;  /* 0x0000000000048947 */ /* 0x000fea0003800000 */
[----:B------:R-:W-:Y:S01]  /*8970*/  BPT.TRAP 0x1 ;  /* 0x000000040000795c */ /* 0x000fe20000300000 */
.L_x_1346:
[----:B----4-:R-:W-:Y:S05]  /*8980*/  @P3 BRA `(.L_x_1347) ;  /* 0x0000000000083947 */ /* 0x010fea0003800000 */
[----:B------:R-:W4:Y:S02]  /*8990*/  SYNCS.PHASECHK.TRANS64.TRYWAIT P3, [UR25+0x28c30], R9 ;  /* 0x028c3009ff0075a7 */ /* 0x000f240008060159 */
[----:B----4-:R-:W-:Y:S05]  /*89a0*/  @!P3 BRA `(.L_x_1348) ;  /* 0x0000009c00acb947 */ /* 0x010fea0003800000 */
.L_x_1347:
[----:B------:R-:W-:Y:S01]  /*89b0*/  R2UR UR18, R0 ;  /* 0x00000000001272ca */ /* 0x000fe200000e0000 */
[----:B--2---:R-:W-:Y:S01]  /*89c0*/  WARPGROUP.ARRIVE ;  /* 0x00000000000079c5 */ /* 0x004fe20000000000 */
[----:B------:R-:W-:Y:S01]  /*89d0*/  UMOV UR19, 0x40000040 ;  /* 0x4000004000137882 */ /* 0x000fe20000000000 */
[----:B------:R-:W-:Y:S01]  /*89e0*/  UMOV UR7, 0x40000040 ;  /* 0x4000004000077882 */ /* 0x000fe20000000000 */
[----:B------:R-:W-:Y:S01]  /*89f0*/  UMOV UR11, 0x40000040 ;  /* 0x40000040000b7882 */ /* 0x000fe20000000000 */
[----:B------:R-:W-:-:S08]  /*8a00*/  UMOV UR15, 0x40000040 ;  /* 0x40000040000f7882 */ /* 0x000fd00000000000 */
[----:B------:R-:W-:-:S04]  /*8a10*/  ULEA UR18, UR39, UR18, 0x9 ;  /* 0x0000001227127291 */ /* 0x000fc8000f8e483f */
[----:B------:R-:W-:Y:S02]  /*8a20*/  UIADD3 UR6, UR18, 0x2, URZ ;  /* 0x0000000212067890 */ /* 0x000fe4000fffe03f */
[----:B------:R-:W-:Y:S02]  /*8a30*/  UIADD3 UR10, UR18, 0x4, URZ ;  /* 0x00000004120a7890 */ /* 0x000fe4000fffe03f */
[----:B------:R-:W-:Y:S02]  /*8a40*/  UIADD3 UR14, UR18, 0x6, URZ ;  /* 0x00000006120e7890 */ /* 0x000fe4000fffe03f */
[----:B------:R-:W-:Y:S03]  /*8a50*/  HGMMA.64x64x16.F32 R152, gdesc[UR16], RZ, !UPT, gsb0 ;  /* 0x00e00000109879f0 */ /* 0x000fe6000c0008ff */
[----:B------:R-:W-:Y:S02]  /*8a60*/  WARPGROUP.DEPBAR.LE gsb0, 0x0 ;  /* 0x00008000000079c5 */ /* 0x000fe40000010000 */
[----:B------:R-:W-:-:S06]  /*8a70*/  WARPGROUP.ARRIVE ;  /* 0x00000000000079c5 */ /* 0x000fcc0000000000 */
[----:B------:R-:W-:Y:S03]  /*8a80*/  HGMMA.64x64x16.F32 R152, gdesc[UR4], R152, gsb0 ;  /* 0x00e00000049879f0 */ /* 0x000fe60008000898 */
[----:B------:R-:W-:Y:S02]  /*8a90*/  WARPGROUP.DEPBAR.LE gsb0, 0x0 ;  /* 0x00008000000079c5 */ /* 0x000fe40000010000 */
[----:B------:R-:W-:-:S06]  /*8aa0*/  WARPGROUP.ARRIVE ;  /* 0x00000000000079c5 */ /* 0x000fcc0000000000 */
[----:B------:R-:W-:Y:S01]  /*8ab0*/  HGMMA.64x64x16.F32 R152, gdesc[UR8], R152, gsb0 ;  /* 0x00e00000089879f0 */ /* 0x000fe20008000898 */
[----:B------:R-:W-:Y:S02]  /*8ac0*/  UMOV UR10, UR22 ;  /* 0x00000016000a7c82 */ /* 0x000fe40008000000 */
[----:B------:R-:W-:Y:S02]  /*8ad0*/  WARPGROUP.DEPBAR.LE gsb0, 0x0 ;  /* 0x00008000000079c5 */ /* 0x000fe40000010000 */
[----:B------:R-:W-:-:S06]  /*8ae0*/  WARPGROUP.ARRIVE ;  /* 0x00000000000079c5 */ /* 0x000fcc0000000000 */
[----:B------:R-:W-:Y:S03]  /*8af0*/  HGMMA.64x64x16.F32 R152, gdesc[UR12], R152, gsb0 ;  /* 0x00e000000c9879f0 */ /* 0x000fe60008000898 */
[----:B------:R-:W-:Y:S02]  /*8b00*/  WARPGROUP.DEPBAR.LE gsb0, 0x0 ;  /* 0x00008000000079c5 */ /* 0x000fe40000010000 */
[----:B------:R-:W-:Y:S01]  /*8b10*/  FMUL.FTZ R21, R152, UR24 ;  /* 0x0000001898157c20 */ /* 0x000fe20008410000 */
[----:B----4-:R-:W-:Y:S01]  /*8b20*/  FMUL.FTZ R8, R153, UR24 ;  /* 0x0000001899087c20 */ /* 0x010fe20008410000 */
[----:B------:R-:W-:Y:S01]  /*8b30*/  FMUL.FTZ R152, R156, UR24 ;  /* 0x000000189c987c20 */ /* 0x000fe20008410000 */
[----:B------:R-:W-:Y:S01]  /*8b40*/  FMUL.FTZ R153, R157, UR24 ;  /* 0x000000189d997c20 */ /* 0x000fe20008410000 */
[----:B------:R-:W-:Y:S01]  /*8b50*/  FMUL.FTZ R12, R154, UR24 ;  /* 0x000000189a0c7c20 */ /* 0x000fe20008410000 */
[----:B------:R-:W-:Y:S01]  /*8b60*/  FMUL.FTZ R154, R160, UR24 ;  /* 0x00000018a09a7c20 */ /* 0x000fe20008410000 */
[----:B------:R-:W2:Y:S01]  /*8b70*/  MUFU.TANH R21, R21 ;  /* 0x0000001500157308 */ /* 0x000ea20000002400 */
[----:B---3--:R-:W-:Y:S01]  /*8b80*/  FMUL.FTZ R13, R155, UR24 ;  /* 0x000000189b0d7c20 */ /* 0x008fe20008410000 */
        /* <DEDUP_REMOVED lines=25> */
[----:B------:R-:W-:-:S05]  /*8d20*/  FMUL.FTZ R177, R183, UR24 ;  /* 0x00000018b7b17c20 */ /* 0x000fca0008410000 */
[----:B------:R-:W3:Y:S01]  /*8d30*/  MUFU.TANH R154, R154 ;  /* 0x0000009a009a7308 */ /* 0x000ee20000002400 */
[----:B----4-:R-:W-:-:S07]  /*8d40*/  FMNMX.FTZ R168, R152, R7, !PT ;  /* 0x0000000798a87209 */ /* 0x010fce0007810000 */
[----:B------:R-:W4:Y:S01]  /*8d50*/  MUFU.TANH R155, R155 ;  /* 0x0000009b009b7308 */ /* 0x000f220000002400 */
[----:B--2---:R-:W-:-:S07]  /*8d60*/  FMNMX.FTZ R7, R153, R168, !PT ;  /* 0x000000a899077209 */ /* 0x004fce0007810000 */
[----:B------:R-:W2:Y:S01]  /*8d70*/  MUFU.TANH R156, R156 ;  /* 0x0000009c009c7308 */ /* 0x000ea20000002400 */
[----:B---3--:R-:W-:-:S07]  /*8d80*/  FMNMX.FTZ R168, R154, R7, !PT ;  /* 0x000000079aa87209 */ /* 0x008fce0007810000 */
[----:B------:R-:W3:Y:S01]  /*8d90*/  MUFU.TANH R157, R157 ;  /* 0x0000009d009d7308 */ /* 0x000ee20000002400 */
[----:B----4-:R-:W-:Y:S01]  /*8da0*/  FMNMX.FTZ R7, R155, R168, !PT ;  /* 0x000000a89b077209 */ /* 0x010fe20007810000 */
[----:B------:R-:W-:-:S06]  /*8db0*/  FMUL.FTZ R168, R180, UR24 ;  /* 0x00000018b4a87c20 */ /* 0x000fcc0008410000 */
        /* <DEDUP_REMOVED lines=19> */
[----:B--2---:R-:W-:Y:S01]  /*8ef0*/  FMNMX.FTZ R7, R169, R172, !PT ;  /* 0x000000aca9077209 */ /* 0x004fe20007810000 */
[----:B------:R-:W-:Y:S01]  /*8f00*/  FMUL.FTZ R172, R174, UR24 ;  /* 0x00000018aeac7c20 */ /* 0x000fe20008410000 */
[----:B------:R-:W-:-:S03]  /*8f10*/  FMUL.FTZ R174, R179, UR24 ;  /* 0x00000018b3ae7c20 */ /* 0x000fc60008410000 */
[----:B------:R-:W2:Y:S02]  /*8f20*/  SHFL.BFLY PT, R176, R7, 0x2, 0x1f ;  /* 0x0c401f0007b07f89 */ /* 0x000ea400000e0000 */
[----:B------:R-:W5:Y:S08]  /*8f30*/  MUFU.TANH R14, R14 ;  /* 0x0000000e000e7308 */ /* 0x000f700000002400 */
[----:B------:R-:W1:Y:S08]  /*8f40*/  MUFU.TANH R15, R15 ;  /* 0x0000000f000f7308 */ /* 0x000e700000002400 */
[----:B------:R-:W1:Y:S01]  /*8f50*/  MUFU.TANH R162, R162 ;  /* 0x000000a200a27308 */ /* 0x000e620000002400 */
[----:B--2---:R-:W-:-:S02]  /*8f60*/  FMNMX.FTZ R180, R7, R176, !PT ;  /* 0x000000b007b47209 */ /* 0x004fc40007810000 */
[----:B---3--:R-:W-:-:S05]  /*8f70*/  FMNMX.FTZ R176, R12, R11, !PT ;  /* 0x0000000b0cb07209 */ /* 0x008fca0007810000 */
[----:B------:R-:W2:Y:S01]  /*8f80*/  MUFU.TANH R163, R163 ;  /* 0x000000a300a37308 */ /* 0x000ea20000002400 */
[----:B------:R-:W3:Y:S01]  /*8f90*/  SHFL.BFLY PT, R181, R180, 0x1, 0x1f ;  /* 0x0c201f00b4b57f89 */ /* 0x000ee200000e0000 */
[----:B----4-:R-:W-:Y:S01]  /*8fa0*/  FMNMX.FTZ R7, R13, R176, !PT ;  /* 0x000000b00d077209 */ /* 0x010fe20007810000 */
[----:B------:R-:W-:-:S03]  /*8fb0*/  FMUL.FTZ R176, R182, UR24 ;  /* 0x00000018b6b07c20 */ /* 0x000fc60008410000 */
[----:B-----5:R-:W-:Y:S02]  /*8fc0*/  FMNMX.FTZ R178, R14, R7, !PT ;  /* 0x000000070eb27209 */ /* 0x020fe40007810000 */
[----:B------:R-:W4:Y:S02]  /*8fd0*/  MUFU.TANH R166, R166 ;  /* 0x000000a600a67308 */ /* 0x000f240000002400 */
[----:B-1----:R-:W-:-:S04]  /*8fe0*/  FMNMX.FTZ R7, R15, R178, !PT ;  /* 0x000000b20f077209 */ /* 0x002fc80007810000 */
[----:B------:R-:W-:Y:S02]  /*8ff0*/  FMNMX.FTZ R178, R162, R7, !PT ;  /* 0x00000007a2b27209 */ /* 0x000fe40007810000 */
[----:B------:R-:W1:Y:S02]  /*9000*/  MUFU.TANH R167, R167 ;  /* 0x000000a700a77308 */ /* 0x000e640000002400 */
[----:B--2---:R-:W-:-:S06]  /*9010*/  FMNMX.FTZ R179, R163, R178, !PT ;  /* 0x000000b2a3b37209 */ /* 0x004fcc0007810000 */
[----:B------:R-:W2:Y:S01]  /*9020*/  MUFU.TANH R170, R170 ;  /* 0x000000aa00aa7308 */ /* 0x000ea20000002400 */
[----:B---3--:R-:W-:-:S05]  /*9030*/  FMNMX.FTZ R7, R180, R181, !PT ;  /* 0x000000b5b4077209 */ /* 0x008fca0007810000 */
[C---:B------:R-:W-:Y:S02]  /*9040*/  FADD.FTZ R178, -R7.reuse, R20 ;  /* 0x0000001407b27221 */ /* 0x040fe40000010100 */
[----:B------:R-:W3:Y:S01]  /*9050*/  MUFU.TANH R171, R171 ;  /* 0x000000ab00ab7308 */ /* 0x000ee20000002400 */
[----:B----4-:R-:W-:Y:S01]  /*9060*/  FMNMX.FTZ R20, R166, R179, !PT ;  /* 0x000000b3a6147209 */ /* 0x010fe20007810000 */
[----:B------:R-:W-:Y:S01]  /*9070*/  FMUL.FTZ R193, R7, UR10 ;  /* 0x0000000a07c17c20 */ /* 0x000fe20008410000 */
[----:B------:R-:W-:Y:S02]  /*9080*/  FMUL.FTZ R179, R178, UR10 ;  /* 0x0000000ab2b37c20 */ /* 0x000fe40008410000 */
[----:B-1----:R-:W-:Y:S01]  /*9090*/  FMNMX.FTZ R181, R167, R20, !PT ;  /* 0x00000014a7b57209 */ /* 0x002fe20007810000 */
        /* <DEDUP_REMOVED lines=13> */
[--C-:B------:R-:W-:Y:S01]  /*9170*/  FFMA.FTZ R159, R160, UR10, -R193.reuse ;  /* 0x0000000aa09f7c23 */ /* 0x100fe200080108c1 */
[--C-:B------:R-:W-:Y:S01]  /*9180*/  FFMA.FTZ R196, R169, UR10, -R193.reuse ;  /* 0x0000000aa9c47c23 */ /* 0x100fe200080108c1 */
[----:B------:R-:W-:-:S03]  /*9190*/  FFMA.FTZ R164, R164, UR10, -R193 ;  /* 0x0000000aa4a47c23 */ /* 0x000fc600080108c1 */
[----:B------:R-:W3:Y:S01]  /*91a0*/  MUFU.TANH R173, R173 ;  /* 0x000000ad00ad7308 */ /* 0x000ee20000002400 */
[----:B-1----:R-:W-:Y:S01]  /*91b0*/  FMNMX.FTZ R178, R172, R21, !PT ;  /* 0x00000015acb27209 */ /* 0x002fe20007810000 */
[----:B------:R-:W-:-:S06]  /*91c0*/  FFMA.FTZ R21, R8, UR10, -R193 ;  /* 0x0000000a08157c23 */ /* 0x000fcc00080108c1 */
[----:B------:R-:W1:Y:S01]  /*91d0*/  MUFU.TANH R174, R174 ;  /* 0x000000ae00ae7308 */ /* 0x000e620000002400 */
[----:B--2---:R-:W-:-:S07]  /*91e0*/  FMNMX.FTZ R178, R175, R178, !PT ;  /* 0x000000b2afb27209 */ /* 0x004fce0007810000 */
[----:B------:R-:W2:Y:S01]  /*91f0*/  MUFU.TANH R176, R176 ;  /* 0x000000b000b07308 */ /* 0x000ea20000002400 */
[----:B---3--:R-:W-:Y:S01]  /*9200*/  FMNMX.FTZ R181, R173, R178, !PT ;  /* 0x000000b2adb57209 */ /* 0x008fe20007810000 */
[----:B------:R-:W-:-:S06]  /*9210*/  FFMA.FTZ R178, R152, UR10, -R193 ;  /* 0x0000000a98b27c23 */ /* 0x000fcc00080108c1 */
[----:B------:R-:W3:Y:S01]  /*9220*/  MUFU.TANH R177, R177 ;  /* 0x000000b100b17308 */ /* 0x000ee20000002400 */
[----:B-1----:R-:W-:-:S07]  /*9230*/  FMNMX.FTZ R181, R174, R181, !PT ;  /* 0x000000b5aeb57209 */ /* 0x002fce0007810000 */
[----:B------:R-:W1:Y:S01]  /*9240*/  MUFU.EX2 R179, R179 ;  /* 0x000000b300b37308 */ /* 0x000e620000000800 */
[----:B--2---:R-:W-:Y:S01]  /*9250*/  FMNMX.FTZ R8, R176, R181, !PT ;  /* 0x000000b5b0087209 */ /* 0x004fe20007810000 */
[----:B------:R-:W-:-:S06]  /*9260*/  FFMA.FTZ R181, R156, UR10, -R193 ;  /* 0x0000000a9cb57c23 */ /* 0x000fcc00080108c1 */
[----:B------:R2:W4:Y:S01]  /*9270*/  MUFU.EX2 R20, R180 ;  /* 0x000000b400147308 */ /* 0x0005220000000800 */
[----:B---3--:R-:W-:-:S05]  /*9280*/  FMNMX.FTZ R8, R177, R8, !PT ;  /* 0x00000008b1087209 */ /* 0x008fca0007810000 */
[----:B------:R-:W3:Y:S02]  /*9290*/  SHFL.BFLY PT, R183, R8, 0x2, 0x1f ;  /* 0x0c401f0008b77f89 */ /* 0x000ee400000e0000 */
[----:B------:R-:W5:Y:S01]  /*92a0*/  MUFU.EX2 R21, R21 ;  /* 0x0000001500157308 */ /* 0x000f620000000800 */
[----:B--2---:R-:W-:Y:S01]  /*92b0*/  FFMA.FTZ R180, R154, UR10, -R193 ;  /* 0x0000000a9ab47c23 */ /* 0x004fe200080108c1 */
[-C--:B-1----:R-:W-:Y:S01]  /*92c0*/  FMUL.FTZ R24, R24, R179.reuse ;  /* 0x000000b318187220 */ /* 0x082fe20000410000 */
[-C--:B------:R-:W-:Y:S01]  /*92d0*/  FMUL.FTZ R25, R25, R179.reuse ;  /* 0x000000b319197220 */ /* 0x080fe20000410000 */
[-C--:B------:R-:W-:Y:S01]  /*92e0*/  FMUL.FTZ R28, R28, R179.reuse ;  /* 0x000000b31c1c7220 */ /* 0x080fe20000410000 */
[-C--:B------:R-:W-:Y:S01]  /*92f0*/  FMUL.FTZ R29, R29, R179.reuse ;  /* 0x000000b31d1d7220 */ /* 0x080fe20000410000 */
[-C--:B------:R-:W-:Y:S01]  /*9300*/  FMUL.FTZ R32, R32, R179.reuse ;  /* 0x000000b320207220 */ /* 0x080fe20000410000 */
[-C--:B------:R-:W-:Y:S01]  /*9310*/  FMUL.FTZ R33, R33, R179.reuse ;  /* 0x000000b321217220 */ /* 0x080fe20000410000 */
[----:B------:R-:W1:Y:S01]  /*9320*/  MUFU.EX2 R178, R178 ;  /* 0x000000b200b27308 */ /* 0x000e620000000800 */
[----:B----4-:R-:W-:Y:S01]  /*9330*/  FFMA.FTZ R4, R179, R4, R20 ;  /* 0x00000004b3047223 */ /* 0x010fe20000010014 */
        /* <DEDUP_REMOVED lines=11> */
[----:B------:R-:W-:Y:S01]  /*93f0*/  FMUL.FTZ R56, R56, R179 ;  /* 0x000000b338387220 */ /* 0x000fe20000410000 */
[----:B---3--:R-:W-:Y:S01]  /*9400*/  FMNMX.FTZ R183, R8, R183, !PT ;  /* 0x000000b708b77209 */ /* 0x008fe20007810000 */
[-C--:B------:R-:W-:Y:S01]  /*9410*/  FMUL.FTZ R57, R57, R179.reuse ;  /* 0x000000b339397220 */ /* 0x080fe20000410000 */
[----:B------:R-:W-:Y:S01]  /*9420*/  MUFU.EX2 R180, R180 ;  /* 0x000000b400b47308 */ /* 0x000fe20000000800 */
[-C--:B------:R-:W-:Y:S01]  /*9430*/  FMUL.FTZ R60, R60, R179.reuse ;  /* 0x000000b33c3c7220 */ /* 0x080fe20000410000 */
[-C--:B------:R-:W-:Y:S01]  /*9440*/  FMUL.FTZ R61, R61, R179.reuse ;  /* 0x000000b33d3d7220 */ /* 0x080fe20000410000 */
[----:B------:R-:W3:Y:S01]  /*9450*/  SHFL.BFLY PT, R8, R183, 0x1, 0x1f ;  /* 0x0c201f00b7087f89 */ /* 0x000ee200000e0000 */
        /* <DEDUP_REMOVED lines=23> */
[----:B---3--:R-:W-:Y:S01]  /*95d0*/  FMNMX.FTZ R8, R183, R8, !PT ;  /* 0x00000008b7087209 */ /* 0x008fe20007810000 */
[-C--:B------:R-:W-:Y:S01]  /*95e0*/  FMUL.FTZ R104, R104, R179.reuse ;  /* 0x000000b368687220 */ /* 0x080fe20000410000 */
[-C--:B------:R-:W-:Y:S01]  /*95f0*/  FMUL.FTZ R105, R105, R179.reuse ;  /* 0x000000b369697220 */ /* 0x080fe20000410000 */
[-C--:B------:R-:W-:Y:S01]  /*9600*/  FMUL.FTZ R108, R108, R179.reuse ;  /* 0x000000b36c6c7220 */ /* 0x080fe20000410000 */
[-C--:B------:R-:W-:Y:S01]  /*9610*/  FMUL.FTZ R109, R109, R179.reuse ;  /* 0x000000b36d6d7220 */ /* 0x080fe20000410000 */
[C---:B------:R-:W-:Y:S01]  /*9620*/  FADD.FTZ R11, -R8.reuse, R11 ;  /* 0x0000000b080b7221 */ /* 0x040fe20000010100 */
[----:B------:R-:W-:Y:S01]  /*9630*/  FMUL.FTZ R156, R8, UR10 ;  /* 0x0000000a089c7c20 */ /* 0x000fe20008410000 */
[----:B------:R-:W-:Y:S01]  /*9640*/  MUFU.EX2 R157, R157 ;  /* 0x0000009d009d7308 */ /* 0x000fe20000000800 */
[----:B------:R-:W-:Y:S01]  /*9650*/  FMUL.FTZ R112, R112, R179 ;  /* 0x000000b370707220 */ /* 0x000fe20000410000 */
[----:B------:R-:W-:Y:S01]  /*9660*/  FMUL.FTZ R168, R11, UR10 ;  /* 0x0000000a0ba87c20 */ /* 0x000fe20008410000 */
[--C-:B------:R-:W-:Y:S01]  /*9670*/  FFMA.FTZ R11, R12, UR10, -R156.reuse ;  /* 0x0000000a0c0b7c23 */ /* 0x100fe2000801089c */
[--C-:B------:R-:W-:Y:S01]  /*9680*/  FFMA.FTZ R12, R13, UR10, -R156.reuse ;  /* 0x0000000a0d0c7c23 */ /* 0x100fe2000801089c */
[--C-:B------:R-:W-:Y:S01]  /*9690*/  FFMA.FTZ R13, R14, UR10, -R156.reuse ;  /* 0x0000000a0e0d7c23 */ /* 0x100fe2000801089c */
[--C-:B------:R-:W-:Y:S01]  /*96a0*/  FFMA.FTZ R202, R171, UR10, -R156.reuse ;  /* 0x0000000aabca7c23 */ /* 0x100fe2000801089c */
[----:B------:R-:W-:Y:S01]  /*96b0*/  IMAD.MOV R171, RZ, RZ, -R17 ;  /* 0x000000ffffab7224 */ /* 0x000fe200078e0a11 */
[----:B------:R-:W-:Y:S01]  /*96c0*/  MUFU.EX2 R168, R168 ;  /* 0x000000a800a87308 */ /* 0x000fe20000000800 */
[--C-:B------:R-:W-:Y:S01]  /*96d0*/  FFMA.FTZ R14, R15, UR10, -R156.reuse ;  /* 0x0000000a0f0e7c23 */ /* 0x100fe2000801089c */
[--C-:B------:R-:W-:Y:S01]  /*96e0*/  FFMA.FTZ R15, R162, UR10, -R156.reuse ;  /* 0x0000000aa20f7c23 */ /* 0x100fe2000801089c */
[--C-:B------:R-:W-:Y:S01]  /*96f0*/  FFMA.FTZ R200, R167, UR10, -R156.reuse ;  /* 0x0000000aa7c87c23 */ /* 0x100fe2000801089c */
[----:B------:R-:W-:Y:S01]  /*9700*/  ISETP.NE.AND P3, PT, R2, R171, PT ;  /* 0x000000ab0200720c */ /* 0x000fe20003f65270 */
[----:B------:R-:W-:Y:S01]  /*9710*/  FFMA.FTZ R171, R173, UR10, -R156 ;  /* 0x0000000aadab7c23 */ /* 0x000fe2000801089c */
[----:B-----5:R-:W-:Y:S01]  /*9720*/  FADD.FTZ R173, R21, R4 ;  /* 0x0000000415ad7221 */ /* 0x020fe20000010000 */
[--C-:B------:R-:W-:Y:S01]  /*9730*/  FFMA.FTZ R198, R163, UR10, -R156.reuse ;  /* 0x0000000aa3c67c23 */ /* 0x100fe2000801089c */
[----:B------:R-:W3:Y:S01]  /*9740*/  MUFU.EX2 R11, R11 ;  /* 0x0000000b000b7308 */ /* 0x000ee20000000800 */
[--C-:B------:R-:W-:Y:S01]  /*9750*/  FFMA.FTZ R167, R170, UR10, -R156.reuse ;  /* 0x0000000aaaa77c23 */ /* 0x100fe2000801089c */
[----:B------:R-:W-:Y:S01]  /*9760*/  MOV R170, UR25 ;  /* 0x0000001900aa7c02 */ /* 0x000fe20008000f00 */
[----:B-1----:R-:W-:Y:S01]  /*9770*/  FADD.FTZ R4, R178, R173 ;  /* 0x000000adb2047221 */ /* 0x002fe20000010000 */
[--C-:B------:R-:W-:Y:S01]  /*9780*/  FFMA.FTZ R163, R166, UR10, -R156.reuse ;  /* 0x0000000aa6a37c23 */ /* 0x100fe2000801089c */
[----:B------:R-:W-:Y:S01]  /*9790*/  FFMA.FTZ R169, R172, UR10, -R156 ;  /* 0x0000000aaca97c23 */ /* 0x000fe2000801089c */
[----:B------:R-:W-:Y:S01]  /*97a0*/  @!P1 IADD3 R152, R170, 0x28c40, RZ ;  /* 0x00028c40aa989810 */ /* 0x000fe20007ffe0ff */
[----:B--2---:R-:W-:Y:S01]  /*97b0*/  FADD.FTZ R173, R153, R4 ;  /* 0x0000000499ad7221 */ /* 0x004fe20000010000 */
[----:B------:R-:W1:Y:S01]  /*97c0*/  MUFU.EX2 R12, R12 ;  /* 0x0000000c000c7308 */ /* 0x000e620000000800 */
[----:B------:R-:W-:Y:S01]  /*97d0*/  FFMA.FTZ R172, R175, UR10, -R156 ;  /* 0x0000000aafac7c23 */ /* 0x000fe2000801089c */
[----:B------:R-:W-:Y:S01]  /*97e0*/  @!P1 PRMT R152, RZ, 0x654, R152 ;  /* 0x00000654ff989816 */ /* 0x000fe20000000098 */
[----:B------:R-:W-:-:S02]  /*97f0*/  IMAD.U32 R175, RZ, RZ, UR23 ;  /* 0x00000017ffaf7e24 */ /* 0x000fc4000f8e00ff */
[--C-:B------:R-:W-:Y:S01]  /*9800*/  FFMA.FTZ R174, R174, UR10, -R156.reuse ;  /* 0x0000000aaeae7c23 */ /* 0x100fe2000801089c */
[----:B------:R-:W-:Y:S01]  /*9810*/  FFMA.FTZ R176, R176, UR10, -R156 ;  /* 0x0000000ab0b07c23 */ /* 0x000fe2000801089c */
[----:B------:R2:W-:Y:S01]  /*9820*/  @!P1 SYNCS.ARRIVE.TRANS64.RED.A1T0 RZ, [R152+URZ], RZ ;  /* 0x000000ff98ff99a7 */ /* 0x0005e2000810043f */
[----:B------:R-:W-:Y:S01]  /*9830*/  @!P3 IMAD R154, R175, 0x40, R16 ;  /* 0x00000040af9ab824 */ /* 0x000fe200078e0210 */
[----:B------:R-:W4:Y:S01]  /*9840*/  MUFU.EX2 R13, R13 ;  /* 0x0000000d000d7308 */ /* 0x000f220000000800 */
[----:B---3--:R-:W-:Y:S01]  /*9850*/  FFMA.FTZ R3, R168, R3, R11 ;  /* 0x00000003a8037223 */ /* 0x008fe2000001000b */
[----:B------:R-:W-:Y:S01]  /*9860*/  FFMA.FTZ R177, R177, UR10, -R156 ;  /* 0x0000000ab1b17c23 */ /* 0x000fe2000801089c */
[----:B------:R-:W-:Y:S01]  /*9870*/  F2FP.F16.F32.PACK_AB R156, R155, R180 ;  /* 0x000000b49b9c723e */ /* 0x000fe200000000ff */
[----:B------:R-:W-:Y:S01]  /*9880*/  FMUL.FTZ R113, R113, R179 ;  /* 0x000000b371717220 */ /* 0x000fe20000410000 */
[----:B------:R-:W-:Y:S01]  /*9890*/  @!P3 LEA R154, R154, UR48, 0x2 ;  /* 0x000000309a9abc11 */ /* 0x000fe2000f8e10ff */
[----:B--2---:R-:W-:Y:S01]  /*98a0*/  FADD.FTZ R152, R180, R173 ;  /* 0x000000adb4987221 */ /* 0x004fe20000010000 */
[----:B------:R-:W-:Y:S01]  /*98b0*/  F2FP.F16.F32.PACK_AB R158, R182, R181 ;  /* 0x000000b5b69e723e */ /* 0x000fe200000000ff */
[----:B------:R-:W2:Y:S01]  /*98c0*/  MUFU.EX2 R14, R14 ;  /* 0x0000000e000e7308 */ /* 0x000ea20000000800 */
[----:B-1----:R-:W-:Y:S01]  /*98d0*/  FADD.FTZ R4, R12, R3 ;  /* 0x000000030c047221 */ /* 0x002fe20000010000 */
[----:B------:R-:W-:Y:S01]  /*98e0*/  FADD.FTZ R152, R155, R152 ;  /* 0x000000989b987221 */ /* 0x000fe20000010000 */
[----:B------:R-:W-:Y:S01]  /*98f0*/  @!P3 STS [R154+0x28800], R179 ;  /* 0x028800b39a00b388 */ /* 0x000fe20000000800 */
[-C--:B------:R-:W-:Y:S01]  /*9900*/  FMUL.FTZ R116, R116, R179.reuse ;  /* 0x000000b374747220 */ /* 0x080fe20000410000 */
[-C--:B------:R-:W-:Y:S01]  /*9910*/  FMUL.FTZ R117, R117, R179.reuse ;  /* 0x000000b375757220 */ /* 0x080fe20000410000 */
[----:B------:R-:W-:Y:S01]  /*9920*/  FADD.FTZ R173, R181, R152 ;  /* 0x00000098b5ad7221 */ /* 0x000fe20000010000 */
[----:B------:R1:W-:Y:S01]  /*9930*/  @!P3 STS [R154+0x28820], R168 ;  /* 0x028820a89a00b388 */ /* 0x0003e20000000800 */
[----:B------:R-:W3:Y:S01]  /*9940*/  MUFU.EX2 R15, R15 ;  /* 0x0000000f000f7308 */ /* 0x000ee20000000800 */
[----:B----4-:R-:W-:Y:S01]  /*9950*/  FADD.FTZ R3, R13, R4 ;  /* 0x000000040d037221 */ /* 0x010fe20000010000 */
[----:B------:R-:W-:Y:S01]  /*9960*/  FADD.FTZ R152, R182, R173 ;  /* 0x000000adb6987221 */ /* 0x000fe20000010000 */
[-C--:B------:R-:W-:Y:S01]  /*9970*/  FMUL.FTZ R120, R120, R179.reuse ;  /* 0x000000b378787220 */ /* 0x080fe20000410000 */
[-C--:B------:R-:W-:Y:S01]  /*9980*/  FMUL.FTZ R121, R121, R179.reuse ;  /* 0x000000b379797220 */ /* 0x080fe20000410000 */
[-C--:B------:R-:W-:Y:S01]  /*9990*/  FMUL.FTZ R124, R124, R179.reuse ;  /* 0x000000b37c7c7220 */ /* 0x080fe20000410000 */
[----:B------:R-:W-:Y:S01]  /*99a0*/  FADD.FTZ R173, R157, R152 ;  /* 0x000000989dad7221 */ /* 0x000fe20000010000 */
[-C--:B------:R-:W-:Y:S01]  /*99b0*/  FMUL.FTZ R125, R125, R179.reuse ;  /* 0x000000b37d7d7220 */ /* 0x080fe20000410000 */
[----:B------:R-:W4:Y:S01]  /*99c0*/  MUFU.EX2 R198, R198 ;  /* 0x000000c600c67308 */ /* 0x000f220000000800 */
[----:B--2---:R-:W-:Y:S01]  /*99d0*/  FADD.FTZ R4, R14, R3 ;  /* 0x000000030e047221 */ /* 0x004fe20000010000 */
[----:B-1----:R-:W-:Y:S01]  /*99e0*/  F2FP.F16.F32.PACK_AB R154, R153, R178 ;  /* 0x000000b2999a723e */ /* 0x002fe200000000ff */
[----:B------:R-:W-:Y:S01]  /*99f0*/  FMUL.FTZ R128, R128, R179 ;  /* 0x000000b380807220 */ /* 0x000fe20000410000 */
[----:B------:R-:W-:Y:S01]  /*9a00*/  F2FP.F16.F32.PACK_AB R153, R12, R11 ;  /* 0x0000000b0c99723e */ /* 0x000fe200000000ff */
[----:B------:R-:W-:Y:S01]  /*9a10*/  FMUL.FTZ R129, R129, R179 ;  /* 0x000000b381817220 */ /* 0x000fe20000410000 */
[----:B------:R-:W-:Y:S01]  /*9a20*/  F2FP.F16.F32.PACK_AB R155, R14, R13 ;  /* 0x0000000d0e9b723e */ /* 0x000fe200000000ff */
[-C--:B------:R-:W-:Y:S01]  /*9a30*/  FMUL.FTZ R132, R132, R179.reuse ;  /* 0x000000b384847220 */ /* 0x080fe20000410000 */
[----:B------:R-:W1:Y:S01]  /*9a40*/  MUFU.EX2 R163, R163 ;  /* 0x000000a300a37308 */ /* 0x000e620000000800 */
[----:B---3--:R-:W-:Y:S01]  /*9a50*/  FADD.FTZ R3, R15, R4 ;  /* 0x000000040f037221 */ /* 0x008fe20000010000 */
[-C--:B------:R-:W-:Y:S01]  /*9a60*/  FMUL.FTZ R133, R133, R179.reuse ;  /* 0x000000b385857220 */ /* 0x080fe20000410000 */
[-C--:B------:R-:W-:Y:S01]  /*9a70*/  FMUL.FTZ R136, R136, R179.reuse ;  /* 0x000000b388887220 */ /* 0x080fe20000410000 */
[-C--:B------:R-:W-:Y:S01]  /*9a80*/  FMUL.FTZ R137, R137, R179.reuse ;  /* 0x000000b389897220 */ /* 0x080fe20000410000 */
[-C--:B------:R-:W-:Y:S01]  /*9a90*/  FMUL.FTZ R140, R140, R179.reuse ;  /* 0x000000b38c8c7220 */ /* 0x080fe20000410000 */
[-C--:B------:R-:W-:Y:S01]  /*9aa0*/  FMUL.FTZ R141, R141, R179.reuse ;  /* 0x000000b38d8d7220 */ /* 0x080fe20000410000 */
[-C--:B------:R-:W-:Y:S01]  /*9ab0*/  FMUL.FTZ R144, R144, R179.reuse ;  /* 0x000000b390907220 */ /* 0x080fe20000410000 */
[----:B------:R-:W2:Y:S01]  /*9ac0*/  MUFU.EX2 R200, R200 ;  /* 0x000000c800c87308 */ /* 0x000ea20000000800 */
[----:B----4-:R-:W-:Y:S01]  /*9ad0*/  FADD.FTZ R4, R198, R3 ;  /* 0x00000003c6047221 */ /* 0x010fe20000010000 */
[-C--:B------:R-:W-:Y:S01]  /*9ae0*/  FMUL.FTZ R145, R145, R179.reuse ;  /* 0x000000b391917220 */ /* 0x080fe20000410000 */
[-C--:B------:R-:W-:Y:S01]  /*9af0*/  FMUL.FTZ R148, R148, R179.reuse ;  /* 0x000000b394947220 */ /* 0x080fe20000410000 */
[----:B------:R-:W-:Y:S01]  /*9b00*/  FMUL.FTZ R149, R149, R179 ;  /* 0x000000b395957220 */ /* 0x000fe20000410000 */
        /* <DEDUP_REMOVED lines=23> */
[----:B------:R-:W-:Y:S01]  /*9c80*/  F2FP.F16.F32.PACK_AB R157, R198, R15 ;  /* 0x0000000fc69d723e */ /* 0x000fe200000000ff */
        /* <DEDUP_REMOVED lines=29> */
[C---:B-1----:R-:W-:Y:S01]  /*9e60*/  FADD.FTZ R173, R194.reuse, R173 ;  /* 0x000000adc2ad7221 */ /* 0x042fe20000010000 */
[----:B------:R-:W-:Y:S01]  /*9e70*/  F2FP.F16.F32.PACK_AB R162, R194, R159 ;  /* 0x0000009fc2a2723e */ /* 0x000fe200000000ff */
[-C--:B------:R-:W-:Y:S01]  /*9e80*/  FMUL.FTZ R98, R98, R168.reuse ;  /* 0x000000a862627220 */ /* 0x080fe20000410000 */
[----:B------:R-:W-:Y:S01]  /*9e90*/  F2FP.F16.F32.PACK_AB R159, R200, R163 ;  /* 0x000000a3c89f723e */ /* 0x000fe200000000ff */
[-C--:B------:R-:W-:Y:S01]  /*9ea0*/  FMUL.FTZ R99, R99, R168.reuse ;  /* 0x000000a863637220 */ /* 0x080fe20000410000 */
[-C--:B------:R-:W-:Y:S01]  /*9eb0*/  FMUL.FTZ R102, R102, R168.reuse ;  /* 0x000000a866667220 */ /* 0x080fe20000410000 */
[-C--:B------:R-:W-:Y:S01]  /*9ec0*/  FMUL.FTZ R103, R103, R168.reuse ;  /* 0x000000a867677220 */ /* 0x080fe20000410000 */
[----:B------:R-:W1:Y:S01]  /*9ed0*/  MUFU.EX2 R172, R172 ;  /* 0x000000ac00ac7308 */ /* 0x000e620000000800 */
[----:B--2---:R-:W-:Y:S01]  /*9ee0*/  FADD.FTZ R3, R169, R4 ;  /* 0x00000004a9037221 */ /* 0x004fe20000010000 */
[----:B------:R2:W-:Y:S01]  /*9ef0*/  STSM.16.M88.4 [R18+0x26800], R152 ;  /* 0x0268009812007844 */ /* 0x0005e20000000200 */
[-C--:B------:R-:W-:Y:S01]  /*9f00*/  FMUL.FTZ R106, R106, R168.reuse ;  /* 0x000000a86a6a7220 */ /* 0x080fe20000410000 */
[-C--:B------:R-:W-:Y:S01]  /*9f10*/  FMUL.FTZ R107, R107, R168.reuse ;  /* 0x000000a86b6b7220 */ /* 0x080fe20000410000 */
[-C--:B------:R-:W-:Y:S01]  /*9f20*/  FMUL.FTZ R110, R110, R168.reuse ;  /* 0x000000a86e6e7220 */ /* 0x080fe20000410000 */
[----:B------:R2:W-:Y:S01]  /*9f30*/  STSM.16.M88.4 [R19], R156 ;  /* 0x0000009c13007844 */ /* 0x0005e20000000200 */
[-C--:B------:R-:W-:Y:S01]  /*9f40*/  FMUL.FTZ R111, R111, R168.reuse ;  /* 0x000000a86f6f7220 */ /* 0x080fe20000410000 */
[----:B------:R-:W4:Y:S01]  /*9f50*/  MUFU.EX2 R161, R161 ;  /* 0x000000a100a17308 */ /* 0x000f220000000800 */
        /* <DEDUP_REMOVED lines=11> */
[-C--:B------:R-:W-:Y:S01]  /*a010*/  FMUL.FTZ R127, R127, R168.reuse ;  /* 0x000000a87f7f7220 */ /* 0x080fe20000410000 */
[-C--:B------:R-:W-:Y:S01]  /*a020*/  FMUL.FTZ R130, R130, R168.reuse ;  /* 0x000000a882827220 */ /* 0x080fe20000410000 */
[-C--:B------:R-:W-:Y:S01]  /*a030*/  FMUL.FTZ R131, R131, R168.reuse ;  /* 0x000000a883837220 */ /* 0x080fe20000410000 */
[----:B------:R-:W-:Y:S01]  /*a040*/  FMUL.FTZ R134, R134, R168 ;  /* 0x000000a886867220 */ /* 0x000fe20000410000 */
[----:B------:R-:W1:Y:S01]  /*a050*/  MUFU.EX2 R165, R165 ;  /* 0x000000a500a57308 */ /* 0x000e620000000800 */
[C---:B----4-:R-:W-:Y:S01]  /*a060*/  FADD.FTZ R20, R161.reuse, R20 ;  /* 0x00000014a1147221 */ /* 0x050fe20000010000 */
[----:B------:R-:W-:Y:S01]  /*a070*/  F2FP.F16.F32.PACK_AB R164, R161, R164 ;  /* 0x000000a4a1a4723e */ /* 0x000fe200000000ff */
[-C--:B------:R-:W-:Y:S01]  /*a080*/  FMUL.FTZ R135, R135, R168.reuse ;  /* 0x000000a887877220 */ /* 0x080fe20000410000 */
[----:B------:R-:W-:Y:S01]  /*a090*/  F2FP.F16.F32.PACK_AB R161, R202, R167 ;  /* 0x000000a7caa1723e */ /* 0x000fe200000000ff */
[-C--:B------:R-:W-:Y:S01]  /*a0a0*/  FMUL.FTZ R138, R138, R168.reuse ;  /* 0x000000a88a8a7220 */ /* 0x080fe20000410000 */
[-C--:B------:R-:W-:Y:S01]  /*a0b0*/  FMUL.FTZ R139, R139, R168.reuse ;  /* 0x000000a88b8b7220 */ /* 0x080fe20000410000 */
[-C--:B------:R-:W-:Y:S01]  /*a0c0*/  FMUL.FTZ R142, R142, R168.reuse ;  /* 0x000000a88e8e7220 */ /* 0x080fe20000410000 */
[----:B------:R-:W4:Y:S01]  /*a0d0*/  MUFU.EX2 R196, R196 ;  /* 0x000000c400c47308 */ /* 0x000f220000000800 */
[----:B---3--:R-:W-:Y:S01]  /*a0e0*/  FADD.FTZ R3, R171, R4 ;  /* 0x00000004ab037221 */ /* 0x008fe20000010000 */
[----:B------:R2:W-:Y:S01]  /*a0f0*/  STSM.16.M88.4 [R23], R160 ;  /* 0x000000a017007844 */ /* 0x0005e20000000200 */
[-C--:B------:R-:W-:Y:S01]  /*a100*/  FMUL.FTZ R143, R143, R168.reuse ;  /* 0x000000a88f8f7220 */ /* 0x080fe20000410000 */
[-C--:B------:R-:W-:Y:S01]  /*a110*/  FMUL.FTZ R146, R146, R168.reuse ;  /* 0x000000a892927220 */ /* 0x080fe20000410000 */
[-C--:B------:R-:W-:Y:S01]  /*a120*/  FMUL.FTZ R147, R147, R168.reuse ;  /* 0x000000a893937220 */ /* 0x080fe20000410000 */
[-C--:B------:R-:W-:Y:S01]  /*a130*/  FMUL.FTZ R150, R150, R168.reuse ;  /* 0x000000a896967220 */ /* 0x080fe20000410000 */
[----:B------:R-:W-:Y:S01]  /*a140*/  FMUL.FTZ R151, R151, R168 ;  /* 0x000000a897977220 */ /* 0x000fe20000410000 */
[----:B------:R-:W3:Y:S01]  /*a150*/  MUFU.EX2 R174, R174 ;  /* 0x000000ae00ae7308 */ /* 0x000ee20000000800 */
[----:B-1----:R-:W-:-:S07]  /*a160*/  FADD.FTZ R21, R165, R20 ;  /* 0x00000014a5157221 */ /* 0x002fce0000010000 */
[----:B------:R-:W1:Y:S01]  /*a170*/  MUFU.EX2 R176, R176 ;  /* 0x000000b000b07308 */ /* 0x000e620000000800 */
[C---:B----4-:R-:W-:Y:S01]  /*a180*/  F2FP.F16.F32.PACK_AB R166, R196.reuse, R165 ;  /* 0x000000a5c4a6723e */ /* 0x050fe200000000ff */
[----:B------:R-:W-:-:S06]  /*a190*/  FADD.FTZ R4, R196, R21 ;  /* 0x00000015c4047221 */ /* 0x000fcc0000010000 */
[----:B------:R-:W4:Y:S01]  /*a1a0*/  MUFU.EX2 R177, R177 ;  /* 0x000000b100b17308 */ /* 0x000f220000000800 */
[C---:B---3--:R-:W-:Y:S01]  /*a1b0*/  FADD.FTZ R3, R174.reuse, R3 ;  /* 0x00000003ae037221 */ /* 0x048fe20000010000 */
[----:B------:R-:W-:-:S03]  /*a1c0*/  F2FP.F16.F32.PACK_AB R165, R174, R171 ;  /* 0x000000abaea5723e */ /* 0x000fc600000000ff */
[----:B-1----:R-:W-:Y:S01]  /*a1d0*/  FADD.FTZ R12, R176, R3 ;  /* 0x00000003b00c7221 */ /* 0x002fe20000010000 */
[----:B----4-:R-:W-:-:S03]  /*a1e0*/  F2FP.F16.F32.PACK_AB R167, R177, R176 ;  /* 0x000000b0b1a7723e */ /* 0x010fc600000000ff */
[----:B------:R-:W-:Y:S02]  /*a1f0*/  FADD.FTZ R3, R177, R12 ;  /* 0x0000000cb1037221 */ /* 0x000fe40000010000 */
[----:B------:R2:W-:Y:S01]  /*a200*/  STSM.16.M88.4 [R22], R164 ;  /* 0x000000a416007844 */ /* 0x0005e20000000200 */
[----:B------:R-:W-:Y:S05]  /*a210*/  @!P0 BRA `(.L_x_1349) ;  /* 0x0000000000048947 */ /* 0x000fea0003800000 */
[----:B------:R-:W-:Y:S01]  /*a220*/  BPT.TRAP 0x1 ;  /* 0x000000040000795c */ /* 0x000fe20000300000 */
.L_x_1349:
[----:B------:R1:W3:Y:S01]  /*a230*/  SYNCS.PHASECHK.TRANS64.TRYWAIT P3, [UR25+0x28c50], R9 ;  /* 0x028c5009ff0075a7 */ /* 0x0002e20008060159 */
[----:B------:R-:W-:Y:S05]  /*a240*/  @!P0 BRA `(.L_x_1350) ;  /* 0x0000000000048947 */ /* 0x000fea0003800000 */
[----:B------:R-:W-:Y:S01]  /*a250*/  BPT.TRAP 0x1 ;  /* 0x000000040000795c */ /* 0x000fe20000300000 */
.L_x_1350:
[----:B---3--:R-:W-:Y:S05]  /*a260*/  @P3 BRA `(.L_x_1351) ;  /* 0x0000000000083947 */ /* 0x008fea0003800000 */
[----:B------:R-:W3:Y:S02]  /*a270*/  SYNCS.PHASECHK.TRANS64.TRYWAIT P3, [UR25+0x28c50], R9 ;  /* 0x028c5009ff0075a7 */ /* 0x000ee40008060159 */
[----:B---3--:R-:W-:Y:S05]  /*a280*/  @!P3 BRA `(.L_x_1352) ;  /* 0x00000084008cb947 */ /* 0x008fea0003800000 */
.L_x_1351:
[----:B------:R-:W-:Y:S01]  /*a290*/  ULEA UR11, UR39, UR45, 0xc ;  /* 0x0000002d270b7291 */ /* 0x000fe2000f8e603f */
[----:B------:R-:W-:Y:S01]  /*a2a0*/  WARPGROUP.ARRIVE ;  /* 0x00000000000079c5 */ /* 0x000fe20000000000 */
[----:B------:R-:W-:Y:S01]  /*a2b0*/  UMOV UR7, 0x40000040 ;  /* 0x4000004000077882 */ /* 0x000fe20000000000 */
[----:B---3--:R-:W-:Y:S01]  /*a2c0*/  @!P1 IADD3 R170, R170, 0x28c60, RZ ;  /* 0x00028c60aaaa9810 */ /* 0x008fe20007ffe0ff */
[----:B------:R-:W-:Y:S01]  /*a2d0*/  UMOV UR23, UR39 ;  /* 0x0000002700177c82 */ /* 0x000fe20008000000 */
[----:B------:R-:W-:Y:S01]  /*a2e0*/  IMAD.MOV.U32 R11, RZ, RZ, R8 ;  /* 0x000000ffff0b7224 */ /* 0x000fe200078e0008 */
[----:B------:R-:W-:Y:S01]  /*a2f0*/  MOV R20, R7 ;  /* 0x0000000700147202 */ /* 0x000fe20000000f00 */
[----:B------:R-:W-:Y:S01]  /*a300*/  UMOV UR6, UR11 ;  /* 0x0000000b00067c82 */ /* 0x000fe20008000000 */
[----:B------:R-:W-:Y:S01]  /*a310*/  @!P1 PRMT R170, RZ, 0x654, R170 ;  /* 0x00000654ffaa9816 */ /* 0x000fe200000000aa */
[----:B------:R-:W-:Y:S01]  /*a320*/  HGMMA.64x256x16.F32 R24, R152, gdesc[UR4].tnspB, R24, gsb0 ;  /* 0x43e0000498187df0 */ /* 0x000fe20008000818 */
[----:B------:R-:W-:Y:S01]  /*a330*/  UIADD3 UR6, UR11, 0x80, URZ ;  /* 0x000000800b067890 */ /* 0x000fe2000fffe03f */
[----:B------:R-:W-:Y:S01]  /*a340*/  UMOV UR7, 0x40000040 ;  /* 0x4000004000077882 */ /* 0x000fe20000000000 */
[----:B------:R-:W-:-:S02]  /*a350*/  WARPGROUP.DEPBAR.LE gsb0, 0x0 ;  /* 0x00008000000079c5 */ /* 0x000fc40000010000 */
        /* <DEDUP_REMOVED lines=26> */
[----:B-1----:R-:W-:-:S07]  /*a500*/  IMAD.MOV.U32 R9, RZ, RZ, R10 ;  /* 0x000000ffff097224 */ /* 0x002fce00078e000a */
.L_x_1344:
[----:B------:R-:W-:-:S13]  /*a510*/  ISETP.GE.AND P2, PT, R9, UR41, PT ;  /* 0x0000002909007c0c */ /* 0x000fda000bf46270 */
[----:B------:R-:W-:Y:S05]  /*a520*/  @!P2 BRA `(.L_x_1354) ;  /* 0x0000002400c0a947 */ /* 0x000fea0003800000 */
[----:B------:R-:W-:Y:S01]  /*a530*/  MOV R14, R8 ;  /* 0x00000008000e7202 */ /* 0x000fe20000000f00 */
[----:B------:R-:W-:Y:S01]  /*a540*/  IMAD.MOV.U32 R11, RZ, RZ, R7 ;  /* 0x000000ffff0b7224 */ /* 0x000fe200078e0007 */
[----:B------:R-:W-:Y:S01]  /*a550*/  UMOV UR22, UR39 ;  /* 0x0000002700167c82 */ /* 0x000fe20008000000 */
[----:B------:R-:W-:Y:S01]  /*a560*/  ULDC UR24, c[0x0][0x9e4] ;  /* 0x0002790000187ab9 */ /* 0x000fe20000000800 */
[----:B------:R-:W-:Y:S01]  /*a570*/  ULDC UR25, c[0x0][0x288] ;  /* 0x0000a20000197ab9 */ /* 0x000fe20000000800 */
[----:B------:R-:W-:Y:S01]  /*a580*/  ULDC UR21, c[0x0][0x988] ;  /* 0x0002620000157ab9 */ /* 0x000fe20000000800 */
[----:B------:R-:W-:Y:S01]  /*a590*/  ULDC UR26, c[0x0][0x9d8] ;  /* 0x00027600001a7ab9 */ /* 0x000fe20000000800 */
[----:B------:R-:W-:-:S05]  /*a5a0*/  ULDC UR23, c[0x0][0x9e0] ;  /* 0x0002780000177ab9 */ /* 0x000fca0000000800 */
.L_x_1371:
[----:B------:R-:W-:-:S04]  /*a5b0*/  UIADD3 UR39, UR22, 0x1, URZ ;  /* 0x0000000116277890 */ /* 0x000fc8000fffe03f */
[----:B------:R-:W-:-:S04]  /*a5c0*/  UISETP.NE.AND UP0, UPT, UR39, 0x2, UPT ;  /* 0x000000022700788c */ /* 0x000fc8000bf05270 */
[----:B------:R-:W-:Y:S02]  /*a5d0*/  USEL UR6, URZ, 0x1, UP0 ;  /* 0x000000013f067887 */ /* 0x000fe40008000000 */
[----:B------:R-:W-:Y:S02]  /*a5e0*/  USEL UR39, UR39, URZ, UP0 ;  /* 0x0000003f27277287 */ /* 0x000fe40008000000 */
[----:B------:R-:W-:Y:S01]  /*a5f0*/  ULOP3.LUT UR38, UR38, UR6, URZ, 0x3c, !UPT ;  /* 0x0000000626267292 */ /* 0x000fe2000f8e3c3f */
[----:B---3--:R-:W-:Y:S11]  /*a600*/  @!P0 BRA `(.L_x_1355) ;  /* 0x0000000000048947 */ /* 0x008ff60003800000 */
[----:B------:R-:W-:Y:S01]  /*a610*/  BPT.TRAP 0x1 ;  /* 0x000000040000795c */ /* 0x000fe20000300000 */
.L_x_1355:
[----:B------:R-:W-:Y:S01]  /*a620*/  ULEA UR27, UR39, UR48, 0x3 ;  /* 0x00000030271b7291 */ /* 0x000fe2000f8e183f */
[----:B-1----:R-:W-:-:S04]  /*a630*/  MOV R10, UR38 ;  /* 0x00000026000a7c02 */ /* 0x002fc80008000f00 */
[----:B------:R-:W-:-:S04]  /*a640*/  SHF.L.U32 R10, R10, 0x1f, RZ ;  /* 0x0000001f0a0a7819 */ /* 0x000fc800000006ff */
[----:B------:R1:W1:Y:S01]  /*a650*/  SYNCS.PHASECHK.TRANS64.TRYWAIT P2, [UR27+0x28c30], R10 ;  /* 0x028c300aff0075a7 */ /* 0x000262000804015b */
[----:B------:R-:W-:Y:S05]  /*a660*/  @!P0 BRA `(.L_x_1356) ;  /* 0x0000000000048947 */ /* 0x000fea0003800000 */
[----:B------:R-:W-:Y:S01]  /*a670*/  BPT.TRAP 0x1 ;  /* 0x000000040000795c */ /* 0x000fe20000300000 */
.L_x_1356:
[----:B-1----:R-:W-:Y:S05]  /*a680*/  @P2 BRA `(.L_x_1357) ;  /* 0x0000000000082947 */ /* 0x002fea0003800000 */
[----:B------:R-:W1:Y:S02]  /*a690*/  SYNCS.PHASECHK.TRANS64.TRYWAIT P2, [UR27+0x28c30], R10 ;  /* 0x028c300aff0075a7 */ /* 0x000e64000804015b */
[----:B-1----:R-:W-:Y:S05]  /*a6a0*/  @!P2 BRA `(.L_x_1358) ;  /* 0x000000800098a947 */ /* 0x002fea0003800000 */
.L_x_1357:
[----:B------:R-:W-:Y:S01]  /*a6b0*/  R2UR UR18, R0 ;  /* 0x00000000001272ca */ /* 0x000fe200000e0000 */
[----:B--2-4-:R-:W-:Y:S01]  /*a6c0*/  WARPGROUP.ARRIVE ;  /* 0x00000000000079c5 */ /* 0x014fe20000000000 */
[----:B------:R-:W-:Y:S01]  /*a6d0*/  UMOV UR19, 0x40000040 ;  /* 0x4000004000137882 */ /* 0x000fe20000000000 */
[----:B------:R-:W-:Y:S01]  /*a6e0*/  UMOV UR7, 0x40000040 ;  /* 0x4000004000077882 */ /* 0x000fe20000000000 */
[----:B------:R-:W-:Y:S01]  /*a6f0*/  UMOV UR11, 0x40000040 ;  /* 0x40000040000b7882 */ /* 0x000fe20000000000 */
[----:B------:R-:W-:Y:S01]  /*a700*/  UMOV UR15, 0x40000040 ;  /* 0x40000040000f7882 */ /* 0x000fe20000000000 */
[----:B------:R-:W-:-:S07]  /*a710*/  IMAD.U32 R15, RZ, RZ, UR27 ;  /* 0x0000001bff0f7e24 */ /* 0x000fce000f8e00ff */
        /* <DEDUP_REMOVED lines=17> */
[----:B------:R-:W1:Y:S01]  /*a830*/  LDC R165, c[0x0][0x2e0] ;  /* 0x0000b800ffa57b82 */ /* 0x000e620000000800 */
[----:B------:R-:W-:Y:S01]  /*a840*/  @!P1 IADD3 R164, R15, 0x28c40, RZ ;  /* 0x00028c400fa49810 */ /* 0x000fe20007ffe0ff */
[----:B------:R-:W-:Y:S01]  /*a850*/  FMUL.FTZ R8, R154, UR26 ;  /* 0x0000001a9a087c20 */ /* 0x000fe20008410000 */
[----:B------:R-:W-:Y:S01]  /*a860*/  FMUL.FTZ R154, R163, UR26 ;  /* 0x0000001aa39a7c20 */ /* 0x000fe20008410000 */
[----:B------:R-:W-:Y:S01]  /*a870*/  FMUL.FTZ R7, R152, UR26 ;  /* 0x0000001a98077c20 */ /* 0x000fe20008410000 */
        /* <DEDUP_REMOVED lines=11> */
[----:B------:R-:W-:Y:S01]  /*a930*/  @!P1 PRMT R164, RZ, 0x654, R164 ;  /* 0x00000654ffa49816 */ /* 0x000fe200000000a4 */
[----:B------:R-:W-:-:S02]  /*a940*/  IMAD.SHL.U32 R179, R9, 0x40, RZ ;  /* 0x0000004009b37824 */ /* 0x000fc400078e00ff */
        /* <DEDUP_REMOVED lines=14> */
[----:B------:R2:W-:Y:S01]  /*aa30*/  @!P1 SYNCS.ARRIVE.TRANS64.RED.A1T0 RZ, [R164+URZ], RZ ;  /* 0x000000ffa4ff99a7 */ /* 0x0005e2000810043f */
[----:B------:R-:W3:Y:S01]  /*aa40*/  MUFU.TANH R7, R7 ;  /* 0x0000000700077308 */ /* 0x000ee20000002400 */
[----:B------:R-:W-:Y:S01]  /*aa50*/  FMUL.FTZ R177, R177, UR26 ;  /* 0x0000001ab1b17c20 */ /* 0x000fe20008410000 */
[----:B------:R-:W-:Y:S01]  /*aa60*/  FMUL.FTZ R180, R180, UR26 ;  /* 0x0000001ab4b47c20 */ /* 0x000fe20008410000 */
[----:B--2---:R-:W-:-:S05]  /*aa70*/  IADD3 R164, -R179, 0x1, RZ ;  /* 0x00000001b3a47810 */ /* 0x004fca0007ffe1ff */
[----:B------:R-:W2:Y:S01]  /*aa80*/  MUFU.TANH R12, R12 ;  /* 0x0000000c000c7308 */ /* 0x000ea20000002400 */
[----:B-1----:R-:W-:-:S07]  /*aa90*/  IMAD R165, R165, UR49, R164 ;  /* 0x00000031a5a57c24 */ /* 0x002fce000f8e02a4 */
[----:B------:R-:W1:Y:S01]  /*aaa0*/  MUFU.TANH R8, R8 ;  /* 0x0000000800087308 */ /* 0x000e620000002400 */
[----:B------:R-:W-:-:S07]  /*aab0*/  IADD3 R178, R165, -UR25, -R2 ;  /* 0x80000019a5b27c10 */ /* 0x000fce000fffe802 */
        /* <DEDUP_REMOVED lines=29> */
[----:B-----5:R-:W-:-:S02]  /*ac90*/  IADD3 R177, R5, UR23, R178 ;  /* 0x0000001705b17c10 */ /* 0x020fc4000fffe0b2 */
[----:B---3--:R-:W-:Y:S01]  /*aca0*/  IADD3 R180, R5, UR20, R178 ;  /* 0x0000001405b47c10 */ /* 0x008fe2000fffe0b2 */
[----:B--2-4-:R-:W-:Y:S06]  /*acb0*/  @!P6 BRA `(.L_x_1359) ;  /* 0x000000000058e947 */ /* 0x014fec0003800000 */
[----:B------:R-:W-:Y:S01]  /*acc0*/  IADD3 R170, R5, R6, RZ ;  /* 0x0000000605aa7210 */ /* 0x000fe20007ffe0ff */
[----:B------:R-:W-:Y:S03]  /*acd0*/  BSSY B0, `(.L_x_1360) ;  /* 0x0000010000007945 */ /* 0x000fe60003800000 */
        /* <DEDUP_REMOVED lines=10> */
.L_x_1361:
[----:B------:R-:W-:-:S04]  /*ad80*/  MOV R174, UR24 ;  /* 0x0000001800ae7c02 */ /* 0x000fc80008000f00 */
[----:B------:R-:W-:-:S13]  /*ad90*/  ISETP.NE.AND P2, PT, R174, 0x1, PT ;  /* 0x00000001ae00780c */ /* 0x000fda0003f45270 */
[----:B------:R-:W2:Y:S02]  /*ada0*/  @P2 LDC.64 R164, c[0x0][0x9e8] ;  /* 0x00027a00ffa42b82 */ /* 0x000ea40000000a00 */
[----:B--2---:R-:W-:-:S05]  /*adb0*/  @P2 IMAD.HI.U32 R164, R170, R164, RZ ;  /* 0x000000a4aaa42227 */ /* 0x004fca00078e00ff */
[----:B------:R-:W-:-:S07]  /*adc0*/  @P2 SHF.R.U32.HI R170, RZ, R165, R164 ;  /* 0x000000a5ffaa2219 */ /* 0x000fce00000116a4 */
.L_x_1362:
[----:B------:R-:W-:Y:S05]  /*add0*/  BSYNC B0 ;  /* 0x0000000000007941 */ /* 0x000fea0003800000 */
.L_x_1360:
[----:B------:R-:W-:-:S04]  /*ade0*/  IMAD R165, R170, R174, -R179 ;  /* 0x000000aeaaa57224 */ /* 0x000fc800078e0ab3 */
[----:B------:R-:W-:-:S05]  /*adf0*/  IMAD.IADD R165, R165, 0x1, -R2 ;  /* 0x00000001a5a57824 */ /* 0x000fca00078e0a02 */
[----:B------:R-:W-:Y:S02]  /*ae00*/  VIADDMNMX R177, R165, R174, R177, PT ;  /* 0x000000aea5b17246 */ /* 0x000fe400038001b1 */
[----:B------:R-:W-:-:S07]  /*ae10*/  VIMNMX R180, R180, R165, !PT ;  /* 0x000000a5b4b47248 */ /* 0x000fce0007fe0100 */
.L_x_1359:
[----:B------:R-:W-:-:S04]  /*ae20*/  ISETP.GT.AND P2, PT, R9, -0x1, PT ;  /* 0xffffffff0900780c */ /* 0x000fc80003f44270 */
[C---:B------:R-:W-:Y:S02]  /*ae30*/  ISETP.GT.AND P3, PT, R180.reuse, RZ, P2 ;  /* 0x000000ffb400720c */ /* 0x040fe40001764270 */
[C---:B------:R-:W-:Y:S02]  /*ae40*/  ISETP.GT.AND P5, PT, R180.reuse, 0x1, P2 ;  /* 0x00000001b400780c */ /* 0x040fe400017a4270 */
[----:B------:R-:W-:Y:S02]  /*ae50*/  ISETP.LT.OR P4, PT, R177, 0x1, P3 ;  /* 0x00000001b100780c */ /* 0x000fe40001f81670 */
[C---:B------:R-:W-:Y:S02]  /*ae60*/  ISETP.GT.AND P3, PT, R180.reuse, 0x8, P2 ;  /* 0x00000008b400780c */ /* 0x040fe40001764270 */
[----:B------:R-:W-:Y:S02]  /*ae70*/  FSEL R176, R7, -INF , !P4 ;  /* 0xff80000007b07808 */ /* 0x000fe40006000000 */
[----:B------:R-:W-:-:S02]  /*ae80*/  ISETP.GT.AND P4, PT, R180, 0x9, P2 ;  /* 0x00000009b400780c */ /* 0x000fc40001784270 */
[C---:B------:R-:W-:Y:S02]  /*ae90*/  ISETP.LT.OR P5, PT, R177.reuse, 0x2, P5 ;  /* 0x00000002b100780c */ /* 0x040fe40002fa1670 */
[C---:B------:R-:W-:Y:S02]  /*aea0*/  ISETP.LT.OR P3, PT, R177.reuse, 0x9, P3 ;  /* 0x00000009b100780c */ /* 0x040fe40001f61670 */
[----:B------:R-:W-:Y:S02]  /*aeb0*/  ISETP.LT.OR P4, PT, R177, 0xa, P4 ;  /* 0x0000000ab100780c */ /* 0x000fe40002781670 */
[----:B------:R-:W-:Y:S02]  /*aec0*/  FSEL R175, R12, -INF , !P5 ;  /* 0xff8000000caf7808 */ /* 0x000fe40006800000 */
[----:B-1----:R-:W-:Y:S02]  /*aed0*/  FSEL R174, R13, -INF , !P3 ;  /* 0xff8000000dae7808 */ /* 0x002fe40005800000 */
[----:B------:R-:W-:-:S02]  /*aee0*/  FSEL R192, R192, -INF , !P4 ;  /* 0xff800000c0c07808 */ /* 0x000fc40006000000 */
[C---:B------:R-:W-:Y:S02]  /*aef0*/  ISETP.GT.AND P5, PT, R180.reuse, 0x10, P2 ;  /* 0x00000010b400780c */ /* 0x040fe400017a4270 */
[C---:B------:R-:W-:Y:S02]  /*af00*/  ISETP.GT.AND P3, PT, R180.reuse, 0x11, P2 ;  /* 0x00000011b400780c */ /* 0x040fe40001764270 */
[----:B------:R-:W-:Y:S02]  /*af10*/  ISETP.GT.AND P4, PT, R180, 0x18, P2 ;  /* 0x00000018b400780c */ /* 0x000fe40001784270 */
[C---:B------:R-:W-:Y:S02]  /*af20*/  ISETP.LT.OR P5, PT, R177.reuse, 0x11, P5 ;  /* 0x00000011b100780c */ /* 0x040fe40002fa1670 */
[C---:B------:R-:W-:Y:S02]  /*af30*/  ISETP.LT.OR P3, PT, R177.reuse, 0x12, P3 ;  /* 0x00000012b100780c */ /* 0x040fe40001f61670 */
[----:B------:R-:W-:-:S02]  /*af40*/  ISETP.LT.OR P4, PT, R177, 0x19, P4 ;  /* 0x00000019b100780c */ /* 0x000fc40002781670 */
[----:B------:R-:W-:Y:S02]  /*af50*/  FSEL R193, R193, -INF , !P5 ;  /* 0xff800000c1c17808 */ /* 0x000fe40006800000 */
[----:B------:R-:W-:Y:S02]  /*af60*/  FSEL R171, R161, -INF , !P3 ;  /* 0xff800000a1ab7808 */ /* 0x000fe40005800000 */
[----:B------:R-:W-:Y:S02]  /*af70*/  FSEL R194, R194, -INF , !P4 ;  /* 0xff800000c2c27808 */ /* 0x000fe40006000000 */
[C---:B------:R-:W-:Y:S02]  /*af80*/  ISETP.GT.AND P5, PT, R180.reuse, 0x19, P2 ;  /* 0x00000019b400780c */ /* 0x040fe400017a4270 */
[C---:B------:R-:W-:Y:S02]  /*af90*/  ISETP.GT.AND P3, PT, R180.reuse, 0x20, P2 ;  /* 0x00000020b400780c */ /* 0x040fe40001764270 */
[----:B------:R-:W-:-:S02]  /*afa0*/  ISETP.GT.AND P4, PT, R180, 0x21, P2 ;  /* 0x00000021b400780c */ /* 0x000fc40001784270 */
[C---:B------:R-:W-:Y:S02]  /*afb0*/  ISETP.LT.OR P5, PT, R177.reuse, 0x1a, P5 ;  /* 0x0000001ab100780c */ /* 0x040fe40002fa1670 */
[C---:B------:R-:W-:Y:S02]  /*afc0*/  ISETP.LT.OR P3, PT, R177.reuse, 0x21, P3 ;  /* 0x00000021b100780c */ /* 0x040fe40001f61670 */
[----:B------:R-:W-:Y:S02]  /*afd0*/  ISETP.LT.OR P4, PT, R177, 0x22, P4 ;  /* 0x00000022b100780c */ /* 0x000fe40002781670 */
[----:B------:R-:W-:Y:S02]  /*afe0*/  FSEL R195, R195, -INF , !P5 ;  /* 0xff800000c3c37808 */ /* 0x000fe40006800000 */
[----:B------:R-:W-:Y:S02]  /*aff0*/  FSEL R168, R168, -INF , !P3 ;  /* 0xff800000a8a87808 */ /* 0x000fe40005800000 */
        /* <DEDUP_REMOVED lines=13> */
[C---:B------:R-:W-:Y:S01]  /*b0d0*/  IADD3 R12, R178.reuse, UR23, RZ ;  /* 0x00000017b20c7c10 */ /* 0x040fe2000fffe0ff */
[----:B------:R-:W-:Y:S01]  /*b0e0*/  VIADD R178, R178, UR20 ;  /* 0x00000014b2b27c36 */ /* 0x000fe20008000000 */
[C---:B------:R-:W-:Y:S02]  /*b0f0*/  ISETP.LT.OR P5, PT, R177.reuse, 0x32, P5 ;  /* 0x00000032b100780c */ /* 0x040fe40002fa1670 */
[C---:B------:R-:W-:Y:S02]  /*b100*/  ISETP.LT.OR P3, PT, R177.reuse, 0x39, P3 ;  /* 0x00000039b100780c */ /* 0x040fe40001f61670 */
[----:B------:R-:W-:Y:S02]  /*b110*/  ISETP.LT.OR P4, PT, R177, 0x3a, P4 ;  /* 0x0000003ab100780c */ /* 0x000fe40002781670 */
[--C-:B------:R-:W-:Y:S02]  /*b120*/  IADD3 R177, R12, 0x8, R5.reuse ;  /* 0x000000080cb17810 */ /* 0x100fe40007ffe005 */
[----:B------:R-:W-:-:S02]  /*b130*/  IADD3 R178, R178, 0x8, R5 ;  /* 0x00000008b2b27810 */ /* 0x000fc40007ffe005 */
[----:B------:R-:W-:Y:S02]  /*b140*/  FSEL R173, R197, -INF , !P5 ;  /* 0xff800000c5ad7808 */ /* 0x000fe40006800000 */
[----:B------:R-:W-:Y:S02]  /*b150*/  FSEL R172, R198, -INF , !P3 ;  /* 0xff800000c6ac7808 */ /* 0x000fe40005800000 */
[----:B------:R-:W-:Y:S01]  /*b160*/  FSEL R164, R181, -INF , !P4 ;  /* 0xff800000b5a47808 */ /* 0x000fe20006000000 */
[----:B------:R-:W-:Y:S06]  /*b170*/  @!P6 BRA `(.L_x_1363) ;  /* 0x00000000005ce947 */ /* 0x000fec0003800000 */
[----:B------:R-:W-:Y:S01]  /*b180*/  IADD3 R7, R5, R6, RZ ;  /* 0x0000000605077210 */ /* 0x000fe20007ffe0ff */
[----:B------:R-:W-:Y:S04]  /*b190*/  BSSY B0, `(.L_x_1364) ;  /* 0x0000011000007945 */ /* 0x000fe80003800000 */
        /* <DEDUP_REMOVED lines=11> */
.L_x_1365:
[----:B------:R-:W-:-:S05]  /*b250*/  IMAD.U32 R180, RZ, RZ, UR24 ;  /* 0x00000018ffb47e24 */ /* 0x000fca000f8e00ff */
[----:B------:R-:W-:-:S13]  /*b260*/  ISETP.NE.AND P3, PT, R180, 0x1, PT ;  /* 0x00000001b400780c */ /* 0x000fda0003f65270 */
[----:B------:R-:W1:Y:S02]  /*b270*/  @P3 LDC.64 R12, c[0x0][0x9e8] ;  /* 0x00027a00ff0c3b82 */ /* 0x000e640000000a00 */
[----:B-1----:R-:W-:-:S05]  /*b280*/  @P3 IMAD.HI.U32 R12, R7, R12, RZ ;  /* 0x0000000c070c3227 */ /* 0x002fca00078e00ff */
[----:B------:R-:W-:-:S07]  /*b290*/  @P3 SHF.R.U32.HI R7, RZ, R13, R12 ;  /* 0x0000000dff073219 */ /* 0x000fce000001160c */
.L_x_1366:
[----:B------:R-:W-:Y:S05]  /*b2a0*/  BSYNC B0 ;  /* 0x0000000000007941 */ /* 0x000fea0003800000 */
.L_x_1364:
[----:B------:R-:W-:-:S05]  /*b2b0*/  IMAD R7, R7, R180, -R179 ;  /* 0x000000b407077224 */ /* 0x000fca00078e0ab3 */
[----:B------:R-:W-:-:S04]  /*b2c0*/  IADD3 R7, -R2, R7, RZ ;  /* 0x0000000702077210 */ /* 0x000fc80007ffe1ff */
[----:B------:R-:W-:Y:S02]  /*b2d0*/  VIADDMNMX R177, R7, R180, R177, PT ;  /* 0x000000b407b17246 */ /* 0x000fe400038001b1 */
[----:B------:R-:W-:-:S07]  /*b2e0*/  VIMNMX R178, R178, R7, !PT ;  /* 0x00000007b2b27248 */ /* 0x000fce0007fe0100 */
.L_x_1363:
        /* <DEDUP_REMOVED lines=8> */
[C---:B------:R-:W-:Y:S02]  /*b370*/  ISETP.GT.AND P3, PT, R178.reuse, RZ, P2 ;  /* 0x000000ffb200720c */ /* 0x040fe40001764270 */
[----:B------:R-:W-:Y:S02]  /*b380*/  FMNMX.FTZ R12, R193, R12, !PT ;  /* 0x0000000cc10c7209 */ /* 0x000fe40007810000 */
[----:B------:R-:W-:Y:S02]  /*b390*/  ISETP.LT.OR P3, PT, R177, 0x1, P3 ;  /* 0x00000001b100780c */ /* 0x000fe40001f61670 */
[----:B------:R-:W-:Y:S02]  /*b3a0*/  FMNMX.FTZ R7, R171, R12, !PT ;  /* 0x0000000cab077209 */ /* 0x000fe40007810000 */
[----:B------:R-:W-:-:S02]  /*b3b0*/  ISETP.GT.AND P4, PT, R178, 0x8, P2 ;  /* 0x00000008b200780c */ /* 0x000fc40001784270 */
[----:B------:R-:W-:Y:S02]  /*b3c0*/  FMNMX.FTZ R12, R194, R7, !PT ;  /* 0x00000007c20c7209 */ /* 0x000fe40007810000 */
[----:B------:R-:W-:Y:S02]  /*b3d0*/  ISETP.LT.OR P4, PT, R177, 0x9, P4 ;  /* 0x00000009b100780c */ /* 0x000fe40002781670 */
[----:B------:R-:W-:Y:S02]  /*b3e0*/  FMNMX.FTZ R7, R195, R12, !PT ;  /* 0x0000000cc3077209 */ /* 0x000fe40007810000 */
[----:B------:R-:W-:Y:S02]  /*b3f0*/  ISETP.GT.AND P5, PT, R178, 0x9, P2 ;  /* 0x00000009b200780c */ /* 0x000fe400017a4270 */
[----:B------:R-:W-:Y:S02]  /*b400*/  FMNMX.FTZ R7, R168, R7, !PT ;  /* 0x00000007a8077209 */ /* 0x000fe40007810000 */
[----:B------:R-:W-:-:S02]  /*b410*/  FSEL R21, R21, -INF , !P4 ;  /* 0xff80000015157808 */ /* 0x000fc40006000000 */
        /* <DEDUP_REMOVED lines=13> */
[C---:B------:R-:W-:Y:S02]  /*b4f0*/  ISETP.LT.OR P5, PT, R177.reuse, 0x12, P5 ;  /* 0x00000012b100780c */ /* 0x040fe40002fa1670 */
[----:B------:R-:W-:Y:S01]  /*b500*/  ISETP.GT.AND P4, PT, R178, 0x19, P2 ;  /* 0x00000019b200780c */ /* 0x000fe20001784270 */
[----:B------:R-:W1:Y:S01]  /*b510*/  SHFL.BFLY PT, R7, R12, 0x2, 0x1f ;  /* 0x0c401f000c077f89 */ /* 0x000e6200000e0000 */
[----:B------:R-:W-:Y:S02]  /*b520*/  FSEL R154, R154, -INF , !P5 ;  /* 0xff8000009a9a7808 */ /* 0x000fe40006800000 */
[----:B------:R-:W-:Y:S02]  /*b530*/  ISETP.GT.AND P5, PT, R178, 0x20, P2 ;  /* 0x00000020b200780c */ /* 0x000fe400017a4270 */
[----:B------:R-:W-:-:S02]  /*b540*/  ISETP.LT.OR P4, PT, R177, 0x1a, P4 ;  /* 0x0000001ab100780c */ /* 0x000fc40002781670 */
[----:B------:R-:W-:Y:S02]  /*b550*/  ISETP.LT.OR P5, PT, R177, 0x21, P5 ;  /* 0x00000021b100780c */ /* 0x000fe40002fa1670 */
[----:B------:R-:W-:Y:S02]  /*b560*/  FSEL R156, R156, -INF , !P4 ;  /* 0xff8000009c9c7808 */ /* 0x000fe40006000000 */
[----:B------:R-:W-:Y:S02]  /*b570*/  ISETP.GT.AND P4, PT, R178, 0x28, P2 ;  /* 0x00000028b200780c */ /* 0x000fe40001784270 */
[----:B------:R-:W-:Y:S02]  /*b580*/  FSEL R157, R157, -INF , !P5 ;  /* 0xff8000009d9d7808 */ /* 0x000fe40006800000 */
[----:B------:R-:W-:-:S04]  /*b590*/  ISETP.LT.OR P4, PT, R177, 0x29, P4 ;  /* 0x00000029b100780c */ /* 0x000fc80002781670 */
[----:B------:R-:W-:Y:S02]  /*b5a0*/  FSEL R159, R159, -INF , !P4 ;  /* 0xff8000009f9f7808 */ /* 0x000fe40006000000 */
[----:B------:R-:W-:Y:S02]  /*b5b0*/  ISETP.GT.AND P4, PT, R178, 0x30, P2 ;  /* 0x00000030b200780c */ /* 0x000fe40001784270 */
[----:B-1----:R-:W-:Y:S02]  /*b5c0*/  FMNMX.FTZ R13, R12, R7, !PT ;  /* 0x000000070c0d7209 */ /* 0x002fe40007810000 */
[----:B------:R-:W-:-:S03]  /*b5d0*/  ISETP.LT.OR P4, PT, R177, 0x31, P4 ;  /* 0x00000031b100780c */ /* 0x000fc60002781670 */
[----:B------:R-:W1:Y:S01]  /*b5e0*/  SHFL.BFLY PT, R180, R13, 0x1, 0x1f ;  /* 0x0c201f000db47f89 */ /* 0x000e6200000e0000 */
[----:B------:R-:W-:Y:S02]  /*b5f0*/  FSEL R162, R162, -INF , !P4 ;  /* 0xff800000a2a27808 */ /* 0x000fe40006000000 */
[----:B------:R-:W-:-:S04]  /*b600*/  ISETP.GT.AND P4, PT, R178, 0x38, P2 ;  /* 0x00000038b200780c */ /* 0x000fc80001784270 */
[----:B------:R-:W-:-:S04]  /*b610*/  ISETP.LT.OR P4, PT, R177, 0x39, P4 ;  /* 0x00000039b100780c */ /* 0x000fc80002781670 */
[----:B------:R-:W-:Y:S02]  /*b620*/  FSEL R166, R166, -INF , !P4 ;  /* 0xff800000a6a67808 */ /* 0x000fe40006000000 */
[----:B-1----:R-:W-:Y:S02]  /*b630*/  FMNMX.FTZ R7, R13, R180, !PT ;  /* 0x000000b40d077209 */ /* 0x002fe40007810000 */
[----:B------:R-:W-:Y:S02]  /*b640*/  FSEL R13, R8, -INF , !P3 ;  /* 0xff800000080d7808 */ /* 0x000fe40005800000 */
[----:B------:R-:W-:Y:S01]  /*b650*/  ISETP.GT.AND P3, PT, R178, 0x18, P2 ;  /* 0x00000018b200780c */ /* 0x000fe20001764270 */
[----:B------:R-:W-:Y:S01]  /*b660*/  FMUL.FTZ R12, R7, UR10 ;  /* 0x0000000a070c7c20 */ /* 0x000fe20008410000 */
[----:B------:R-:W-:Y:S02]  /*b670*/  FMNMX.FTZ R179, R13, R14, !PT ;  /* 0x0000000e0db37209 */ /* 0x000fe40007810000 */
[----:B------:R-:W-:-:S02]  /*b680*/  ISETP.LT.OR P3, PT, R177, 0x19, P3 ;  /* 0x00000019b100780c */ /* 0x000fc40001f61670 */
[----:B------:R-:W-:Y:S02]  /*b690*/  FMNMX.FTZ R8, R20, R179, !PT ;  /* 0x000000b314087209 */ /* 0x000fe40007810000 */
[----:B------:R-:W-:Y:S02]  /*b6a0*/  FSEL R155, R155, -INF , !P3 ;  /* 0xff8000009b9b7808 */ /* 0x000fe40005800000 */
[----:B------:R-:W-:Y:S02]  /*b6b0*/  FMNMX.FTZ R179, R21, R8, !PT ;  /* 0x0000000815b37209 */ /* 0x000fe40007810000 */
[----:B------:R-:W-:Y:S02]  /*b6c0*/  ISETP.GT.AND P3, PT, R178, 0x21, P2 ;  /* 0x00000021b200780c */ /* 0x000fe40001764270 */
[----:B------:R-:W-:Y:S02]  /*b6d0*/  FMNMX.FTZ R8, R152, R179, !PT ;  /* 0x000000b398087209 */ /* 0x000fe40007810000 */
[----:B------:R-:W-:-:S02]  /*b6e0*/  ISETP.LT.OR P3, PT, R177, 0x22, P3 ;  /* 0x00000022b100780c */ /* 0x000fc40001f61670 */
[----:B------:R-:W-:Y:S02]  /*b6f0*/  FMNMX.FTZ R179, R153, R8, !PT ;  /* 0x0000000899b37209 */ /* 0x000fe40007810000 */
[----:B------:R-:W-:Y:S02]  /*b700*/  FSETP.NEU.FTZ.AND P5, PT, R7, -INF , PT ;  /* 0xff8000000700780b */ /* 0x000fe40003fbd000 */
[----:B------:R-:W-:Y:S02]  /*b710*/  FMNMX.FTZ R8, R154, R179, !PT ;  /* 0x000000b39a087209 */ /* 0x000fe40007810000 */
[----:B------:R-:W-:Y:S02]  /*b720*/  FSEL R158, R158, -INF , !P3 ;  /* 0xff8000009e9e7808 */ /* 0x000fe40005800000 */
[----:B------:R-:W-:Y:S02]  /*b730*/  FMNMX.FTZ R179, R155, R8, !PT ;  /* 0x000000089bb37209 */ /* 0x000fe40007810000 */
[----:B------:R-:W-:-:S02]  /*b740*/  ISETP.GT.AND P3, PT, R178, 0x29, P2 ;  /* 0x00000029b200780c */ /* 0x000fc40001764270 */
[----:B------:R-:W-:Y:S02]  /*b750*/  FMNMX.FTZ R8, R156, R179, !PT ;  /* 0x000000b39c087209 */ /* 0x000fe40007810000 */
[----:B------:R-:W-:Y:S02]  /*b760*/  FSEL R12, R12, RZ, P5 ;  /* 0x000000ff0c0c7208 */ /* 0x000fe40002800000 */
[----:B------:R-:W-:Y:S02]  /*b770*/  FMNMX.FTZ R181, R157, R8, !PT ;  /* 0x000000089db57209 */ /* 0x000fe40007810000 */
[----:B------:R-:W-:Y:S01]  /*b780*/  ISETP.LT.OR P3, PT, R177, 0x2a, P3 ;  /* 0x0000002ab100780c */ /* 0x000fe20001f61670 */
[--C-:B------:R-:W-:Y:S01]  /*b790*/  FFMA.FTZ R180, R176, UR10, -R12.reuse ;  /* 0x0000000ab0b47c23 */ /* 0x100fe2000801080c */
[----:B------:R-:W-:Y:S01]  /*b7a0*/  FMNMX.FTZ R8, R158, R181, !PT ;  /* 0x000000b59e087209 */ /* 0x000fe20007810000 */
[--C-:B------:R-:W-:Y:S01]  /*b7b0*/  FFMA.FTZ R176, R175, UR10, -R12.reuse ;  /* 0x0000000aafb07c23 */ /* 0x100fe2000801080c */
[----:B------:R-:W-:Y:S01]  /*b7c0*/  FSEL R160, R160, -INF , !P3 ;  /* 0xff800000a0a07808 */ /* 0x000fe20005800000 */
[--C-:B------:R-:W-:Y:S01]  /*b7d0*/  FFMA.FTZ R181, R170, UR10, -R12.reuse ;  /* 0x0000000aaab57c23 */ /* 0x100fe2000801080c */
[----:B------:R-:W-:Y:S01]  /*b7e0*/  ISETP.GT.AND P3, PT, R178, 0x31, P2 ;  /* 0x00000031b200780c */ /* 0x000fe20001764270 */
[----:B------:R1:W-:Y:S01]  /*b7f0*/  MUFU.EX2 R179, R180 ;  /* 0x000000b400b37308 */ /* 0x0003e20000000800 */
[----:B------:R-:W-:Y:S01]  /*b800*/  FMNMX.FTZ R175, R159, R8, !PT ;  /* 0x000000089faf7209 */ /* 0x000fe20007810000 */
[--C-:B------:R-:W-:Y:S01]  /*b810*/  FFMA.FTZ R174, R174, UR10, -R12.reuse ;  /* 0x0000000aaeae7c23 */ /* 0x100fe2000801080c */
[----:B------:R-:W-:Y:S01]  /*b820*/  ISETP.LT.OR P3, PT, R177, 0x32, P3 ;  /* 0x00000032b100780c */ /* 0x000fe20001f61670 */
[--C-:B------:R-:W-:Y:S01]  /*b830*/  FFMA.FTZ R192, R192, UR10, -R12.reuse ;  /* 0x0000000ac0c07c23 */ /* 0x100fe2000801080c */
[----:B------:R-:W-:Y:S01]  /*b840*/  FMNMX.FTZ R175, R160, R175, !PT ;  /* 0x000000afa0af7209 */ /* 0x000fe20007810000 */
[--C-:B------:R-:W-:Y:S01]  /*b850*/  FFMA.FTZ R182, R169, UR10, -R12.reuse ;  /* 0x0000000aa9b67c23 */ /* 0x100fe2000801080c */
[----:B------:R-:W-:Y:S01]  /*b860*/  ISETP.GT.AND P2, PT, R178, 0x39, P2 ;  /* 0x00000039b200780c */ /* 0x000fe20001744270 */
[----:B------:R-:W-:Y:S01]  /*b870*/  MUFU.EX2 R176, R176 ;  /* 0x000000b000b07308 */ /* 0x000fe20000000800 */
[----:B------:R-:W-:Y:S01]  /*b880*/  FSEL R163, R163, -INF , !P3 ;  /* 0xff800000a3a37808 */ /* 0x000fe20005800000 */
[----:B------:R-:W-:Y:S01]  /*b890*/  IMAD.MOV R169, RZ, RZ, -R17 ;  /* 0x000000ffffa97224 */ /* 0x000fe200078e0a11 */
[----:B------:R-:W-:Y:S01]  /*b8a0*/  FMNMX.FTZ R8, R162, R175, !PT ;  /* 0x000000afa2087209 */ /* 0x000fe20007810000 */
[--C-:B------:R-:W-:Y:S01]  /*b8b0*/  FFMA.FTZ R178, R171, UR10, -R12.reuse ;  /* 0x0000000aabb27c23 */ /* 0x100fe2000801080c */
[----:B------:R-:W-:Y:S01]  /*b8c0*/  ISETP.LT.OR P2, PT, R177, 0x3a, P2 ;  /* 0x0000003ab100780c */ /* 0x000fe20001741670 */
[--C-:B------:R-:W-:Y:S01]  /*b8d0*/  FFMA.FTZ R171, R194, UR10, -R12.reuse ;  /* 0x0000000ac2ab7c23 */ /* 0x100fe2000801080c */
[----:B------:R-:W-:Y:S01]  /*b8e0*/  FMNMX.FTZ R177, R163, R8, !PT ;  /* 0x00000008a3b17209 */ /* 0x000fe20007810000 */
[----:B------:R-:W-:Y:S01]  /*b8f0*/  MUFU.EX2 R174, R174 ;  /* 0x000000ae00ae7308 */ /* 0x000fe20000000800 */
[----:B------:R-:W-:Y:S01]  /*b900*/  FSEL R175, R167, -INF , !P2 ;  /* 0xff800000a7af7808 */ /* 0x000fe20005000000 */
[--C-:B-1----:R-:W-:Y:S01]  /*b910*/  FFMA.FTZ R180, R195, UR10, -R12.reuse ;  /* 0x0000000ac3b47c23 */ /* 0x102fe2000801080c */
[----:B------:R-:W-:Y:S01]  /*b920*/  FMNMX.FTZ R8, R166, R177, !PT ;  /* 0x000000b1a6087209 */ /* 0x000fe20007810000 */
[--C-:B------:R-:W-:Y:S01]  /*b930*/  FFMA.FTZ R177, R193, UR10, -R12.reuse ;  /* 0x0000000ac1b17c23 */ /* 0x100fe2000801080c */
[----:B------:R-:W-:Y:S01]  /*b940*/  FSEL R170, R7, RZ, P5 ;  /* 0x000000ff07aa7208 */ /* 0x000fe20002800000 */
[--C-:B------:R-:W-:Y:S01]  /*b950*/  FFMA.FTZ R168, R168, UR10, -R12.reuse ;  /* 0x0000000aa8a87c23 */ /* 0x100fe2000801080c */
[----:B------:R-:W-:Y:S01]  /*b960*/  FMNMX.FTZ R8, R175, R8, !PT ;  /* 0x00000008af087209 */ /* 0x000fe20007810000 */
[----:B------:R1:W-:Y:S01]  /*b970*/  MUFU.EX2 R167, R192 ;  /* 0x000000c000a77308 */ /* 0x0003e20000000800 */
[----:B------:R-:W-:Y:S01]  /*b980*/  ISETP.NE.AND P3, PT, R2, R169, PT ;  /* 0x000000a90200720c */ /* 0x000fe20003f65270 */
[----:B------:R-:W-:Y:S01]  /*b990*/  FADD.FTZ R170, -R170, R11 ;  /* 0x0000000baaaa7221 */ /* 0x000fe20000010100 */
[--C-:B------:R-:W-:Y:S01]  /*b9a0*/  FFMA.FTZ R11, R161, UR10, -R12.reuse ;  /* 0x0000000aa10b7c23 */ /* 0x100fe2000801080c */
[----:B------:R-:W2:Y:S01]  /*b9b0*/  SHFL.BFLY PT, R183, R8, 0x2, 0x1f ;  /* 0x0c401f0008b77f89 */ /* 0x000ea200000e0000 */
[--C-:B------:R-:W-:Y:S01]  /*b9c0*/  FFMA.FTZ R161, R172, UR10, -R12.reuse ;  /* 0x0000000aaca17c23 */ /* 0x100fe2000801080c */
[----:B------:R-:W-:Y:S01]  /*b9d0*/  FMUL.FTZ R170, R170, UR10 ;  /* 0x0000000aaaaa7c20 */ /* 0x000fe20008410000 */
[--C-:B------:R-:W-:Y:S01]  /*b9e0*/  FFMA.FTZ R165, R165, UR10, -R12.reuse ;  /* 0x0000000aa5a57c23 */ /* 0x100fe2000801080c */
[----:B------:R-:W-:Y:S01]  /*b9f0*/  MUFU.EX2 R177, R177 ;  /* 0x000000b100b17308 */ /* 0x000fe20000000800 */
[--C-:B-1----:R-:W-:Y:S01]  /*ba00*/  FFMA.FTZ R192, R173, UR10, -R12.reuse ;  /* 0x0000000aadc07c23 */ /* 0x102fe2000801080c */
[----:B------:R-:W-:-:S06]  /*ba10*/  FFMA.FTZ R172, R164, UR10, -R12 ;  /* 0x0000000aa4ac7c23 */ /* 0x000fcc000801080c */
[----:B------:R-:W1:Y:S08]  /*ba20*/  MUFU.EX2 R170, R170 ;  /* 0x000000aa00aa7308 */ /* 0x000e700000000800 */
[----:B------:R-:W3:Y:S01]  /*ba30*/  MUFU.EX2 R178, R178 ;  /* 0x000000b200b27308 */ /* 0x000ee20000000800 */
[----:B--2---:R-:W-:-:S07]  /*ba40*/  FMNMX.FTZ R183, R8, R183, !PT ;  /* 0x000000b708b77209 */ /* 0x004fce0007810000 */
[----:B------:R-:W2:Y:S01]  /*ba50*/  MUFU.EX2 R171, R171 ;  /* 0x000000ab00ab7308 */ /* 0x000ea20000000800 */
[----:B------:R-:W4:Y:S01]  /*ba60*/  SHFL.BFLY PT, R8, R183, 0x1, 0x1f ;  /* 0x0c201f00b7087f89 */ /* 0x000f2200000e0000 */
[----:B-1----:R-:W-:Y:S01]  /*ba70*/  FFMA.FTZ R169, R170, R4, R179 ;  /* 0x00000004aaa97223 */ /* 0x002fe200000100b3 */
[-C--:B------:R-:W-:Y:S01]  /*ba80*/  FMUL.FTZ R24, R24, R170.reuse ;  /* 0x000000aa18187220 */ /* 0x080fe20000410000 */
[-C--:B------:R-:W-:Y:S01]  /*ba90*/  FMUL.FTZ R25, R25, R170.reuse ;  /* 0x000000aa19197220 */ /* 0x080fe20000410000 */
[-C--:B------:R-:W-:Y:S01]  /*baa0*/  FMUL.FTZ R28, R28, R170.reuse ;  /* 0x000000aa1c1c7220 */ /* 0x080fe20000410000 */
[----:B------:R-:W-:Y:S01]  /*bab0*/  FADD.FTZ R173, R176, R169 ;  /* 0x000000a9b0ad7221 */ /* 0x000fe20000010000 */
        /* <DEDUP_REMOVED lines=11> */
[-C--:B------:R-:W-:Y:S01]  /*bb70*/  FMUL.FTZ R48, R48, R170.reuse ;  /* 0x000000aa30307220 */ /* 0x080fe20000410000 */
[-C--:B------:R-:W-:Y:S01]  /*bb80*/  FMUL.FTZ R49, R49, R170.reuse ;  /* 0x000000aa31317220 */ /* 0x080fe20000410000 */
[-C--:B------:R-:W-:Y:S01]  /*bb90*/  FMUL.FTZ R52, R52, R170.reuse ;  /* 0x000000aa34347220 */ /* 0x080fe20000410000 */
[-C--:B------:R-:W-:Y:S01]  /*bba0*/  FMUL.FTZ R53, R53, R170.reuse ;  /* 0x000000aa35357220 */ /* 0x080fe20000410000 */
[-C--:B------:R-:W-:Y:S01]  /*bbb0*/  FMUL.FTZ R56, R56, R170.reuse ;  /* 0x000000aa38387220 */ /* 0x080fe20000410000 */
[----:B------:R-:W-:Y:S01]  /*bbc0*/  FMUL.FTZ R57, R57, R170 ;  /* 0x000000aa39397220 */ /* 0x000fe20000410000 */
[----:B------:R-:W5:Y:S01]  /*bbd0*/  MUFU.EX2 R181, R181 ;  /* 0x000000b500b57308 */ /* 0x000f620000000800 */
[----:B----4-:R-:W-:Y:S01]  /*bbe0*/  FMNMX.FTZ R8, R183, R8, !PT ;  /* 0x00000008b7087209 */ /* 0x010fe20007810000 */
[-C--:B------:R-:W-:Y:S01]  /*bbf0*/  FMUL.FTZ R60, R60, R170.reuse ;  /* 0x000000aa3c3c7220 */ /* 0x080fe20000410000 */
[----:B------:R-:W-:Y:S01]  /*bc00*/  MOV R183, UR22 ;  /* 0x0000001600b77c02 */ /* 0x000fe20008000f00 */
[-C--:B------:R-:W-:Y:S01]  /*bc10*/  FMUL.FTZ R61, R61, R170.reuse ;  /* 0x000000aa3d3d7220 */ /* 0x080fe20000410000 */
[C---:B------:R-:W-:Y:S01]  /*bc20*/  FSETP.NEU.FTZ.AND P2, PT, R8.reuse, -INF , PT ;  /* 0xff8000000800780b */ /* 0x040fe20003f5d000 */
[----:B------:R-:W-:Y:S01]  /*bc30*/  FMUL.FTZ R4, R8, UR10 ;  /* 0x0000000a08047c20 */ /* 0x000fe20008410000 */
[-C--:B------:R-:W-:Y:S01]  /*bc40*/  FMUL.FTZ R64, R64, R170.reuse ;  /* 0x000000aa40407220 */ /* 0x080fe20000410000 */
[----:B------:R-:W-:Y:S01]  /*bc50*/  @!P3 IMAD R164, R183, 0x40, R16 ;  /* 0x00000040b7a4b824 */ /* 0x000fe200078e0210 */
[----:B------:R-:W4:Y:S01]  /*bc60*/  MUFU.EX2 R165, R165 ;  /* 0x000000a500a57308 */ /* 0x000f220000000800 */
[-C--:B------:R-:W-:Y:S01]  /*bc70*/  FMUL.FTZ R65, R65, R170.reuse ;  /* 0x000000aa41417220 */ /* 0x080fe20000410000 */
[----:B------:R-:W-:Y:S01]  /*bc80*/  FSEL R169, R4, RZ, P2 ;  /* 0x000000ff04a97208 */ /* 0x000fe20001000000 */
[----:B------:R-:W-:Y:S01]  /*bc90*/  FADD.FTZ R4, R174, R173 ;  /* 0x000000adae047221 */ /* 0x000fe20000010000 */
[-C--:B------:R-:W-:Y:S01]  /*bca0*/  FMUL.FTZ R68, R68, R170.reuse ;  /* 0x000000aa44447220 */ /* 0x080fe20000410000 */
[-C--:B------:R-:W-:Y:S01]  /*bcb0*/  FMUL.FTZ R69, R69, R170.reuse ;  /* 0x000000aa45457220 */ /* 0x080fe20000410000 */
[----:B------:R-:W-:Y:S01]  /*bcc0*/  FMUL.FTZ R72, R72, R170 ;  /* 0x000000aa48487220 */ /* 0x000fe20000410000 */
[----:B------:R-:W-:Y:S01]  /*bcd0*/  FADD.FTZ R4, R167, R4 ;  /* 0x00000004a7047221 */ /* 0x000fe20000010000 */
[--C-:B------:R-:W-:Y:S01]  /*bce0*/  FFMA.FTZ R12, R13, UR10, -R169.reuse ;  /* 0x0000000a0d0c7c23 */ /* 0x100fe200080108a9 */
[----:B------:R-:W-:Y:S01]  /*bcf0*/  FSEL R13, R8, RZ, P2 ;  /* 0x000000ff080d7208 */ /* 0x000fe20001000000 */
[----:B------:R-:W4:Y:S01]  /*bd00*/  MUFU.EX2 R182, R182 ;  /* 0x000000b600b67308 */ /* 0x000f220000000800 */
[----:B------:R-:W-:Y:S01]  /*bd10*/  FADD.FTZ R173, R177, R4 ;  /* 0x00000004b1ad7221 */ /* 0x000fe20000010000 */
[--C-:B------:R-:W-:Y:S01]  /*bd20*/  FFMA.FTZ R20, R20, UR10, -R169.reuse ;  /* 0x0000000a14147c23 */ /* 0x100fe200080108a9 */
[----:B------:R-:W-:Y:S01]  /*bd30*/  FFMA.FTZ R193, R155, UR10, -R169 ;  /* 0x0000000a9bc17c23 */ /* 0x000fe200080108a9 */
[----:B------:R-:W-:Y:S01]  /*bd40*/  FADD.FTZ R4, -R13, R14 ;  /* 0x0000000e0d047221 */ /* 0x000fe20000010100 */
[----:B---3--:R-:W-:Y:S01]  /*bd50*/  FADD.FTZ R194, R178, R173 ;  /* 0x000000adb2c27221 */ /* 0x008fe20000010000 */
[----:B------:R-:W-:Y:S01]  /*bd60*/  @!P3 LEA R14, R164, UR48, 0x2 ;  /* 0x00000030a40ebc11 */ /* 0x000fe2000f8e10ff */
[--C-:B------:R-:W-:Y:S01]  /*bd70*/  FFMA.FTZ R164, R21, UR10, -R169.reuse ;  /* 0x0000000a15a47c23 */ /* 0x100fe200080108a9 */
[----:B------:R-:W3:Y:S01]  /*bd80*/  MUFU.EX2 R11, R11 ;  /* 0x0000000b000b7308 */ /* 0x000ee20000000800 */
[----:B--2---:R-:W-:Y:S01]  /*bd90*/  FADD.FTZ R21, R171, R194 ;  /* 0x000000c2ab157221 */ /* 0x004fe20000010000 */
[--C-:B------:R-:W-:Y:S01]  /*bda0*/  FFMA.FTZ R173, R152, UR10, -R169.reuse ;  /* 0x0000000a98ad7c23 */ /* 0x100fe200080108a9 */
[----:B------:R-:W-:Y:S01]  /*bdb0*/  FMUL.FTZ R4, R4, UR10 ;  /* 0x0000000a04047c20 */ /* 0x000fe20008410000 */
[----:B------:R-:W-:Y:S01]  /*bdc0*/  FFMA.FTZ R153, R153, UR10, -R169 ;  /* 0x0000000a99997c23 */ /* 0x000fe200080108a9 */
[----:B-1----:R-:W-:Y:S01]  /*bdd0*/  FADD.FTZ R195, R180, R21 ;  /* 0x00000015b4c37221 */ /* 0x002fe20000010000 */
[--C-:B------:R-:W-:Y:S01]  /*bde0*/  FFMA.FTZ R198, R160, UR10, -R169.reuse ;  /* 0x0000000aa0c67c23 */ /* 0x100fe200080108a9 */
[----:B------:R-:W-:Y:S01]  /*bdf0*/  FFMA.FTZ R183, R154, UR10, -R169 ;  /* 0x0000000a9ab77c23 */ /* 0x000fe200080108a9 */
[----:B------:R-:W1:Y:S01]  /*be00*/  MUFU.EX2 R192, R192 ;  /* 0x000000c000c07308 */ /* 0x000e620000000800 */
[----:B-----5:R-:W-:Y:S01]  /*be10*/  FADD.FTZ R152, R168, R195 ;  /* 0x000000c3a8987221 */ /* 0x020fe20000010000 */
[--C-:B------:R-:W-:Y:S01]  /*be20*/  FFMA.FTZ R195, R157, UR10, -R169.reuse ;  /* 0x0000000a9dc37c23 */ /* 0x100fe200080108a9 */
[----:B------:R-:W-:Y:S01]  /*be30*/  F2FP.F16.F32.PACK_AB R160, R181, R168 ;  /* 0x000000a8b5a0723e */ /* 0x000fe200000000ff */
[--C-:B------:R-:W-:Y:S01]  /*be40*/  FFMA.FTZ R197, R159, UR10, -R169.reuse ;  /* 0x0000000a9fc57c23 */ /* 0x100fe200080108a9 */
[----:B------:R-:W-:Y:S01]  /*be50*/  FADD.FTZ R152, R181, R152 ;  /* 0x00000098b5987221 */ /* 0x000fe20000010000 */
[----:B------:R-:W-:Y:S01]  /*be60*/  @!P3 STS [R14+0x28800], R170 ;  /* 0x028800aa0e00b388 */ /* 0x000fe20000000800 */
[--C-:B------:R-:W-:Y:S01]  /*be70*/  FFMA.FTZ R194, R156, UR10, -R169.reuse ;  /* 0x0000000a9cc27c23 */ /* 0x100fe200080108a9 */
[----:B------:R-:W-:Y:S01]  /*be80*/  MUFU.EX2 R12, R12 ;  /* 0x0000000c000c7308 */ /* 0x000fe20000000800 */
[----:B----4-:R-:W-:Y:S01]  /*be90*/  FADD.FTZ R157, R165, R152 ;  /* 0x00000098a59d7221 */ /* 0x010fe20000010000 */
[--C-:B------:R-:W-:Y:S01]  /*bea0*/  FFMA.FTZ R196, R158, UR10, -R169.reuse ;  /* 0x0000000a9ec47c23 */ /* 0x100fe200080108a9 */
[--C-:B------:R-:W-:Y:S01]  /*beb0*/  FFMA.FTZ R201, R166, UR10, -R169.reuse ;  /* 0x0000000aa6c97c23 */ /* 0x100fe200080108a9 */
[--C-:B------:R-:W-:Y:S01]  /*bec0*/  FFMA.FTZ R200, R163, UR10, -R169.reuse ;  /* 0x0000000aa3c87c23 */ /* 0x100fe200080108a9 */
[--C-:B------:R-:W-:Y:S01]  /*bed0*/  FFMA.FTZ R199, R162, UR10, -R169.reuse ;  /* 0x0000000aa2c77c23 */ /* 0x100fe200080108a9 */
[----:B------:R-:W-:Y:S01]  /*bee0*/  F2FP.F16.F32.PACK_AB R162, R182, R165 ;  /* 0x000000a5b6a2723e */ /* 0x000fe200000000ff */
[----:B------:R-:W-:Y:S01]  /*bef0*/  FFMA.FTZ R169, R175, UR10, -R169 ;  /* 0x0000000aafa97c23 */ /* 0x000fe200080108a9 */
[----:B------:R2:W4:Y:S01]  /*bf00*/  MUFU.EX2 R21, R4 ;  /* 0x0000000400157308 */ /* 0x0005220000000800 */
[----:B------:R-:W-:Y:S01]  /*bf10*/  F2FP.F16.F32.PACK_AB R154, R167, R174 ;  /* 0x000000aea79a723e */ /* 0x000fe200000000ff */
[-C--:B------:R-:W-:Y:S01]  /*bf20*/  FMUL.FTZ R73, R73, R170.reuse ;  /* 0x000000aa49497220 */ /* 0x080fe20000410000 */
[----:B------:R-:W-:Y:S01]  /*bf30*/  F2FP.F16.F32.PACK_AB R152, R176, R179 ;  /* 0x000000b3b098723e */ /* 0x000fe200000000ff */
[-C--:B------:R-:W-:Y:S01]  /*bf40*/  FMUL.FTZ R76, R76, R170.reuse ;  /* 0x000000aa4c4c7220 */ /* 0x080fe20000410000 */
[----:B------:R-:W-:Y:S01]  /*bf50*/  F2FP.F16.F32.PACK_AB R156, R178, R177 ;  /* 0x000000b1b29c723e */ /* 0x000fe200000000ff */
[-C--:B------:R-:W-:Y:S01]  /*bf60*/  FMUL.FTZ R77, R77, R170.reuse ;  /* 0x000000aa4d4d7220 */ /* 0x080fe20000410000 */
[----:B------:R-:W-:Y:S01]  /*bf70*/  F2FP.F16.F32.PACK_AB R158, R180, R171 ;  /* 0x000000abb49e723e */ /* 0x000fe200000000ff */
[----:B------:R-:W5:Y:S01]  /*bf80*/  MUFU.EX2 R161, R161 ;  /* 0x000000a100a17308 */ /* 0x000f620000000800 */
[----:B--2---:R-:W-:Y:S01]  /*bf90*/  FADD.FTZ R4, R182, R157 ;  /* 0x0000009db6047221 */ /* 0x004fe20000010000 */
[-C--:B------:R-:W-:Y:S01]  /*bfa0*/  FMUL.FTZ R80, R80, R170.reuse ;  /* 0x000000aa50507220 */ /* 0x080fe20000410000 */
[-C--:B------:R-:W-:Y:S01]  /*bfb0*/  FMUL.FTZ R81, R81, R170.reuse ;  /* 0x000000aa51517220 */ /* 0x080fe20000410000 */
[-C--:B------:R-:W-:Y:S01]  /*bfc0*/  FMUL.FTZ R84, R84, R170.reuse ;  /* 0x000000aa54547220 */ /* 0x080fe20000410000 */
[----:B---3--:R-:W-:Y:S01]  /*bfd0*/  FADD.FTZ R157, R11, R4 ;  /* 0x000000040b9d7221 */ /* 0x008fe20000010000 */
[-C--:B------:R-:W-:Y:S01]  /*bfe0*/  FMUL.FTZ R85, R85, R170.reuse ;  /* 0x000000aa55557220 */ /* 0x080fe20000410000 */
[-C--:B------:R-:W-:Y:S01]  /*bff0*/  FMUL.FTZ R88, R88, R170.reuse ;  /* 0x000000aa58587220 */ /* 0x080fe20000410000 */
[----:B------:R-:W2:Y:S01]  /*c000*/  MUFU.EX2 R13, R20 ;  /* 0x00000014000d7308 */ /* 0x000ea20000000800 */
[----:B-1----:R-:W-:Y:S01]  /*c010*/  FADD.FTZ R4, R192, R157 ;  /* 0x0000009dc0047221 */ /* 0x002fe20000010000 */
[----:B----4-:R-:W-:Y:S01]  /*c020*/  FFMA.FTZ R168, R21, R3, R12 ;  /* 0x0000000315a87223 */ /* 0x010fe2000001000c */
[----:B------:R1:W-:Y:S01]  /*c030*/  @!P3 STS [R14+0x28820], R21 ;  /* 0x028820150e00b388 */ /* 0x0003e20000000800 */
[-C--:B------:R-:W-:Y:S01]  /*c040*/  FMUL.FTZ R89, R89, R170.reuse ;  /* 0x000000aa59597220 */ /* 0x080fe20000410000 */
[-C--:B------:R-:W-:Y:S01]  /*c050*/  FMUL.FTZ R92, R92, R170.reuse ;  /* 0x000000aa5c5c7220 */ /* 0x080fe20000410000 */
[-C--:B------:R-:W-:Y:S01]  /*c060*/  FMUL.FTZ R93, R93, R170.reuse ;  /* 0x000000aa5d5d7220 */ /* 0x080fe20000410000 */
[-C--:B------:R-:W-:Y:S01]  /*c070*/  FMUL.FTZ R96, R96, R170.reuse ;  /* 0x000000aa60607220 */ /* 0x080fe20000410000 */
[----:B------:R-:W3:Y:S01]  /*c080*/  MUFU.EX2 R172, R172 ;  /* 0x000000ac00ac7308 */ /* 0x000ee20000000800 */
[----:B-----5:R-:W-:Y:S01]  /*c090*/  FADD.FTZ R159, R161, R4 ;  /* 0x00000004a19f7221 */ /* 0x020fe20000010000 */
[-C--:B------:R-:W-:Y:S01]  /*c0a0*/  FMUL.FTZ R97, R97, R170.reuse ;  /* 0x000000aa61617220 */ /* 0x080fe20000410000 */
[-C--:B------:R-:W-:Y:S01]  /*c0b0*/  FMUL.FTZ R100, R100, R170.reuse ;  /* 0x000000aa64647220 */ /* 0x080fe20000410000 */
[-C--:B------:R-:W-:Y:S01]  /*c0c0*/  FMUL.FTZ R101, R101, R170.reuse ;  /* 0x000000aa65657220 */ /* 0x080fe20000410000 */
[-C--:B------:R-:W-:Y:S01]  /*c0d0*/  FMUL.FTZ R104, R104, R170.reuse ;  /* 0x000000aa68687220 */ /* 0x080fe20000410000 */
[-C--:B------:R-:W-:Y:S01]  /*c0e0*/  FMUL.FTZ R105, R105, R170.reuse ;  /* 0x000000aa69697220 */ /* 0x080fe20000410000 */
[-C--:B------:R-:W-:Y:S01]  /*c0f0*/  FMUL.FTZ R108, R108, R170.reuse ;  /* 0x000000aa6c6c7220 */ /* 0x080fe20000410000 */
[----:B------:R4:W5:Y:S01]  /*c100*/  MUFU.EX2 R155, R164 ;  /* 0x000000a4009b7308 */ /* 0x0009620000000800 */
        /* <DEDUP_REMOVED lines=11> */
[----:B----4-:R-:W-:Y:S01]  /*c1c0*/  F2FP.F16.F32.PACK_AB R164, R192, R11 ;  /* 0x0000000bc0a4723e */ /* 0x010fe200000000ff */
[-C--:B------:R-:W-:Y:S01]  /*c1d0*/  FMUL.FTZ R124, R124, R170.reuse ;  /* 0x000000aa7c7c7220 */ /* 0x080fe20000410000 */
[-C--:B------:R-:W-:Y:S01]  /*c1e0*/  FMUL.FTZ R125, R125, R170.reuse ;  /* 0x000000aa7d7d7220 */ /* 0x080fe20000410000 */
[-C--:B------:R-:W-:Y:S01]  /*c1f0*/  FMUL.FTZ R128, R128, R170.reuse ;  /* 0x000000aa80807220 */ /* 0x080fe20000410000 */
[----:B------:R3:W4:Y:S01]  /*c200*/  MUFU.EX2 R157, R153 ;  /* 0x00000099009d7308 */ /* 0x0007220000000800 */
[----:B-----5:R-:W-:Y:S01]  /*c210*/  FADD.FTZ R3, R155, R168 ;  /* 0x000000a89b037221 */ /* 0x020fe20000010000 */
[-C--:B------:R-:W-:Y:S01]  /*c220*/  FMUL.FTZ R129, R129, R170.reuse ;  /* 0x000000aa81817220 */ /* 0x080fe20000410000 */
[-C--:B------:R-:W-:Y:S01]  /*c230*/  FMUL.FTZ R132, R132, R170.reuse ;  /* 0x000000aa84847220 */ /* 0x080fe20000410000 */
[-C--:B------:R-:W-:Y:S01]  /*c240*/  FMUL.FTZ R133, R133, R170.reuse ;  /* 0x000000aa85857220 */ /* 0x080fe20000410000 */
[-C--:B------:R-:W-:Y:S01]  /*c250*/  FMUL.FTZ R136, R136, R170.reuse ;  /* 0x000000aa88887220 */ /* 0x080fe20000410000 */
[-C--:B------:R-:W-:Y:S01]  /*c260*/  FMUL.FTZ R137, R137, R170.reuse ;  /* 0x000000aa89897220 */ /* 0x080fe20000410000 */
[----:B------:R-:W-:Y:S01]  /*c270*/  FMUL.FTZ R140, R140, R170 ;  /* 0x000000aa8c8c7220 */ /* 0x000fe20000410000 */
[----:B-1----:R-:W1:Y:S01]  /*c280*/  MUFU.EX2 R14, R183 ;  /* 0x000000b7000e7308 */ /* 0x002e620000000800 */
[C---:B--2---:R-:W-:Y:S01]  /*c290*/  FADD.FTZ R168, R20.reuse, R3 ;  /* 0x0000000314a87221 */ /* 0x044fe20000010000 */
[----:B---3--:R-:W-:Y:S01]  /*c2a0*/  F2FP.F16.F32.PACK_AB R153, R13, R12 ;  /* 0x0000000c0d99723e */ /* 0x008fe200000000ff */
[-C--:B------:R-:W-:Y:S01]  /*c2b0*/  FMUL.FTZ R141, R141, R170.reuse ;  /* 0x000000aa8d8d7220 */ /* 0x080fe20000410000 */
[----:B------:R-:W-:Y:S01]  /*c2c0*/  F2FP.F16.F32.PACK_AB R155, R20, R155 ;  /* 0x0000009b149b723e */ /* 0x000fe200000000ff */
[----:B------:R-:W-:Y:S01]  /*c2d0*/  BAR.SYNC.DEFER_BLOCKING 0xf, 0x100 ;  /* 0x03c4000000007b1d */ /* 0x000fe20000010000 */
[-C--:B------:R-:W-:Y:S01]  /*c2e0*/  FMUL.FTZ R144, R144, R170.reuse ;  /* 0x000000aa90907220 */ /* 0x080fe20000410000 */
[-C--:B------:R-:W-:Y:S01]  /*c2f0*/  FMUL.FTZ R145, R145, R170.reuse ;  /* 0x000000aa91917220 */ /* 0x080fe20000410000 */
[-C--:B------:R-:W-:Y:S01]  /*c300*/  FMUL.FTZ R148, R148, R170.reuse ;  /* 0x000000aa94947220 */ /* 0x080fe20000410000 */
[----:B----4-:R-:W-:Y:S01]  /*c310*/  FADD.FTZ R3, R157, R168 ;  /* 0x000000a89d037221 */ /* 0x010fe20000010000 */
[----:B------:R-:W-:Y:S01]  /*c320*/  FMUL.FTZ R149, R149, R170 ;  /* 0x000000aa95957220 */ /* 0x000fe20000410000 */
        /* <DEDUP_REMOVED lines=84> */
[-C--:B------:R-:W-:Y:S01]  /*c870*/  FMUL.FTZ R138, R138, R21.reuse ;  /* 0x000000158a8a7220 */ /* 0x080fe20000410000 */
[-C--:B------:R-:W-:Y:S01]  /*c880*/  FMUL.FTZ R139, R139, R21.reuse ;  /* 0x000000158b8b7220 */ /* 0x080fe20000410000 */
[-C--:B------:R-:W-:Y:S01]  /*c890*/  FMUL.FTZ R142, R142, R21.reuse ;  /* 0x000000158e8e7220 */ /* 0x080fe20000410000 */
[-C--:B------:R-:W-:Y:S01]  /*c8a0*/  FMUL.FTZ R143, R143, R21.reuse ;  /* 0x000000158f8f7220 */ /* 0x080fe20000410000 */
[----:B------:R-:W-:Y:S01]  /*c8b0*/  FMUL.FTZ R146, R146, R21 ;  /* 0x0000001592927220 */ /* 0x000fe20000410000 */
[C---:B----4-:R-:W-:Y:S01]  /*c8c0*/  F2FP.F16.F32.PACK_AB R167, R168.reuse, R167 ;  /* 0x000000a7a8a7723e */ /* 0x050fe200000000ff */
[----:B------:R-:W-:Y:S01]  /*c8d0*/  FADD.FTZ R3, R168, R3 ;  /* 0x00000003a8037221 */ /* 0x000fe20000010000 */
[-C--:B------:R-:W-:Y:S01]  /*c8e0*/  FMUL.FTZ R147, R147, R21.reuse ;  /* 0x0000001593937220 */ /* 0x080fe20000410000 */
[-C--:B------:R-:W-:Y:S01]  /*c8f0*/  FMUL.FTZ R150, R150, R21.reuse ;  /* 0x0000001596967220 */ /* 0x080fe20000410000 */
[----:B------:R-:W-:Y:S01]  /*c900*/  FMUL.FTZ R151, R151, R21 ;  /* 0x0000001597977220 */ /* 0x000fe20000410000 */
[----:B------:R2:W-:Y:S01]  /*c910*/  STSM.16.M88.4 [R22], R164 ;  /* 0x000000a416007844 */ /* 0x0005e20000000200 */
[----:B------:R-:W-:Y:S05]  /*c920*/  @!P0 BRA `(.L_x_1367) ;  /* 0x0000000000048947 */ /* 0x000fea0003800000 */
[----:B------:R-:W-:Y:S01]  /*c930*/  BPT.TRAP 0x1 ;  /* 0x000000040000795c */ /* 0x000fe20000300000 */
.L_x_1367:
[----:B------:R1:W3:Y:S01]  /*c940*/  SYNCS.PHASECHK.TRANS64.TRYWAIT P2, [UR27+0x28c50], R10 ;  /* 0x028c500aff0075a7 */ /* 0x0002e2000804015b */
[----:B------:R-:W-:Y:S05]  /*c950*/  @!P0 BRA `(.L_x_1368) ;  /* 0x0000000000048947 */ /* 0x000fea0003800000 */
[----:B------:R-:W-:Y:S01]  /*c960*/  BPT.TRAP 0x1 ;  /* 0x000000040000795c */ /* 0x000fe20000300000 */
.L_x_1368:
[----:B---3--:R-:W-:Y:S05]  /*c970*/  @P2 BRA `(.L_x_1369) ;  /* 0x0000000000082947 */ /* 0x008fea0003800000 */
[----:B------:R-:W3:Y:S02]  /*c980*/  SYNCS.PHASECHK.TRANS64.TRYWAIT P2, [UR27+0x28c50], R10 ;  /* 0x028c500aff0075a7 */ /* 0x000ee4000804015b */
[----:B---3--:R-:W-:Y:S05]  /*c990*/  @!P2 BRA `(.L_x_1370) ;  /* 0x0000005c00f4a947 */ /* 0x008fea0003800000 */
.L_x_1369:
[----:B------:R-:W-:Y:S01]  /*c9a0*/  ULEA UR11, UR39, UR45, 0xc ;  /* 0x0000002d270b7291 */ /* 0x000fe2000f8e603f */
[----:B------:R-:W-:Y:S01]  /*c9b0*/  WARPGROUP.ARRIVE ;  /* 0x00000000000079c5 */ /* 0x000fe20000000000 */
[----:B------:R-:W-:Y:S01]  /*c9c0*/  UMOV UR7, 0x40000040 ;  /* 0x4000004000077882 */ /* 0x000fe20000000000 */
[----:B------:R-:W-:Y:S01]  /*c9d0*/  ISETP.GT.AND P2, PT, R9, UR41, PT ;  /* 0x0000002909007c0c */ /* 0x000fe2000bf44270 */
        /* <DEDUP_REMOVED lines=37> */
.L_x_1354:
[----:B------:R-:W5:Y:S01]  /*cc30*/  SHFL.BFLY PT, R5, R4, 0x2, 0x1f ;  /* 0x0c401f0004057f89 */ /* 0x000f6200000e0000 */
[----:B---3--:R-:W-:Y:S01]  /*cc40*/  IADD3 R13, -R17, RZ, RZ ;  /* 0x000000ff110d7210 */ /* 0x008fe20007ffe1ff */
[----:B-1----:R-:W-:Y:S01]  /*cc50*/  IMAD.MOV.U32 R10, RZ, RZ, RZ ;  /* 0x000000ffff0a7224 */ /* 0x002fe200078e00ff */
[----:B------:R-:W-:Y:S01]  /*cc60*/  UIADD3 UR37, UR37, 0x1, URZ ;  /* 0x0000000125257890 */ /* 0x000fe2000fffe03f */
[----:B------:R-:W1:Y:S01]  /*cc70*/  SHFL.BFLY PT, R6, R3, 0x2, 0x1f ;  /* 0x0c401f0003067f89 */ /* 0x000e6200000e0000 */
[----:B------:R-:W-:Y:S08]  /*cc80*/  BAR.ARV 0x8, 0xa0 ;  /* 0x0202800000007b1d */ /* 0x000ff00000002000 */
[----:B------:R-:W-:Y:S01]  /*cc90*/  BAR.SYNC.DEFER_BLOCKING 0xf, 0x100 ;  /* 0x03c4000000007b1d */ /* 0x000fe20000010000 */
[----:B------:R-:W-:Y:S01]  /*cca0*/  ISETP.NE.AND P0, PT, R2, R13, PT ;  /* 0x0000000d0200720c */ /* 0x000fe20003f05270 */
[----:B------:R-:W-:-:S02]  /*ccb0*/  IMAD.U32 R12, RZ, RZ, UR10 ;  /* 0x0000000aff0c7e24 */ /* 0x000fc4000f8e00ff */
[----:B-----5:R-:W-:Y:S01]  /*ccc0*/  FADD.FTZ R5, R5, R4 ;  /* 0x0000000405057221 */ /* 0x020fe20000010000 */
[----:B------:R-:W-:Y:S02]  /*ccd0*/  IMAD.U32 R4, RZ, RZ, UR10 ;  /* 0x0000000aff047e24 */ /* 0x000fe4000f8e00ff */
[----:B-1----:R-:W-:Y:S02]  /*cce0*/  FADD.FTZ R6, R6, R3 ;  /* 0x0000000306067221 */ /* 0x002fe40000010000 */
[----:B------:R-:W1:Y:S01]  /*ccf0*/  SHFL.BFLY PT, R0, R5, 0x1, 0x1f ;  /* 0x0c201f0005007f89 */ /* 0x000e6200000e0000 */
[----:B------:R-:W-:Y:S01]  /*cd00*/  MOV R3, UR39 ;  /* 0x0000002700037c02 */ /* 0x000fe20008000f00 */
[----:B------:R-:W-:Y:S02]  /*cd10*/  UIADD3 UR39, UR39, 0x1, URZ ;  /* 0x0000000127277890 */ /* 0x000fe4000fffe03f */
[----:B------:R-:W3:Y:S01]  /*cd20*/  SHFL.BFLY PT, R9, R6, 0x1, 0x1f ;  /* 0x0c201f0006097f89 */ /* 0x000ee200000e0000 */
[----:B------:R-:W-:Y:S01]  /*cd30*/  @!P0 LEA R3, R3, R16, 0x6 ;  /* 0x0000001003038211 */ /* 0x000fe200078e30ff */
[----:B------:R-:W-:-:S04]  /*cd40*/  UISETP.NE.AND UP0, UPT, UR39, 0x2, UPT ;  /* 0x000000022700788c */ /* 0x000fc8000bf05270 */
[----:B------:R-:W-:Y:S02]  /*cd50*/  USEL UR4, URZ, 0x1, UP0 ;  /* 0x000000013f047887 */ /* 0x000fe40008000000 */
[----:B------:R-:W-:Y:S02]  /*cd60*/  USEL UR39, UR39, URZ, UP0 ;  /* 0x0000003f27277287 */ /* 0x000fe40008000000 */
[----:B------:R-:W-:Y:S01]  /*cd70*/  ULOP3.LUT UR38, UR38, UR4, URZ, 0x3c, !UPT ;  /* 0x0000000426267292 */ /* 0x000fe2000f8e3c3f */
[----:B-1----:R-:W-:Y:S01]  /*cd80*/  FADD.FTZ R11, R5, R0 ;  /* 0x00000000050b7221 */ /* 0x002fe20000010000 */
[----:B------:R-:W-:Y:S01]  /*cd90*/  IMAD.MOV.U32 R0, RZ, RZ, RZ ;  /* 0x000000ffff007224 */ /* 0x000fe200078e00ff */
[----:B------:R-:W-:Y:S01]  /*cda0*/  @!P0 LEA R5, R3, UR48, 0x2 ;  /* 0x0000003003058c11 */ /* 0x000fe2000f8e10ff */
[----:B---3--:R-:W-:Y:S02]  /*cdb0*/  FADD.FTZ R9, R6, R9 ;  /* 0x0000000906097221 */ /* 0x008fe40000010000 */
[----:B------:R-:W-:-:S02]  /*cdc0*/  FSETP.NE.FTZ.AND P1, PT, R11, RZ, PT ;  /* 0x000000ff0b00720b */ /* 0x000fc40003f35000 */
[----:B------:R-:W-:Y:S02]  /*cdd0*/  MOV R3, 0xff800000 ;  /* 0xff80000000037802 */ /* 0x000fe40000000f00 */
[----:B------:R-:W-:-:S09]  /*cde0*/  FSETP.NE.FTZ.AND P2, PT, R9, RZ, PT ;  /* 0x000000ff0900720b */ /* 0x000fd20003f55000 */
[----:B------:R-:W2:Y:S01]  /*cdf0*/  @P1 MUFU.RCP R10, R11 ;  /* 0x0000000b000a1308 */ /* 0x000ea20000001000 */
[----:B------:R-:W-:-:S03]  /*ce00*/  @P1 FMUL.FTZ R4, R4, 0.69314718246459960938 ;  /* 0x3f31721804041820 */ /* 0x000fc60000410000 */
[----:B------:R-:W-:-:S04]  /*ce10*/  @P2 FMUL.FTZ R12, R12, 0.69314718246459960938 ;  /* 0x3f3172180c0c2820 */ /* 0x000fc80000410000 */
[----:B------:R-:W1:Y:S08]  /*ce20*/  @P2 MUFU.RCP R0, R9 ;  /* 0x0000000900002308 */ /* 0x000e700000001000 */
[----:B------:R-:W3:Y:S01]  /*ce30*/  @P1 MUFU.LG2 R6, R11 ;  /* 0x0000000b00061308 */ /* 0x000ee20000000c00 */
        /* <DEDUP_REMOVED lines=64> */
[----:B------:R2:W-:Y:S01]  /*d240*/  @!P0 STS [R5+0x28800], R10 ;  /* 0x0288000a05008388 */ /* 0x0005e20000000800 */
[----:B------:R-:W-:Y:S01]  /*d250*/  MOV R28, 0xff800000 ;  /* 0xff800000001c7802 */ /* 0x000fe20000000f00 */
[-C--:B-1----:R-:W-:Y:S01]  /*d260*/  FMUL.FTZ R27, R27, R0.reuse ;  /* 0x000000001b1b7220 */ /* 0x082fe20000410000 */
[-C--:B------:R-:W-:Y:S01]  /*d270*/  FMUL.FTZ R30, R30, R0.reuse ;  /* 0x000000001e1e7220 */ /* 0x080fe20000410000 */
[----:B------:R1:W-:Y:S01]  /*d280*/  @!P0 STS [R5+0x28820], R0 ;  /* 0x0288200005008388 */ /* 0x0003e20000000800 */
[----:B------:R-:W-:Y:S01]  /*d290*/  PLOP3.LUT P0, PT, PT, PT, PT, 0x8, 0x0 ;  /* 0x000000000000781c */ /* 0x000fe20003f0e170 */
[-C--:B------:R-:W-:Y:S01]  /*d2a0*/  FMUL.FTZ R31, R31, R0.reuse ;  /* 0x000000001f1f7220 */ /* 0x080fe20000410000 */
[-C--:B------:R-:W-:Y:S01]  /*d2b0*/  FMUL.FTZ R34, R34, R0.reuse ;  /* 0x0000000022227220 */ /* 0x080fe20000410000 */
[-C--:B------:R-:W-:Y:S01]  /*d2c0*/  FMUL.FTZ R35, R35, R0.reuse ;  /* 0x0000000023237220 */ /* 0x080fe20000410000 */
[-C--:B------:R-:W-:Y:S01]  /*d2d0*/  FMUL.FTZ R38, R38, R0.reuse ;  /* 0x0000000026267220 */ /* 0x080fe20000410000 */
[----:B--2---:R3:W2:Y:S01]  /*d2e0*/  @P2 MUFU.LG2 R10, R9 ;  /* 0x00000009000a2308 */ /* 0x0046a20000000c00 */
        /* <DEDUP_REMOVED lines=16> */
[----:B--2---:R-:W-:Y:S01]  /*d3f0*/  @P2 FMUL.FTZ R11, R10, 0.69314718246459960938 ;  /* 0x3f3172180a0b2820 */ /* 0x004fe20000410000 */
        /* <DEDUP_REMOVED lines=26> */
[-C--:B----4-:R-:W-:Y:S01]  /*d5a0*/  FMUL.FTZ R170, R119, R0.reuse ;  /* 0x0000000077aa7220 */ /* 0x090fe20000410000 */
        /* <DEDUP_REMOVED lines=19> */
.L_x_1287:
[----:B------:R-:W1:Y:S08]  /*d6e0*/  S2UR UR4, SR_CgaCtaId ;  /* 0x00000000000479c3 */ /* 0x000e700000008800 */
[----:B------:R-:W-:Y:S06]  /*d6f0*/  BAR.SYNC.DEFER_BLOCKING 0x5, 0x120 ;  /* 0x0144800000007b1d */ /* 0x000fec0000010000 */
[----:B------:R-:W-:-:S02]  /*d700*/  UMOV UR48, 0x400 ;  /* 0x0000040000307882 */ /* 0x000fc40000000000 */
[----:B-1----:R-:W-:-:S09]  /*d710*/  ULEA UR48, UR4, UR48, 0x18 ;  /* 0x0000003004307291 */ /* 0x002fd2000f8ec03f */
[----:B------:R-:W1:Y:S02]  /*d720*/  LDS R0, [UR48+0x28cd0] ;  /* 0x028cd030ff007984 */ /* 0x000e640008000800 */
[----:B-1----:R-:W-:Y:S01]  /*d730*/  R2UR UR4, R0 ;  /* 0x00000000000472ca */ /* 0x002fe200000e0000 */
[----:B------:R-:W-:Y:S06]  /*d740*/  BAR.ARV 0x4, 0x120 ;  /* 0x0104800000007b1d */ /* 0x000fec0000002000 */
[----:B------:R-:W-:Y:S08]  /*d750*/  @P0 BRA `(.L_x_1372) ;  /* 0x00000010004c0947 */ /* 0x000ff00003800000 */
        /* <DEDUP_REMOVED lines=26> */
[----:B------:R-:W-:Y:S01]  /*d900*/  LOP3.LUT R0, R173, 0x380, RZ, 0xc0, !PT ;  /* 0x00000380ad007812 */ /* 0x000fe200078ec0ff */
[----:B------:R-:W-:Y:S01]  /*d910*/  IMAD.X R9, RZ, RZ, R7, P2 ;  /* 0x000000ffff097224 */ /* 0x000fe200010e0607 */
[----:B------:R-:W-:-:S02]  /*d920*/  IADD3 R181, P6, R6, 0x2020, RZ ;  /* 0x0000202006b57810 */ /* 0x000fc40007fde0ff */
[----:B------:R-:W-:Y:S02]  /*d930*/  SHF.R.U64 R0, R0, 0x3, RZ ;  /* 0x0000000300007819 */ /* 0x000fe400000012ff */
[----:B------:R-:W-:Y:S01]  /*d940*/  LOP3.LUT R4, R175, 0x380, RZ, 0xc0, !PT ;  /* 0x00000380af047812 */ /* 0x000fe200078ec0ff */
[--C-:B------:R-:W-:Y:S01]  /*d950*/  IMAD.X R21, RZ, RZ, R7.reuse, P6 ;  /* 0x000000ffff157224 */ /* 0x100fe200030e0607 */
[----:B------:R-:W-:Y:S02]  /*d960*/  IADD3 R177, P4, R6, 0x60, RZ ;  /* 0x0000006006b17810 */ /* 0x000fe40007f9e0ff */
[----:B------:R-:W-:Y:S02]  /*d970*/  LOP3.LUT R8, R0, R173, RZ, 0x3c, !PT ;  /* 0x000000ad00087212 */ /* 0x000fe400078e3cff */
[----:B------:R-:W-:Y:S01]  /*d980*/  LOP3.LUT R0, R181, 0x380, RZ, 0xc0, !PT ;  /* 0x00000380b5007812 */ /* 0x000fe200078ec0ff */
[----:B------:R-:W-:Y:S01]  /*d990*/  IMAD.X R13, RZ, RZ, R7, P4 ;  /* 0x000000ffff0d7224 */ /* 0x000fe200020e0607 */
[----:B------:R-:W-:-:S02]  /*d9a0*/  SHF.R.U64 R4, R4, 0x3, RZ ;  /* 0x0000000304047819 */ /* 0x000fc400000012ff */
[----:B------:R-:W-:Y:S02]  /*d9b0*/  IADD3 R183, P1, R6, 0x2040, RZ ;  /* 0x0000204006b77810 */ /* 0x000fe40007f3e0ff */
[----:B------:R-:W-:Y:S02]  /*d9c0*/  SHF.R.U64 R0, R0, 0x3, RZ ;  /* 0x0000000300007819 */ /* 0x000fe400000012ff */
[----:B------:R-:W-:Y:S02]  /*d9d0*/  IADD3 R197, P4, R6, 0x4020, RZ ;  /* 0x0000402006c57810 */ /* 0x000fe40007f9e0ff */
[----:B------:R-:W-:Y:S02]  /*d9e0*/  LOP3.LUT R10, R4, R175, RZ, 0x3c, !PT ;  /* 0x000000af040a7212 */ /* 0x000fe400078e3cff */
[C---:B------:R-:W-:Y:S01]  /*d9f0*/  LOP3.LUT R111, R6.reuse, 0x380, RZ, 0xc0, !PT ;  /* 0x00000380066f7812 */ /* 0x040fe200078ec0ff */
[----:B------:R-:W-:Y:S01]  /*da00*/  IMAD.X R99, RZ, RZ, R7, P4 ;  /* 0x000000ffff637224 */ /* 0x000fe200020e0607 */
[----:B------:R-:W-:-:S02]  /*da10*/  IADD3 R179, P5, R6, 0x2000, RZ ;  /* 0x0000200006b37810 */ /* 0x000fc40007fbe0ff */
[C---:B------:R-:W-:Y:S02]  /*da20*/  IADD3 R193, P2, R6.reuse, 0x2060, RZ ;  /* 0x0000206006c17810 */ /* 0x040fe40007f5e0ff */
[----:B------:R-:W-:Y:S02]  /*da30*/  LOP3.LUT R4, R183, 0x380, RZ, 0xc0, !PT ;  /* 0x00000380b7047812 */ /* 0x000fe400078ec0ff */
[----:B------:R-:W-:Y:S01]  /*da40*/  IADD3.X R11, RZ, R7, RZ, P3, !PT ;  /* 0x00000007ff0b7210 */ /* 0x000fe20001ffe4ff */
[----:B------:R-:W-:Y:S01]  /*da50*/  IMAD.X R91, RZ, RZ, R7, P2 ;  /* 0x000000ffff5b7224 */ /* 0x000fe200010e0607 */
[----:B------:R-:W-:Y:S02]  /*da60*/  IADD3 R195, P3, R6, 0x4000, RZ ;  /* 0x0000400006c37810 */ /* 0x000fe40007f7e0ff */
[----:B------:R-:W-:Y:S02]  /*da70*/  LOP3.LUT R20, R0, R181, RZ, 0x3c, !PT ;  /* 0x000000b500147212 */ /* 0x000fe400078e3cff */
[----:B------:R-:W-:-:S02]  /*da80*/  LOP3.LUT R0, R197, 0x380, RZ, 0xc0, !PT ;  /* 0x00000380c5007812 */ /* 0x000fc400078ec0ff */
[-C--:B------:R-:W-:Y:S02]  /*da90*/  IADD3.X R15, RZ, R7.reuse, RZ, P5, !PT ;  /* 0x00000007ff0f7210 */ /* 0x080fe40002ffe4ff */
[----:B------:R-:W-:Y:S02]  /*daa0*/  SHF.R.U64 R111, R111, 0x3, RZ ;  /* 0x000000036f6f7819 */ /* 0x000fe400000012ff */
[----:B------:R-:W-:Y:S02]  /*dab0*/  SHF.R.U64 R4, R4, 0x3, RZ ;  /* 0x0000000304047819 */ /* 0x000fe400000012ff */
[C---:B------:R-:W-:Y:S02]  /*dac0*/  IADD3 R199, P5, R6.reuse, 0x4040, RZ ;  /* 0x0000404006c77810 */ /* 0x040fe40007fbe0ff */
[----:B------:R-:W-:Y:S02]  /*dad0*/  IADD3.X R25, RZ, R7, RZ, P1, !PT ;  /* 0x00000007ff197210 */ /* 0x000fe40000ffe4ff */
[----:B------:R-:W-:-:S02]  /*dae0*/  IADD3 R114, P2, R6, 0x6020, RZ ;  /* 0x0000602006727810 */ /* 0x000fc40007f5e0ff */
[----:B------:R-:W-:Y:S02]  /*daf0*/  IADD3.X R95, RZ, R7, RZ, P3, !PT ;  /* 0x00000007ff5f7210 */ /* 0x000fe40001ffe4ff */
[C---:B------:R-:W-:Y:S01]  /*db00*/  IADD3 R201, P6, R6.reuse, 0x4060, RZ ;  /* 0x0000406006c97810 */ /* 0x040fe20007fde0ff */
[--C-:B------:R-:W-:Y:S01]  /*db10*/  IMAD.X R115, RZ, RZ, R7.reuse, P2 ;  /* 0x000000ffff737224 */ /* 0x100fe200010e0607 */
[C---:B------:R-:W-:Y:S02]  /*db20*/  IADD3 R203, P1, R6.reuse, 0x6000, RZ ;  /* 0x0000600006cb7810 */ /* 0x040fe40007f3e0ff */
[C---:B------:R-:W-:Y:S01]  /*db30*/  IADD3 R118, P3, R6.reuse, 0x6040, RZ ;  /* 0x0000604006767810 */ /* 0x040fe20007f7e0ff */
[----:B------:R-:W-:Y:S01]  /*db40*/  IMAD.X R107, RZ, RZ, R7, P6 ;  /* 0x000000ffff6b7224 */ /* 0x000fe200030e0607 */
[----:B------:R-:W-:Y:S02]  /*db50*/  IADD3 R205, P4, R6, 0x6060, RZ ;  /* 0x0000606006cd7810 */ /* 0x000fe40007f9e0ff */
[----:B------:R-:W-:-:S02]  /*db60*/  SHF.R.U64 R0, R0, 0x3, RZ ;  /* 0x0000000300007819 */ /* 0x000fc400000012ff */
[----:B------:R-:W-:Y:S01]  /*db70*/  LOP3.LUT R6, R111, R6, RZ, 0x3c, !PT ;  /* 0x000000066f067212 */ /* 0x000fe200078e3cff */
[----:B------:R-:W-:Y:S01]  /*db80*/  IMAD.X R123, RZ, RZ, R7, P4 ;  /* 0x000000ffff7b7224 */ /* 0x000fe200020e0607 */
[----:B------:R-:W-:Y:S02]  /*db90*/  LOP3.LUT R24, R4, R183, RZ, 0x3c, !PT ;  /* 0x000000b704187212 */ /* 0x000fe400078e3cff */
[----:B------:R-:W-:Y:S02]  /*dba0*/  LOP3.LUT R12, R177, 0x380, RZ, 0xc0, !PT ;  /* 0x00000380b10c7812 */ /* 0x000fe400078ec0ff */
[----:B------:R-:W-:Y:S02]  /*dbb0*/  LOP3.LUT R4, R199, 0x380, RZ, 0xc0, !PT ;  /* 0x00000380c7047812 */ /* 0x000fe400078ec0ff */
[----:B------:R-:W-:Y:S02]  /*dbc0*/  LOP3.LUT R14, R179, 0x380, RZ, 0xc0, !PT ;  /* 0x00000380b30e7812 */ /* 0x000fe400078ec0ff */
[----:B------:R-:W-:-:S02]  /*dbd0*/  LOP3.LUT R27, R114, 0x380, RZ, 0xc0, !PT ;  /* 0x00000380721b7812 */ /* 0x000fc400078ec0ff */
[----:B------:R-:W-:Y:S02]  /*dbe0*/  LOP3.LUT R98, R0, R197, RZ, 0x3c, !PT ;  /* 0x000000c500627212 */ /* 0x000fe400078e3cff */
[-C--:B------:R-:W-:Y:S02]  /*dbf0*/  IADD3.X R103, RZ, R7.reuse, RZ, P5, !PT ;  /* 0x00000007ff677210 */ /* 0x080fe40002ffe4ff */
[-C--:B------:R-:W-:Y:S02]  /*dc00*/  IADD3.X R111, RZ, R7.reuse, RZ, P1, !PT ;  /* 0x00000007ff6f7210 */ /* 0x080fe40000ffe4ff */
[-C--:B------:R-:W-:Y:S02]  /*dc10*/  IADD3.X R119, RZ, R7.reuse, RZ, P3, !PT ;  /* 0x00000007ff777210 */ /* 0x080fe40001ffe4ff */
[----:B------:R-:W-:Y:S02]  /*dc20*/  MOV R0, R6 ;  /* 0x0000000600007202 */ /* 0x000fe40000000f00 */
[----:B------:R-:W-:-:S02]  /*dc30*/  SHF.R.U64 R12, R12, 0x3, RZ ;  /* 0x000000030c0c7819 */ /* 0x000fc400000012ff */
[----:B------:R-:W-:Y:S02]  /*dc40*/  LOP3.LUT R90, R193, 0x380, RZ, 0xc0, !PT ;  /* 0x00000380c15a7812 */ /* 0x000fe400078ec0ff */
[----:B------:R-:W-:Y:S02]  /*dc50*/  SHF.R.U64 R4, R4, 0x3, RZ ;  /* 0x0000000304047819 */ /* 0x000fe400000012ff */
[----:B------:R-:W-:Y:S02]  /*dc60*/  LOP3.LUT R7, R118, 0x380, RZ, 0xc0, !PT ;  /* 0x0000038076077812 */ /* 0x000fe400078ec0ff */
[----:B------:R-:W-:Y:S02]  /*dc70*/  SHF.R.U64 R14, R14, 0x3, RZ ;  /* 0x000000030e0e7819 */ /* 0x000fe400000012ff */
[----:B------:R-:W-:Y:S02]  /*dc80*/  LOP3.LUT R94, R195, 0x380, RZ, 0xc0, !PT ;  /* 0x00000380c35e7812 */ /* 0x000fe400078ec0ff */
[----:B------:R-:W-:-:S02]  /*dc90*/  SHF.R.U64 R27, R27, 0x3, RZ ;  /* 0x000000031b1b7819 */ /* 0x000fc400000012ff */
[----:B------:R-:W-:Y:S02]  /*dca0*/  LOP3.LUT R106, R201, 0x380, RZ, 0xc0, !PT ;  /* 0x00000380c96a7812 */ /* 0x000fe400078ec0ff */
[----:B------:R-:W-:Y:S02]  /*dcb0*/  F2FP.F16.F32.PACK_AB R6, R29, R156 ;  /* 0x0000009c1d06723e */ /* 0x000fe400000000ff */
[----:B------:R-:W-:Y:S02]  /*dcc0*/  LOP3.LUT R12, R12, R177, RZ, 0x3c, !PT ;  /* 0x000000b10c0c7212 */ /* 0x000fe400078e3cff */
[----:B------:R-:W-:Y:S02]  /*dcd0*/  SHF.R.U64 R90, R90, 0x3, RZ ;  /* 0x000000035a5a7819 */ /* 0x000fe400000012ff */
[----:B------:R-:W-:Y:S02]  /*dce0*/  LOP3.LUT R102, R4, R199, RZ, 0x3c, !PT ;  /* 0x000000c704667212 */ /* 0x000fe400078e3cff */
[----:B------:R-:W-:-:S02]  /*dcf0*/  LOP3.LUT R122, R205, 0x380, RZ, 0xc0, !PT ;  /* 0x00000380cd7a7812 */ /* 0x000fc400078ec0ff */
[----:B------:R-:W-:Y:S02]  /*dd00*/  SHF.R.U64 R29, R7, 0x3, RZ ;  /* 0x00000003071d7819 */ /* 0x000fe400000012ff */
[----:B------:R-:W-:Y:S02]  /*dd10*/  LOP3.LUT R14, R14, R179, RZ, 0x3c, !PT ;  /* 0x000000b30e0e7212 */ /* 0x000fe400078e3cff */
[----:B------:R-:W-:Y:S02]  /*dd20*/  SHF.R.U64 R94, R94, 0x3, RZ ;  /* 0x000000035e5e7819 */ /* 0x000fe400000012ff */
[----:B------:R-:W-:Y:S02]  /*dd30*/  LOP3.LUT R110, R203, 0x380, RZ, 0xc0, !PT ;  /* 0x00000380cb6e7812 */ /* 0x000fe400078ec0ff */
[----:B------:R-:W-:Y:S02]  /*dd40*/  F2FP.F16.F32.PACK_AB R4, R153, R162 ;  /* 0x000000a29904723e */ /* 0x000fe400000000ff */
[----:B------:R-:W-:-:S02]  /*dd50*/  F2FP.F16.F32.PACK_AB R7, R31, R30 ;  /* 0x0000001e1f07723e */ /* 0x000fc400000000ff */
[----:B------:R-:W-:Y:S02]  /*dd60*/  LOP3.LUT R114, R27, R114, RZ, 0x3c, !PT ;  /* 0x000000721b727212 */ /* 0x000fe400078e3cff */
[----:B------:R-:W-:Y:S01]  /*dd70*/  SHF.R.U64 R106, R106, 0x3, RZ ;  /* 0x000000036a6a7819 */ /* 0x000fe200000012ff */
[----:B------:R1:W-:Y:S01]  /*dd80*/  STSM.16.M88.4 [R0], R4 ;  /* 0x0000000400007844 */ /* 0x0003e20000000200 */
[----:B------:R-:W-:Y:S02]  /*dd90*/  MOV R27, R8 ;  /* 0x00000008001b7202 */ /* 0x000fe40000000f00 */
[----:B------:R-:W-:Y:S02]  /*dda0*/  MOV R10, R10 ;  /* 0x0000000a000a7202 */ /* 0x000fe40000000f00 */
[----:B------:R-:W-:Y:S01]  /*ddb0*/  LOP3.LUT R90, R90, R193, RZ, 0x3c, !PT ;  /* 0x000000c15a5a7212 */ /* 0x000fe200078e3cff */
[----:B------:R2:W-:Y:S01]  /*ddc0*/  STSM.16.M88.4 [R27], R32 ;  /* 0x000000201b007844 */ /* 0x0005e20000000200 */
[----:B------:R-:W-:-:S02]  /*ddd0*/  SHF.R.U64 R122, R122, 0x3, RZ ;  /* 0x000000037a7a7819 */ /* 0x000fc400000012ff */
[----:B------:R-:W-:Y:S01]  /*dde0*/  MOV R12, R12 ;  /* 0x0000000c000c7202 */ /* 0x000fe20000000f00 */
[----:B------:R2:W-:Y:S01]  /*ddf0*/  STSM.16.M88.4 [R10], R40 ;  /* 0x000000280a007844 */ /* 0x0005e20000000200 */
[----:B------:R-:W-:Y:S02]  /*de00*/  F2FP.F16.F32.PACK_AB R64, R65, R64 ;  /* 0x000000404140723e */ /* 0x000fe400000000ff */
[----:B------:R-:W-:Y:S01]  /*de10*/  LOP3.LUT R94, R94, R195, RZ, 0x3c, !PT ;  /* 0x000000c35e5e7212 */ /* 0x000fe200078e3cff */
        /* <DEDUP_REMOVED lines=8> */
[----:B------:R-:W-:Y:S02]  /*dea0*/  LOP3.LUT R106, R106, R201, RZ, 0x3c, !PT ;  /* 0x000000c96a6a7212 */ /* 0x000fe400078e3cff */
        /* <DEDUP_REMOVED lines=13> */
[----:B------:R-:W-:Y:S02]  /*df80*/  F2FP.F16.F32.PACK_AB R82, R85, R84 ;  /* 0x000000545552723e */ /* 0x000fe400000000ff */
[----:B------:R-:W-:Y:S02]  /*df90*/  F2FP.F16.F32.PACK_AB R83, R87, R86 ;  /* 0x000000565753723e */ /* 0x000fe400000000ff */
[----:B------:R-:W-:-:S02]  /*dfa0*/  F2FP.F16.F32.PACK_AB R88, R89, R88 ;  /* 0x000000585958723e */ /* 0x000fc400000000ff */
[----:B------:R-:W-:Y:S01]  /*dfb0*/  LOP3.LUT R110, R110, R203, RZ, 0x3c, !PT ;  /* 0x000000cb6e6e7212 */ /* 0x000fe200078e3cff */
[----:B------:R2:W-:Y:S01]  /*dfc0*/  STSM.16.M88.4 [R9], R80 ;  /* 0x0000005009007844 */ /* 0x0005e20000000200 */
[----:B------:R-:W-:Y:S02]  /*dfd0*/  MOV R94, R94 ;  /* 0x0000005e005e7202 */ /* 0x000fe40000000f00 */
[----:B------:R-:W-:Y:S02]  /*dfe0*/  MOV R8, R98 ;  /* 0x0000006200087202 */ /* 0x000fe40000000f00 */
[----:B------:R-:W-:Y:S02]  /*dff0*/  F2FP.F16.F32.PACK_AB R89, R154, R26 ;  /* 0x0000001a9a59723e */ /* 0x000fe400000000ff */
[----:B------:R-:W-:Y:S02]  /*e000*/  F2FP.F16.F32.PACK_AB R90, R93, R92 ;  /* 0x0000005c5d5a723e */ /* 0x000fe400000000ff */
[----:B------:R-:W-:-:S02]  /*e010*/  F2FP.F16.F32.PACK_AB R91, R157, R155 ;  /* 0x0000009b9d5b723e */ /* 0x000fc400000000ff */
[----:B------:R-:W-:Y:S02]  /*e020*/  F2FP.F16.F32.PACK_AB R96, R97, R96 ;  /* 0x000000606160723e */ /* 0x000fe400000000ff */
[----:B-1----:R-:W-:Y:S01]  /*e030*/  MOV R5, R106 ;  /* 0x0000006a00057202 */ /* 0x002fe20000000f00 */
[----:B------:R2:W-:Y:S01]  /*e040*/  STSM.16.M88.4 [R94], R88 ;  /* 0x000000585e007844 */ /* 0x0005e20000000200 */
[----:B------:R-:W-:Y:S02]  /*e050*/  F2FP.F16.F32.PACK_AB R97, R159, R158 ;  /* 0x0000009e9f61723e */ /* 0x000fe400000000ff */
        /* <DEDUP_REMOVED lines=47> */
[----:B------:R-:W1:Y:S01]  /*e350*/  LDC.64 R6, c[0x0][0xb78] ;  /* 0x0002de00ff067b82 */ /* 0x000e620000000a00 */
[----:B------:R-:W-:Y:S01]  /*e360*/  USHF.R.S32.HI UR5, URZ, 0x1f, UR43 ;  /* 0x0000001f3f057899 */ /* 0x000fe2000801142b */
[----:B--2---:R-:W-:Y:S01]  /*e370*/  IADD3 R9, -R17, RZ, RZ ;  /* 0x000000ff11097210 */ /* 0x004fe20007ffe1ff */
[----:B------:R-:W-:Y:S02]  /*e380*/  ULDC.64 UR8, c[0x0][0xb70] ;  /* 0x0002dc0000087ab9 */ /* 0x000fe40000000a00 */
[----:B------:R-:W-:Y:S01]  /*e390*/  UIMAD UR5, UR5, UR8, URZ ;  /* 0x00000008050572a4 */ /* 0x000fe2000f8e023f */
[----:B------:R-:W-:Y:S01]  /*e3a0*/  ISETP.NE.AND P0, PT, R2, R9, PT ;  /* 0x000000090200720c */ /* 0x000fe20003f05270 */
[----:B------:R-:W-:Y:S01]  /*e3b0*/  UIMAD.WIDE.U32 UR6, UR43, UR8, URZ ;  /* 0x000000082b0672a5 */ /* 0x000fe2000f8e003f */
[----:B------:R-:W-:Y:S01]  /*e3c0*/  IADD3 R9, R16, UR42, RZ ;  /* 0x0000002a10097c10 */ /* 0x000fe2000fffe0ff */
[----:B------:R-:W-:Y:S02]  /*e3d0*/  UIMAD UR5, UR43, UR9, UR5 ;  /* 0x000000092b0572a4 */ /* 0x000fe4000f8e0205 */
[----:B------:R-:W-:-:S02]  /*e3e0*/  USHF.R.S32.HI UR8, URZ, 0x1f, UR44 ;  /* 0x0000001f3f087899 */ /* 0x000fc4000801142c */
[----:B------:R-:W-:Y:S02]  /*e3f0*/  UIADD3 UR5, UR7, UR5, URZ ;  /* 0x0000000507057290 */ /* 0x000fe4000fffe03f */
[----:B------:R-:W-:Y:S01]  /*e400*/  MOV R5, UR7 ;  /* 0x0000000700057c02 */ /* 0x000fe20008000f00 */
[----:B------:R-:W-:Y:S01]  /*e410*/  IMAD.U32 R4, RZ, RZ, UR6 ;  /* 0x00000006ff047e24 */ /* 0x000fe2000f8e00ff */
[----:B------:R-:W-:Y:S01]  /*e420*/  ULDC.64 UR6, c[0x0][0xb40] ;  /* 0x0002d00000067ab9 */ /* 0x000fe20000000a00 */
[C---:B------:R-:W-:Y:S02]  /*e430*/  VIADD R8, R9.reuse, 0x8 ;  /* 0x0000000809087836 */ /* 0x040fe40000000000 */
[----:B------:R-:W-:Y:S01]  /*e440*/  IMAD.U32 R5, RZ, RZ, UR5 ;  /* 0x00000005ff057e24 */ /* 0x000fe2000f8e00ff */
[----:B------:R-:W-:Y:S02]  /*e450*/  ULDC UR5, c[0x0][0xa88] ;  /* 0x0002a20000057ab9 */ /* 0x000fe40000000800 */
[----:B------:R-:W-:Y:S01]  /*e460*/  ISETP.GE.OR P1, PT, R9, UR5, P0 ;  /* 0x0000000509007c0c */ /* 0x000fe20008726670 */
[----:B-1----:R-:W-:Y:S01]  /*e470*/  IMAD R0, R6, UR8, RZ ;  /* 0x0000000806007c24 */ /* 0x002fe2000f8e02ff */
[----:B------:R-:W-:Y:S01]  /*e480*/  ISETP.GE.OR P0, PT, R8, UR5, P0 ;  /* 0x0000000508007c0c */ /* 0x000fe20008706670 */
[----:B------:R-:W-:-:S04]  /*e490*/  IMAD.WIDE.U32 R4, R6, UR44, R4 ;  /* 0x0000002c06047c25 */ /* 0x000fc8000f8e0004 */
[----:B------:R-:W-:Y:S01]  /*e4a0*/  IMAD R6, R7, UR44, R0 ;  /* 0x0000002c07067c24 */ /* 0x000fe2000f8e0200 */
[----:B------:R-:W-:Y:S02]  /*e4b0*/  SHF.R.S32.HI R7, RZ, 0x1f, R9 ;  /* 0x0000001fff077819 */ /* 0x000fe40000011409 */
[----:B------:R-:W-:-:S04]  /*e4c0*/  IADD3 R0, P2, R9, R4, RZ ;  /* 0x0000000409007210 */ /* 0x000fc80007f5e0ff */
[----:B------:R-:W-:Y:S02]  /*e4d0*/  IADD3.X R7, R7, R5, R6, P2, !PT ;  /* 0x0000000507077210 */ /* 0x000fe400017fe406 */
[----:B------:R-:W-:-:S04]  /*e4e0*/  LEA R4, P2, R0, UR6, 0x2 ;  /* 0x0000000600047c11 */ /* 0x000fc8000f8410ff */
[----:B------:R-:W-:-:S05]  /*e4f0*/  LEA.HI.X R5, R0, UR7, R7, 0x2, P2 ;  /* 0x0000000700057c11 */ /* 0x000fca00090f1407 */
[----:B------:R1:W-:Y:S04]  /*e500*/  @!P1 STG.E desc[UR50][R4.64], R3 ;  /* 0x0000000304009986 */ /* 0x0003e8000c101932 */
[----:B------:R1:W-:Y:S02]  /*e510*/  @!P0 STG.E desc[UR50][R4.64+0x20], R28 ;  /* 0x0000201c04008986 */ /* 0x0003e4000c101932 */
.L_x_1373:
[----:B--2---:R-:W2:Y:S02]  /*e520*/  SHFL.IDX PT, R0, R189, RZ, 0x1f ;  /* 0x00001fffbd007589 */ /* 0x004ea400000e0000 */
[----:B--2---:R-:W-:-:S13]  /*e530*/  ISETP.NE.AND P0, PT, R0, 0x7, PT ;  /* 0x000000070000780c */ /* 0x004fda0003f05270 */
[----:B------:R-:W-:Y:S05]  /*e540*/  @P0 BRA `(.L_x_1374) ;  /* 0x0000000800f80947 */ /* 0x000fea0003800000 */
[----:B------:R-:W-:Y:S01]  /*e550*/  BAR.SYNC.DEFER_BLOCKING 0x1, 0x120 ;  /* 0x0044800000007b1d */ /* 0x000fe20000010000 */
[----:B------:R-:W-:-:S05]  /*e560*/  ELECT P0, URZ, PT ;  /* 0x00000000003f782f */ /* 0x000fca0003800000 */
[----:B------:R-:W-:Y:S08]  /*e570*/  BSSY B0, `(.L_x_1375) ;  /* 0x0000030000007945 */ /* 0x000ff00003800000 */
[----:B------:R-:W-:Y:S05]  /*e580*/  @!P0 BRA `(.L_x_1376) ;  /* 0x0000000000b88947 */ /* 0x000fea0003800000 */
[----:B------:R-:W-:Y:S02]  /*e590*/  UIADD3 UR6, UP0, UR52, 0x9f0, URZ ;  /* 0x000009f034067890 */ /* 0x000fe4000ff1e03f */
[----:B------:R-:W-:Y:S02]  /*e5a0*/  UIADD3 UR5, UR48, 0x2000, URZ ;  /* 0x0000200030057890 */ /* 0x000fe4000fffe03f */
[----:B------:R-:W-:Y:S02]  /*e5b0*/  UIADD3.X UR7, URZ, UR53, URZ, UP0, !UPT ;  /* 0x000000353f077290 */ /* 0x000fe400087fe43f */
[----:B------:R-:W-:Y:S01]  /*e5c0*/  UIADD3 UR9, UR48, 0x4000, URZ ;  /* 0x0000400030097890 */ /* 0x000fe2000fffe03f */
[----:B------:R-:W-:Y:S01]  /*e5d0*/  UMOV UR41, URZ ;  /* 0x0000003f00297c82 */ /* 0x000fe20008000000 */
[----:B------:R-:W-:Y:S01]  /*e5e0*/  UMOV UR45, URZ ;  /* 0x0000003f002d7c82 */ /* 0x000fe20008000000 */
[----:B------:R-:W-:Y:S01]  /*e5f0*/  UMOV UR40, UR48 ;  /* 0x0000003000287c82 */ /* 0x000fe20008000000 */
[----:B------:R-:W-:Y:S01]  /*e600*/  UMOV UR8, 0x40 ;  /* 0x0000004000087882 */ /* 0x000fe20000000000 */
[----:B------:R-:W-:-:S02]  /*e610*/  UIADD3 UR11, UR48, 0x6000, URZ ;  /* 0x00006000300b7890 */ /* 0x000fc4000fffe03f */
        /* <DEDUP_REMOVED lines=37> */
.L_x_1376:
[----:B------:R-:W-:Y:S05]  /*e870*/  BSYNC B0 ;  /* 0x0000000000007941 */ /* 0x000fea0003800000 */
.L_x_1375:
[----:B------:R-:W-:Y:S05]  /*e880*/  BRA `(.L_x_1374) ;  /* 0x0000000800287947 */ /* 0x000fea0003800000 */
.L_x_1372:
[----:B------:R-:W1:Y:S01]  /*e890*/  LDC.64 R8, c[0x0][0xae0] ;  /* 0x0002b800ff087b82 */ /* 0x000e620000000a00 */
[----:B------:R-:W-:Y:S01]  /*e8a0*/  ISETP.GT.AND P0, PT, R191, 0x3f, PT ;  /* 0x0000003fbf00780c */ /* 0x000fe20003f04270 */
[----:B------:R-:W-:Y:S01]  /*e8b0*/  USHF.R.S32.HI UR5, URZ, 0x1f, UR43 ;  /* 0x0000001f3f057899 */ /* 0x000fe2000801142b */
[----:B------:R-:W-:Y:S01]  /*e8c0*/  BSSY B0, `(.L_x_1377) ;  /* 0x000001a000007945 */ /* 0x000fe20003800000 */
[----:B------:R-:W-:Y:S01]  /*e8d0*/  USHF.R.S32.HI UR8, URZ, 0x1f, UR44 ;  /* 0x0000001f3f087899 */ /* 0x000fe2000801142c */
[----:B------:R-:W-:-:S09]  /*e8e0*/  IADD3 R12, R184, 0x40, RZ ;  /* 0x00000040b80c7810 */ /* 0x000fd20007ffe0ff */
[----:B------:R-:W-:Y:S05]  /*e8f0*/  @P0 BRA `(.L_x_1378) ;  /* 0x0000000000580947 */ /* 0x000fea0003800000 */
[----:B------:R-:W2:Y:S01]  /*e900*/  S2R R4, SR_TID.X ;  /* 0x0000000000047919 */ /* 0x000ea20000002100 */
[----:B------:R-:W-:Y:S01]  /*e910*/  IMAD.U32 R5, RZ, RZ, UR42 ;  /* 0x0000002aff057e24 */ /* 0x000fe2000f8e00ff */
[----:B------:R-:W-:-:S04]  /*e920*/  ULDC UR6, c[0x0][0xa88] ;  /* 0x0002a20000067ab9 */ /* 0x000fc80000000800 */
[----:B--2---:R-:W-:-:S04]  /*e930*/  IADD3 R4, R5, -0x80, R4 ;  /* 0xffffff8005047810 */ /* 0x004fc80007ffe004 */
[----:B------:R-:W-:-:S13]  /*e940*/  ISETP.GE.AND P0, PT, R4, UR6, PT ;  /* 0x0000000604007c0c */ /* 0x000fda000bf06270 */
[----:B------:R-:W-:Y:S05]  /*e950*/  @P0 BRA `(.L_x_1378) ;  /* 0x0000000000400947 */ /* 0x000fea0003800000 */
[----:B------:R-:W2:Y:S01]  /*e960*/  LDC.64 R6, c[0x0][0xb70] ;  /* 0x0002dc00ff067b82 */ /* 0x000ea20000000a00 */
[----:B------:R-:W-:Y:S01]  /*e970*/  SHF.R.S32.HI R5, RZ, 0x1f, R4 ;  /* 0x0000001fff057819 */ /* 0x000fe20000011404 */
[----:B------:R-:W-:-:S06]  /*e980*/  ULDC.64 UR6, c[0x0][0xb40] ;  /* 0x0002d00000067ab9 */ /* 0x000fcc0000000a00 */
[----:B------:R-:W3:Y:S01]  /*e990*/  LDC.64 R10, c[0x0][0xb78] ;  /* 0x0002de00ff0a7b82 */ /* 0x000ee20000000a00 */
[C---:B--2---:R-:W-:Y:S02]  /*e9a0*/  IMAD R0, R6.reuse, UR5, RZ ;  /* 0x0000000506007c24 */ /* 0x044fe4000f8e02ff */
[----:B------:R-:W-:-:S04]  /*e9b0*/  IMAD.WIDE.U32 R4, R6, UR43, R4 ;  /* 0x0000002b06047c25 */ /* 0x000fc8000f8e0004 */
[----:B------:R-:W-:Y:S02]  /*e9c0*/  IMAD R3, R7, UR43, R0 ;  /* 0x0000002b07037c24 */ /* 0x000fe4000f8e0200 */
[----:B---3--:R-:W-:-:S03]  /*e9d0*/  IMAD R0, R10, UR8, RZ ;  /* 0x000000080a007c24 */ /* 0x008fc6000f8e02ff */
[----:B------:R-:W-:Y:S01]  /*e9e0*/  IADD3 R5, R5, R3, RZ ;  /* 0x0000000305057210 */ /* 0x000fe20007ffe0ff */
[----:B------:R-:W-:Y:S02]  /*e9f0*/  IMAD R3, R11, UR44, R0 ;  /* 0x0000002c0b037c24 */ /* 0x000fe4000f8e0200 */
[----:B------:R-:W-:-:S04]  /*ea00*/  IMAD.WIDE.U32 R4, R10, UR44, R4 ;  /* 0x0000002c0a047c25 */ /* 0x000fc8000f8e0004 */
[----:B------:R-:W-:Y:S01]  /*ea10*/  IMAD.IADD R3, R5, 0x1, R3 ;  /* 0x0000000105037824 */ /* 0x000fe200078e0203 */
[----:B------:R-:W-:-:S04]  /*ea20*/  LEA R6, P0, R4, UR6, 0x2 ;  /* 0x0000000604067c11 */ /* 0x000fc8000f8010ff */
[----:B------:R-:W-:Y:S02]  /*ea30*/  LEA.HI.X R7, R4, UR7, R3, 0x2, P0 ;  /* 0x0000000704077c11 */ /* 0x000fe400080f1403 */
[----:B------:R-:W-:-:S05]  /*ea40*/  MOV R3, 0xff800000 ;  /* 0xff80000000037802 */ /* 0x000fca0000000f00 */
[----:B------:R2:W-:Y:S02]  /*ea50*/  STG.E desc[UR50][R6.64], R3 ;  /* 0x0000000306007986 */ /* 0x0005e4000c101932 */
.L_x_1378:
[----:B------:R-:W-:Y:S05]  /*ea60*/  BSYNC B0 ;  /* 0x0000000000007941 */ /* 0x000fea0003800000 */
.L_x_1377:
[----:B------:R-:W-:Y:S01]  /*ea70*/  ULDC.64 UR6, c[0x0][0xa88] ;  /* 0x0002a20000067ab9 */ /* 0x000fe20000000a00 */
[----:B-12---:R-:W-:Y:S01]  /*ea80*/  IMAD R6, R8, UR5, RZ ;  /* 0x0000000508067c24 */ /* 0x006fe2000f8e02ff */
[----:B------:R-:W-:Y:S01]  /*ea90*/  ISETP.GE.AND P1, PT, R12, UR7, PT ;  /* 0x000000070c007c0c */ /* 0x000fe2000bf26270 */
[----:B------:R-:W1:Y:S01]  /*eaa0*/  LDC.64 R10, c[0x0][0xae8] ;  /* 0x0002ba00ff0a7b82 */ /* 0x000e620000000a00 */
[C---:B------:R-:W-:Y:S01]  /*eab0*/  ISETP.GE.AND P0, PT, R184.reuse, UR7, PT ;  /* 0x00000007b8007c0c */ /* 0x040fe2000bf06270 */
[C---:B------:R-:W-:Y:S01]  /*eac0*/  VIADD R15, R184.reuse, 0xc0 ;  /* 0x000000c0b80f7836 */ /* 0x040fe20000000000 */
[----:B------:R-:W-:Y:S01]  /*ead0*/  SEL R3, RZ, 0xffffffff, P1 ;  /* 0xffffffffff037807 */ /* 0x000fe20000800000 */
[----:B------:R-:W-:Y:S01]  /*eae0*/  IMAD R7, R9, UR43, R6 ;  /* 0x0000002b09077c24 */ /* 0x000fe2000f8e0206 */
[C---:B------:R-:W-:Y:S01]  /*eaf0*/  IADD3 R14, R184.reuse, 0x80, RZ ;  /* 0x00000080b80e7810 */ /* 0x040fe20007ffe0ff */
[----:B------:R-:W-:Y:S01]  /*eb00*/  VIADD R21, R184, 0x140 ;  /* 0x00000140b8157836 */ /* 0x000fe20000000000 */
[----:B------:R-:W-:Y:S01]  /*eb10*/  SEL R0, RZ, 0x1, P0 ;  /* 0x00000001ff007807 */ /* 0x000fe20000000000 */
[----:B------:R-:W2:Y:S01]  /*eb20*/  LDC R9, c[0x0][0xdac] ;  /* 0x00036b00ff097b82 */ /* 0x000ea20000000800 */
[----:B------:R-:W-:Y:S01]  /*eb30*/  IMAD.SHL.U32 R3, R3, 0x2, RZ ;  /* 0x0000000203037824 */ /* 0x000fe200078e00ff */
[----:B------:R-:W-:Y:S01]  /*eb40*/  ISETP.GE.AND P0, PT, R14, UR7, PT ;  /* 0x000000070e007c0c */ /* 0x000fe2000bf06270 */
[C---:B------:R-:W-:Y:S01]  /*eb50*/  VIADD R4, R184.reuse, 0x180 ;  /* 0x00000180b8047836 */ /* 0x040fe20000000000 */
[----:B------:R-:W-:Y:S01]  /*eb60*/  ISETP.GE.AND P2, PT, R15, UR7, PT ;  /* 0x000000070f007c0c */ /* 0x000fe2000bf46270 */
[----:B------:R-:W-:Y:S01]  /*eb70*/  UIADD3 UR42, -UR42, UR6, URZ ;  /* 0x000000062a2a7290 */ /* 0x000fe2000fffe13f */
[----:B------:R-:W-:Y:S01]  /*eb80*/  LOP3.LUT R0, R3, 0x2, R0, 0xe2, !PT ;  /* 0x0000000203007812 */ /* 0x000fe200078ee200 */
[----:B------:R-:W-:Y:S01]  /*eb90*/  ULOP3.LUT UR40, URZ, UR40, URZ, 0x33, !UPT ;  /* 0x000000283f287292 */ /* 0x000fe2000f8e333f */
[----:B------:R-:W-:Y:S01]  /*eba0*/  IADD3 R20, R184, 0x100, RZ ;  /* 0x00000100b8147810 */ /* 0x000fe20007ffe0ff */
[----:B------:R-:W-:Y:S01]  /*ebb0*/  BSSY B0, `(.L_x_1379) ;  /* 0x0000038000007945 */ /* 0x000fe20003800000 */
[----:B------:R-:W-:-:S02]  /*ebc0*/  SEL R3, RZ, 0x4, P0 ;  /* 0x00000004ff037807 */ /* 0x000fc40000000000 */
[----:B------:R-:W-:Y:S02]  /*ebd0*/  SEL R6, RZ, 0x8, P2 ;  /* 0x00000008ff067807 */ /* 0x000fe40001000000 */
[----:B------:R-:W-:Y:S02]  /*ebe0*/  SHF.R.S32.HI R185, RZ, 0x1f, R184 ;  /* 0x0000001fffb97819 */ /* 0x000fe400000114b8 */
[----:B------:R-:W-:Y:S02]  /*ebf0*/  IADD3 R5, R184, 0x1c0, RZ ;  /* 0x000001c0b8057810 */ /* 0x000fe40007ffe0ff */
[----:B------:R-:W-:Y:S02]  /*ec00*/  ISETP.GE.AND P2, PT, R21, UR7, PT ;  /* 0x0000000715007c0c */ /* 0x000fe4000bf46270 */
[----:B------:R-:W-:Y:S02]  /*ec10*/  ISETP.GE.AND P0, PT, R20, UR7, PT ;  /* 0x0000000714007c0c */ /* 0x000fe4000bf06270 */
[----:B------:R-:W-:-:S02]  /*ec20*/  LOP3.LUT R0, R6, R0, R3, 0xfe, !PT ;  /* 0x0000000006007212 */ /* 0x000fc400078efe03 */
[----:B------:R-:W-:Y:S02]  /*ec30*/  ISETP.GE.AND P3, PT, R4, UR7, PT ;  /* 0x0000000704007c0c */ /* 0x000fe4000bf66270 */
[----:B------:R-:W-:Y:S01]  /*ec40*/  ISETP.GE.AND P1, PT, R5, UR7, PT ;  /* 0x0000000705007c0c */ /* 0x000fe2000bf26270 */
[----:B------:R-:W-:Y:S01]  /*ec50*/  IMAD.WIDE.U32 R4, R8, UR43, R184 ;  /* 0x0000002b08047c25 */ /* 0x000fe2000f8e00b8 */
[----:B------:R-:W-:Y:S02]  /*ec60*/  SEL R6, RZ, 0x20, P2 ;  /* 0x00000020ff067807 */ /* 0x000fe40001000000 */
[C---:B------:R-:W-:Y:S01]  /*ec70*/  ISETP.GE.AND P2, PT, R186.reuse, UR42, PT ;  /* 0x0000002aba007c0c */ /* 0x040fe2000bf46270 */
[----:B------:R-:W-:Y:S01]  /*ec80*/  IMAD.IADD R5, R5, 0x1, R7 ;  /* 0x0000000105057824 */ /* 0x000fe200078e0207 */
[----:B------:R-:W-:Y:S02]  /*ec90*/  IADD3 R8, R186, 0x20, RZ ;  /* 0x00000020ba087810 */ /* 0x000fe40007ffe0ff */
[----:B------:R-:W-:-:S02]  /*eca0*/  SEL R3, RZ, 0x10, P0 ;  /* 0x00000010ff037807 */ /* 0x000fc40000000000 */
[----:B------:R-:W-:Y:S01]  /*ecb0*/  ISETP.GE.AND P0, PT, R8, UR42, PT ;  /* 0x0000002a08007c0c */ /* 0x000fe2000bf06270 */
[----:B-1----:R-:W-:Y:S01]  /*ecc0*/  IMAD R8, R10, UR8, RZ ;  /* 0x000000080a087c24 */ /* 0x002fe2000f8e02ff */
[----:B------:R-:W-:Y:S02]  /*ecd0*/  LOP3.LUT R3, R6, R0, R3, 0xfe, !PT ;  /* 0x0000000006037212 */ /* 0x000fe400078efe03 */
[----:B------:R-:W-:Y:S01]  /*ece0*/  SEL R0, RZ, 0x40, P3 ;  /* 0x00000040ff007807 */ /* 0x000fe20001800000 */
[----:B------:R-:W-:Y:S01]  /*ecf0*/  IMAD R11, R11, UR44, R8 ;  /* 0x0000002c0b0b7c24 */ /* 0x000fe2000f8e0208 */
[----:B------:R-:W-:Y:S02]  /*ed00*/  SHF.R.S32.HI R187, RZ, 0x1f, R186 ;  /* 0x0000001fffbb7819 */ /* 0x000fe400000114ba */
[----:B--2---:R-:W-:Y:S01]  /*ed10*/  IADD3 R7, R9, UR40, RZ ;  /* 0x0000002809077c10 */ /* 0x004fe2000fffe0ff */
[----:B------:R-:W-:Y:S01]  /*ed20*/  IMAD.WIDE.U32 R8, R10, UR44, R4 ;  /* 0x0000002c0a087c25 */ /* 0x000fe2000f8e0004 */
[----:B------:R-:W-:-:S02]  /*ed30*/  LOP3.LUT R3, R3, R0, RZ, 0xfc, !PT ;  /* 0x0000000003037212 */ /* 0x000fc400078efcff */
[----:B------:R-:W-:Y:S01]  /*ed40*/  SEL R0, RZ, 0x80, P1 ;  /* 0x00000080ff007807 */ /* 0x000fe20000800000 */
[----:B------:R-:W-:-:S03]  /*ed50*/  IMAD.WIDE R6, R7, 0x40, R186 ;  /* 0x0000004007067825 */ /* 0x000fc600078e02ba */
[----:B------:R-:W-:Y:S01]  /*ed60*/  LOP3.LUT R0, R3, R0, RZ, 0xfc, !PT ;  /* 0x0000000003007212 */ /* 0x000fe200078efcff */
[----:B------:R-:W-:Y:S01]  /*ed70*/  IMAD.IADD R13, R9, 0x1, R11 ;  /* 0x00000001090d7824 */ /* 0x000fe200078e020b */
[----:B------:R-:W-:Y:S06]  /*ed80*/  @P2 BRA `(.L_x_1380) ;  /* 0x0000000000682947 */ /* 0x000fec0003800000 */
[----:B------:R-:W-:Y:S01]  /*ed90*/  ULDC.64 UR8, c[0x0][0xad8] ;  /* 0x0002b60000087ab9 */ /* 0x000fe20000000a00 */
[----:B------:R-:W-:Y:S01]  /*eda0*/  MOV R4, R8 ;  /* 0x0000000800047202 */ /* 0x000fe20000000f00 */
[----:B------:R-:W-:Y:S01]  /*edb0*/  IMAD R11, R7, UR8, RZ ;  /* 0x00000008070b7c24 */ /* 0x000fe2000f8e02ff */
[----:B------:R-:W-:Y:S01]  /*edc0*/  ISETP.GE.AND P6, PT, R184, UR7, PT ;  /* 0x00000007b8007c0c */ /* 0x000fe2000bfc6270 */
[----:B------:R-:W-:Y:S01]  /*edd0*/  IMAD.MOV.U32 R5, RZ, RZ, R13 ;  /* 0x000000ffff057224 */ /* 0x000fe200078e000d */
[----:B------:R-:W-:Y:S01]  /*ede0*/  ISETP.GE.AND P1, PT, R12, UR7, PT ;  /* 0x000000070c007c0c */ /* 0x000fe2000bf26270 */
[C---:B------:R-:W-:Y:S01]  /*edf0*/  IMAD R11, R6.reuse, UR9, R11 ;  /* 0x00000009060b7c24 */ /* 0x040fe2000f8e020b */
        /* <DEDUP_REMOVED lines=19> */
.L_x_1380:
[----:B------:R-:W-:Y:S05]  /*ef30*/  BSYNC B0 ;  /* 0x0000000000007941 */ /* 0x000fea0003800000 */
.L_x_1379:
[----:B------:R-:W-:Y:S04]  /*ef40*/  BSSY B0, `(.L_x_1374) ;  /* 0x000001e000007945 */ /* 0x000fe80003800000 */
[----:B------:R-:W-:Y:S05]  /*ef50*/  @P0 BRA `(.L_x_1381) ;  /* 0x0000000000700947 */ /* 0x000fea0003800000 */
[----:B------:R-:W-:Y:S01]  /*ef60*/  IADD3 R9, P0, R6, 0x20, RZ ;  /* 0x0000002006097810 */ /* 0x000fe20007f1e0ff */
[----:B------:R-:W-:Y:S01]  /*ef70*/  ULDC.64 UR8, c[0x0][0xad8] ;  /* 0x0002b60000087ab9 */ /* 0x000fe20000000a00 */
[----:B------:R-:W-:Y:S01]  /*ef80*/  MOV R4, R8 ;  /* 0x0000000800047202 */ /* 0x000fe20000000f00 */
        /* <DEDUP_REMOVED lines=25> */
.L_x_1381:
[----:B------:R-:W-:Y:S05]  /*f120*/  BSYNC B0 ;  /* 0x0000000000007941 */ /* 0x000fea0003800000 */
.L_x_1374:
[----:B------:R-:W3:Y:S02]  /*f130*/  LDC R0, c[0x0][0xda8] ;  /* 0x00036a00ff007b82 */ /* 0x000ee40000000800 */
[----:B---3--:R-:W-:-:S13]  /*f140*/  ISETP.LE.AND P0, PT, R0, UR4, PT ;  /* 0x0000000400007c0c */ /* 0x008fda000bf03270 */
[----:B------:R-:W-:Y:S05]  /*f150*/  @!P0 BRA `(.L_x_1382) ;  /* 0xffffff1c005c8947 */ /* 0x000fea000383ffff */
[----:B------:R-:W-:Y:S05]  /*f160*/  EXIT ;  /* 0x000000000000794d */ /* 0x000fea0003800000 */
.L_x_1276:
[----:B------:R-:W-:-:S08]  /*f170*/  NOP ;  /* 0x0000000000007918 */ /* 0x000fd00000000000 */
[----:B------:R-:W1:-:S00]  /*f180*/  USETMAXREG.DEALLOC.CTAPOOL 0x18 ;  /* 0x00000018000079c8 */ /* 0x000e4000080e0500 */
[----:B-1----:R-:W-:-:S06]  /*f190*/  LOP3.LUT R0, R0, 0x3, RZ, 0xc0, !PT ;  /* 0x0000000300007812 */ /* 0x002fcc00078ec0ff */
[----:B------:R-:W1:Y:S02]  /*f1a0*/  SHFL.IDX PT, R0, R0, RZ, 0x1f ;  /* 0x00001fff00007589 */ /* 0x000e6400000e0000 */
[----:B-1----:R-:W-:-:S13]  /*f1b0*/  ISETP.NE.AND P0, PT, R0, RZ, PT ;  /* 0x000000ff0000720c */ /* 0x002fda0003f05270 */
[----:B------:R-:W-:Y:S05]  /*f1c0*/  @P0 EXIT ;  /* 0x000000000000094d */ /* 0x000fea0003800000 */
[----:B------:R-:W1:Y:S01]  /*f1d0*/  S2UR UR4, SR_CTAID.X ;  /* 0x00000000000479c3 */ /* 0x000e620000002500 */
[----:B------:R-:W-:Y:S01]  /*f1e0*/  UMOV UR45, URZ ;  /* 0x0000003f002d7c82 */ /* 0x000fe20008000000 */
[----:B------:R-:W-:Y:S01]  /*f1f0*/  IMAD.MOV.U32 R16, RZ, RZ, RZ ;  /* 0x000000ffff107224 */ /* 0x000fe200078e00ff */
[----:B------:R-:W-:-:S05]  /*f200*/  MOV R17, 0x1 ;  /* 0x0000000100117802 */ /* 0x000fca0000000f00 */
[----:B------:R-:W1:Y:S02]  /*f210*/  LDC R0, c[0x0][0xda8] ;  /* 0x00036a00ff007b82 */ /* 0x000e640000000800 */
[----:B-1----:R-:W-:-:S13]  /*f220*/  ISETP.LE.AND P0, PT, R0, UR4, PT ;  /* 0x0000000400007c0c */ /* 0x002fda000bf03270 */
[----:B------:R-:W-:Y:S05]  /*f230*/  @P0 BRA `(.L_x_1383) ;  /* 0x00000030001c0947 */ /* 0x000fea0003800000 */
[----:B------:R-:W-:Y:S01]  /*f240*/  LOP3.LUT R19, R19, 0x1f, RZ, 0xc0, !PT ;  /* 0x0000001f13137812 */ /* 0x000fe200078ec0ff */
[----:B------:R-:W-:Y:S01]  /*f250*/  IMAD.U32 R18, RZ, RZ, UR4 ;  /* 0x00000004ff127e24 */ /* 0x000fe2000f8e00ff */
[----:B------:R-:W-:Y:S01]  /*f260*/  MOV R17, 0x1 ;  /* 0x0000000100117802 */ /* 0x000fe20000000f00 */
[----:B------:R-:W-:Y:S01]  /*f270*/  IMAD.MOV.U32 R16, RZ, RZ, RZ ;  /* 0x000000ffff107224 */ /* 0x000fe200078e00ff */
[----:B------:R-:W-:Y:S01]  /*f280*/  ULDC UR44, c[0x0][0xc] ;  /* 0x00000300002c7ab9 */ /* 0x000fe20000000800 */
[----:B------:R-:W-:Y:S01]  /*f290*/  ULDC.64 UR46, c[0x0][0x198] ;  /* 0x00006600002e7ab9 */ /* 0x000fe20000000a00 */
[----:B------:R-:W-:-:S05]  /*f2a0*/  UMOV UR45, URZ ;  /* 0x0000003f002d7c82 */ /* 0x000fca0008000000 */
.L_x_1437:
[----:B------:R-:W-:Y:S01]  /*f2b0*/  ULDC UR10, c[0x0][0xdd0] ;  /* 0x00037400000a7ab9 */ /* 0x000fe20000000800 */
[----:B------:R-:W1:Y:S01]  /*f2c0*/  LDC R0, c[0x0][0xde8] ;  /* 0x00037a00ff007b82 */ /* 0x000e620000000800 */
[C---:B------:R-:W-:Y:S01]  /*f2d0*/  R2UR UR8, R18.reuse ;  /* 0x00000000120872ca */ /* 0x040fe200000e0000 */
[----:B------:R-:W-:Y:S01]  /*f2e0*/  UISETP.NE.AND UP0, UPT, UR10, 0x1, UPT ;  /* 0x000000010a00788c */ /* 0x000fe2000bf05270 */
[----:B------:R-:W-:-:S10]  /*f2f0*/  R2UR UR9, R18 ;  /* 0x00000000120972ca */ /* 0x000fd400000e0000 */
[----:B------:R-:W-:Y:S01]  /*f300*/  @UP0 ULDC UR6, c[0x0][0xdd4] ;  /* 0x0003750000060ab9 */ /* 0x000fe20000000800 */
[----:B------:R-:W-:Y:S01]  /*f310*/  @UP0 ULDC UR11, c[0x0][0xdd8] ;  /* 0x00037600000b0ab9 */ /* 0x000fe20000000800 */
[----:B------:R-:W-:-:S04]  /*f320*/  UIMAD.WIDE.U32 UR6, UR8, UR6, URZ ;  /* 0x00000006080672a5 */ /* 0x000fc8000f8e003f */
[----:B------:R-:W-:-:S04]  /*f330*/  @UP0 USHF.R.U32.HI UR8, URZ, UR11, UR7 ;  /* 0x0000000b3f080299 */ /* 0x000fc80008011607 */
[----:B------:R-:W-:Y:S02]  /*f340*/  UIADD3 UR6, -UR8, URZ, URZ ;  /* 0x0000003f08067290 */ /* 0x000fe4000fffe13f */
[----:B-1----:R-:W-:Y:S02]  /*f350*/  ISETP.LE.AND P0, PT, R0, UR8, PT ;  /* 0x0000000800007c0c */ /* 0x002fe4000bf03270 */
[----:B------:R-:W-:-:S11]  /*f360*/  UIMAD UR10, UR10, UR6, UR9 ;  /* 0x000000060a0a72a4 */ /* 0x000fd6000f8e0209 */
[----:B------:R-:W-:Y:S05]  /*f370*/  @!P0 BRA `(.L_x_1384) ;  /* 0x0000000000208947 */ /* 0x000fea0003800000 */
        /* <DEDUP_REMOVED lines=8> */
.L_x_1384:
[----:B------:R-:W-:Y:S01]  /*f400*/  ULDC UR11, c[0x0][0xdc4] ;  /* 0x00037100000b7ab9 */ /* 0x000fe20000000800 */
[----:B------:R-:W-:Y:S01]  /*f410*/  UMOV UR9, UR10 ;  /* 0x0000000a00097c82 */ /* 0x000fe20008000000 */
[----:B------:R-:W-:-:S11]  /*f420*/  UISETP.NE.AND UP0, UPT, UR11, 0x1, UPT ;  /* 0x000000010b00788c */ /* 0x000fd6000bf05270 */
[----:B------:R-:W-:Y:S02]  /*f430*/  @UP0 ULDC.64 UR12, c[0x0][0xdc8] ;  /* 0x00037200000c0ab9 */ /* 0x000fe40000000a00 */
[----:B------:R-:W-:-:S04]  /*f440*/  UIMAD.WIDE.U32 UR6, UR10, UR12, URZ ;  /* 0x0000000c0a0672a5 */ /* 0x000fc8000f8e003f */
[----:B------:R-:W-:-:S04]  /*f450*/  @UP0 USHF.R.U32.HI UR9, URZ, UR13, UR7 ;  /* 0x0000000d3f090299 */ /* 0x000fc80008011607 */
[----:B------:R-:W-:-:S12]  /*f460*/  UIMAD UR6, UR9, UR11, URZ ;  /* 0x0000000b090672a4 */ /* 0x000fd8000f8e023f */
.L_x_1385:
[----:B------:R-:W-:Y:S01]  /*f470*/  ULDC.64 UR12, c[0x0][0x3f8] ;  /* 0x0000fe00000c7ab9 */ /* 0x000fe20000000a00 */
[----:B------:R-:W-:Y:S02]  /*f480*/  UIADD3 UR10, UR10, -UR6, URZ ;  /* 0x800000060a0a7290 */ /* 0x000fe4000fffe03f */
[----:B------:R-:W-:Y:S02]  /*f490*/  UISETP.NE.U32.AND UP0, UPT, UR12, URZ, UPT ;  /* 0x0000003f0c00728c */ /* 0x000fe4000bf05070 */
[----:B------:R-:W-:Y:S01]  /*f4a0*/  ULOP3.LUT UR9, URZ, UR9, URZ, 0x33, !UPT ;  /* 0x000000093f097292 */ /* 0x000fe2000f8e333f */
[----:B------:R-:W-:Y:S01]  /*f4b0*/  ULDC UR12, c[0x0][0xdb8] ;  /* 0x00036e00000c7ab9 */ /* 0x000fe20000000800 */
[----:B------:R-:W-:Y:S01]  /*f4c0*/  ULDC.64 UR6, c[0x0][0x9e0] ;  /* 0x0002780000067ab9 */ /* 0x000fe20000000a00 */
[----:B------:R-:W-:Y:S01]  /*f4d0*/  UISETP.NE.AND UP1, UPT, UR12, 0x1, UPT ;  /* 0x000000010c00788c */ /* 0x000fe2000bf25270 */
[----:B------:R-:W-:Y:S01]  /*f4e0*/  ULDC UR11, c[0x0][0xdc4] ;  /* 0x00037100000b7ab9 */ /* 0x000fe20000000800 */
[----:B------:R-:W-:Y:S01]  /*f4f0*/  ULDC UR41, c[0x0][0xdac] ;  /* 0x00036b0000297ab9 */ /* 0x000fe20000000800 */
[----:B------:R-:W-:-:S02]  /*f500*/  UISETP.GE.AND UP2, UPT, UR7, 0x1, UPT ;  /* 0x000000010700788c */ /* 0x000fc4000bf46270 */
[----:B------:R-:W-:Y:S02]  /*f510*/  UIMAD UR11, UR8, UR11, UR10 ;  /* 0x0000000b080b72a4 */ /* 0x000fe4000f8e020a */
[----:B------:R-:W-:Y:S02]  /*f520*/  UIADD3 UR41, UR9, UR41, URZ ;  /* 0x0000002909297290 */ /* 0x000fe4000fffe03f */
[----:B------:R-:W-:Y:S01]  /*f530*/  UISETP.NE.AND.EX UP0, UPT, UR13, URZ, UPT, UP0 ;  /* 0x0000003f0d00728c */ /* 0x000fe2000bf05300 */
[----:B------:R-:W-:Y:S01]  /*f540*/  PLOP3.LUT P1, PT, PT, PT, UP2, 0x80, 0x0 ;  /* 0x000000000000781c */ /* 0x000fe20003f2f028 */
[----:B------:R-:W-:Y:S01]  /*f550*/  @UP1 ULDC UR8, c[0x0][0xdbc] ;  /* 0x00036f0000081ab9 */ /* 0x000fe20000000800 */
[----:B------:R-:W-:Y:S02]  /*f560*/  USHF.L.U32 UR41, UR41, 0x6, URZ ;  /* 0x0000000629297899 */ /* 0x000fe4000800063f */
[----:B------:R-:W-:Y:S01]  /*f570*/  UIMAD.WIDE.U32 UR8, UR11, UR8, URZ ;  /* 0x000000080b0872a5 */ /* 0x000fe2000f8e003f */
[----:B------:R-:W-:Y:S01]  /*f580*/  ULDC UR13, c[0x0][0x404] ;  /* 0x00010100000d7ab9 */ /* 0x000fe20000000800 */
[----:B------:R-:W-:Y:S01]  /*f590*/  ULDC UR14, c[0x0][0x288] ;  /* 0x0000a200000e7ab9 */ /* 0x000fe20000000800 */
[----:B------:R-:W-:Y:S01]  /*f5a0*/  @UP1 ULDC UR16, c[0x0][0xdc0] ;  /* 0x0003700000101ab9 */ /* 0x000fe20000000800 */
[----:B------:R-:W-:Y:S01]  /*f5b0*/  UMOV UR43, UR11 ;  /* 0x0000000b002b7c82 */ /* 0x000fe20008000000 */
[----:B------:R-:W-:-:S02]  /*f5c0*/  USEL UR13, UR13, 0x1, UP0 ;  /* 0x000000010d0d7887 */ /* 0x000fc40008000000 */
[----:B------:R-:W-:Y:S02]  /*f5d0*/  UIADD3 UR10, UR41, 0x40, -UR14 ;  /* 0x00000040290a7890 */ /* 0x000fe4000fffe80e */
[----:B------:R-:W-:Y:S01]  /*f5e0*/  @UP1 USHF.R.U32.HI UR43, URZ, UR16, UR9 ;  /* 0x000000103f2b1299 */ /* 0x000fe20008011609 */
[----:B------:R-:W-:Y:S02]  /*f5f0*/  ULDC UR15, c[0x0][0x2e0] ;  /* 0x0000b800000f7ab9 */ /* 0x000fe40000000800 */
[----:B------:R-:W-:Y:S02]  /*f600*/  UIMAD UR8, UR13, UR15, UR10 ;  /* 0x0000000f0d0872a4 */ /* 0x000fe4000f8e020a */
[----:B------:R-:W-:Y:S02]  /*f610*/  UIADD3 UR42, -UR43, URZ, URZ ;  /* 0x0000003f2b2a7290 */ /* 0x000fe4000fffe13f */
[----:B------:R-:W-:Y:S02]  /*f620*/  UIADD3 UR6, UR8, UR6, URZ ;  /* 0x0000000608067290 */ /* 0x000fe4000fffe03f */
[----:B------:R-:W-:Y:S01]  /*f630*/  UIMAD UR42, UR12, UR42, UR11 ;  /* 0x0000002a0c2a72a4 */ /* 0x000fe2000f8e020b */
[----:B------:R-:W-:Y:S11]  /*f640*/  @!P1 BRA `(.L_x_1386) ;  /* 0x0000000000449947 */ /* 0x000ff60003800000 */
        /* <DEDUP_REMOVED lines=10> */
.L_x_1387:
[----:B------:R-:W-:-:S11]  /*f6f0*/  UISETP.NE.AND UP0, UPT, UR7, 0x1, UPT ;  /* 0x000000010700788c */ /* 0x000fd6000bf05270 */
[----:B------:R-:W-:Y:S02]  /*f700*/  @UP0 ULDC.64 UR16, c[0x0][0x9e8] ;  /* 0x00027a0000100ab9 */ /* 0x000fe40000000a00 */
[----:B------:R-:W-:-:S04]  /*f710*/  UIMAD.WIDE.U32 UR8, UR10, UR16, URZ ;  /* 0x000000100a0872a5 */ /* 0x000fc8000f8e003f */
[----:B------:R-:W-:-:S12]  /*f720*/  @UP0 USHF.R.U32.HI UR10, URZ, UR17, UR9 ;  /* 0x000000113f0a0299 */ /* 0x000fd80008011609 */
.L_x_1388:
[----:B------:R-:W-:-:S04]  /*f730*/  UIMAD UR10, UR10, UR7, UR7 ;  /* 0x000000070a0a72a4 */ /* 0x000fc8000f8e0207 */
[----:B------:R-:W-:-:S04]  /*f740*/  UISETP.LT.AND UP0, UPT, UR6, UR10, UPT ;  /* 0x0000000a0600728c */ /* 0x000fc8000bf01270 */
[----:B------:R-:W-:-:S12]  /*f750*/  USEL UR6, UR6, UR10, UP0 ;  /* 0x0000000a06067287 */ /* 0x000fd80008000000 */
.L_x_1386:
[----:B------:R-:W-:Y:S02]  /*f760*/  UIMAD UR9, UR13, UR15, 0x3f ;  /* 0x0000003f0d0974a4 */ /* 0x000fe4000f8e020f */
[----:B------:R-:W-:Y:S02]  /*f770*/  UIADD3 UR6, UR6, 0x3f, URZ ;  /* 0x0000003f06067890 */ /* 0x000fe4000fffe03f */
[----:B------:R-:W-:Y:S02]  /*f780*/  USHF.R.S32.HI UR10, URZ, 0x1f, UR9 ;  /* 0x0000001f3f0a7899 */ /* 0x000fe40008011409 */
[----:B------:R-:W-:Y:S02]  /*f790*/  USHF.R.S32.HI UR8, URZ, 0x1f, UR6 ;  /* 0x0000001f3f087899 */ /* 0x000fe40008011406 */
[----:B------:R-:W-:Y:S02]  /*f7a0*/  ULEA.HI UR10, UR10, UR9, URZ, 0x6 ;  /* 0x000000090a0a7291 */ /* 0x000fe4000f8f303f */
[----:B------:R-:W-:-:S02]  /*f7b0*/  ULEA.HI UR8, UR8, UR6, URZ, 0x6 ;  /* 0x0000000608087291 */ /* 0x000fc4000f8f303f */
[----:B------:R-:W-:Y:S02]  /*f7c0*/  UIADD3 UR6, UR41, -UR14, URZ ;  /* 0x8000000e29067290 */ /* 0x000fe4000fffe03f */
[----:B------:R-:W-:Y:S02]  /*f7d0*/  USHF.R.S32.HI UR39, URZ, 0x6, UR10 ;  /* 0x000000063f277899 */ /* 0x000fe4000801140a */
[----:B------:R-:W-:Y:S02]  /*f7e0*/  USHF.R.S32.HI UR8, URZ, 0x6, UR8 ;  /* 0x000000063f087899 */ /* 0x000fe40008011408 */
[----:B------:R-:W-:Y:S02]  /*f7f0*/  UIMAD UR6, UR13, UR15, UR6 ;  /* 0x0000000f0d0672a4 */ /* 0x000fe4000f8e0206 */
[----:B------:R-:W-:Y:S01]  /*f800*/  UISETP.LT.AND UP0, UPT, UR39, UR8, UPT ;  /* 0x000000082700728c */ /* 0x000fe2000bf01270 */
[----:B------:R-:W-:Y:S02]  /*f810*/  ULDC UR10, c[0x0][0x9dc] ;  /* 0x00027700000a7ab9 */ /* 0x000fe40000000800 */
[----:B------:R-:W-:-:S02]  /*f820*/  UIADD3 UR10, UR6, -UR10, URZ ;  /* 0x8000000a060a7290 */ /* 0x000fc4000fffe03f */
[----:B------:R-:W-:Y:S01]  /*f830*/  USEL UR39, UR39, UR8, UP0 ;  /* 0x0000000827277287 */ /* 0x000fe20008000000 */
[----:B------:R-:W-:Y:S11]  /*f840*/  @!P1 BRA `(.L_x_1389) ;  /* 0x0000000000449947 */ /* 0x000ff60003800000 */
        /* <DEDUP_REMOVED lines=10> */
.L_x_1390:
[----:B------:R-:W-:-:S11]  /*f8f0*/  UISETP.NE.AND UP0, UPT, UR7, 0x1, UPT ;  /* 0x000000010700788c */ /* 0x000fd6000bf05270 */
[----:B------:R-:W-:Y:S02]  /*f900*/  @UP0 ULDC.64 UR12, c[0x0][0x9e8] ;  /* 0x00027a00000c0ab9 */ /* 0x000fe40000000a00 */
[----:B------:R-:W-:-:S04]  /*f910*/  UIMAD.WIDE.U32 UR8, UR6, UR12, URZ ;  /* 0x0000000c060872a5 */ /* 0x000fc8000f8e003f */
[----:B------:R-:W-:-:S12]  /*f920*/  @UP0 USHF.R.U32.HI UR6, URZ, UR13, UR9 ;  /* 0x0000000d3f060299 */ /* 0x000fd80008011609 */
.L_x_1391:
[----:B------:R-:W-:-:S04]  /*f930*/  UIMAD UR6, UR6, UR7, URZ ;  /* 0x00000007060672a4 */ /* 0x000fc8000f8e023f */
[----:B------:R-:W-:-:S04]  /*f940*/  UISETP.LT.AND UP0, UPT, UR10, UR6, UPT ;  /* 0x000000060a00728c */ /* 0x000fc8000bf01270 */
[----:B------:R-:W-:-:S12]  /*f950*/  USEL UR10, UR10, UR6, !UP0 ;  /* 0x000000060a0a7287 */ /* 0x000fd8000c000000 */
.L_x_1389:
[----:B------:R-:W-:Y:S01]  /*f960*/  USHF.R.S32.HI UR6, URZ, 0x1f, UR10 ;  /* 0x0000001f3f067899 */ /* 0x000fe2000801140a */
[----:B------:R-:W-:Y:S03]  /*f970*/  BSSY B6, `(.L_x_1392) ;  /* 0x0000284000067945 */ /* 0x000fe60003800000 */
[----:B------:R-:W-:-:S04]  /*f980*/  ULEA.HI UR6, UR6, UR10, URZ, 0x6 ;  /* 0x0000000a06067291 */ /* 0x000fc8000f8f303f */
[----:B------:R-:W-:-:S04]  /*f990*/  USHF.R.S32.HI UR6, URZ, 0x6, UR6 ;  /* 0x000000063f067899 */ /* 0x000fc80008011406 */
[----:B------:R-:W-:-:S04]  /*f9a0*/  UISETP.LT.AND UP0, UPT, URZ, UR6, UPT ;  /* 0x000000063f00728c */ /* 0x000fc8000bf01270 */
[----:B------:R-:W-:-:S04]  /*f9b0*/  USEL UR38, URZ, UR6, !UP0 ;  /* 0x000000063f267287 */ /* 0x000fc8000c000000 */
[----:B------:R-:W-:-:S06]  /*f9c0*/  UISETP.GT.AND UP0, UPT, UR39, UR38, UPT ;  /* 0x000000262700728c */ /* 0x000fcc000bf04270 */
[----:B------:R-:W-:-:S13]  /*f9d0*/  PLOP3.LUT P0, PT, PT, PT, UP0, 0x80, 0x0 ;  /* 0x000000000000781c */ /* 0x000fda0003f0f008 */
[----:B------:R-:W-:Y:S05]  /*f9e0*/  @P0 BRA `(.L_x_1393) ;  /* 0x0000000000400947 */ /* 0x000fea0003800000 */
[----:B------:R-:W-:Y:S02]  /*f9f0*/  ISETP.NE.AND P0, PT, R19, RZ, PT ;  /* 0x000000ff1300720c */ /* 0x000fe40003f05270 */
[----:B------:R-:W-:-:S11]  /*fa00*/  MOV R13, R18 ;  /* 0x00000012000d7202 */ /* 0x000fd60000000f00 */
[----:B------:R-:W-:Y:S05]  /*fa10*/  @P0 BRA `(.L_x_1394) ;  /* 0x0000002400e40947 */ /* 0x000fea0003800000 */
[----:B------:R-:W1:Y:S01]  /*fa20*/  S2R R5, SR_LANEID ;  /* 0x0000000000057919 */ /* 0x000e620000000000 */
[----:B------:R-:W-:Y:S01]  /*fa30*/  VOTEU.ANY UR6, UPT, PT ;  /* 0x0000000000067886 */ /* 0x000fe200038e0100 */
[----:B------:R-:W2:Y:S01]  /*fa40*/  LDC.64 R2, c[0x0][0xdf0] ;  /* 0x00037c00ff027b82 */ /* 0x000ea20000000a00 */
[----:B------:R-:W1:Y:S02]  /*fa50*/  FLO.U32 R0, UR6 ;  /* 0x0000000600007d00 */ /* 0x000e6400080e0000 */
[----:B-1----:R-:W-:-:S06]  /*fa60*/  ISETP.EQ.U32.AND P0, PT, R0, R5, PT ;  /* 0x000000050000720c */ /* 0x002fcc0003f02070 */
[----:B------:R-:W2:Y:S07]  /*fa70*/  POPC R5, UR6 ;  /* 0x0000000600057d09 */ /* 0x000eae0008000000 */
[----:B--2---:R-:W2:Y:S01]  /*fa80*/  @P0 ATOMG.E.ADD.STRONG.GPU PT, R3, desc[UR50][R2.64], R5 ;  /* 0x00000005020309a8 */ /* 0x004ea200081ee1f2 */
[----:B------:R-:W1:Y:S02]  /*fa90*/  S2R R4, SR_LTMASK ;  /* 0x0000000000047919 */ /* 0x000e640000003900 */
[----:B-1----:R-:W-:-:S04]  /*faa0*/  LOP3.LUT R4, R4, UR6, RZ, 0xc0, !PT ;  /* 0x0000000604047c12 */ /* 0x002fc8000f8ec0ff */
[----:B------:R-:W1:Y:S01]  /*fab0*/  POPC R13, R4 ;  /* 0x00000004000d7309 */ /* 0x000e620000000000 */
[----:B--2---:R-:W1:Y:S02]  /*fac0*/  SHFL.IDX PT, R0, R3, R0, 0x1f ;  /* 0x00001f0003007589 */ /* 0x004e6400000e0000 */
[----:B-1----:R-:W-:Y:S01]  /*fad0*/  IADD3 R13, R0, UR44, R13 ;  /* 0x0000002c000d7c10 */ /* 0x002fe2000fffe00d */
[----:B------:R-:W-:Y:S06]  /*fae0*/  BRA `(.L_x_1394) ;  /* 0x0000002400b07947 */ /* 0x000fec0003800000 */
.L_x_1393:
[----:B------:R-:W1:Y:S01]  /*faf0*/  S2UR UR4, SR_CgaCtaId ;  /* 0x00000000000479c3 */ /* 0x000e620000008800 */
[----:B------:R-:W-:Y:S02]  /*fb00*/  UMOV UR37, 0x400 ;  /* 0x0000040000257882 */ /* 0x000fe40000000000 */
[----:B-1----:R-:W-:-:S04]  /*fb10*/  ULEA UR37, UR4, UR37, 0x18 ;  /* 0x0000002504257291 */ /* 0x002fc8000f8ec03f */
[----:B------:R-:W-:-:S04]  /*fb20*/  UIADD3 UR4, UR37, 0x22400, URZ ;  /* 0x0002240025047890 */ /* 0x000fc8000fffe03f */
[----:B------:R-:W-:-:S06]  /*fb30*/  ULOP3.LUT UP0, URZ, UR4, 0x3ff, URZ, 0xc0, !UPT ;  /* 0x000003ff043f7892 */ /* 0x000fcc000f80c03f */
[----:B------:R-:W-:-:S13]  /*fb40*/  PLOP3.LUT P0, PT, PT, PT, UP0, 0x80, 0x0 ;  /* 0x000000000000781c */ /* 0x000fda0003f0f008 */
[----:B------:R-:W-:Y:S05]  /*fb50*/  @!P0 BRA `(.L_x_1395) ;  /* 0x0000000000408947 */ /* 0x000fea0003800000 */
[----:B------:R-:W-:Y:S01]  /*fb60*/  MOV R2, 0x0 ;  /* 0x0000000000027802 */ /* 0x000fe20000000f00 */
[----:B------:R-:W-:Y:S01]  /*fb70*/  ULDC.64 UR6, c[0x4][0x88] ;  /* 0x0100220000067ab9 */ /* 0x000fe20000000a00 */
[----:B------:R-:W-:Y:S01]  /*fb80*/  ULDC.64 UR8, c[0x4][0x90] ;  /* 0x0100240000087ab9 */ /* 0x000fe20000000a00 */
[----:B------:R-:W-:Y:S01]  /*fb90*/  ULDC.64 UR4, c[0x4][0x8] ;  /* 0x0100020000047ab9 */ /* 0x000fe20000000a00 */
[----:B------:R-:W-:Y:S01]  /*fba0*/  IMAD.U32 R4, RZ, RZ, UR6 ;  /* 0x00000006ff047e24 */ /* 0x000fe2000f8e00ff */
[----:B------:R-:W-:Y:S01]  /*fbb0*/  MOV R5, UR7 ;  /* 0x0000000700057c02 */ /* 0x000fe20008000f00 */
[----:B------:R-:W1:Y:S01]  /*fbc0*/  LDC.64 R2, c[0x4][R2] ;  /* 0x0100000002027b82 */ /* 0x000e620000000a00 */
[----:B------:R-:W-:Y:S01]  /*fbd0*/  IMAD.U32 R6, RZ, RZ, UR8 ;  /* 0x00000008ff067e24 */ /* 0x000fe2000f8e00ff */
[----:B------:R-:W-:Y:S01]  /*fbe0*/  MOV R7, UR9 ;  /* 0x0000000900077c02 */ /* 0x000fe20008000f00 */
[----:B------:R-:W-:Y:S01]  /*fbf0*/  IMAD.U32 R10, RZ, RZ, UR4 ;  /* 0x00000004ff0a7e24 */ /* 0x000fe2000f8e00ff */
[----:B------:R-:W-:Y:S01]  /*fc00*/  MOV R11, UR5 ;  /* 0x00000005000b7c02 */ /* 0x000fe20008000f00 */
[----:B------:R-:W-:Y:S01]  /*fc10*/  IMAD.MOV.U32 R8, RZ, RZ, 0x70 ;  /* 0x00000070ff087424 */ /* 0x000fe200078e00ff */
[----:B------:R-:W-:Y:S01]  /*fc20*/  MOV R12, 0x1 ;  /* 0x00000001000c7802 */ /* 0x000fe20000000f00 */
[----:B------:R-:W-:-:S07]  /*fc30*/  IMAD.MOV.U32 R13, RZ, RZ, RZ ;  /* 0x000000ffff0d7224 */ /* 0x000fce00078e00ff */
[----:B------:R-:W-:-:S07]  /*fc40*/  LEPC R20, `(.L_x_1395) ;  /* 0x000000001014794e */ /* 0x000fce0000000000 */
[----:B-1----:R-:W-:Y:S05]  /*fc50*/  CALL.ABS.NOINC R2 ;  /* 0x0000000002007343 */ /* 0x002fea0003c00000 */
.L_x_1395:
        /* <DEDUP_REMOVED lines=13> */
[----:B------:R-:W-:Y:S01]  /*fd30*/  MOV R10, UR4 ;  /* 0x00000004000a7c02 */ /* 0x000fe20008000f00 */
[----:B------:R-:W-:Y:S01]  /*fd40*/  IMAD.U32 R11, RZ, RZ, UR5 ;  /* 0x00000005ff0b7e24 */ /* 0x000fe2000f8e00ff */
[----:B------:R-:W-:Y:S01]  /*fd50*/  MOV R8, 0x70 ;  /* 0x0000007000087802 */ /* 0x000fe20000000f00 */
[----:B------:R-:W-:Y:S01]  /*fd60*/  IMAD.MOV.U32 R12, RZ, RZ, 0x1 ;  /* 0x00000001ff0c7424 */ /* 0x000fe200078e00ff */
[----:B-1----:R-:W-:-:S07]  /*fd70*/  MOV R13, RZ ;  /* 0x000000ff000d7202 */ /* 0x002fce0000000f00 */
[----:B------:R-:W-:-:S07]  /*fd80*/  LEPC R20, `(.L_x_1397) ;  /* 0x000000001014794e */ /* 0x000fce0000000000 */
[----:B--2---:R-:W-:Y:S05]  /*fd90*/  CALL.ABS.NOINC R2 ;  /* 0x0000000002007343 */ /* 0x004fea0003c00000 */
.L_x_1397:
        /* <DEDUP_REMOVED lines=16> */
.L_x_1396:
[----:B------:R-:W-:Y:S01]  /*fea0*/  ULDC.64 UR4, c[0x0][0x9f8] ;  /* 0x00027e0000047ab9 */ /* 0x000fe20000000a00 */
[----:B------:R-:W-:Y:S01]  /*feb0*/  MOV R5, UR43 ;  /* 0x0000002b00057c02 */ /* 0x000fe20008000f00 */
[----:B------:R-:W-:Y:S01]  /*fec0*/  IMAD.U32 R6, RZ, RZ, UR43 ;  /* 0x0000002bff067e24 */ /* 0x000fe2000f8e00ff */
[----:B------:R-:W-:Y:S01]  /*fed0*/  ISETP.NE.U32.AND P0, PT, RZ, UR4, PT ;  /* 0x00000004ff007c0c */ /* 0x000fe2000bf05070 */
[----:B------:R-:W1:Y:S03]  /*fee0*/  LDC R0, c[0x0][0x428] ;  /* 0x00010a00ff007b82 */ /* 0x000e660000000800 */
[----:B------:R-:W-:-:S13]  /*fef0*/  ISETP.NE.AND.EX P0, PT, RZ, UR5, PT, P0 ;  /* 0x00000005ff007c0c */ /* 0x000fda000bf05300 */
[----:B------:R-:W2:Y:S02]  /*ff00*/  @P0 LDC.64 R2, c[0x0][0x9f8] ;  /* 0x00027e00ff020b82 */ /* 0x000ea40000000a00 */
[----:B--2---:R-:W-:-:S05]  /*ff10*/  @P0 IMAD.WIDE R2, R5, 0x4, R2 ;  /* 0x0000000405020825 */ /* 0x004fca00078e0202 */
[----:B------:R2:W3:Y:S01]  /*ff20*/  @P0 LDG.E R6, desc[UR50][R2.64] ;  /* 0x0000003202060981 */ /* 0x0004e2000c1e1900 */
[----:B-1----:R-:W-:Y:S01]  /*ff30*/  ISETP.NE.AND P0, PT, R0, 0x1, PT ;  /* 0x000000010000780c */ /* 0x002fe20003f05270 */
[----:B------:R-:W-:Y:S01]  /*ff40*/  UMOV UR40, URZ ;  /* 0x0000003f00287c82 */ /* 0x000fe20008000000 */
[----:B------:R-:W-:Y:S01]  /*ff50*/  ISETP.NE.AND P1, PT, R19, RZ, PT ;  /* 0x000000ff1300720c */ /* 0x000fe20003f25270 */
[----:B------:R-:W-:Y:S01]  /*ff60*/  IMAD.U32 R10, RZ, RZ, UR39 ;  /* 0x00000027ff0a7e24 */ /* 0x000fe2000f8e00ff */
[----:B------:R-:W-:Y:S01]  /*ff70*/  MOV R0, UR42 ;  /* 0x0000002a00007c02 */ /* 0x000fe20008000f00 */
[----:B------:R-:W-:-:S03]  /*ff80*/  UMOV UR6, 0xffffffff ;  /* 0xffffffff00067882 */ /* 0x000fc60000000000 */
[----:B------:R-:W-:Y:S01]  /*ff90*/  IADD3 R10, R10, -0x1, RZ ;  /* 0xffffffff0a0a7810 */ /* 0x000fe20007ffe0ff */
[----:B--2---:R-:W1:Y:S06]  /*ffa0*/  LDC.64 R2, c[0x0][0x3f8] ;  /* 0x0000fe00ff027b82 */ /* 0x004e6c0000000a00 */
[----:B------:R-:W-:Y:S02]  /*ffb0*/  VOTEU.ALL UP1, P1 ;  /* 0x00000000003f7886 */ /* 0x000fe40000820000 */
[----:B------:R-:W2:Y:S03]  /*ffc0*/  @P0 LDC R4, c[0x0][0x42c] ;  /* 0x00010b00ff040b82 */ /* 0x000ea60000000800 */
[----:B------:R-:W-:-:S04]  /*ffd0*/  @!UP1 UIADD3 UR4, UP0, UR46, 0x270, URZ ;  /* 0x000002702e049890 */ /* 0x000fc8000ff1e03f */
[----:B------:R-:W-:Y:S01]  /*ffe0*/  @!UP1 UIADD3.X UR5, URZ, UR47, URZ, UP0, !UPT ;  /* 0x0000002f3f059290 */ /* 0x000fe200087fe43f */
[----:B------:R-:W4:Y:S08]  /*fff0*/  @P0 LDC R5, c[0x0][0x430] ;  /* 0x00010c00ff050b82 */ /* 0x000f300000000800 */
[----:B------:R1:W-:Y:S01]  /*10000*/  @!UP1 UTMAPF.L2.4D [UR40], [UR4] ;  /* 0x00000028040095b8 */ /* 0x0003e20008018000 */
[----:B--2---:R-:W-:-:S05]  /*10010*/  @P0 IMAD.HI.U32 R4, R4, UR42, RZ ;  /* 0x0000002a04040c27 */ /* 0x004fca000f8e00ff */
[----:B----4-:R-:W-:Y:S02]  /*10020*/  @P0 SHF.R.U32.HI R0, RZ, R5, R4 ;  /* 0x00000005ff000219 */ /* 0x010fe40000011604 */
[----:B-1----:R-:W-:-:S04]  /*10030*/  ISETP.NE.U32.AND P0, PT, R2, RZ, PT ;  /* 0x000000ff0200720c */ /* 0x002fc80003f05070 */
[----:B------:R-:W-:-:S04]  /*10040*/  ISETP.NE.AND.EX P0, PT, R3, RZ, PT, P0 ;  /* 0x000000ff0300720c */ /* 0x000fc80003f05300 */
[----:B---3--:R-:W-:Y:S01]  /*10050*/  SEL R4, R6, RZ, !P0 ;  /* 0x000000ff06047207 */ /* 0x008fe20004000000 */
[----:B------:R-:W-:Y:S08]  /*10060*/  BRA.DIV UR6, `(.L_x_1398) ;  /* 0x0000002a06547947 */ /* 0x000ff0000b800000 */
.L_x_1450:
[----:B------:R-:W-:Y:S01]  /*10070*/  UMOV UR4, 0xffffffff ;  /* 0xffffffff00047882 */ /* 0x000fe20000000000 */
[----:B------:R-:W-:Y:S02]  /*10080*/  SHF.R.S32.HI R7, RZ, 0x1f, R6 ;  /* 0x0000001fff077819 */ /* 0x000fe40000011406 */
[----:B------:R-:W-:Y:S05]  /*10090*/  BRA.DIV UR4, `(.L_x_1399) ;  /* 0x0000002a04747947 */ /* 0x000fea000b800000 */
[----:B------:R-:W-:-:S13]  /*100a0*/  ELECT P6, URZ, PT ;  /* 0x00000000003f782f */ /* 0x000fda00038c0000 */
.L_x_1453:
[----:B------:R-:W-:Y:S05]  /*100b0*/  @!P6 BRA `(.L_x_1400) ;  /* 0x0000000000c4e947 */ /* 0x000fea0003800000 */
[----:B------:R-:W-:Y:S01]  /*100c0*/  IMAD.MOV.U32 R4, RZ, RZ, R6 ;  /* 0x000000ffff047224 */ /* 0x000fe200078e0006 */
[----:B------:R-:W-:Y:S06]  /*100d0*/  @!P0 BRA `(.L_x_1401) ;  /* 0x0000000000488947 */ /* 0x000fec0003800000 */
[----:B------:R-:W1:Y:S01]  /*100e0*/  LDC R11, c[0x0][0x41c] ;  /* 0x00010700ff0b7b82 */ /* 0x000e620000000800 */
[----:B------:R-:W-:Y:S01]  /*100f0*/  MOV R12, R10 ;  /* 0x0000000a000c7202 */ /* 0x000fe20000000f00 */
[----:B------:R-:W-:Y:S02]  /*10100*/  ULDC.64 UR4, c[0x0][0x408] ;  /* 0x0001020000047ab9 */ /* 0x000fe40000000a00 */
        /* <DEDUP_REMOVED lines=11> */
[----:B------:R-:W-:-:S05]  /*101c0*/  LEA.HI.X R9, R4, R3, R5, 0x2, P2 ;  /* 0x0000000304097211 */ /* 0x000fca00010f1405 */
[----:B------:R1:W5:Y:S01]  /*101d0*/  LDG.E R4, desc[UR50][R8.64] ;  /* 0x0000003208047981 */ /* 0x000362000c1e1900 */
[----:B------:R-:W-:-:S04]  /*101e0*/  IMAD.MOV R5, RZ, RZ, -R12 ;  /* 0x000000ffff057224 */ /* 0x000fc800078e0a0c */
[----:B------:R-:W-:-:S07]  /*101f0*/  IMAD R10, R11, R5, R10 ;  /* 0x000000050b0a7224 */ /* 0x000fce00078e020a */
.L_x_1401:
[----:B-1----:R-:W-:Y:S01]  /*10200*/  LEA R8, R16, UR37, 0x3 ;  /* 0x0000002510087c11 */ /* 0x002fe2000f8e18ff */
[----:B------:R-:W1:Y:S01]  /*10210*/  S2R R9, SR_TID.X ;  /* 0x0000000000097919 */ /* 0x000e620000002100 */
[----:B------:R-:W-:-:S04]  /*10220*/  SHF.L.U32 R5, R17, 0x1f, RZ ;  /* 0x0000001f11057819 */ /* 0x000fc800000006ff */
[----:B------:R-:W2:Y:S01]  /*10230*/  SYNCS.PHASECHK.TRANS64.TRYWAIT P2, [R8+URZ+0x28c40], R5 ;  /* 0x028c4005080075a7 */ /* 0x000ea2000804017f */
[----:B-1----:R-:W-:-:S04]  /*10240*/  LOP3.LUT R9, R9, 0x7f, RZ, 0xc0, !PT ;  /* 0x0000007f09097812 */ /* 0x002fc800078ec0ff */
[----:B------:R-:W-:Y:S01]  /*10250*/  ISETP.NE.AND P3, PT, R9, RZ, PT ;  /* 0x000000ff0900720c */ /* 0x000fe20003f65270 */
[----:B--2---:R-:W-:-:S12]  /*10260*/  @!P2 BRA `(.L_x_1402) ;  /* 0x000000280020a947 */ /* 0x004fd80003800000 */
.L_x_1454:
[----:B------:R-:W-:Y:S05]  /*10270*/  @P3 BRA `(.L_x_1403) ;  /* 0x0000000000143947 */ /* 0x000fea0003800000 */
[----:B------:R-:W-:Y:S02]  /*10280*/  ISETP.NE.AND P2, PT, R19, RZ, PT ;  /* 0x000000ff1300720c */ /* 0x000fe40003f45270 */
[----:B-1----:R-:W-:-:S04]  /*10290*/  MOV R5, 0x2000 ;  /* 0x0000200000057802 */ /* 0x002fc80000000f00 */
[----:B------:R2:W-:Y:S07]  /*102a0*/  SYNCS.ARRIVE.TRANS64 RZ, [R8+URZ+0x28c30], R5 ;  /* 0x028c300508ff79a7 */ /* 0x0005ee000800003f */
[----:B------:R-:W-:Y:S05]  /*102b0*/  @!P2 BRA `(.L_x_1403) ;  /* 0x000000000004a947 */ /* 0x000fea0003800000 */
[----:B------:R-:W-:Y:S01]  /*102c0*/  BPT.TRAP 0x1 ;  /* 0x000000040000795c */ /* 0x000fe20000300000 */
.L_x_1403:
        /* <DEDUP_REMOVED lines=8> */
[----:B-----5:R-:W-:Y:S01]  /*10350*/  R2UR UR13, R4 ;  /* 0x00000000040d72ca */ /* 0x020fe200000e0000 */
[----:B------:R-:W-:-:S04]  /*10360*/  UMOV UR10, URZ ;  /* 0x0000003f000a7c82 */ /* 0x000fc80008000000 */
[----:B------:R-:W-:Y:S02]  /*10370*/  ULEA UR8, UR8, UR37, 0xd ;  /* 0x0000002508087291 */ /* 0x000fe4000f8e683f */
[----:B------:R-:W-:Y:S02]  /*10380*/  UIADD3 UR9, UR9, 0x28c30, URZ ;  /* 0x00028c3009097890 */ /* 0x000fe4000fffe03f */
[----:B------:R-:W-:Y:S02]  /*10390*/  USHF.L.U32 UR11, UR11, 0x6, URZ ;  /* 0x000000060b0b7899 */ /* 0x000fe4000800063f */
[----:B------:R-:W-:-:S09]  /*103a0*/  UIADD3 UR8, UR8, 0x22400, URZ ;  /* 0x0002240008087890 */ /* 0x000fd2000fffe03f */
[----:B------:R3:W-:Y:S02]  /*103b0*/  UTMALDG.4D [UR8], [UR4], desc[UR6] ;  /* 0x00000608040075b4 */ /* 0x0007e40008019000 */
[----:B---3--:R-:W-:Y:S01]  /*103c0*/  NOP ;  /* 0x0000000000007918 */ /* 0x008fe20000000000 */
.L_x_1400:
[----:B------:R-:W-:Y:S05]  /*103d0*/  WARPSYNC.ALL ;  /* 0x0000000000007948 */ /* 0x000fea0003800000 */
[----:B------:R-:W-:Y:S01]  /*103e0*/  BAR.SYNC.DEFER_BLOCKING 0x8, 0xa0 ;  /* 0x0202800000007b1d */ /* 0x000fe20000010000 */
[----:B------:R-:W-:Y:S01]  /*103f0*/  ELECT P2, URZ, PT ;  /* 0x00000000003f782f */ /* 0x000fe20003840000 */
[----:B------:R-:W-:Y:S02]  /*10400*/  UIADD3 UR45, UR45, 0x1, URZ ;  /* 0x000000012d2d7890 */ /* 0x000fe4000fffe03f */
[----:B------:R-:W-:Y:S02]  /*10410*/  UIADD3 UR6, UP0, UR46, 0x270, URZ ;  /* 0x000002702e067890 */ /* 0x000fe4000ff1e03f */
[----:B------:R-:W-:-:S02]  /*10420*/  ULEA.HI UR4, UR45, UR45, URZ, 0x1 ;  /* 0x0000002d2d047291 */ /* 0x000fc4000f8f083f */
[----:B------:R-:W-:Y:S02]  /*10430*/  UIADD3 UR8, UR37, 0x20400, URZ ;  /* 0x0002040025087890 */ /* 0x000fe4000fffe03f */
[----:B------:R-:W-:Y:S02]  /*10440*/  ULOP3.LUT UR4, UR4, 0xfffffffe, URZ, 0xc0, !UPT ;  /* 0xfffffffe04047892 */ /* 0x000fe4000f8ec03f */
[----:B------:R-:W-:Y:S02]  /*10450*/  UIADD3 UR9, UR37, 0x28c00, URZ ;  /* 0x00028c0025097890 */ /* 0x000fe4000fffe03f */
[----:B-12---:R-:W-:Y:S01]  /*10460*/  @P2 IMAD.MOV.U32 R5, RZ, RZ, 0x2000 ;  /* 0x00002000ff052424 */ /* 0x006fe200078e00ff */
[----:B------:R-:W-:Y:S02]  /*10470*/  UIADD3 UR4, UR45, -UR4, URZ ;  /* 0x800000042d047290 */ /* 0x000fe4000fffe03f */
[----:B------:R-:W-:Y:S01]  /*10480*/  UIADD3.X UR7, URZ, UR47, URZ, UP0, !UPT ;  /* 0x0000002f3f077290 */ /* 0x000fe200087fe43f */
[----:B------:R-:W-:Y:S01]  /*10490*/  UMOV UR11, UR41 ;  /* 0x00000029000b7c82 */ /* 0x000fe20008000000 */
[----:B------:R-:W-:Y:S01]  /*104a0*/  UMOV UR12, UR42 ;  /* 0x0000002a000c7c82 */ /* 0x000fe20008000000 */
[----:B------:R-:W-:Y:S01]  /*104b0*/  UMOV UR13, UR43 ;  /* 0x0000002b000d7c82 */ /* 0x000fe20008000000 */
[----:B------:R-:W-:Y:S01]  /*104c0*/  UMOV UR5, 0x12f00000 ;  /* 0x12f0000000057882 */ /* 0x000fe20000000000 */
[----:B------:R-:W-:Y:S01]  /*104d0*/  UMOV UR10, URZ ;  /* 0x0000003f000a7c82 */ /* 0x000fe20008000000 */
[----:B------:R1:W-:Y:S02]  /*104e0*/  @P2 SYNCS.ARRIVE.TRANS64 RZ, [UR37+0x28c00], R5 ;  /* 0x028c0005ffff29a7 */ /* 0x0003e40008000025 */
[----:B-1----:R-:W-:Y:S01]  /*104f0*/  MOV R5, UR4 ;  /* 0x0000000400057c02 */ /* 0x002fe20008000f00 */
[----:B------:R-:W-:-:S02]  /*10500*/  UMOV UR4, 0x0 ;  /* 0x0000000000047882 */ /* 0x000fc40000000000 */
[----:B------:R1:W-:Y:S01]  /*10510*/  UTMALDG.4D [UR8], [UR6], desc[UR4] ;  /* 0x00000408060075b4 */ /* 0x0003e20008019000 */
[----:B------:R-:W-:-:S04]  /*10520*/  SHF.L.U32 R5, R5, 0x1f, RZ ;  /* 0x0000001f05057819 */ /* 0x000fc800000006ff */
[----:B------:R-:W2:Y:S02]  /*10530*/  SYNCS.PHASECHK.TRANS64.TRYWAIT P2, [UR37+0x28c20], R5 ;  /* 0x028c2005ff0075a7 */ /* 0x000ea40008040165 */
[----:B-12---:R-:W-:Y:S05]  /*10540*/  @!P2 BRA `(.L_x_1404) ;  /* 0x00000024007ca947 */ /* 0x006fea0003800000 */
.L_x_1455:
[----:B------:R-:W-:Y:S01]  /*10550*/  ULDC.64 UR4, c[0x0][0x408] ;  /* 0x0001020000047ab9 */ /* 0x000fe20000000a00 */
[----:B------:R-:W-:Y:S04]  /*10560*/  BSSY B0, `(.L_x_1405) ;  /* 0x0000042000007945 */ /* 0x000fe80003800000 */
[----:B------:R-:W-:Y:S05]  /*10570*/  @!P6 BRA `(.L_x_1406) ;  /* 0x000000040000e947 */ /* 0x000fea0003800000 */
[----:B-1----:R-:W-:Y:S01]  /*10580*/  LEA R8, R16, UR37, 0x3 ;  /* 0x0000002510087c11 */ /* 0x002fe2000f8e18ff */
[----:B------:R-:W1:Y:S01]  /*10590*/  S2R R9, SR_TID.X ;  /* 0x0000000000097919 */ /* 0x000e620000002100 */
[----:B------:R-:W-:-:S04]  /*105a0*/  SHF.L.U32 R5, R17, 0x1f, RZ ;  /* 0x0000001f11057819 */ /* 0x000fc800000006ff */
[----:B------:R-:W2:Y:S01]  /*105b0*/  SYNCS.PHASECHK.TRANS64.TRYWAIT P2, [R8+URZ+0x28c60], R5 ;  /* 0x028c6005080075a7 */ /* 0x000ea2000804017f */
[----:B-1----:R-:W-:-:S04]  /*105c0*/  LOP3.LUT R9, R9, 0x7f, RZ, 0xc0, !PT ;  /* 0x0000007f09097812 */ /* 0x002fc800078ec0ff */
[----:B------:R-:W-:Y:S01]  /*105d0*/  ISETP.NE.AND P3, PT, R9, RZ, PT ;  /* 0x000000ff0900720c */ /* 0x000fe20003f65270 */
[----:B--2---:R-:W-:-:S12]  /*105e0*/  @!P2 BRA `(.L_x_1407) ;  /* 0x00000024006ca947 */ /* 0x004fd80003800000 */
.L_x_1456:
[----:B------:R-:W-:Y:S05]  /*105f0*/  @P3 BRA `(.L_x_1408) ;  /* 0x0000000000143947 */ /* 0x000fea0003800000 */
[----:B------:R-:W-:Y:S01]  /*10600*/  ISETP.NE.AND P2, PT, R19, RZ, PT ;  /* 0x000000ff1300720c */ /* 0x000fe20003f45270 */
[----:B-1----:R-:W-:-:S04]  /*10610*/  IMAD.MOV.U32 R5, RZ, RZ, 0x10000 ;  /* 0x00010000ff057424 */ /* 0x002fc800078e00ff */
[----:B------:R2:W-:Y:S08]  /*10620*/  SYNCS.ARRIVE.TRANS64 RZ, [R8+URZ+0x28c50], R5 ;  /* 0x028c500508ff79a7 */ /* 0x0005f0000800003f */
[----:B------:R-:W-:Y:S05]  /*10630*/  @!P2 BRA `(.L_x_1408) ;  /* 0x000000000004a947 */ /* 0x000fea0003800000 */
[----:B------:R-:W-:Y:S01]  /*10640*/  BPT.TRAP 0x1 ;  /* 0x000000040000795c */ /* 0x000fe20000300000 */
.L_x_1408:
        /* <DEDUP_REMOVED lines=13> */
[----:B------:R-:W-:-:S02]  /*10720*/  ULEA UR16, UR16, UR37, 0x10 ;  /* 0x0000002510107291 */ /* 0x000fc4000f8e803f */
[----:B------:R-:W-:Y:S02]  /*10730*/  USHF.L.U32 UR11, UR11, 0x6, URZ ;  /* 0x000000060b0b7899 */ /* 0x000fe4000800063f */
[----:B------:R-:W-:Y:S02]  /*10740*/  UIADD3 UR9, UR9, 0x28c50, URZ ;  /* 0x00028c5009097890 */ /* 0x000fe4000fffe03f */
[----:B------:R-:W-:Y:S02]  /*10750*/  UIADD3 UR8, UR16, 0x400, URZ ;  /* 0x0000040010087890 */ /* 0x000fe4000fffe03f */
[----:B------:R-:W-:Y:S02]  /*10760*/  UIADD3 UR17, UR16, 0x2400, URZ ;  /* 0x0000240010117890 */ /* 0x000fe4000fffe03f */
[----:B------:R-:W-:Y:S02]  /*10770*/  UIADD3 UR19, UR16, 0x4400, URZ ;  /* 0x0000440010137890 */ /* 0x000fe4000fffe03f */
[----:B------:R-:W-:Y:S01]  /*10780*/  UIADD3 UR21, UR16, 0x6400, URZ ;  /* 0x0000640010157890 */ /* 0x000fe2000fffe03f */
[----:B------:R-:W-:-:S02]  /*10790*/  UMOV UR23, 0x100 ;  /* 0x0000010000177882 */ /* 0x000fc40000000000 */
[----:B------:R3:W-:Y:S01]  /*107a0*/  UTMALDG.4D [UR8], [UR14], desc[UR6] ;  /* 0x000006080e0075b4 */ /* 0x0007e20008019000 */
[----:B------:R-:W-:Y:S01]  /*107b0*/  UMOV UR24, 0x140 ;  /* 0x0000014000187882 */ /* 0x000fe20000000000 */
[----:B---3--:R-:W-:Y:S01]  /*107c0*/  UMOV UR8, UR17 ;  /* 0x0000001100087c82 */ /* 0x008fe20008000000 */
[----:B------:R-:W-:Y:S01]  /*107d0*/  UMOV UR10, UR18 ;  /* 0x00000012000a7c82 */ /* 0x000fe20008000000 */
[----:B------:R-:W-:Y:S01]  /*107e0*/  UIADD3 UR17, UR16, 0x8400, URZ ;  /* 0x0000840010117890 */ /* 0x000fe2000fffe03f */
[----:B------:R3:W-:Y:S01]  /*107f0*/  UTMALDG.4D [UR8], [UR14], desc[UR6] ;  /* 0x000006080e0075b4 */ /* 0x0007e20008019000 */
[----:B------:R-:W-:Y:S01]  /*10800*/  UIADD3 UR18, UR16, 0xa400, URZ ;  /* 0x0000a40010127890 */ /* 0x000fe2000fffe03f */
[----:B---3--:R-:W-:Y:S01]  /*10810*/  UMOV UR8, UR19 ;  /* 0x0000001300087c82 */ /* 0x008fe20008000000 */
[----:B------:R-:W-:Y:S01]  /*10820*/  UMOV UR10, UR20 ;  /* 0x00000014000a7c82 */ /* 0x000fe20008000000 */
[----:B------:R-:W-:Y:S01]  /*10830*/  UIADD3 UR19, UR16, 0xc400, URZ ;  /* 0x0000c40010137890 */ /* 0x000fe2000fffe03f */
[----:B------:R3:W-:Y:S02]  /*10840*/  UTMALDG.4D [UR8], [UR14], desc[UR6] ;  /* 0x000006080e0075b4 */ /* 0x0007e40008019000 */
[----:B---3--:R-:W-:Y:S01]  /*10850*/  UMOV UR8, UR21 ;  /* 0x0000001500087c82 */ /* 0x008fe20008000000 */
[----:B------:R-:W-:-:S02]  /*10860*/  UMOV UR10, UR22 ;  /* 0x00000016000a7c82 */ /* 0x000fc40008000000 */
[----:B------:R3:W-:Y:S02]  /*10870*/  UTMALDG.4D [UR8], [UR14], desc[UR6] ;  /* 0x000006080e0075b4 */ /* 0x0007e40008019000 */
[----:B---3--:R-:W-:Y:S01]  /*10880*/  UMOV UR8, UR17 ;  /* 0x0000001100087c82 */ /* 0x008fe20008000000 */
[----:B------:R-:W-:Y:S01]  /*10890*/  UMOV UR10, UR23 ;  /* 0x00000017000a7c82 */ /* 0x000fe20008000000 */
[----:B------:R-:W-:Y:S01]  /*108a0*/  UIADD3 UR17, UR16, 0xe400, URZ ;  /* 0x0000e40010117890 */ /* 0x000fe2000fffe03f */
[----:B------:R3:W-:Y:S02]  /*108b0*/  UTMALDG.4D [UR8], [UR14], desc[UR6] ;  /* 0x000006080e0075b4 */ /* 0x0007e40008019000 */
[----:B------:R-:W-:Y:S01]  /*108c0*/  UMOV UR16, 0x180 ;  /* 0x0000018000107882 */ /* 0x000fe20000000000 */
[----:B---3--:R-:W-:Y:S01]  /*108d0*/  UMOV UR8, UR18 ;  /* 0x0000001200087c82 */ /* 0x008fe20008000000 */
[----:B------:R-:W-:Y:S02]  /*108e0*/  UMOV UR10, UR24 ;  /* 0x00000018000a7c82 */ /* 0x000fe40008000000 */
[----:B------:R3:W-:Y:S02]  /*108f0*/  UTMALDG.4D [UR8], [UR14], desc[UR6] ;  /* 0x000006080e0075b4 */ /* 0x0007e40008019000 */
[----:B---3--:R-:W-:Y:S01]  /*10900*/  UMOV UR8, UR19 ;  /* 0x0000001300087c82 */ /* 0x008fe20008000000 */
[----:B------:R-:W-:Y:S01]  /*10910*/  UMOV UR10, UR16 ;  /* 0x00000010000a7c82 */ /* 0x000fe20008000000 */
[----:B------:R-:W-:Y:S01]  /*10920*/  UMOV UR16, 0x1c0 ;  /* 0x000001c000107882 */ /* 0x000fe20000000000 */
[----:B------:R3:W-:Y:S02]  /*10930*/  UTMALDG.4D [UR8], [UR14], desc[UR6] ;  /* 0x000006080e0075b4 */ /* 0x0007e40008019000 */
[----:B---3--:R-:W-:Y:S01]  /*10940*/  UMOV UR8, UR17 ;  /* 0x0000001100087c82 */ /* 0x008fe20008000000 */
[----:B------:R-:W-:-:S02]  /*10950*/  UMOV UR10, UR16 ;  /* 0x00000010000a7c82 */ /* 0x000fc40008000000 */
[----:B------:R3:W-:Y:S02]  /*10960*/  UTMALDG.4D [UR8], [UR14], desc[UR6] ;  /* 0x000006080e0075b4 */ /* 0x0007e40008019000 */
[----:B---3--:R-:W-:Y:S01]  /*10970*/  NOP ;  /* 0x0000000000007918 */ /* 0x008fe20000000000 */
.L_x_1406:
[----:B------:R-:W-:Y:S05]  /*10980*/  BSYNC B0 ;  /* 0x0000000000007941 */ /* 0x000fea0003800000 */
.L_x_1405:
[----:B------:R-:W-:-:S04]  /*10990*/  UIADD3 UR6, UR39, -0x2, URZ ;  /* 0xfffffffe27067890 */ /* 0x000fc8000fffe03f */
[----:B------:R-:W-:-:S06]  /*109a0*/  UISETP.GE.AND UP0, UPT, UR6, UR38, UPT ;  /* 0x000000260600728c */ /* 0x000fcc000bf06270 */
[----:B------:R-:W-:-:S13]  /*109b0*/  PLOP3.LUT P2, PT, PT, PT, UP0, 0x80, 0x0 ;  /* 0x000000000000781c */ /* 0x000fda0003f4f008 */
[----:B------:R-:W-:Y:S05]  /*109c0*/  @!P2 BRA `(.L_x_1409) ;  /* 0x0000001400a4a947 */ /* 0x000fea0003800000 */
[----:B------:R-:W-:Y:S02]  /*109d0*/  LOP3.LUT R9, RZ, UR38, RZ, 0x33, !PT ;  /* 0x00000026ff097c12 */ /* 0x000fe4000f8e33ff */
[----:B-12---:R-:W-:-:S04]  /*109e0*/  IADD3 R8, RZ, -UR39, RZ ;  /* 0x80000027ff087c10 */ /* 0x006fc8000fffe0ff */
[----:B------:R-:W-:Y:S02]  /*109f0*/  VIADDMNMX R9, R8, 0x1, R9, !PT ;  /* 0x0000000108097846 */ /* 0x000fe40007800109 */
[----:B------:R-:W-:-:S03]  /*10a00*/  MOV R8, UR6 ;  /* 0x0000000600087c02 */ /* 0x000fc60008000f00 */
[----:B------:R-:W-:-:S05]  /*10a10*/  VIADD R5, R9, UR39 ;  /* 0x0000002709057c36 */ /* 0x000fca0008000000 */
[----:B------:R-:W-:-:S04]  /*10a20*/  LOP3.LUT R5, R5, 0x1, RZ, 0xc0, !PT ;  /* 0x0000000105057812 */ /* 0x000fc800078ec0ff */
[----:B------:R-:W-:-:S13]  /*10a30*/  ISETP.NE.U32.AND P2, PT, R5, 0x1, PT ;  /* 0x000000010500780c */ /* 0x000fda0003f45070 */
[----:B------:R-:W-:Y:S05]  /*10a40*/  @P2 BRA `(.L_x_1410) ;  /* 0x0000000400cc2947 */ /* 0x000fea0003800000 */
[----:B------:R-:W-:Y:S01]  /*10a50*/  VIADD R16, R16, 0x1 ;  /* 0x0000000110107836 */ /* 0x000fe20000000000 */
[----:B------:R-:W-:Y:S04]  /*10a60*/  BSSY B0, `(.L_x_1411) ;  /* 0x000006f000007945 */ /* 0x000fe80003800000 */
[----:B------:R-:W-:-:S04]  /*10a70*/  ISETP.NE.AND P2, PT, R16, 0x2, PT ;  /* 0x000000021000780c */ /* 0x000fc80003f45270 */
[----:B------:R-:W-:Y:S02]  /*10a80*/  SEL R10, RZ, 0x1, P2 ;  /* 0x00000001ff0a7807 */ /* 0x000fe40001000000 */
[----:B------:R-:W-:Y:S02]  /*10a90*/  SEL R16, R16, RZ, P2 ;  /* 0x000000ff10107207 */ /* 0x000fe40001000000 */
[----:B------:R-:W-:Y:S01]  /*10aa0*/  LOP3.LUT R17, R17, R10, RZ, 0x3c, !PT ;  /* 0x0000000a11117212 */ /* 0x000fe200078e3cff */
[----:B------:R-:W-:Y:S06]  /*10ab0*/  @!P6 BRA `(.L_x_1412) ;  /* 0x0000000400a4e947 */ /* 0x000fec0003800000 */
[----:B------:R-:W-:Y:S05]  /*10ac0*/  @!P0 BRA `(.L_x_1413) ;  /* 0x0000000000488947 */ /* 0x000fea0003800000 */
        /* <DEDUP_REMOVED lines=11> */
[----:B------:R-:W-:-:S03]  /*10b80*/  IMAD.WIDE.U32 R4, R6, UR6, R4 ;  /* 0x0000000606047c25 */ /* 0x000fc6000f8e0004 */
[----:B------:R-:W-:Y:S02]  /*10b90*/  LEA R2, P2, R4, R2, 0x2 ;  /* 0x0000000204027211 */ /* 0x000fe400078410ff */
[----:B------:R-:W-:-:S04]  /*10ba0*/  IADD3 R5, R13, R5, RZ ;  /* 0x000000050d057210 */ /* 0x000fc80007ffe0ff */
[----:B------:R-:W-:-:S05]  /*10bb0*/  LEA.HI.X R3, R4, R3, R5, 0x2, P2 ;  /* 0x0000000304037211 */ /* 0x000fca00010f1405 */
[----:B------:R1:W5:Y:S01]  /*10bc0*/  LDG.E R4, desc[UR50][R2.64] ;  /* 0x0000003202047981 */ /* 0x000362000c1e1900 */
[----:B------:R-:W-:-:S04]  /*10bd0*/  IMAD.MOV R5, RZ, RZ, -R11 ;  /* 0x000000ffff057224 */ /* 0x000fc800078e0a0b */
[----:B------:R-:W-:-:S07]  /*10be0*/  IMAD R8, R10, R5, R8 ;  /* 0x000000050a087224 */ /* 0x000fce00078e0208 */
.L_x_1413:
[----:B-1----:R-:W-:Y:S01]  /*10bf0*/  LEA R2, R16, UR37, 0x3 ;  /* 0x0000002510027c11 */ /* 0x002fe2000f8e18ff */
[----:B------:R-:W1:Y:S01]  /*10c00*/  S2R R5, SR_TID.X ;  /* 0x0000000000057919 */ /* 0x000e620000002100 */
[----:B------:R-:W-:-:S04]  /*10c10*/  SHF.L.U32 R3, R17, 0x1f, RZ ;  /* 0x0000001f11037819 */ /* 0x000fc800000006ff */
[----:B------:R-:W2:Y:S01]  /*10c20*/  SYNCS.PHASECHK.TRANS64.TRYWAIT P3, [R2+URZ+0x28c40], R3 ;  /* 0x028c4003020075a7 */ /* 0x000ea2000806017f */
[----:B-1----:R-:W-:-:S04]  /*10c30*/  LOP3.LUT R5, R5, 0x7f, RZ, 0xc0, !PT ;  /* 0x0000007f05057812 */ /* 0x002fc800078ec0ff */
[----:B------:R-:W-:Y:S01]  /*10c40*/  ISETP.NE.AND P2, PT, R5, RZ, PT ;  /* 0x000000ff0500720c */ /* 0x000fe20003f45270 */
[----:B--2---:R-:W-:-:S12]  /*10c50*/  @!P3 BRA `(.L_x_1414) ;  /* 0x0000001c00e4b947 */ /* 0x004fd80003800000 */
.L_x_1457:
[----:B------:R-:W-:Y:S05]  /*10c60*/  @P2 BRA `(.L_x_1415) ;  /* 0x0000000000142947 */ /* 0x000fea0003800000 */
[----:B------:R-:W-:Y:S02]  /*10c70*/  ISETP.NE.AND P3, PT, R19, RZ, PT ;  /* 0x000000ff1300720c */ /* 0x000fe40003f65270 */
[----:B------:R-:W-:-:S04]  /*10c80*/  MOV R5, 0x2000 ;  /* 0x0000200000057802 */ /* 0x000fc80000000f00 */
[----:B------:R2:W-:Y:S07]  /*10c90*/  SYNCS.ARRIVE.TRANS64 RZ, [R2+URZ+0x28c30], R5 ;  /* 0x028c300502ff79a7 */ /* 0x0005ee000800003f */
[----:B------:R-:W-:Y:S05]  /*10ca0*/  @!P3 BRA `(.L_x_1415) ;  /* 0x000000000004b947 */ /* 0x000fea0003800000 */
[----:B------:R-:W-:Y:S01]  /*10cb0*/  BPT.TRAP 0x1 ;  /* 0x000000040000795c */ /* 0x000fe20000300000 */
.L_x_1415:
[----:B------:R-:W-:Y:S01]  /*10cc0*/  R2UR UR8, R16 ;  /* 0x00000000100872ca */ /* 0x000fe200000e0000 */
        /* <DEDUP_REMOVED lines=9> */
[----:B------:R-:W-:-:S03]  /*10d60*/  UMOV UR10, URZ ;  /* 0x0000003f000a7c82 */ /* 0x000fc60008000000 */
[----:B------:R-:W-:Y:S02]  /*10d70*/  ULEA UR8, UR8, UR37, 0xd ;  /* 0x0000002508087291 */ /* 0x000fe4000f8e683f */
[----:B------:R-:W-:Y:S02]  /*10d80*/  UIADD3 UR9, UR9, 0x28c30, URZ ;  /* 0x00028c3009097890 */ /* 0x000fe4000fffe03f */
[----:B------:R-:W-:-:S09]  /*10d90*/  UIADD3 UR8, UR8, 0x22400, URZ ;  /* 0x0002240008087890 */ /* 0x000fd2000fffe03f */
[----:B------:R3:W-:Y:S01]  /*10da0*/  UTMALDG.4D [UR8], [UR6], desc[UR14] ;  /* 0x00000e08060075b4 */ /* 0x0007e20008019000 */
[----:B------:R-:W4:Y:S02]  /*10db0*/  SYNCS.PHASECHK.TRANS64.TRYWAIT P3, [R2+URZ+0x28c60], R3 ;  /* 0x028c6003020075a7 */ /* 0x000f24000806017f */
[----:B---34-:R-:W-:Y:S05]  /*10dc0*/  @!P3 BRA `(.L_x_1416) ;  /* 0x0000001c009cb947 */ /* 0x018fea0003800000 */
.L_x_1458:
[----:B------:R-:W-:Y:S05]  /*10dd0*/  @P2 BRA `(.L_x_1417) ;  /* 0x0000000000142947 */ /* 0x000fea0003800000 */
[----:B------:R-:W-:Y:S02]  /*10de0*/  ISETP.NE.AND P2, PT, R19, RZ, PT ;  /* 0x000000ff1300720c */ /* 0x000fe40003f45270 */
[----:B-1-3--:R-:W-:-:S04]  /*10df0*/  MOV R3, 0x10000 ;  /* 0x0001000000037802 */ /* 0x00afc80000000f00 */
[----:B------:R4:W-:Y:S07]  /*10e00*/  SYNCS.ARRIVE.TRANS64 RZ, [R2+URZ+0x28c50], R3 ;  /* 0x028c500302ff79a7 */ /* 0x0009ee000800003f */
[----:B------:R-:W-:Y:S05]  /*10e10*/  @!P2 BRA `(.L_x_1417) ;  /* 0x000000000004a947 */ /* 0x000fea0003800000 */
[----:B------:R-:W-:Y:S01]  /*10e20*/  BPT.TRAP 0x1 ;  /* 0x000000040000795c */ /* 0x000fe20000300000 */
.L_x_1417:
        /* <DEDUP_REMOVED lines=14> */
[----:B------:R-:W-:Y:S02]  /*10f10*/  UIADD3 UR9, UR9, 0x28c50, URZ ;  /* 0x00028c5009097890 */ /* 0x000fe4000fffe03f */
[----:B------:R-:W-:Y:S02]  /*10f20*/  UIADD3 UR8, UR16, 0x400, URZ ;  /* 0x0000040010087890 */ /* 0x000fe4000fffe03f */
[----:B------:R-:W-:Y:S02]  /*10f30*/  UIADD3 UR17, UR16, 0x2400, URZ ;  /* 0x0000240010117890 */ /* 0x000fe4000fffe03f */
[----:B------:R-:W-:Y:S02]  /*10f40*/  UIADD3 UR19, UR16, 0x4400, URZ ;  /* 0x0000440010137890 */ /* 0x000fe4000fffe03f */
[----:B------:R-:W-:Y:S01]  /*10f50*/  UIADD3 UR21, UR16, 0x6400, URZ ;  /* 0x0000640010157890 */ /* 0x000fe2000fffe03f */
[----:B------:R-:W-:Y:S02]  /*10f60*/  UMOV UR23, 0x100 ;  /* 0x0000010000177882 */ /* 0x000fe40000000000 */
[----:B------:R5:W-:Y:S01]  /*10f70*/  UTMALDG.4D [UR8], [UR14], desc[UR6] ;  /* 0x000006080e0075b4 */ /* 0x000be20008019000 */
[----:B------:R-:W-:Y:S01]  /*10f80*/  UMOV UR24, 0x140 ;  /* 0x0000014000187882 */ /* 0x000fe20000000000 */
[----:B-----5:R-:W-:Y:S01]  /*10f90*/  UMOV UR8, UR17 ;  /* 0x0000001100087c82 */ /* 0x020fe20008000000 */
[----:B------:R-:W-:Y:S01]  /*10fa0*/  UMOV UR10, UR18 ;  /* 0x00000012000a7c82 */ /* 0x000fe20008000000 */
[----:B------:R-:W-:Y:S01]  /*10fb0*/  UIADD3 UR17, UR16, 0x8400, URZ ;  /* 0x0000840010117890 */ /* 0x000fe2000fffe03f */
[----:B------:R5:W-:Y:S01]  /*10fc0*/  UTMALDG.4D [UR8], [UR14], desc[UR6] ;  /* 0x000006080e0075b4 */ /* 0x000be20008019000 */
[----:B------:R-:W-:Y:S01]  /*10fd0*/  UIADD3 UR18, UR16, 0xa400, URZ ;  /* 0x0000a40010127890 */ /* 0x000fe2000fffe03f */
[----:B-----5:R-:W-:Y:S01]  /*10fe0*/  UMOV UR8, UR19 ;  /* 0x0000001300087c82 */ /* 0x020fe20008000000 */
[----:B------:R-:W-:Y:S01]  /*10ff0*/  UMOV UR10, UR20 ;  /* 0x00000014000a7c82 */ /* 0x000fe20008000000 */
[----:B------:R-:W-:Y:S01]  /*11000*/  UIADD3 UR19, UR16, 0xc400, URZ ;  /* 0x0000c40010137890 */ /* 0x000fe2000fffe03f */
[----:B------:R5:W-:Y:S02]  /*11010*/  UTMALDG.4D [UR8], [UR14], desc[UR6] ;  /* 0x000006080e0075b4 */ /* 0x000be40008019000 */
[----:B-----5:R-:W-:Y:S01]  /*11020*/  UMOV UR8, UR21 ;  /* 0x0000001500087c82 */ /* 0x020fe20008000000 */
[----:B------:R-:W-:-:S02]  /*11030*/  UMOV UR10, UR22 ;  /* 0x00000016000a7c82 */ /* 0x000fc40008000000 */
[----:B------:R5:W-:Y:S02]  /*11040*/  UTMALDG.4D [UR8], [UR14], desc[UR6] ;  /* 0x000006080e0075b4 */ /* 0x000be40008019000 */
[----:B-----5:R-:W-:Y:S01]  /*11050*/  UMOV UR8, UR17 ;  /* 0x0000001100087c82 */ /* 0x020fe20008000000 */
[----:B------:R-:W-:Y:S01]  /*11060*/  UMOV UR10, UR23 ;  /* 0x00000017000a7c82 */ /* 0x000fe20008000000 */
[----:B------:R-:W-:Y:S01]  /*11070*/  UIADD3 UR17, UR16, 0xe400, URZ ;  /* 0x0000e40010117890 */ /* 0x000fe2000fffe03f */
[----:B------:R5:W-:Y:S02]  /*11080*/  UTMALDG.4D [UR8], [UR14], desc[UR6] ;  /* 0x000006080e0075b4 */ /* 0x000be40008019000 */
[----:B------:R-:W-:Y:S01]  /*11090*/  UMOV UR16, 0x180 ;  /* 0x0000018000107882 */ /* 0x000fe20000000000 */
[----:B-----5:R-:W-:Y:S01]  /*110a0*/  UMOV UR8, UR18 ;  /* 0x0000001200087c82 */ /* 0x020fe20008000000 */
[----:B------:R-:W-:Y:S02]  /*110b0*/  UMOV UR10, UR24 ;  /* 0x00000018000a7c82 */ /* 0x000fe40008000000 */
[----:B------:R5:W-:Y:S02]  /*110c0*/  UTMALDG.4D [UR8], [UR14], desc[UR6] ;  /* 0x000006080e0075b4 */ /* 0x000be40008019000 */
[----:B-----5:R-:W-:Y:S01]  /*110d0*/  UMOV UR8, UR19 ;  /* 0x0000001300087c82 */ /* 0x020fe20008000000 */
[----:B------:R-:W-:Y:S01]  /*110e0*/  UMOV UR10, UR16 ;  /* 0x00000010000a7c82 */ /* 0x000fe20008000000 */
[----:B------:R-:W-:Y:S01]  /*110f0*/  UMOV UR16, 0x1c0 ;  /* 0x000001c000107882 */ /* 0x000fe20000000000 */
[----:B------:R5:W-:Y:S02]  /*11100*/  UTMALDG.4D [UR8], [UR14], desc[UR6] ;  /* 0x000006080e0075b4 */ /* 0x000be40008019000 */
[----:B-----5:R-:W-:Y:S01]  /*11110*/  UMOV UR8, UR17 ;  /* 0x0000001100087c82 */ /* 0x020fe20008000000 */
[----:B------:R-:W-:-:S02]  /*11120*/  UMOV UR10, UR16 ;  /* 0x00000010000a7c82 */ /* 0x000fc40008000000 */
[----:B------:R1:W-:Y:S02]  /*11130*/  UTMALDG.4D [UR8], [UR14], desc[UR6] ;  /* 0x000006080e0075b4 */ /* 0x0003e40008019000 */
[----:B-1----:R-:W-:Y:S01]  /*11140*/  NOP ;  /* 0x0000000000007918 */ /* 0x002fe20000000000 */
.L_x_1412:
[----:B------:R-:W-:Y:S05]  /*11150*/  BSYNC B0 ;  /* 0x0000000000007941 */ /* 0x000fea0003800000 */
.L_x_1411:
[----:B------:R-:W-:-:S06]  /*11160*/  UIADD3 UR6, UR39, -0x3, URZ ;  /* 0xfffffffd27067890 */ /* 0x000fcc000fffe03f */
[----:B------:R-:W-:-:S07]  /*11170*/  IMAD.U32 R8, RZ, RZ, UR6 ;  /* 0x00000006ff087e24 */ /* 0x000fce000f8e00ff */
.L_x_1410:
[----:B------:R-:W-:Y:S01]  /*11180*/  ULOP3.LUT UR6, URZ, UR39, URZ, 0x33, !UPT ;  /* 0x000000273f067292 */ /* 0x000fe2000f8e333f */
[----:B------:R-:W-:Y:S01]  /*11190*/  IADD3 R9, R9, -0x2, RZ ;  /* 0xfffffffe09097810 */ /* 0x000fe20007ffe0ff */
[----:B------:R-:W-:Y:S04]  /*111a0*/  BSSY B0, `(.L_x_1409) ;  /* 0x00000eb000007945 */ /* 0x000fe80003800000 */
[----:B------:R-:W-:-:S13]  /*111b0*/  ISETP.NE.AND P2, PT, R9, UR6, PT ;  /* 0x0000000609007c0c */ /* 0x000fda000bf45270 */
[----:B------:R-:W-:Y:S05]  /*111c0*/  @!P2 BRA `(.L_x_1418) ;  /* 0x0000000c00a0a947 */ /* 0x000fea0003800000 */
.L_x_1433:
[----:B------:R-:W-:Y:S01]  /*111d0*/  VIADD R9, R16, 0x1 ;  /* 0x0000000110097836 */ /* 0x000fe20000000000 */
[----:B------:R-:W-:Y:S05]  /*111e0*/  YIELD ;  /* 0x0000000000007946 */ /* 0x000fea0003800000 */
[----:B------:R-:W-:Y:S01]  /*111f0*/  ISETP.NE.AND P2, PT, R9, 0x2, PT ;  /* 0x000000020900780c */ /* 0x000fe20003f45270 */
[----:B------:R-:W-:Y:S03]  /*11200*/  BSSY B1, `(.L_x_1419) ;  /* 0x000006f000017945 */ /* 0x000fe60003800000 */
[----:B-1234-:R-:W-:-:S02]  /*11210*/  SEL R2, RZ, 0x1, P2 ;  /* 0x00000001ff027807 */ /* 0x01efc40001000000 */
[----:B------:R-:W-:Y:S02]  /*11220*/  SEL R9, R9, RZ, P2 ;  /* 0x000000ff09097207 */ /* 0x000fe40001000000 */
[----:B------:R-:W-:Y:S01]  /*11230*/  LOP3.LUT R17, R17, R2, RZ, 0x3c, !PT ;  /* 0x0000000211117212 */ /* 0x000fe200078e3cff */
[----:B------:R-:W-:Y:S06]  /*11240*/  @!P6 BRA `(.L_x_1420) ;  /* 0x0000000400a8e947 */ /* 0x000fec0003800000 */
[----:B------:R-:W-:Y:S01]  /*11250*/  MOV R10, R8 ;  /* 0x00000008000a7202 */ /* 0x000fe20000000f00 */
[----:B------:R-:W-:Y:S06]  /*11260*/  @!P0 BRA `(.L_x_1421) ;  /* 0x0000000000488947 */ /* 0x000fec0003800000 */
[----:B------:R-:W1:Y:S01]  /*11270*/  LDC R10, c[0x0][0x41c] ;  /* 0x00010700ff0a7b82 */ /* 0x000e620000000800 */
[----:B------:R-:W-:Y:S02]  /*11280*/  IMAD.MOV.U32 R11, RZ, RZ, R8 ;  /* 0x000000ffff0b7224 */ /* 0x000fe400078e0008 */
[----:B------:R-:W-:-:S04]  /*11290*/  IMAD R13, R7, UR4, RZ ;  /* 0x00000004070d7c24 */ /* 0x000fc8000f8e02ff */
[----:B------:R-:W-:Y:S01]  /*112a0*/  IMAD R13, R6, UR5, R13 ;  /* 0x00000005060d7c24 */ /* 0x000fe2000f8e020d */
[----:B------:R-:W2:Y:S01]  /*112b0*/  LDC.64 R4, c[0x0][0x3f8] ;  /* 0x0000fe00ff047b82 */ /* 0x000ea20000000a00 */
[----:B-1----:R-:W-:-:S13]  /*112c0*/  ISETP.NE.AND P2, PT, R10, 0x1, PT ;  /* 0x000000010a00780c */ /* 0x002fda0003f45270 */
[----:B------:R-:W1:Y:S02]  /*112d0*/  @P2 LDC.64 R2, c[0x0][0x420] ;  /* 0x00010800ff022b82 */ /* 0x000e640000000a00 */
[----:B-1----:R-:W-:-:S05]  /*112e0*/  @P2 IMAD.HI.U32 R2, R8, R2, RZ ;  /* 0x0000000208022227 */ /* 0x002fca00078e00ff */
[----:B------:R-:W-:-:S04]  /*112f0*/  @P2 SHF.R.U32.HI R11, RZ, R3, R2 ;  /* 0x00000003ff0b2219 */ /* 0x000fc80000011602 */
[----:B------:R-:W-:Y:S02]  /*11300*/  SHF.R.S32.HI R3, RZ, 0x1f, R11 ;  /* 0x0000001fff037819 */ /* 0x000fe4000001140b */
[----:B------:R-:W-:-:S05]  /*11310*/  MOV R2, R11 ;  /* 0x0000000b00027202 */ /* 0x000fca0000000f00 */
[----:B------:R-:W-:-:S04]  /*11320*/  IMAD.WIDE.U32 R2, R6, UR4, R2 ;  /* 0x0000000406027c25 */ /* 0x000fc8000f8e0002 */
[----:B------:R-:W-:Y:S01]  /*11330*/  IMAD.IADD R3, R13, 0x1, R3 ;  /* 0x000000010d037824 */ /* 0x000fe200078e0203 */
[----:B--2---:R-:W-:-:S04]  /*11340*/  LEA R4, P2, R2, R4, 0x2 ;  /* 0x0000000402047211 */ /* 0x004fc800078410ff */
[----:B------:R-:W-:-:S05]  /*11350*/  LEA.HI.X R5, R2, R5, R3, 0x2, P2 ;  /* 0x0000000502057211 */ /* 0x000fca00010f1403 */
[----:B------:R1:W5:Y:S01]  /*11360*/  LDG.E R4, desc[UR50][R4.64] ;  /* 0x0000003204047981 */ /* 0x000362000c1e1900 */
[----:B------:R-:W-:-:S05]  /*11370*/  IADD3 R3, -R11, RZ, RZ ;  /* 0x000000ff0b037210 */ /* 0x000fca0007ffe1ff */
[----:B------:R-:W-:-:S07]  /*11380*/  IMAD R10, R10, R3, R8 ;  /* 0x000000030a0a7224 */ /* 0x000fce00078e0208 */
.L_x_1421:
[----:B------:R-:W-:Y:S01]  /*11390*/  LEA R3, R9, UR37, 0x3 ;  /* 0x0000002509037c11 */ /* 0x000fe2000f8e18ff */
[----:B-1----:R-:W1:Y:S01]  /*113a0*/  S2R R5, SR_TID.X ;  /* 0x0000000000057919 */ /* 0x002e620000002100 */
[----:B------:R-:W-:-:S04]  /*113b0*/  SHF.L.U32 R2, R17, 0x1f, RZ ;  /* 0x0000001f11027819 */ /* 0x000fc800000006ff */
[----:B------:R-:W2:Y:S01]  /*113c0*/  SYNCS.PHASECHK.TRANS64.TRYWAIT P3, [R3+URZ+0x28c40], R2 ;  /* 0x028c4002030075a7 */ /* 0x000ea2000806017f */
[----:B-1----:R-:W-:-:S04]  /*113d0*/  LOP3.LUT R5, R5, 0x7f, RZ, 0xc0, !PT ;  /* 0x0000007f05057812 */ /* 0x002fc800078ec0ff */
[----:B------:R-:W-:Y:S01]  /*113e0*/  ISETP.NE.AND P2, PT, R5, RZ, PT ;  /* 0x000000ff0500720c */ /* 0x000fe20003f45270 */
[----:B--2---:R-:W-:-:S12]  /*113f0*/  @!P3 BRA `(.L_x_1422) ;  /* 0x000000180024b947 */ /* 0x004fd80003800000 */
.L_x_1459:
[----:B------:R-:W-:Y:S05]  /*11400*/  @P2 BRA `(.L_x_1423) ;  /* 0x0000000000142947 */ /* 0x000fea0003800000 */
[----:B------:R-:W-:Y:S01]  /*11410*/  ISETP.NE.AND P3, PT, R19, RZ, PT ;  /* 0x000000ff1300720c */ /* 0x000fe20003f65270 */
[----:B------:R-:W-:-:S04]  /*11420*/  IMAD.MOV.U32 R12, RZ, RZ, 0x2000 ;  /* 0x00002000ff0c7424 */ /* 0x000fc800078e00ff */
[----:B------:R2:W-:Y:S08]  /*11430*/  SYNCS.ARRIVE.TRANS64 RZ, [R3+URZ+0x28c30], R12 ;  /* 0x028c300c03ff79a7 */ /* 0x0005f0000800003f */
[----:B------:R-:W-:Y:S05]  /*11440*/  @!P3 BRA `(.L_x_1423) ;  /* 0x000000000004b947 */ /* 0x000fea0003800000 */
[----:B------:R-:W-:Y:S01]  /*11450*/  BPT.TRAP 0x1 ;  /* 0x000000040000795c */ /* 0x000fe20000300000 */
.L_x_1423:
[----:B------:R-:W-:Y:S01]  /*11460*/  R2UR UR8, R9 ;  /* 0x00000000090872ca */ /* 0x000fe200000e0000 */
        /* <DEDUP_REMOVED lines=9> */
[----:B------:R-:W-:-:S03]  /*11500*/  R2UR UR11, R5 ;  /* 0x00000000050b72ca */ /* 0x000fc600000e0000 */
[----:B------:R-:W-:Y:S02]  /*11510*/  ULEA UR8, UR8, UR37, 0xd ;  /* 0x0000002508087291 */ /* 0x000fe4000f8e683f */
[----:B------:R-:W-:Y:S02]  /*11520*/  UIADD3 UR9, UR9, 0x28c30, URZ ;  /* 0x00028c3009097890 */ /* 0x000fe4000fffe03f */
[----:B------:R-:W-:-:S09]  /*11530*/  UIADD3 UR8, UR8, 0x22400, URZ ;  /* 0x0002240008087890 */ /* 0x000fd2000fffe03f */
[----:B------:R3:W-:Y:S01]  /*11540*/  UTMALDG.4D [UR8], [UR6], desc[UR14] ;  /* 0x00000e08060075b4 */ /* 0x0007e20008019000 */
[----:B------:R-:W4:Y:S02]  /*11550*/  SYNCS.PHASECHK.TRANS64.TRYWAIT P3, [R3+URZ+0x28c60], R2 ;  /* 0x028c6002030075a7 */ /* 0x000f24000806017f */
[----:B---34-:R-:W-:Y:S05]  /*11560*/  @!P3 BRA `(.L_x_1424) ;  /* 0x0000001400dcb947 */ /* 0x018fea0003800000 */
.L_x_1460:
[----:B------:R-:W-:Y:S05]  /*11570*/  @P2 BRA `(.L_x_1425) ;  /* 0x0000000000142947 */ /* 0x000fea0003800000 */
[----:B------:R-:W-:Y:S01]  /*11580*/  ISETP.NE.AND P2, PT, R19, RZ, PT ;  /* 0x000000ff1300720c */ /* 0x000fe20003f45270 */
[----:B-1-3--:R-:W-:-:S04]  /*11590*/  IMAD.MOV.U32 R2, RZ, RZ, 0x10000 ;  /* 0x00010000ff027424 */ /* 0x00afc800078e00ff */
[----:B------:R4:W-:Y:S08]  /*115a0*/  SYNCS.ARRIVE.TRANS64 RZ, [R3+URZ+0x28c50], R2 ;  /* 0x028c500203ff79a7 */ /* 0x0009f0000800003f */
[----:B------:R-:W-:Y:S05]  /*115b0*/  @!P2 BRA `(.L_x_1425) ;  /* 0x000000000004a947 */ /* 0x000fea0003800000 */
[----:B------:R-:W-:Y:S01]  /*115c0*/  BPT.TRAP 0x1 ;  /* 0x000000040000795c */ /* 0x000fe20000300000 */
.L_x_1425:
        /* <DEDUP_REMOVED lines=25> */
[----:B------:R5:W-:Y:S02]  /*11760*/  UTMALDG.4D [UR8], [UR14], desc[UR6] ;  /* 0x000006080e0075b4 */ /* 0x000be40008019000 */
[----:B-----5:R-:W-:Y:S01]  /*11770*/  UMOV UR8, UR18 ;  /* 0x0000001200087c82 */ /* 0x020fe20008000000 */
[----:B------:R-:W-:Y:S01]  /*11780*/  UMOV UR10, UR21 ;  /* 0x00000015000a7c82 */ /* 0x000fe20008000000 */
[----:B------:R-:W-:Y:S01]  /*11790*/  UIADD3 UR18, UR16, 0xa400, URZ ;  /* 0x0000a40010127890 */ /* 0x000fe2000fffe03f */
[----:B------:R5:W-:Y:S02]  /*117a0*/  UTMALDG.4D [UR8], [UR14], desc[UR6] ;  /* 0x000006080e0075b4 */ /* 0x000be40008019000 */
[----:B-----5:R-:W-:Y:S01]  /*117b0*/  UMOV UR8, UR19 ;  /* 0x0000001300087c82 */ /* 0x020fe20008000000 */
[----:B------:R-:W-:Y:S01]  /*117c0*/  UMOV UR10, UR22 ;  /* 0x00000016000a7c82 */ /* 0x000fe20008000000 */
[----:B------:R-:W-:Y:S01]  /*117d0*/  UIADD3 UR19, UR16, 0xc400, URZ ;  /* 0x0000c40010137890 */ /* 0x000fe2000fffe03f */
[----:B------:R5:W-:Y:S01]  /*117e0*/  UTMALDG.4D [UR8], [UR14], desc[UR6] ;  /* 0x000006080e0075b4 */ /* 0x000be20008019000 */
[----:B------:R-:W-:Y:S01]  /*117f0*/  UIADD3 UR16, UR16, 0xe400, URZ ;  /* 0x0000e40010107890 */ /* 0x000fe2000fffe03f */
[----:B-----5:R-:W-:Y:S01]  /*11800*/  UMOV UR8, UR17 ;  /* 0x0000001100087c82 */ /* 0x020fe20008000000 */
[----:B------:R-:W-:Y:S01]  /*11810*/  UMOV UR10, UR23 ;  /* 0x00000017000a7c82 */ /* 0x000fe20008000000 */
[----:B------:R-:W-:Y:S01]  /*11820*/  UMOV UR17, 0x180 ;  /* 0x0000018000117882 */ /* 0x000fe20000000000 */
[----:B------:R5:W-:Y:S02]  /*11830*/  UTMALDG.4D [UR8], [UR14], desc[UR6] ;  /* 0x000006080e0075b4 */ /* 0x000be40008019000 */
[----:B-----5:R-:W-:Y:S01]  /*11840*/  UMOV UR8, UR18 ;  /* 0x0000001200087c82 */ /* 0x020fe20008000000 */
[----:B------:R-:W-:-:S02]  /*11850*/  UMOV UR10, UR24 ;  /* 0x00000018000a7c82 */ /* 0x000fc40008000000 */
[----:B------:R5:W-:Y:S02]  /*11860*/  UTMALDG.4D [UR8], [UR14], desc[UR6] ;  /* 0x000006080e0075b4 */ /* 0x000be40008019000 */
[----:B-----5:R-:W-:Y:S01]  /*11870*/  UMOV UR8, UR19 ;  /* 0x0000001300087c82 */ /* 0x020fe20008000000 */
[----:B------:R-:W-:Y:S01]  /*11880*/  UMOV UR10, UR17 ;  /* 0x00000011000a7c82 */ /* 0x000fe20008000000 */
[----:B------:R-:W-:Y:S01]  /*11890*/  UMOV UR17, 0x1c0 ;  /* 0x000001c000117882 */ /* 0x000fe20000000000 */
[----:B------:R5:W-:Y:S02]  /*118a0*/  UTMALDG.4D [UR8], [UR14], desc[UR6] ;  /* 0x000006080e0075b4 */ /* 0x000be40008019000 */
[----:B-----5:R-:W-:Y:S01]  /*118b0*/  UMOV UR8, UR16 ;  /* 0x0000001000087c82 */ /* 0x020fe20008000000 */
[----:B------:R-:W-:Y:S02]  /*118c0*/  UMOV UR10, UR17 ;  /* 0x00000011000a7c82 */ /* 0x000fe40008000000 */
[----:B------:R1:W-:Y:S02]  /*118d0*/  UTMALDG.4D [UR8], [UR14], desc[UR6] ;  /* 0x000006080e0075b4 */ /* 0x0003e40008019000 */
[----:B-1----:R-:W-:Y:S01]  /*118e0*/  NOP ;  /* 0x0000000000007918 */ /* 0x002fe20000000000 */
.L_x_1420:
[----:B------:R-:W-:Y:S05]  /*118f0*/  BSYNC B1 ;  /* 0x0000000000017941 */ /* 0x000fea0003800000 */
.L_x_1419:
[----:B------:R-:W-:Y:S01]  /*11900*/  IADD3 R9, R9, 0x1, RZ ;  /* 0x0000000109097810 */ /* 0x000fe20007ffe0ff */
[----:B------:R-:W-:Y:S03]  /*11910*/  BSSY B1, `(.L_x_1426) ;  /* 0x0000070000017945 */ /* 0x000fe60003800000 */
[----:B------:R-:W-:-:S04]  /*11920*/  ISETP.NE.AND P2, PT, R9, 0x2, PT ;  /* 0x000000020900780c */ /* 0x000fc80003f45270 */
[----:B---34-:R-:W-:Y:S02]  /*11930*/  SEL R2, RZ, 0x1, P2 ;  /* 0x00000001ff027807 */ /* 0x018fe40001000000 */
[----:B------:R-:W-:Y:S01]  /*11940*/  SEL R16, R9, RZ, P2 ;  /* 0x000000ff09107207 */ /* 0x000fe20001000000 */
[----:B------:R-:W-:Y:S01]  /*11950*/  VIADD R9, R8, 0xffffffff ;  /* 0xffffffff08097836 */ /* 0x000fe20000000000 */
[----:B------:R-:W-:Y:S01]  /*11960*/  LOP3.LUT R17, R17, R2, RZ, 0x3c, !PT ;  /* 0x0000000211117212 */ /* 0x000fe200078e3cff */
[----:B------:R-:W-:Y:S06]  /*11970*/  @!P6 BRA `(.L_x_1427) ;  /* 0x0000000400a4e947 */ /* 0x000fec0003800000 */
[----:B------:R-:W-:Y:S01]  /*11980*/  MOV R10, R9 ;  /* 0x00000009000a7202 */ /* 0x000fe20000000f00 */
[----:B------:R-:W-:Y:S06]  /*11990*/  @!P0 BRA `(.L_x_1428) ;  /* 0x0000000000448947 */ /* 0x000fec0003800000 */
[----:B------:R-:W1:Y:S02]  /*119a0*/  LDC R11, c[0x0][0x41c] ;  /* 0x00010700ff0b7b82 */ /* 0x000e640000000800 */
[----:B-1----:R-:W-:-:S13]  /*119b0*/  ISETP.NE.AND P2, PT, R11, 0x1, PT ;  /* 0x000000010b00780c */ /* 0x002fda0003f45270 */
[----:B--2---:R-:W1:Y:S02]  /*119c0*/  @P2 LDC.64 R2, c[0x0][0x420] ;  /* 0x00010800ff022b82 */ /* 0x004e640000000a00 */
[----:B-1----:R-:W-:-:S04]  /*119d0*/  @P2 IMAD.HI.U32 R4, R10, R2, RZ ;  /* 0x000000020a042227 */ /* 0x002fc800078e00ff */
[----:B------:R-:W-:Y:S01]  /*119e0*/  IMAD.MOV.U32 R2, RZ, RZ, R10 ;  /* 0x000000ffff027224 */ /* 0x000fe200078e000a */
[----:B------:R-:W-:Y:S02]  /*119f0*/  @P2 SHF.R.U32.HI R2, RZ, R3, R4 ;  /* 0x00000003ff022219 */ /* 0x000fe40000011604 */
[----:B------:R-:W1:Y:S02]  /*11a00*/  LDC.64 R4, c[0x0][0x3f8] ;  /* 0x0000fe00ff047b82 */ /* 0x000e640000000a00 */
[----:B------:R-:W-:-:S05]  /*11a10*/  IADD3 R3, -R2, RZ, RZ ;  /* 0x000000ff02037210 */ /* 0x000fca0007ffe1ff */
[----:B------:R-:W-:Y:S01]  /*11a20*/  IMAD R10, R11, R3, R10 ;  /* 0x000000030b0a7224 */ /* 0x000fe200078e020a */
[----:B------:R-:W-:Y:S01]  /*11a30*/  SHF.R.S32.HI R3, RZ, 0x1f, R2 ;  /* 0x0000001fff037819 */ /* 0x000fe20000011402 */
[----:B------:R-:W-:-:S04]  /*11a40*/  IMAD R11, R7, UR4, RZ ;  /* 0x00000004070b7c24 */ /* 0x000fc8000f8e02ff */
[C---:B------:R-:W-:Y:S02]  /*11a50*/  IMAD R11, R6.reuse, UR5, R11 ;  /* 0x00000005060b7c24 */ /* 0x040fe4000f8e020b */
[----:B------:R-:W-:-:S04]  /*11a60*/  IMAD.WIDE.U32 R2, R6, UR4, R2 ;  /* 0x0000000406027c25 */ /* 0x000fc8000f8e0002 */
[----:B------:R-:W-:Y:S01]  /*11a70*/  IMAD.IADD R3, R11, 0x1, R3 ;  /* 0x000000010b037824 */ /* 0x000fe200078e0203 */
[----:B-1----:R-:W-:-:S04]  /*11a80*/  LEA R4, P2, R2, R4, 0x2 ;  /* 0x0000000402047211 */ /* 0x002fc800078410ff */
[----:B------:R-:W-:-:S05]  /*11a90*/  LEA.HI.X R5, R2, R5, R3, 0x2, P2 ;  /* 0x0000000502057211 */ /* 0x000fca00010f1403 */
[----:B------:R1:W5:Y:S04]  /*11aa0*/  LDG.E R4, desc[UR50][R4.64] ;  /* 0x0000003204047981 */ /* 0x000368000c1e1900 */
.L_x_1428:
[----:B------:R-:W-:Y:S01]  /*11ab0*/  LEA R2, R16, UR37, 0x3 ;  /* 0x0000002510027c11 */ /* 0x000fe2000f8e18ff */
[----:B-1----:R-:W1:Y:S01]  /*11ac0*/  S2R R5, SR_TID.X ;  /* 0x0000000000057919 */ /* 0x002e620000002100 */
[----:B--2---:R-:W-:-:S04]  /*11ad0*/  SHF.L.U32 R3, R17, 0x1f, RZ ;  /* 0x0000001f11037819 */ /* 0x004fc800000006ff */
[----:B------:R-:W2:Y:S01]  /*11ae0*/  SYNCS.PHASECHK.TRANS64.TRYWAIT P3, [R2+URZ+0x28c40], R3 ;  /* 0x028c4003020075a7 */ /* 0x000ea2000806017f */
[----:B-1----:R-:W-:-:S04]  /*11af0*/  LOP3.LUT R5, R5, 0x7f, RZ, 0xc0, !PT ;  /* 0x0000007f05057812 */ /* 0x002fc800078ec0ff */
[----:B------:R-:W-:Y:S01]  /*11b00*/  ISETP.NE.AND P2, PT, R5, RZ, PT ;  /* 0x000000ff0500720c */ /* 0x000fe20003f45270 */
[----:B--2---:R-:W-:-:S12]  /*11b10*/  @!P3 BRA `(.L_x_1429) ;  /* 0x000000100084b947 */ /* 0x004fd80003800000 */
.L_x_1461:
[----:B------:R-:W-:Y:S05]  /*11b20*/  @P2 BRA `(.L_x_1430) ;  /* 0x0000000000142947 */ /* 0x000fea0003800000 */
[----:B------:R-:W-:Y:S02]  /*11b30*/  ISETP.NE.AND P3, PT, R19, RZ, PT ;  /* 0x000000ff1300720c */ /* 0x000fe40003f65270 */
[----:B------:R-:W-:-:S04]  /*11b40*/  MOV R5, 0x2000 ;  /* 0x0000200000057802 */ /* 0x000fc80000000f00 */
[----:B------:R2:W-:Y:S07]  /*11b50*/  SYNCS.ARRIVE.TRANS64 RZ, [R2+URZ+0x28c30], R5 ;  /* 0x028c300502ff79a7 */ /* 0x0005ee000800003f */
[----:B------:R-:W-:Y:S05]  /*11b60*/  @!P3 BRA `(.L_x_1430) ;  /* 0x000000000004b947 */ /* 0x000fea0003800000 */
[----:B------:R-:W-:Y:S01]  /*11b70*/  BPT.TRAP 0x1 ;  /* 0x000000040000795c */ /* 0x000fe20000300000 */
.L_x_1430:
[----:B------:R-:W-:Y:S01]  /*11b80*/  R2UR UR8, R16 ;  /* 0x00000000100872ca */ /* 0x000fe200000e0000 */
[----:B--2---:R-:W-:Y:S01]  /*11b90*/  IMAD.SHL.U32 R5, R10, 0x40, RZ ;  /* 0x000000400a057824 */ /* 0x004fe200078e00ff */
        /* <DEDUP_REMOVED lines=13> */
[----:B------:R-:W3:Y:S02]  /*11c70*/  SYNCS.PHASECHK.TRANS64.TRYWAIT P3, [R2+URZ+0x28c60], R3 ;  /* 0x028c6003020075a7 */ /* 0x000ee4000806017f */
[----:B--23--:R-:W-:Y:S05]  /*11c80*/  @!P3 BRA `(.L_x_1431) ;  /* 0x00000010003cb947 */ /* 0x00cfea0003800000 */
.L_x_1462:
[----:B------:R-:W-:Y:S05]  /*11c90*/  @P2 BRA `(.L_x_1432) ;  /* 0x0000000000142947 */ /* 0x000fea0003800000 */
[----:B------:R-:W-:Y:S02]  /*11ca0*/  ISETP.NE.AND P2, PT, R19, RZ, PT ;  /* 0x000000ff1300720c */ /* 0x000fe40003f45270 */
[----:B-12---:R-:W-:-:S04]  /*11cb0*/  MOV R3, 0x10000 ;  /* 0x0001000000037802 */ /* 0x006fc80000000f00 */
[----:B------:R3:W-:Y:S07]  /*11cc0*/  SYNCS.ARRIVE.TRANS64 RZ, [R2+URZ+0x28c50], R3 ;  /* 0x028c500302ff79a7 */ /* 0x0007ee000800003f */
[----:B------:R-:W-:Y:S05]  /*11cd0*/  @!P2 BRA `(.L_x_1432) ;  /* 0x000000000004a947 */ /* 0x000fea0003800000 */
[----:B------:R-:W-:Y:S01]  /*11ce0*/  BPT.TRAP 0x1 ;  /* 0x000000040000795c */ /* 0x000fe20000300000 */
.L_x_1432:
        /* <DEDUP_REMOVED lines=22> */
[----:B----4-:R-:W-:Y:S01]  /*11e50*/  UMOV UR8, UR17 ;  /* 0x0000001100087c82 */ /* 0x010fe20008000000 */
[----:B------:R-:W-:Y:S01]  /*11e60*/  UMOV UR10, UR18 ;  /* 0x00000012000a7c82 */ /* 0x000fe20008000000 */
[----:B------:R-:W-:Y:S01]  /*11e70*/  UIADD3 UR17, UR16, 0x8400, URZ ;  /* 0x0000840010117890 */ /* 0x000fe2000fffe03f */
[----:B------:R4:W-:Y:S01]  /*11e80*/  UTMALDG.4D [UR8], [UR14], desc[UR6] ;  /* 0x000006080e0075b4 */ /* 0x0009e20008019000 */
[----:B------:R-:W-:Y:S01]  /*11e90*/  UIADD3 UR18, UR16, 0xa400, URZ ;  /* 0x0000a40010127890 */ /* 0x000fe2000fffe03f */
[----:B----4-:R-:W-:Y:S01]  /*11ea0*/  UMOV UR8, UR19 ;  /* 0x0000001300087c82 */ /* 0x010fe20008000000 */
[----:B------:R-:W-:Y:S01]  /*11eb0*/  UMOV UR10, UR20 ;  /* 0x00000014000a7c82 */ /* 0x000fe20008000000 */
[----:B------:R-:W-:Y:S01]  /*11ec0*/  UIADD3 UR19, UR16, 0xc400, URZ ;  /* 0x0000c40010137890 */ /* 0x000fe2000fffe03f */
[----:B------:R4:W-:Y:S02]  /*11ed0*/  UTMALDG.4D [UR8], [UR14], desc[UR6] ;  /* 0x000006080e0075b4 */ /* 0x0009e40008019000 */
[----:B----4-:R-:W-:Y:S01]  /*11ee0*/  UMOV UR8, UR21 ;  /* 0x0000001500087c82 */ /* 0x010fe20008000000 */
[----:B------:R-:W-:-:S02]  /*11ef0*/  UMOV UR10, UR22 ;  /* 0x00000016000a7c82 */ /* 0x000fc40008000000 */
[----:B------:R4:W-:Y:S02]  /*11f00*/  UTMALDG.4D [UR8], [UR14], desc[UR6] ;  /* 0x000006080e0075b4 */ /* 0x0009e40008019000 */
[----:B----4-:R-:W-:Y:S01]  /*11f10*/  UMOV UR8, UR17 ;  /* 0x0000001100087c82 */ /* 0x010fe20008000000 */
[----:B------:R-:W-:Y:S01]  /*11f20*/  UMOV UR10, UR23 ;  /* 0x00000017000a7c82 */ /* 0x000fe20008000000 */
[----:B------:R-:W-:Y:S01]  /*11f30*/  UIADD3 UR17, UR16, 0xe400, URZ ;  /* 0x0000e40010117890 */ /* 0x000fe2000fffe03f */
[----:B------:R4:W-:Y:S02]  /*11f40*/  UTMALDG.4D [UR8], [UR14], desc[UR6] ;  /* 0x000006080e0075b4 */ /* 0x0009e40008019000 */
[----:B------:R-:W-:Y:S01]  /*11f50*/  UMOV UR16, 0x180 ;  /* 0x0000018000107882 */ /* 0x000fe20000000000 */
[----:B----4-:R-:W-:Y:S01]  /*11f60*/  UMOV UR8, UR18 ;  /* 0x0000001200087c82 */ /* 0x010fe20008000000 */
[----:B------:R-:W-:Y:S02]  /*11f70*/  UMOV UR10, UR24 ;  /* 0x00000018000a7c82 */ /* 0x000fe40008000000 */
[----:B------:R4:W-:Y:S02]  /*11f80*/  UTMALDG.4D [UR8], [UR14], desc[UR6] ;  /* 0x000006080e0075b4 */ /* 0x0009e40008019000 */
[----:B----4-:R-:W-:Y:S01]  /*11f90*/  UMOV UR8, UR19 ;  /* 0x0000001300087c82 */ /* 0x010fe20008000000 */
[----:B------:R-:W-:Y:S01]  /*11fa0*/  UMOV UR10, UR16 ;  /* 0x00000010000a7c82 */ /* 0x000fe20008000000 */
[----:B------:R-:W-:Y:S01]  /*11fb0*/  UMOV UR16, 0x1c0 ;  /* 0x000001c000107882 */ /* 0x000fe20000000000 */
[----:B------:R4:W-:Y:S02]  /*11fc0*/  UTMALDG.4D [UR8], [UR14], desc[UR6] ;  /* 0x000006080e0075b4 */ /* 0x0009e40008019000 */
[----:B----4-:R-:W-:Y:S01]  /*11fd0*/  UMOV UR8, UR17 ;  /* 0x0000001100087c82 */ /* 0x010fe20008000000 */
[----:B------:R-:W-:-:S02]  /*11fe0*/  UMOV UR10, UR16 ;  /* 0x00000010000a7c82 */ /* 0x000fc40008000000 */
[----:B------:R4:W-:Y:S02]  /*11ff0*/  UTMALDG.4D [UR8], [UR14], desc[UR6] ;  /* 0x000006080e0075b4 */ /* 0x0009e40008019000 */
[----:B----4-:R-:W-:Y:S01]  /*12000*/  NOP ;  /* 0x0000000000007918 */ /* 0x010fe20000000000 */
.L_x_1427:
[----:B------:R-:W-:Y:S05]  /*12010*/  BSYNC B1 ;  /* 0x0000000000017941 */ /* 0x000fea0003800000 */
.L_x_1426:
[----:B------:R-:W-:Y:S01]  /*12020*/  ISETP.GT.AND P2, PT, R9, UR38, PT ;  /* 0x0000002609007c0c */ /* 0x000fe2000bf44270 */
[----:B------:R-:W-:-:S12]  /*12030*/  VIADD R8, R8, 0xfffffffe ;  /* 0xfffffffe08087836 */ /* 0x000fd80000000000 */
[----:B------:R-:W-:Y:S05]  /*12040*/  @P2 BRA `(.L_x_1433) ;  /* 0xfffffff000602947 */ /* 0x000fea000383ffff */
.L_x_1418:
[----:B------:R-:W-:Y:S05]  /*12050*/  BSYNC B0 ;  /* 0x0000000000007941 */ /* 0x000fea0003800000 */
.L_x_1409:
[----:B------:R-:W-:Y:S01]  /*12060*/  IADD3 R16, R16, 0x1, RZ ;  /* 0x0000000110107810 */ /* 0x000fe20007ffe0ff */
[----:B------:R-:W-:Y:S03]  /*12070*/  BSSY B0, `(.L_x_1434) ;  /* 0x0000011000007945 */ /* 0x000fe60003800000 */
[----:B------:R-:W-:-:S04]  /*12080*/  ISETP.NE.AND P0, PT, R16, 0x2, PT ;  /* 0x000000021000780c */ /* 0x000fc80003f05270 */
[----:B------:R-:W-:-:S04]  /*12090*/  SEL R0, RZ, 0x1, P0 ;  /* 0x00000001ff007807 */ /* 0x000fc80000000000 */
[----:B------:R-:W-:Y:S01]  /*120a0*/  LOP3.LUT R17, R17, R0, RZ, 0x3c, !PT ;  /* 0x0000000011117212 */ /* 0x000fe200078e3cff */
[----:B------:R-:W-:Y:S06]  /*120b0*/  @P1 BRA `(.L_x_1435) ;  /* 0x0000000000301947 */ /* 0x000fec0003800000 */
[----:B-12---:R-:W1:Y:S01]  /*120c0*/  S2R R5, SR_LANEID ;  /* 0x0000000000057919 */ /* 0x006e620000000000 */
[----:B------:R-:W-:Y:S01]  /*120d0*/  VOTEU.ANY UR6, UPT, PT ;  /* 0x0000000000067886 */ /* 0x000fe200038e0100 */
[----:B---34-:R-:W2:Y:S01]  /*120e0*/  LDC.64 R2, c[0x0][0xdf0] ;  /* 0x00037c00ff027b82 */ /* 0x018ea20000000a00 */
        /* <DEDUP_REMOVED lines=8> */
[----:B-1----:R-:W-:-:S07]  /*12170*/  IADD3 R18, R0, UR44, R7 ;  /* 0x0000002c00127c10 */ /* 0x002fce000fffe007 */
.L_x_1435:
[----:B------:R-:W-:Y:S05]  /*12180*/  BSYNC B0 ;  /* 0x0000000000007941 */ /* 0x000fea0003800000 */
.L_x_1434:
[----:B------:R-:W-:Y:S01]  /*12190*/  SEL R16, R16, RZ, P0 ;  /* 0x000000ff10107207 */ /* 0x000fe20000000000 */
[----:B------:R-:W-:-:S07]  /*121a0*/  IMAD.MOV.U32 R13, RZ, RZ, R18 ;  /* 0x000000ffff0d7224 */ /* 0x000fce00078e0012 */
.L_x_1394:
[----:B------:R-:W-:Y:S05]  /*121b0*/  BSYNC B6 ;  /* 0x0000000000067941 */ /* 0x000fea0003800000 */
.L_x_1392:
[----:B------:R-:W-:-:S03]  /*121c0*/  UMOV UR6, 0xffffffff ;  /* 0xffffffff00067882 */ /* 0x000fc60000000000 */
[----:B------:R-:W-:Y:S05]  /*121d0*/  BRA.DIV UR6, `(.L_x_1436) ;  /* 0x0000000a06fc7947 */ /* 0x000fea000b800000 */
[----:B------:R1:W1:Y:S02]  /*121e0*/  SHFL.IDX PT, R14, R13, RZ, 0x1f ;  /* 0x00001fff0d0e7589 */ /* 0x00026400000e0000 */
.L_x_1465:
[----:B------:R-:W-:Y:S01]  /*121f0*/  ISETP.NE.AND P0, PT, R19, RZ, PT ;  /* 0x000000ff1300720c */ /* 0x000fe20003f05270 */
[----:B------:R-:W-:Y:S05]  /*12200*/  WARPSYNC.ALL ;  /* 0x0000000000007948 */ /* 0x000fea0003800000 */
[----:B------:R-:W-:Y:S01]  /*12210*/  BAR.SYNC.DEFER_BLOCKING 0x4, 0x120 ;  /* 0x0104800000007b1d */ /* 0x000fe20000010000 */
[----:B-1----:R-:W-:-:S05]  /*12220*/  MOV R18, R14 ;  /* 0x0000000e00127202 */ /* 0x002fca0000000f00 */
[----:B------:R-:W-:Y:S01]  /*12230*/  ULDC UR6, c[0x0][0xda8] ;  /* 0x00036a0000067ab9 */ /* 0x000fe20000000800 */
[----:B------:R-:W-:Y:S01]  /*12240*/  @!P0 MOV R0, 0x400 ;  /* 0x0000040000008802 */ /* 0x000fe20000000f00 */
[----:B--234-:R-:W1:Y:S03]  /*12250*/  @!P0 S2R R3, SR_CgaCtaId ;  /* 0x0000000000038919 */ /* 0x01ce660000008800 */
[----:B-1----:R-:W-:-:S05]  /*12260*/  @!P0 LEA R0, R3, R0, 0x18 ;  /* 0x0000000003008211 */ /* 0x002fca00078ec0ff */
[----:B------:R1:W-:Y:S01]  /*12270*/  @!P0 STS [R0+0x28cd0], R13 ;  /* 0x028cd00d00008388 */ /* 0x0003e20000000800 */
[----:B------:R-:W-:Y:S06]  /*12280*/  BAR.ARV 0x5, 0x120 ;  /* 0x0144800000007b1d */ /* 0x000fec0000002000 */
[----:B------:R-:W-:-:S13]  /*12290*/  ISETP.GE.AND P0, PT, R18, UR6, PT ;  /* 0x0000000612007c0c */ /* 0x000fda000bf06270 */
[----:B-1----:R-:W-:Y:S05]  /*122a0*/  @!P0 BRA `(.L_x_1437) ;  /* 0xffffffd000008947 */ /* 0x002fea000383ffff */
.L_x_1383:
[----:B------:R-:W1:Y:S01]  /*122b0*/  S2R R3, SR_CgaCtaId ;  /* 0x0000000000037919 */ /* 0x000e620000008800 */
[----:B------:R-:W-:Y:S01]  /*122c0*/  UIADD3 UR45, UR45, 0x1, URZ ;  /* 0x000000012d2d7890 */ /* 0x000fe2000fffe03f */
[----:B------:R-:W-:-:S03]  /*122d0*/  MOV R0, 0x400 ;  /* 0x0000040000007802 */ /* 0x000fc60000000f00 */
[----:B------:R-:W-:-:S04]  /*122e0*/  ULEA.HI UR4, UR45, UR45, URZ, 0x1 ;  /* 0x0000002d2d047291 */ /* 0x000fc8000f8f083f */
[----:B------:R-:W-:-:S04]  /*122f0*/  ULOP3.LUT UR4, UR4, 0xfffffffe, URZ, 0xc0, !UPT ;  /* 0xfffffffe04047892 */ /* 0x000fc8000f8ec03f */
[----:B------:R-:W-:Y:S01]  /*12300*/  UIADD3 UR4, UR45, -UR4, URZ ;  /* 0x800000042d047290 */ /* 0x000fe2000fffe03f */
[----:B-1----:R-:W-:-:S05]  /*12310*/  LEA R7, R3, R0, 0x18 ;  /* 0x0000000003077211 */ /* 0x002fca00078ec0ff */
[----:B------:R-:W-:-:S05]  /*12320*/  IMAD.U32 R0, RZ, RZ, UR4 ;  /* 0x00000004ff007e24 */ /* 0x000fca000f8e00ff */
[----:B------:R-:W-:-:S04]  /*12330*/  SHF.L.U32 R0, R0, 0x1f, RZ ;  /* 0x0000001f00007819 */ /* 0x000fc800000006ff */
[----:B------:R-:W1:Y:S02]  /*12340*/  SYNCS.PHASECHK.TRANS64.TRYWAIT P0, [R7+URZ+0x28c20], R0 ;  /* 0x028c2000070075a7 */ /* 0x000e64000800017f */
[----:B-1----:R-:W-:Y:S05]  /*12350*/  @!P0 BRA `(.L_x_1438) ;  /* 0x0000000800c08947 */ /* 0x002fea0003800000 */
.L_x_1466:
[----:B------:R-:W2:Y:S02]  /*12360*/  S2R R2, SR_TID.X ;  /* 0x0000000000027919 */ /* 0x000ea40000002100 */
[----:B--2---:R-:W-:-:S04]  /*12370*/  SHF.R.U32.HI R2, RZ, 0x5, R2 ;  /* 0x00000005ff027819 */ /* 0x004fc80000011602 */
[----:B------:R-:W-:-:S05]  /*12380*/  LOP3.LUT R2, R2, 0x3, RZ, 0xc0, !PT ;  /* 0x0000000302027812 */ /* 0x000fca00078ec0ff */
[----:B-1----:R-:W1:Y:S02]  /*12390*/  SHFL.IDX PT, R0, R2, RZ, 0x1f ;  /* 0x00001fff02007589 */ /* 0x002e6400000e0000 */
[----:B-1----:R-:W-:-:S13]  /*123a0*/  ISETP.NE.AND P0, PT, R0, RZ, PT ;  /* 0x000000ff0000720c */ /* 0x002fda0003f05270 */
[----:B------:R-:W-:Y:S05]  /*123b0*/  @P0 EXIT ;  /* 0x000000000000094d */ /* 0x000fea0003800000 */
[----:B------:R-:W-:Y:S01]  /*123c0*/  ELECT P0, URZ, PT ;  /* 0x00000000003f782f */ /* 0x000fe20003800000 */
[----:B------:R-:W-:-:S12]  /*123d0*/  BSSY B0, `(.L_x_1439) ;  /* 0x0000020000007945 */ /* 0x000fd80003800000 */
[----:B------:R-:W-:Y:S05]  /*123e0*/  @!P0 BRA `(.L_x_1440) ;  /* 0x0000000000788947 */ /* 0x000fea0003800000 */
[----:B------:R-:W-:-:S06]  /*123f0*/  ULOP3.LUT UR4, UR36, 0x2, URZ, 0xfc, !UPT ;  /* 0x0000000224047892 */ /* 0x000fcc000f8efc3f */
[----:B------:R-:W-:-:S04]  /*12400*/  MOV R0, UR4 ;  /* 0x0000000400007c02 */ /* 0x000fc80008000f00 */
[----:B------:R-:W-:-:S13]  /*12410*/  ISETP.NE.AND P2, PT, R0, 0x3, PT ;  /* 0x000000030000780c */ /* 0x000fda0003f45270 */
[----:B------:R-:W-:Y:S05]  /*12420*/  @!P2 BRA `(.L_x_1441) ;  /* 0x000000000004a947 */ /* 0x000fea0003800000 */
[----:B------:R-:W-:Y:S01]  /*12430*/  BPT.TRAP 0x1 ;  /* 0x000000040000795c */ /* 0x000fe20000300000 */
.L_x_1441:
[----:B------:R-:W-:Y:S01]  /*12440*/  VIADD R3, R7, 0x28c40 ;  /* 0x00028c4007037836 */ /* 0x000fe20000000000 */
[----:B------:R-:W-:Y:S01]  /*12450*/  SHF.L.U32 R4, R17, 0x1f, RZ ;  /* 0x0000001f11047819 */ /* 0x000fe200000006ff */
[----:B------:R-:W-:-:S03]  /*12460*/  VIADD R0, R16, 0x1 ;  /* 0x0000000110007836 */ /* 0x000fc60000000000 */
[----:B------:R-:W-:Y:S02]  /*12470*/  LEA R5, R16, R3, 0x3 ;  /* 0x0000000310057211 */ /* 0x000fe400078e18ff */
[----:B------:R-:W-:Y:S02]  /*12480*/  ISETP.NE.AND P1, PT, R0, 0x2, PT ;  /* 0x000000020000780c */ /* 0x000fe40003f25270 */
[----:B------:R-:W1:Y:S02]  /*12490*/  SYNCS.PHASECHK.TRANS64.TRYWAIT P0, [R5+URZ], R4 ;  /* 0x00000004050075a7 */ /* 0x000e64000800017f */
[----:B------:R-:W-:-:S04]  /*124a0*/  SEL R2, RZ, 0x1, P1 ;  /* 0x00000001ff027807 */ /* 0x000fc80000800000 */
[----:B------:R-:W-:Y:S02]  /*124b0*/  LOP3.LUT R17, R17, R2, RZ, 0x3c, !PT ;  /* 0x0000000211117212 */ /* 0x000fe400078e3cff */
[----:B------:R-:W-:Y:S02]  /*124c0*/  SEL R2, R0, RZ, P1 ;  /* 0x000000ff00027207 */ /* 0x000fe40000800000 */
[----:B------:R-:W-:Y:S02]  /*124d0*/  SHF.L.U32 R0, R17, 0x1f, RZ ;  /* 0x0000001f11007819 */ /* 0x000fe400000006ff */
[----:B------:R-:W-:Y:S01]  /*124e0*/  LEA R3, R2, R3, 0x3 ;  /* 0x0000000302037211 */ /* 0x000fe200078e18ff */
[----:B-1----:R-:W-:Y:S06]  /*124f0*/  @!P0 BRA `(.L_x_1442) ;  /* 0x00000008006c8947 */ /* 0x002fec0003800000 */
.L_x_1467:
[----:B------:R-:W2:Y:S02]  /*12500*/  SYNCS.PHASECHK.TRANS64.TRYWAIT P0, [R3+URZ], R0 ;  /* 0x00000000030075a7 */ /* 0x000ea4000800017f */
[----:B--2---:R-:W-:Y:S05]  /*12510*/  @!P0 BRA `(.L_x_1443) ;  /* 0x0000000800788947 */ /* 0x004fea0003800000 */
.L_x_1468:
[----:B------:R-:W-:Y:S05]  /*12520*/  @!P2 BRA `(.L_x_1444) ;  /* 0x000000000004a947 */ /* 0x000fea0003800000 */
[----:B------:R-:W-:Y:S01]  /*12530*/  BPT.TRAP 0x1 ;  /* 0x000000040000795c */ /* 0x000fe20000300000 */
.L_x_1444:
[----:B--2---:R-:W-:-:S05]  /*12540*/  VIADD R3, R7, 0x28c60 ;  /* 0x00028c6007037836 */ /* 0x004fca0000000000 */
[----:B-1----:R-:W-:-:S04]  /*12550*/  LEA R5, R16, R3, 0x3 ;  /* 0x0000000310057211 */ /* 0x002fc800078e18ff */
[----:B------:R-:W1:Y:S02]  /*12560*/  SYNCS.PHASECHK.TRANS64.TRYWAIT P0, [R5+URZ], R4 ;  /* 0x00000004050075a7 */ /* 0x000e64000800017f */
[----:B-1----:R-:W-:Y:S05]  /*12570*/  @!P0 BRA `(.L_x_1445) ;  /* 0x0000000800748947 */ /* 0x002fea0003800000 */
.L_x_1469:
[----:B------:R-:W-:-:S07]  /*12580*/  IMAD R3, R2, 0x8, R3 ;  /* 0x0000000802037824 */ /* 0x000fce00078e0203 */
.L_x_1446:
[----:B--2---:R2:W3:Y:S02]  /*12590*/  SYNCS.PHASECHK.TRANS64.TRYWAIT P0, [R3+URZ], R0 ;  /* 0x00000000030075a7 */ /* 0x0044e4000800017f */
[----:B---3--:R-:W-:Y:S05]  /*125a0*/  @!P0 NANOSLEEP.SYNCS 0x989680 ;  /* 0x009896800000895d */ /* 0x008fea0003900000 */
[----:B------:R-:W3:Y:S02]  /*125b0*/  @!P0 SYNCS.PHASECHK.TRANS64 P0, [R3+URZ], R0 ;  /* 0x00000000030085a7 */ /* 0x000ee4000800007f */
[----:B---3--:R-:W-:Y:S05]  /*125c0*/  @!P0 BRA `(.L_x_1446) ;  /* 0xfffffffc00f08947 */ /* 0x008fea000383ffff */
.L_x_1440:
[----:B------:R-:W-:Y:S05]  /*125d0*/  BSYNC B0 ;  /* 0x0000000000007941 */ /* 0x000fea0003800000 */
.L_x_1439:
[----:B------:R-:W-:Y:S05]  /*125e0*/  EXIT ;  /* 0x000000000000794d */ /* 0x000fea0003800000 */
.L_x_1289:
[----:B-1----:R-:W-:-:S04]  /*125f0*/  MOV R6, UR21 ;  /* 0x0000001500067c02 */ /* 0x002fc80008000f00 */
[----:B------:R1:W2:Y:S03]  /*12600*/  SYNCS.PHASECHK.TRANS64.TRYWAIT P1, [R6+URZ+0x28c50], R3 ;  /* 0x028c5003060075a7 */ /* 0x0002a6000802017f */
[----:B--2---:R-:W-:Y:S05]  /*12610*/  @!P1 NANOSLEEP.SYNCS 0x989680 ;  /* 0x009896800000995d */ /* 0x004fea0003900000 */
[----:B------:R-:W2:Y:S02]  /*12620*/  @!P1 SYNCS.PHASECHK.TRANS64 P1, [R6+URZ+0x28c50], R3 ;  /* 0x028c5003060095a7 */ /* 0x000ea4000802007f */
[----:B--2---:R-:W-:Y:S05]  /*12630*/  @!P1 BRA `(.L_x_1289) ;  /* 0xfffffffc00ec9947 */ /* 0x004fea000383ffff */
[----:B------:R-:W-:Y:S05]  /*12640*/  BRA `(.L_x_1447) ;  /* 0xfffffef400487947 */ /* 0x000fea000383ffff */
.L_x_1294:
[----:B--2---:R-:W-:-:S04]  /*12650*/  IMAD.U32 R5, RZ, RZ, UR21 ;  /* 0x00000015ff057e24 */ /* 0x004fc8000f8e00ff */
[----:B------:R2:W3:Y:S03]  /*12660*/  SYNCS.PHASECHK.TRANS64.TRYWAIT P1, [R5+URZ+0x28c50], R4 ;  /* 0x028c5004050075a7 */ /* 0x0004e6000802017f */
[----:B---3--:R-:W-:Y:S05]  /*12670*/  @!P1 NANOSLEEP.SYNCS 0x989680 ;  /* 0x009896800000995d */ /* 0x008fea0003900000 */
[----:B------:R-:W3:Y:S02]  /*12680*/  @!P1 SYNCS.PHASECHK.TRANS64 P1, [R5+URZ+0x28c50], R4 ;  /* 0x028c5004050095a7 */ /* 0x000ee4000802007f */
[----:B---3--:R-:W-:Y:S05]  /*12690*/  @!P1 BRA `(.L_x_1294) ;  /* 0xfffffffc00ec9947 */ /* 0x008fea000383ffff */
[----:B------:R-:W-:Y:S05]  /*126a0*/  BRA `(.L_x_1293) ;  /* 0xffffff0000447947 */ /* 0x000fea000383ffff */
.L_x_1303:
[----:B-1----:R-:W-:-:S04]  /*126b0*/  MOV R3, UR48 ;  /* 0x0000003000037c02 */ /* 0x002fc80008000f00 */
[----:B------:R1:W2:Y:S03]  /*126c0*/  SYNCS.PHASECHK.TRANS64.TRYWAIT P1, [R3+URZ+0x28c00], R0 ;  /* 0x028c0000030075a7 */ /* 0x0002a6000802017f */
[----:B--2---:R-:W-:Y:S05]  /*126d0*/  @!P1 NANOSLEEP.SYNCS 0x989680 ;  /* 0x009896800000995d */ /* 0x004fea0003900000 */
[----:B------:R-:W2:Y:S02]  /*126e0*/  @!P1 SYNCS.PHASECHK.TRANS64 P1, [R3+URZ+0x28c00], R0 ;  /* 0x028c0000030095a7 */ /* 0x000ea4000802007f */
[----:B--2---:R-:W-:Y:S05]  /*126f0*/  @!P1 BRA `(.L_x_1303) ;  /* 0xfffffffc00ec9947 */ /* 0x004fea000383ffff */
[----:B------:R-:W-:Y:S05]  /*12700*/  BRA `(.L_x_1448) ;  /* 0xffffff1400647947 */ /* 0x000fea000383ffff */
.L_x_1307:
[----:B---3--:R3:W4:Y:S02]  /*12710*/  SYNCS.PHASECHK.TRANS64.TRYWAIT P1, [R6+URZ+0x28c30], R13 ;  /* 0x028c300d060075a7 */ /* 0x008724000802017f */
[----:B----4-:R-:W-:Y:S05]  /*12720*/  @!P1 NANOSLEEP.SYNCS 0x989680 ;  /* 0x009896800000995d */ /* 0x010fea0003900000 */
[----:B------:R-:W4:Y:S02]  /*12730*/  @!P1 SYNCS.PHASECHK.TRANS64 P1, [R6+URZ+0x28c30], R13 ;  /* 0x028c300d060095a7 */ /* 0x000f24000802007f */
[----:B----4-:R-:W-:Y:S05]  /*12740*/  @!P1 BRA `(.L_x_1307) ;  /* 0xfffffffc00f09947 */ /* 0x010fea000383ffff */
[----:B------:R-:W-:Y:S05]  /*12750*/  BRA `(.L_x_1306) ;  /* 0xffffff1400807947 */ /* 0x000fea000383ffff */
.L_x_1319:
[----:B----4-:R4:W1:Y:S02]  /*12760*/  SYNCS.PHASECHK.TRANS64.TRYWAIT P3, [R6+URZ+0x28c50], R13 ;  /* 0x028c500d060075a7 */ /* 0x010864000806017f */
[----:B-1----:R-:W-:Y:S05]  /*12770*/  @!P3 NANOSLEEP.SYNCS 0x989680 ;  /* 0x009896800000b95d */ /* 0x002fea0003900000 */
[----:B------:R-:W1:Y:S02]  /*12780*/  @!P3 SYNCS.PHASECHK.TRANS64 P3, [R6+URZ+0x28c50], R13 ;  /* 0x028c500d0600b5a7 */ /* 0x000e64000806007f */
[----:B-1----:R-:W-:Y:S05]  /*12790*/  @!P3 BRA `(.L_x_1319) ;  /* 0xfffffffc00f0b947 */ /* 0x002fea000383ffff */
[----:B------:R-:W-:Y:S05]  /*127a0*/  BRA `(.L_x_1318) ;  /* 0xffffff3000ec7947 */ /* 0x000fea000383ffff */
.L_x_1327:
[----:B---3--:R-:W-:-:S04]  /*127b0*/  IMAD.U32 R11, RZ, RZ, UR27 ;  /* 0x0000001bff0b7e24 */ /* 0x008fc8000f8e00ff */
[----:B------:R3:W4:Y:S03]  /*127c0*/  SYNCS.PHASECHK.TRANS64.TRYWAIT P3, [R11+URZ+0x28c30], R10 ;  /* 0x028c300a0b0075a7 */ /* 0x000726000806017f */
[----:B----4-:R-:W-:Y:S05]  /*127d0*/  @!P3 NANOSLEEP.SYNCS 0x989680 ;  /* 0x009896800000b95d */ /* 0x010fea0003900000 */
[----:B------:R-:W4:Y:S02]  /*127e0*/  @!P3 SYNCS.PHASECHK.TRANS64 P3, [R11+URZ+0x28c30], R10 ;  /* 0x028c300a0b00b5a7 */ /* 0x000f24000806007f */
[----:B----4-:R-:W-:Y:S05]  /*127f0*/  @!P3 BRA `(.L_x_1327) ;  /* 0xfffffffc00ecb947 */ /* 0x010fea000383ffff */
[----:B------:R-:W-:Y:S05]  /*12800*/  BRA `(.L_x_1326) ;  /* 0xffffff3800207947 */ /* 0x000fea000383ffff */
.L_x_1339:
[----:B---3--:R3:W4:Y:S02]  /*12810*/  SYNCS.PHASECHK.TRANS64.TRYWAIT P3, [R13+URZ+0x28c50], R10 ;  /* 0x028c500a0d0075a7 */ /* 0x008724000806017f */
[----:B----4-:R-:W-:Y:S05]  /*12820*/  @!P3 NANOSLEEP.SYNCS 0x989680 ;  /* 0x009896800000b95d */ /* 0x010fea0003900000 */
[----:B------:R-:W4:Y:S02]  /*12830*/  @!P3 SYNCS.PHASECHK.TRANS64 P3, [R13+URZ+0x28c50], R10 ;  /* 0x028c500a0d00b5a7 */ /* 0x000f24000806007f */
[----:B----4-:R-:W-:Y:S05]  /*12840*/  @!P3 BRA `(.L_x_1339) ;  /* 0xfffffffc00f0b947 */ /* 0x010fea000383ffff */
[----:B------:R-:W-:Y:S05]  /*12850*/  BRA `(.L_x_1338) ;  /* 0xffffff5800c87947 */ /* 0x000fea000383ffff */
.L_x_1348:
[----:B----4-:R-:W-:-:S04]  /*12860*/  MOV R8, UR25 ;  /* 0x0000001900087c02 */ /* 0x010fc80008000f00 */
[----:B------:R4:W1:Y:S03]  /*12870*/  SYNCS.PHASECHK.TRANS64.TRYWAIT P3, [R8+URZ+0x28c30], R9 ;  /* 0x028c3009080075a7 */ /* 0x000866000806017f */
[----:B-1----:R-:W-:Y:S05]  /*12880*/  @!P3 NANOSLEEP.SYNCS 0x989680 ;  /* 0x009896800000b95d */ /* 0x002fea0003900000 */
[----:B------:R-:W1:Y:S02]  /*12890*/  @!P3 SYNCS.PHASECHK.TRANS64 P3, [R8+URZ+0x28c30], R9 ;  /* 0x028c30090800b5a7 */ /* 0x000e64000806007f */
[----:B-1----:R-:W-:Y:S05]  /*128a0*/  @!P3 BRA `(.L_x_1348) ;  /* 0xfffffffc00ecb947 */ /* 0x002fea000383ffff */
[----:B------:R-:W-:Y:S05]  /*128b0*/  BRA `(.L_x_1347) ;  /* 0xffffff60003c7947 */ /* 0x000fea000383ffff */
.L_x_1352:
[----:B---3--:R3:W4:Y:S02]  /*128c0*/  SYNCS.PHASECHK.TRANS64.TRYWAIT P3, [R170+URZ+0x28c50], R9 ;  /* 0x028c5009aa0075a7 */ /* 0x008724000806017f */
[----:B----4-:R-:W-:Y:S05]  /*128d0*/  @!P3 NANOSLEEP.SYNCS 0x989680 ;  /* 0x009896800000b95d */ /* 0x010fea0003900000 */
[----:B------:R-:W4:Y:S02]  /*128e0*/  @!P3 SYNCS.PHASECHK.TRANS64 P3, [R170+URZ+0x28c50], R9 ;  /* 0x028c5009aa00b5a7 */ /* 0x000f24000806007f */
[----:B----4-:R-:W-:Y:S05]  /*128f0*/  @!P3 BRA `(.L_x_1352) ;  /* 0xfffffffc00f0b947 */ /* 0x010fea000383ffff */
[----:B------:R-:W-:Y:S05]  /*12900*/  BRA `(.L_x_1351) ;  /* 0xffffff7800607947 */ /* 0x000fea000383ffff */
.L_x_1358:
[----:B------:R-:W-:-:S04]  /*12910*/  IMAD.U32 R7, RZ, RZ, UR27 ;  /* 0x0000001bff077e24 */ /* 0x000fc8000f8e00ff */
[----:B------:R1:W1:Y:S03]  /*12920*/  SYNCS.PHASECHK.TRANS64.TRYWAIT P2, [R7+URZ+0x28c30], R10 ;  /* 0x028c300a070075a7 */ /* 0x000266000804017f */
[----:B-1----:R-:W-:Y:S05]  /*12930*/  @!P2 NANOSLEEP.SYNCS 0x989680 ;  /* 0x009896800000a95d */ /* 0x002fea0003900000 */
[----:B------:R-:W1:Y:S02]  /*12940*/  @!P2 SYNCS.PHASECHK.TRANS64 P2, [R7+URZ+0x28c30], R10 ;  /* 0x028c300a0700a5a7 */ /* 0x000e64000804007f */
[----:B-1----:R-:W-:Y:S05]  /*12950*/  @!P2 BRA `(.L_x_1358) ;  /* 0xfffffffc00eca947 */ /* 0x002fea000383ffff */
[----:B------:R-:W-:Y:S05]  /*12960*/  BRA `(.L_x_1357) ;  /* 0xffffff7c00507947 */ /* 0x000fea000383ffff */
.L_x_1370:
[----:B---3--:R3:W4:Y:S02]  /*12970*/  SYNCS.PHASECHK.TRANS64.TRYWAIT P2, [R15+URZ+0x28c50], R10 ;  /* 0x028c500a0f0075a7 */ /* 0x008724000804017f */
[----:B----4-:R-:W-:Y:S05]  /*12980*/  @!P2 NANOSLEEP.SYNCS 0x989680 ;  /* 0x009896800000a95d */ /* 0x010fea0003900000 */
[----:B------:R-:W4:Y:S02]  /*12990*/  @!P2 SYNCS.PHASECHK.TRANS64 P2, [R15+URZ+0x28c50], R10 ;  /* 0x028c500a0f00a5a7 */ /* 0x000f24000804007f */
[----:B----4-:R-:W-:Y:S05]  /*129a0*/  @!P2 BRA `(.L_x_1370) ;  /* 0xfffffffc00f0a947 */ /* 0x010fea000383ffff */
[----:B------:R-:W-:Y:S05]  /*129b0*/  BRA `(.L_x_1369) ;  /* 0xffffff9c00f87947 */ /* 0x000fea000383ffff */
.L_x_1398:
[----:B------:R-:W1:Y:S01]  /*129c0*/  S2R R7, SR_TID.X ;  /* 0x0000000000077919 */ /* 0x000e620000002100 */
[----:B------:R-:W-:Y:S01]  /*129d0*/  IMAD.MOV.U32 R12, RZ, RZ, RZ ;  /* 0x000000ffff0c7224 */ /* 0x000fe200078e00ff */
[----:B------:R-:W-:Y:S01]  /*129e0*/  MOV R11, 0x1f ;  /* 0x0000001f000b7802 */ /* 0x000fe20000000f00 */
[----:B------:R-:W-:Y:S01]  /*129f0*/  IMAD.MOV.U32 R15, RZ, RZ, -0x1 ;  /* 0xffffffffff0f7424 */ /* 0x000fe200078e00ff */
[----:B-1----:R-:W-:-:S04]  /*12a00*/  SHF.R.U32.HI R7, RZ, 0x5, R7 ;  /* 0x00000005ff077819 */ /* 0x002fc80000011607 */
[----:B------:R-:W-:-:S04]  /*12a10*/  LOP3.LUT R7, R7, 0x3, RZ, 0xc0, !PT ;  /* 0x0000000307077812 */ /* 0x000fc800078ec0ff */
[----:B------:R-:W-:-:S07]  /*12a20*/  MOV R13, R7 ;  /* 0x00000007000d7202 */ /* 0x000fce0000000f00 */
[----:B------:R-:W-:Y:S05]  /*12a30*/  WARPSYNC.COLLECTIVE R15, `(.L_x_1449) ;  /* 0x000000000f087348 */ /* 0x000fea0003c00000 */
[----:B------:R1:W2:Y:S02]  /*12a40*/  SHFL.IDX P6, R14, R13, R12, R11 ;  /* 0x0000000c0d0e7389 */ /* 0x0002a400000c000b */
[----:B-12---:R-:W-:Y:S01]  /*12a50*/  ENDCOLLECTIVE ;  /* 0x000000000000791b */ /* 0x006fe20003800000 */
.L_x_1449:
[----:B------:R-:W-:Y:S05]  /*12a60*/  BRA `(.L_x_1450) ;  /* 0xffffffd400807947 */ /* 0x000fea000383ffff */
.L_x_1399:
[----:B------:R-:W-:Y:S01]  /*12a70*/  BSSY B0, `(.L_x_1451) ;  /* 0x0000006000007945 */ /* 0x000fe20003800000 */
[----:B------:R-:W-:-:S07]  /*12a80*/  MOV R15, 0xffffffff ;  /* 0xffffffff000f7802 */ /* 0x000fce0000000f00 */
[----:B------:R-:W-:Y:S05]  /*12a90*/  WARPSYNC.COLLECTIVE R15, `(.L_x_1452) ;  /* 0x000000000f0c7348 */ /* 0x000fea0003c00000 */
[----:B------:R-:W-:Y:S02]  /*12aa0*/  ELECT P6, UR62, PT ;  /* 0x00000000003e782f */ /* 0x000fe400038c0000 */
[----:B------:R-:W-:Y:S01]  /*12ab0*/  MOV R14, UR62 ;  /* 0x0000003e000e7c02 */ /* 0x000fe20008000f00 */
[----:B------:R-:W-:Y:S10]  /*12ac0*/  ENDCOLLECTIVE ;  /* 0x000000000000791b */ /* 0x000ff40003800000 */
.L_x_1452:
[----:B------:R-:W-:Y:S05]  /*12ad0*/  BSYNC B0 ;  /* 0x0000000000007941 */ /* 0x000fea0003800000 */
.L_x_1451:
[----:B------:R-:W-:Y:S05]  /*12ae0*/  BRA `(.L_x_1453) ;  /* 0xffffffd400707947 */ /* 0x000fea000383ffff */
.L_x_1402:
[----:B-1----:R1:W2:Y:S02]  /*12af0*/  SYNCS.PHASECHK.TRANS64.TRYWAIT P2, [R8+URZ+0x28c40], R5 ;  /* 0x028c4005080075a7 */ /* 0x0022a4000804017f */
[----:B--2---:R-:W-:Y:S05]  /*12b00*/  @!P2 NANOSLEEP.SYNCS 0x989680 ;  /* 0x009896800000a95d */ /* 0x004fea0003900000 */
[----:B------:R-:W2:Y:S02]  /*12b10*/  @!P2 SYNCS.PHASECHK.TRANS64 P2, [R8+URZ+0x28c40], R5 ;  /* 0x028c40050800a5a7 */ /* 0x000ea4000804007f */
[----:B--2---:R-:W-:Y:S05]  /*12b20*/  @!P2 BRA `(.L_x_1402) ;  /* 0xfffffffc00f0a947 */ /* 0x004fea000383ffff */
[----:B------:R-:W-:Y:S05]  /*12b30*/  BRA `(.L_x_1454) ;  /* 0xffffffd400cc7947 */ /* 0x000fea000383ffff */
.L_x_1404:
[----:B-1----:R-:W-:-:S04]  /*12b40*/  IMAD.U32 R8, RZ, RZ, UR37 ;  /* 0x00000025ff087e24 */ /* 0x002fc8000f8e00ff */
[----:B------:R1:W2:Y:S03]  /*12b50*/  SYNCS.PHASECHK.TRANS64.TRYWAIT P2, [R8+URZ+0x28c20], R5 ;  /* 0x028c2005080075a7 */ /* 0x0002a6000804017f */
[----:B--2---:R-:W-:Y:S05]  /*12b60*/  @!P2 NANOSLEEP.SYNCS 0x989680 ;  /* 0x009896800000a95d */ /* 0x004fea0003900000 */
[----:B------:R-:W2:Y:S02]  /*12b70*/  @!P2 SYNCS.PHASECHK.TRANS64 P2, [R8+URZ+0x28c20], R5 ;  /* 0x028c20050800a5a7 */ /* 0x000ea4000804007f */
[----:B--2---:R-:W-:Y:S05]  /*12b80*/  @!P2 BRA `(.L_x_1404) ;  /* 0xfffffffc00eca947 */ /* 0x004fea000383ffff */
[----:B------:R-:W-:Y:S05]  /*12b90*/  BRA `(.L_x_1455) ;  /* 0xffffffd8006c7947 */ /* 0x000fea000383ffff */
.L_x_1407:
[----:B-1----:R1:W2:Y:S02]  /*12ba0*/  SYNCS.PHASECHK.TRANS64.TRYWAIT P2, [R8+URZ+0x28c60], R5 ;  /* 0x028c6005080075a7 */ /* 0x0022a4000804017f */
[----:B--2---:R-:W-:Y:S05]  /*12bb0*/  @!P2 NANOSLEEP.SYNCS 0x989680 ;  /* 0x009896800000a95d */ /* 0x004fea0003900000 */
[----:B------:R-:W2:Y:S02]  /*12bc0*/  @!P2 SYNCS.PHASECHK.TRANS64 P2, [R8+URZ+0x28c60], R5 ;  /* 0x028c60050800a5a7 */ /* 0x000ea4000804007f */
[----:B--2---:R-:W-:Y:S05]  /*12bd0*/  @!P2 BRA `(.L_x_1407) ;  /* 0xfffffffc00f0a947 */ /* 0x004fea000383ffff */
[----:B------:R-:W-:Y:S05]  /*12be0*/  BRA `(.L_x_1456) ;  /* 0xffffffd800807947 */ /* 0x000fea000383ffff */
.L_x_1414:
[----:B-1----:R1:W2:Y:S02]  /*12bf0*/  SYNCS.PHASECHK.TRANS64.TRYWAIT P3, [R2+URZ+0x28c40], R3 ;  /* 0x028c4003020075a7 */ /* 0x0022a4000806017f */
[----:B--2---:R-:W-:Y:S05]  /*12c00*/  @!P3 NANOSLEEP.SYNCS 0x989680 ;  /* 0x009896800000b95d */ /* 0x004fea0003900000 */
[----:B------:R-:W2:Y:S02]  /*12c10*/  @!P3 SYNCS.PHASECHK.TRANS64 P3, [R2+URZ+0x28c40], R3 ;  /* 0x028c40030200b5a7 */ /* 0x000ea4000806007f */
[----:B--2---:R-:W-:Y:S05]  /*12c20*/  @!P3 BRA `(.L_x_1414) ;  /* 0xfffffffc00f0b947 */ /* 0x004fea000383ffff */
[----:B------:R-:W-:Y:S05]  /*12c30*/  BRA `(.L_x_1457) ;  /* 0xffffffe000087947 */ /* 0x000fea000383ffff */
.L_x_1416:
[----:B---3--:R3:W4:Y:S02]  /*12c40*/  SYNCS.PHASECHK.TRANS64.TRYWAIT P3, [R2+URZ+0x28c60], R3 ;  /* 0x028c6003020075a7 */ /* 0x008724000806017f */
[----:B----4-:R-:W-:Y:S05]  /*12c50*/  @!P3 NANOSLEEP.SYNCS 0x989680 ;  /* 0x009896800000b95d */ /* 0x010fea0003900000 */
[----:B------:R-:W4:Y:S02]  /*12c60*/  @!P3 SYNCS.PHASECHK.TRANS64 P3, [R2+URZ+0x28c60], R3 ;  /* 0x028c60030200b5a7 */ /* 0x000f24000806007f */
[----:B----4-:R-:W-:Y:S05]  /*12c70*/  @!P3 BRA `(.L_x_1416) ;  /* 0xfffffffc00f0b947 */ /* 0x010fea000383ffff */
[----:B------:R-:W-:Y:S05]  /*12c80*/  BRA `(.L_x_1458) ;  /* 0xffffffe000507947 */ /* 0x000fea000383ffff */
.L_x_1422:
[----:B-1----:R1:W2:Y:S02]  /*12c90*/  SYNCS.PHASECHK.TRANS64.TRYWAIT P3, [R3+URZ+0x28c40], R2 ;  /* 0x028c4002030075a7 */ /* 0x0022a4000806017f */
[----:B--2---:R-:W-:Y:S05]  /*12ca0*/  @!P3 NANOSLEEP.SYNCS 0x989680 ;  /* 0x009896800000b95d */ /* 0x004fea0003900000 */
[----:B------:R-:W2:Y:S02]  /*12cb0*/  @!P3 SYNCS.PHASECHK.TRANS64 P3, [R3+URZ+0x28c40], R2 ;  /* 0x028c40020300b5a7 */ /* 0x000ea4000806007f */
[----:B--2---:R-:W-:Y:S05]  /*12cc0*/  @!P3 BRA `(.L_x_1422) ;  /* 0xfffffffc00f0b947 */ /* 0x004fea000383ffff */
[----:B------:R-:W-:Y:S05]  /*12cd0*/  BRA `(.L_x_1459) ;  /* 0xffffffe400c87947 */ /* 0x000fea000383ffff */
.L_x_1424:
[----:B---3--:R3:W4:Y:S02]  /*12ce0*/  SYNCS.PHASECHK.TRANS64.TRYWAIT P3, [R3+URZ+0x28c60], R2 ;  /* 0x028c6002030075a7 */ /* 0x008724000806017f */
[----:B----4-:R-:W-:Y:S05]  /*12cf0*/  @!P3 NANOSLEEP.SYNCS 0x989680 ;  /* 0x009896800000b95d */ /* 0x010fea0003900000 */
[----:B------:R-:W4:Y:S02]  /*12d00*/  @!P3 SYNCS.PHASECHK.TRANS64 P3, [R3+URZ+0x28c60], R2 ;  /* 0x028c60020300b5a7 */ /* 0x000f24000806007f */
[----:B----4-:R-:W-:Y:S05]  /*12d10*/  @!P3 BRA `(.L_x_1424) ;  /* 0xfffffffc00f0b947 */ /* 0x010fea000383ffff */
[----:B------:R-:W-:Y:S05]  /*12d20*/  BRA `(.L_x_1460) ;  /* 0xffffffe800107947 */ /* 0x000fea000383ffff */
.L_x_1429:
[----:B-1----:R1:W2:Y:S02]  /*12d30*/  SYNCS.PHASECHK.TRANS64.TRYWAIT P3, [R2+URZ+0x28c40], R3 ;  /* 0x028c4003020075a7 */ /* 0x0022a4000806017f */
[----:B--2---:R-:W-:Y:S05]  /*12d40*/  @!P3 NANOSLEEP.SYNCS 0x989680 ;  /* 0x009896800000b95d */ /* 0x004fea0003900000 */
[----:B------:R-:W2:Y:S02]  /*12d50*/  @!P3 SYNCS.PHASECHK.TRANS64 P3, [R2+URZ+0x28c40], R3 ;  /* 0x028c40030200b5a7 */ /* 0x000ea4000806007f */
[----:B--2---:R-:W-:Y:S05]  /*12d60*/  @!P3 BRA `(.L_x_1429) ;  /* 0xfffffffc00f0b947 */ /* 0x004fea000383ffff */
[----:B------:R-:W-:Y:S05]  /*12d70*/  BRA `(.L_x_1461) ;  /* 0xffffffec00687947 */ /* 0x000fea000383ffff */
.L_x_1431:
[----:B--2---:R2:W3:Y:S02]  /*12d80*/  SYNCS.PHASECHK.TRANS64.TRYWAIT P3, [R2+URZ+0x28c60], R3 ;  /* 0x028c6003020075a7 */ /* 0x0044e4000806017f */
[----:B---3--:R-:W-:Y:S05]  /*12d90*/  @!P3 NANOSLEEP.SYNCS 0x989680 ;  /* 0x009896800000b95d */ /* 0x008fea0003900000 */
[----:B------:R-:W3:Y:S02]  /*12da0*/  @!P3 SYNCS.PHASECHK.TRANS64 P3, [R2+URZ+0x28c60], R3 ;  /* 0x028c60030200b5a7 */ /* 0x000ee4000806007f */
[----:B---3--:R-:W-:Y:S05]  /*12db0*/  @!P3 BRA `(.L_x_1431) ;  /* 0xfffffffc00f0b947 */ /* 0x008fea000383ffff */
[----:B------:R-:W-:Y:S05]  /*12dc0*/  BRA `(.L_x_1462) ;  /* 0xffffffec00b07947 */ /* 0x000fea000383ffff */
.L_x_1436:
[----:B------:R-:W-:Y:S01]  /*12dd0*/  BSSY B0, `(.L_x_1463) ;  /* 0x0000007000007945 */ /* 0x000fe20003800000 */
[----:B--2---:R-:W-:Y:S01]  /*12de0*/  MOV R12, RZ ;  /* 0x000000ff000c7202 */ /* 0x004fe20000000f00 */
[----:B------:R-:W-:Y:S01]  /*12df0*/  IMAD.MOV.U32 R11, RZ, RZ, 0x1f ;  /* 0x0000001fff0b7424 */ /* 0x000fe200078e00ff */
[----:B------:R-:W-:-:S07]  /*12e00*/  MOV R15, 0xffffffff ;  /* 0xffffffff000f7802 */ /* 0x000fce0000000f00 */
[----:B-1-34-:R-:W-:Y:S05]  /*12e10*/  WARPSYNC.COLLECTIVE R15, `(.L_x_1464) ;  /* 0x000000000f087348 */ /* 0x01afea0003c00000 */
[----:B------:R2:W1:Y:S02]  /*12e20*/  SHFL.IDX P6, R14, R13, R12, R11 ;  /* 0x0000000c0d0e7389 */ /* 0x00046400000c000b */
[----:B-1234-:R-:W-:Y:S01]  /*12e30*/  ENDCOLLECTIVE ;  /* 0x000000000000791b */ /* 0x01efe20003800000 */
.L_x_1464:
[----:B------:R-:W-:Y:S05]  /*12e40*/  BSYNC B0 ;  /* 0x0000000000007941 */ /* 0x000fea0003800000 */
.L_x_1463:
[----:B------:R-:W-:Y:S05]  /*12e50*/  BRA `(.L_x_1465) ;  /* 0xfffffff000e47947 */ /* 0x000fea000383ffff */
.L_x_1438:
[----:B-1----:R1:W2:Y:S02]  /*12e60*/  SYNCS.PHASECHK.TRANS64.TRYWAIT P0, [R7+URZ+0x28c20], R0 ;  /* 0x028c2000070075a7 */ /* 0x0022a4000800017f */
[----:B--2---:R-:W-:Y:S05]  /*12e70*/  @!P0 NANOSLEEP.SYNCS 0x989680 ;  /* 0x009896800000895d */ /* 0x004fea0003900000 */
[----:B------:R-:W2:Y:S02]  /*12e80*/  @!P0 SYNCS.PHASECHK.TRANS64 P0, [R7+URZ+0x28c20], R0 ;  /* 0x028c2000070085a7 */ /* 0x000ea4000800007f */
[----:B--2---:R-:W-:Y:S05]  /*12e90*/  @!P0 BRA `(.L_x_1438) ;  /* 0xfffffffc00f08947 */ /* 0x004fea000383ffff */
[----:B------:R-:W-:Y:S05]  /*12ea0*/  BRA `(.L_x_1466) ;  /* 0xfffffff4002c7947 */ /* 0x000fea000383ffff */
.L_x_1442:
[----:B-1----:R1:W2:Y:S02]  /*12eb0*/  SYNCS.PHASECHK.TRANS64.TRYWAIT P0, [R5+URZ], R4 ;  /* 0x00000004050075a7 */ /* 0x0022a4000800017f */
[----:B--2---:R-:W-:Y:S05]  /*12ec0*/  @!P0 NANOSLEEP.SYNCS 0x989680 ;  /* 0x009896800000895d */ /* 0x004fea0003900000 */
[----:B------:R-:W2:Y:S02]  /*12ed0*/  @!P0 SYNCS.PHASECHK.TRANS64 P0, [R5+URZ], R4 ;  /* 0x00000004050085a7 */ /* 0x000ea4000800007f */
[----:B--2---:R-:W-:Y:S05]  /*12ee0*/  @!P0 BRA `(.L_x_1442) ;  /* 0xfffffffc00f08947 */ /* 0x004fea000383ffff */
[----:B------:R-:W-:Y:S05]  /*12ef0*/  BRA `(.L_x_1467) ;  /* 0xfffffff400807947 */ /* 0x000fea000383ffff */
.L_x_1443:
[----:B--2---:R2:W3:Y:S02]  /*12f00*/  SYNCS.PHASECHK.TRANS64.TRYWAIT P0, [R3+URZ], R0 ;  /* 0x00000000030075a7 */ /* 0x0044e4000800017f */
[----:B---3--:R-:W-:Y:S05]  /*12f10*/  @!P0 NANOSLEEP.SYNCS 0x989680 ;  /* 0x009896800000895d */ /* 0x008fea0003900000 */
[----:B------:R-:W3:Y:S02]  /*12f20*/  @!P0 SYNCS.PHASECHK.TRANS64 P0, [R3+URZ], R0 ;  /* 0x00000000030085a7 */ /* 0x000ee4000800007f */
[----:B---3--:R-:W-:Y:S05]  /*12f30*/  @!P0 BRA `(.L_x_1443) ;  /* 0xfffffffc00f08947 */ /* 0x008fea000383ffff */
[----:B------:R-:W-:Y:S05]  /*12f40*/  BRA `(.L_x_1468) ;  /* 0xfffffff400747947 */ /* 0x000fea000383ffff */
.L_x_1445:
[----:B-1----:R1:W2:Y:S02]  /*12f50*/  SYNCS.PHASECHK.TRANS64.TRYWAIT P0, [R5+URZ], R4 ;  /* 0x00000004050075a7 */ /* 0x0022a4000800017f */
[----:B--2---:R-:W-:Y:S05]  /*12f60*/  @!P0 NANOSLEEP.SYNCS 0x989680 ;  /* 0x009896800000895d */ /* 0x004fea0003900000 */
[----:B------:R-:W2:Y:S02]  /*12f70*/  @!P0 SYNCS.PHASECHK.TRANS64 P0, [R5+URZ], R4 ;  /* 0x00000004050085a7 */ /* 0x000ea4000800007f */
[----:B--2---:R-:W-:Y:S05]  /*12f80*/  @!P0 BRA `(.L_x_1445) ;  /* 0xfffffffc00f08947 */ /* 0x004fea000383ffff */
[----:B------:R-:W-:Y:S05]  /*12f90*/  BRA `(.L_x_1469) ;  /* 0xfffffff400787947 */ /* 0x000fea000383ffff */
.L_x_1470:
        /* <DEDUP_REMOVED lines=14> */
.L_x_4555:


//--------------------- .text._ZN7cutlass13device_kernelIN5flash11enable_sm90INS1_16FlashAttnFwdSm90INS1_25CollectiveMainloopFwdSm90ILi2EN4cute5tupleIJNS5_1CILi1EEES8_S8_EEENS6_IJNS7_ILi64EEESA_SA_EEELi512ENS_6half_tEfNS_4arch4Sm90ELb0ELb1ELb1ELb0ELb0ELb0ELb1ELb0ELb0ELb0ELb0ELb0EEENS1_21CollectiveEpilogueFwdINS6_IJSA_NS7_ILi512EEESA_EEES9_SC_SE_Li256ELb0ELb0ELb0ELb0EEENS1_30DynamicPersistentTileSchedulerILi256ELi32ELb0ELb0ELb1EEEEEEEEEvNT_6ParamsE --------------------------
	.section	.text._ZN7cutlass13device_kernelIN5flash11enable_sm90INS1_16FlashAttnFwdSm90INS1_25CollectiveMainloopFwdSm90ILi2EN4cute5tupleIJNS5_1CILi1EEES8_S8_EEENS6_IJNS7_ILi64EEESA_SA_EEELi512ENS_6half_tEfNS_4arch4Sm90ELb0ELb1ELb1ELb0ELb0ELb0ELb1ELb0ELb0ELb0ELb0ELb0EEENS1_21CollectiveEpilogueFwdINS6_IJSA_NS7_ILi512EEESA_EEES9_SC_SE_Li256ELb0ELb0ELb0ELb0EEENS1_30DynamicPersistentTileSchedulerILi256ELi32ELb0ELb0ELb1EEEEEEEEEvNT_6ParamsE,"ax",@progbits
	.align	128
.text._ZN7cutlass13device_kernelIN5flash11enable_sm90INS1_16FlashAttnFwdSm90INS1_25CollectiveMainloopFwdSm90ILi2EN4cute5tupleIJNS5_1CILi1EEES8_S8_EEENS6_IJNS7_ILi64EEESA_SA_EEELi512ENS_6half_tEfNS_4arch4Sm90ELb0ELb1ELb1ELb0ELb0ELb0ELb1ELb0ELb0ELb0ELb0ELb0EEENS1_21CollectiveEpilogueFwdINS6_IJSA_NS7_ILi512EEESA_EEES9_SC_SE_Li256ELb0ELb0ELb0ELb0EEENS1_30DynamicPersistentTileSchedulerILi256ELi32ELb0ELb0ELb1EEEEEEEEEvNT_6ParamsE:
        .type           _ZN7cutlass13device_kernelIN5flash11enable_sm90INS1_16FlashAttnFwdSm90INS1_25CollectiveMainloopFwdSm90ILi2EN4cute5tupleIJNS5_1CILi1EEES8_S8_EEENS6_IJNS7_ILi64EEESA_SA_EEELi512ENS_6half_tEfNS_4arch4Sm90ELb0ELb1ELb1ELb0ELb0ELb0ELb1ELb0ELb0ELb0ELb0ELb0EEENS1_21CollectiveEpilogueFwdINS6_IJSA_NS7_ILi512EEESA_EEES9_SC_SE_Li256ELb0ELb0ELb0ELb0EEENS1_30DynamicPersistentTileSchedulerILi256ELi32ELb0ELb0ELb1EEEEEEEEEvNT_6ParamsE,@function
        .size           _ZN7cutlass13device_kernelIN5flash11enable_sm90INS1_16FlashAttnFwdSm90INS1_25CollectiveMainloopFwdSm90ILi2EN4cute5tupleIJNS5_1CILi1EEES8_S8_EEENS6_IJNS7_ILi64EEESA_SA_EEELi512ENS_6half_tEfNS_4arch4Sm90ELb0ELb1ELb1ELb0ELb0ELb0ELb1ELb0ELb0ELb0ELb0ELb0EEENS1_21CollectiveEpilogueFwdINS6_IJSA_NS7_ILi512EEESA_EEES9_SC_SE_Li256ELb0ELb0ELb0ELb0EEENS1_30DynamicPersistentTileSchedulerILi256ELi32ELb0ELb0ELb1EEEEEEEEEvNT_6ParamsE,(.L_x_4556 - _ZN7cutlass13device_kernelIN5flash11enable_sm90INS1_16FlashAttnFwdSm90INS1_25CollectiveMainloopFwdSm90ILi2EN4cute5tupleIJNS5_1CILi1EEES8_S8_EEENS6_IJNS7_ILi64EEESA_SA_EEELi512ENS_6half_tEfNS_4arch4Sm90ELb0ELb1ELb1ELb0ELb0ELb0ELb1ELb0ELb0ELb0ELb0ELb0EEENS1_21CollectiveEpilogueFwdINS6_IJSA_NS7_ILi512EEESA_EEES9_SC_SE_Li256ELb0ELb0ELb0ELb0EEENS1_30DynamicPersistentTileSchedulerILi256ELi32ELb0ELb0ELb1EEEEEEEEEvNT_6ParamsE)
        .other          _ZN7cutlass13device_kernelIN5flash11enable_sm90INS1_16FlashAttnFwdSm90INS1_25CollectiveMainloopFwdSm90ILi2EN4cute5tupleIJNS5_1CILi1EEES8_S8_EEENS6_IJNS7_ILi64EEESA_SA_EEELi512ENS_6half_tEfNS_4arch4Sm90ELb0ELb1ELb1ELb0ELb0ELb0ELb1ELb0ELb0ELb0ELb0ELb0EEENS1_21CollectiveEpilogueFwdINS6_IJSA_NS7_ILi512EEESA_EEES9_SC_SE_Li256ELb0ELb0ELb0ELb0EEENS1_30DynamicPersistentTileSchedulerILi256ELi32ELb0ELb0ELb1EEEEEEEEEvNT_6ParamsE,@"STO_CUDA_ENTRY STV_DEFAULT"
_ZN7cutlass13device_kernelIN5flash11enable_sm90INS1_16FlashAttnFwdSm90INS1_25CollectiveMainloopFwdSm90ILi2EN4cute5tupleIJNS5_1CILi1EEES8_S8_EEENS6_IJNS7_ILi64EEESA_SA_EEELi512ENS_6half_tEfNS_4arch4Sm90ELb0ELb1ELb1ELb0ELb0ELb0ELb1ELb0ELb0ELb0ELb0ELb0EEENS1_21CollectiveEpilogueFwdINS6_IJSA_NS7_ILi512EEESA_EEES9_SC_SE_Li256ELb0ELb0ELb0ELb0EEENS1_30DynamicPersistentTileSchedulerILi256ELi32ELb0ELb0ELb1EEEEEEEEEvNT_6ParamsE:
[----:B------:R-:W1:Y:S02]  /*0000*/  LDC R1, c[0x0][0x28] ;  /* 0x00000a00ff017b82 */ /* 0x000e640000000800 */
[----:B-1----:R-:W-:Y:S01]  /*0010*/  VIADD R1, R1, 0xfffffff8 ;  /* 0xfffffff801017836 */ /* 0x002fe20000000000 */
[----:B------:R-:W1:Y:S01]  /*0020*/  S2R R19, SR_TID.X ;  /* 0x0000000000137919 */ /* 0x000e620000002100 */
[----:B------:R-:W-:Y:S01]  /*0030*/  ELECT P0, URZ, PT ;  /* 0x00000000003f782f */ /* 0x000fe20003800000 */
[----:B------:R-:W-:Y:S01]  /*0040*/  BSSY B0, `(.L_x_1471) ;  /* 0x0000017000007945 */ /* 0x000fe20003800000 */
[--C-:B-1----:R-:W-:Y:S02]  /*0050*/  SHF.R.U32.HI R0, RZ, 0x5, R19.reuse ;  /* 0x00000005ff007819 */ /* 0x102fe40000011613 */
[----:B------:R-:W-:-:S03]  /*0060*/  SHF.R.U32.HI R3, RZ, 0x7, R19 ;  /* 0x00000007ff037819 */ /* 0x000fc60000011613 */
        /* <DEDUP_REMOVED lines=20> */
.L_x_1472:
[----:B------:R-:W-:Y:S05]  /*01b0*/  BSYNC B0 ;  /* 0x0000000000007941 */ /* 0x000fea0003800000 */
.L_x_1471:
        /* <DEDUP_REMOVED lines=11> */
[----:B------:R-:W-:Y:S01]  /*0270*/  VOTEU.ANY UP3, P0 ;  /* 0x00000000003f7886 */ /* 0x000fe20000060100 */
[----:B-1----:R-:W-:Y:S01]  /*0280*/  R2UR UR47, R3 ;  /* 0x00000000032f72ca */ /* 0x002fe200000e0000 */
[----:B--2---:R-:W-:Y:S01]  /*0290*/  @UP0 ULEA UR6, UR7, UR6, 0x18 ;  /* 0x0000000607060291 */ /* 0x004fe2000f8ec03f */
[----:B---3--:R-:W-:-:S11]  /*02a0*/  ISETP.NE.AND P1, PT, R2, RZ, PT ;  /* 0x000000ff0200720c */ /* 0x008fd60003f25270 */
[----:B------:R-:W-:Y:S01]  /*02b0*/  UISETP.NE.AND UP0, UPT, UR47, URZ, UPT ;  /* 0x0000003f2f00728c */ /* 0x000fe2000bf05270 */
[----:B------:R-:W1:Y:S02]  /*02c0*/  FENCE.VIEW.ASYNC.S ;  /* 0x00000000000073c6 */ /* 0x000e640000000000 */
[----:B-1----:R1:W2:Y:S01]  /*02d0*/  @UP1 SYNCS.EXCH.64 URZ, [UR6+0x38800], UR4 ;  /* 0x03880004063f15b2 */ /* 0x0022a20008000100 */
[----:B------:R1:W3:Y:S01]  /*02e0*/  @UP2 SYNCS.EXCH.64 URZ, [UR6+0x38810], UR4 ;  /* 0x03881004063f25b2 */ /* 0x0002e20008000100 */
[----:B------:R1:W4:Y:S01]  /*02f0*/  @UP3 SYNCS.EXCH.64 URZ, [UR6+0x38820], UR4 ;  /* 0x03882004063f35b2 */ /* 0x0003220008000100 */
        /* <DEDUP_REMOVED lines=15> */
.L_x_1473:
        /* <DEDUP_REMOVED lines=22> */
.L_x_1474:
        /* <DEDUP_REMOVED lines=18> */
.L_x_1475:
        /* <DEDUP_REMOVED lines=22> */
.L_x_1476:
        /* <DEDUP_REMOVED lines=22> */
.L_x_1477:
[----:B-1----:R-:W-:Y:S01]  /*0930*/  UMOV UR4, 0x1 ;  /* 0x0000000100047882 */ /* 0x002fe20000000000 */
[----:B------:R-:W-:Y:S01]  /*0940*/  PLOP3.LUT P0, PT, PT, PT, UP0, 0x80, 0x0 ;  /* 0x000000000000781c */ /* 0x000fe20003f0f008 */
[----:B------:R-:W-:Y:S01]  /*0950*/  USEL UR4, UR4, 0x2, !UP0 ;  /* 0x0000000204047887 */ /* 0x000fe2000c000000 */
[----:B------:R-:W-:Y:S01]  /*0960*/  NOP ;  /* 0x0000000000007918 */ /* 0x000fe20000000000 */
[----:B------:R-:W-:-:S04]  /*0970*/  ULDC.64 UR54, c[0x0][0x208] ;  /* 0x0000820000367ab9 */ /* 0x000fc80000000a00 */
[----:B------:R-:W-:-:S05]  /*0980*/  IMAD.U32 R2, RZ, RZ, UR4 ;  /* 0x00000004ff027e24 */ /* 0x000fca000f8e00ff */
[----:B------:R1:W-:Y:S01]  /*0990*/  STL [R1+0x4], R2 ;  /* 0x0000040201007387 */ /* 0x0003e20000100800 */
[----:B--234-:R-:W-:Y:S06]  /*09a0*/  BAR.SYNC.DEFER_BLOCKING 0x0 ;  /* 0x0000000000007b1d */ /* 0x01cfec0000010000 */
[----:B------:R-:W-:Y:S05]  /*09b0*/  @!P0 BRA `(.L_x_1478) ;  /* 0x0000013800408947 */ /* 0x000fea0003800000 */
.L_x_1479:
[----:B------:R-:W-:-:S08]  /*09c0*/  NOP ;  /* 0x0000000000007918 */ /* 0x000fd00000000000 */
[----:B------:R-:W2:Y:S02]  /*09d0*/  USETMAXREG.TRY_ALLOC.CTAPOOL UP0, 0xf0 ;  /* 0x000000f0000079c8 */ /* 0x000ea40008000600 */
[----:B--2---:R-:W-:-:S13]  /*09e0*/  PLOP3.LUT P0, PT, PT, PT, UP0, 0x80, 0x0 ;  /* 0x000000000000781c */ /* 0x004fda0003f0f008 */
[----:B------:R-:W-:Y:S05]  /*09f0*/  @!P0 BRA `(.L_x_1479) ;  /* 0xfffffffc00f08947 */ /* 0x000fea000383ffff */
[----:B------:R-:W-:Y:S01]  /*0a00*/  LOP3.LUT R0, R19, 0xffffff80, RZ, 0xc0, !PT ;  /* 0xffffff8013007812 */ /* 0x000fe200078ec0ff */
[----:B------:R-:W2:Y:S08]  /*0a10*/  S2UR UR4, SR_CTAID.X ;  /* 0x00000000000479c3 */ /* 0x000eb00000002500 */
[----:B------:R-:W-:Y:S06]  /*0a20*/  BAR.ARV 0x4, 0x120 ;  /* 0x0104800000007b1d */ /* 0x000fec0000002000 */
[----:B------:R-:W-:-:S02]  /*0a30*/  ISETP.NE.AND P0, PT, R0, 0x80, PT ;  /* 0x000000800000780c */ /* 0x000fc40003f05270 */
[----:B------:R-:W2:Y:S11]  /*0a40*/  LDC R0, c[0x0][0xea8] ;  /* 0x0003aa00ff007b82 */ /* 0x000eb60000000800 */
[----:B------:R-:W-:Y:S06]  /*0a50*/  @!P0 BAR.ARV 0x8, 0xa0 ;  /* 0x0202800000008b1d */ /* 0x000fec0000002000 */
[----:B------:R-:W-:-:S13]  /*0a60*/  ISETP.GE.U32.AND P0, PT, R19, 0x100, PT ;  /* 0x000001001300780c */ /* 0x000fda0003f06070 */
[----:B------:R-:W-:Y:S06]  /*0a70*/  @P0 BAR.ARV 0xf, 0x100 ;  /* 0x03c4000000000b1d */ /* 0x000fec0000002000 */
[----:B--2---:R-:W-:-:S13]  /*0a80*/  ISETP.LE.AND P0, PT, R0, UR4, PT ;  /* 0x0000000400007c0c */ /* 0x004fda000bf03270 */
[----:B------:R-:W-:Y:S05]  /*0a90*/  @P0 EXIT ;  /* 0x000000000000094d */ /* 0x000fea0003800000 */
[----:B-1----:R-:W2:Y:S01]  /*0aa0*/  LDL R2, [R1+0x4] ;  /* 0x0000040001027983 */ /* 0x002ea20000100800 */
        /* <DEDUP_REMOVED lines=8> */
[----:B------:R-:W-:-:S02]  /*0b30*/  LEA.HI R4, R3, R194, RZ, 0x5 ;  /* 0x000000c203047211 */ /* 0x000fc400078f28ff */
[----:B------:R-:W-:Y:S02]  /*0b40*/  LEA.HI R0, R3, R194, RZ, 0x7 ;  /* 0x000000c203007211 */ /* 0x000fe400078f38ff */
[--C-:B------:R-:W-:Y:S02]  /*0b50*/  SHF.R.S32.HI R192, RZ, 0x5, R4.reuse ;  /* 0x00000005ffc07819 */ /* 0x100fe40000011404 */
[----:B------:R-:W-:Y:S02]  /*0b60*/  SHF.R.S32.HI R9, RZ, 0x1f, R4 ;  /* 0x0000001fff097819 */ /* 0x000fe40000011404 */
[----:B------:R-:W-:Y:S02]  /*0b70*/  SHF.R.S32.HI R187, RZ, 0x7, R0 ;  /* 0x00000007ffbb7819 */ /* 0x000fe40000011400 */
[----:B------:R-:W-:-:S04]  /*0b80*/  LEA.HI R9, R9, R192, RZ, 0x2 ;  /* 0x000000c009097211 */ /* 0x000fc800078f10ff */
[----:B------:R-:W-:Y:S01]  /*0b90*/  LOP3.LUT R9, R9, 0x3ffffc, RZ, 0xc0, !PT ;  /* 0x003ffffc09097812 */ /* 0x000fe200078ec0ff */
[----:B-1----:R-:W-:-:S04]  /*0ba0*/  ULEA UR36, UR5, UR36, 0x18 ;  /* 0x0000002405247291 */ /* 0x002fc8000f8ec03f */
[----:B------:R-:W-:Y:S01]  /*0bb0*/  IMAD.IADD R9, R192, 0x1, -R9 ;  /* 0x00000001c0097824 */ /* 0x000fe200078e0a09 */
[----:B--2---:R-:W-:Y:S02]  /*0bc0*/  R2UR UR6, R2 ;  /* 0x00000000020672ca */ /* 0x004fe400000e0000 */
[CC--:B------:R-:W-:Y:S02]  /*0bd0*/  LEA.HI R2, R3.reuse, R194.reuse, RZ, 0x4 ;  /* 0x000000c203027211 */ /* 0x0c0fe400078f20ff */
[----:B------:R-:W-:Y:S02]  /*0be0*/  LEA.HI R3, R3, R194, RZ, 0x3 ;  /* 0x000000c203037211 */ /* 0x000fe400078f18ff */
[----:B------:R-:W-:Y:S02]  /*0bf0*/  LOP3.LUT R5, R2, 0xfffffff0, RZ, 0xc0, !PT ;  /* 0xfffffff002057812 */ /* 0x000fe400078ec0ff */
[----:B------:R-:W-:Y:S02]  /*0c00*/  SHF.R.S32.HI R7, RZ, 0x4, R2 ;  /* 0x00000004ff077819 */ /* 0x000fe40000011402 */
[----:B------:R-:W-:Y:S01]  /*0c10*/  SHF.R.S32.HI R190, RZ, 0x3, R3 ;  /* 0x00000003ffbe7819 */ /* 0x000fe20000011403 */
[----:B------:R-:W-:Y:S01]  /*0c20*/  IMAD.IADD R4, R194, 0x1, -R5 ;  /* 0x00000001c2047824 */ /* 0x000fe200078e0a05 */
[----:B------:R-:W-:Y:S01]  /*0c30*/  LOP3.LUT R5, R0, 0xffffff80, RZ, 0xc0, !PT ;  /* 0xffffff8000057812 */ /* 0x000fe200078ec0ff */
[----:B------:R-:W-:Y:S01]  /*0c40*/  ULOP3.LUT UR48, UR6, 0x1, URZ, 0xfc, !UPT ;  /* 0x0000000106307892 */ /* 0x000fe2000f8efc3f */
[----:B------:R-:W-:Y:S01]  /*0c50*/  LEA.HI R2, R2, R7, RZ, 0x1 ;  /* 0x0000000702027211 */ /* 0x000fe200078f08ff */
[--C-:B------:R-:W-:Y:S01]  /*0c60*/  IMAD R8, R187, 0x100, R4.reuse ;  /* 0x00000100bb087824 */ /* 0x100fe200078e0204 */
[----:B------:R-:W-:Y:S01]  /*0c70*/  SHF.R.S32.HI R11, RZ, 0x1f, R4 ;  /* 0x0000001fff0b7819 */ /* 0x000fe20000011404 */
[----:B------:R-:W-:Y:S01]  /*0c80*/  IMAD.IADD R5, R194, 0x1, -R5 ;  /* 0x00000001c2057824 */ /* 0x000fe200078e0a05 */
[----:B------:R-:W-:Y:S01]  /*0c90*/  LOP3.LUT R2, R2, 0x1ffffffe, RZ, 0xc0, !PT ;  /* 0x1ffffffe02027812 */ /* 0x000fe200078ec0ff */
[----:B------:R-:W-:Y:S01]  /*0ca0*/  IMAD R9, R9, 0x10, R8 ;  /* 0x0000001009097824 */ /* 0x000fe200078e0208 */
[----:B------:R-:W-:-:S02]  /*0cb0*/  LEA.HI R11, R11, R4, RZ, 0x3 ;  /* 0x000000040b0b7211 */ /* 0x000fc400078f18ff */
[----:B------:R-:W-:Y:S02]  /*0cc0*/  SHF.R.S32.HI R6, RZ, 0x1f, R5 ;  /* 0x0000001fff067819 */ /* 0x000fe40000011405 */
[C---:B------:R-:W-:Y:S01]  /*0cd0*/  LOP3.LUT R13, R11.reuse, 0xfffffff8, RZ, 0xc0, !PT ;  /* 0xfffffff80b0d7812 */ /* 0x040fe200078ec0ff */
[----:B------:R-:W-:Y:S01]  /*0ce0*/  IMAD.SHL.U32 R11, R11, 0x40, RZ ;  /* 0x000000400b0b7824 */ /* 0x000fe200078e00ff */
[----:B------:R-:W-:Y:S02]  /*0cf0*/  IADD3 R2, R7, -R2, RZ ;  /* 0x8000000207027210 */ /* 0x000fe40007ffe0ff */
[-C--:B------:R-:W-:Y:S01]  /*0d00*/  LEA.HI R7, R6, R5.reuse, RZ, 0x2 ;  /* 0x0000000506077211 */ /* 0x080fe200078f10ff */
[----:B------:R-:W-:Y:S01]  /*0d10*/  IMAD.IADD R13, R4, 0x1, -R13 ;  /* 0x00000001040d7824 */ /* 0x000fe200078e0a0d */
[----:B------:R-:W-:Y:S01]  /*0d20*/  LEA.HI R6, R6, R5, RZ, 0x5 ;  /* 0x0000000506067211 */ /* 0x000fe200078f28ff */
[----:B------:R-:W-:Y:S01]  /*0d30*/  IMAD.SHL.U32 R2, R2, 0x8, RZ ;  /* 0x0000000802027824 */ /* 0x000fe200078e00ff */
[----:B------:R-:W-:Y:S01]  /*0d40*/  LOP3.LUT R10, R7, 0x7ffffffc, RZ, 0xc0, !PT ;  /* 0x7ffffffc070a7812 */ /* 0x000fe200078ec0ff */
[----:B------:R-:W-:Y:S01]  /*0d50*/  IMAD.SHL.U32 R8, R13, 0x40, RZ ;  /* 0x000000400d087824 */ /* 0x000fe200078e00ff */
[----:B------:R-:W-:Y:S01]  /*0d60*/  LOP3.LUT R11, R11, 0x7ffffe00, RZ, 0xc0, !PT ;  /* 0x7ffffe000b0b7812 */ /* 0x000fe200078ec0ff */
[----:B------:R-:W-:Y:S01]  /*0d70*/  IMAD.U32 R193, R9, 0x40, R2 ;  /* 0x0000004009c17824 */ /* 0x000fe200078e0002 */
[----:B------:R-:W-:Y:S01]  /*0d80*/  SHF.R.S32.HI R4, RZ, 0x2, R7 ;  /* 0x00000002ff047819 */ /* 0x000fe20000011407 */
[----:B------:R-:W-:Y:S01]  /*0d90*/  IMAD.IADD R10, R5, 0x1, -R10 ;  /* 0x00000001050a7824 */ /* 0x000fe200078e0a0a */
[----:B------:R-:W-:Y:S01]  /*0da0*/  LOP3.LUT R5, R8, 0x1c0, RZ, 0xc0, !PT ;  /* 0x000001c008057812 */ /* 0x000fe200078ec0ff */
[----:B------:R-:W-:Y:S01]  /*0db0*/  IMAD R11, R192, 0x400, R11 ;  /* 0x00000400c00b7824 */ /* 0x000fe200078e020b */
[----:B------:R-:W-:Y:S01]  /*0dc0*/  R2P PR, R13, 0x6 ;  /* 0x000000060d007804 */ /* 0x000fe20000000000 */
[----:B------:R-:W-:Y:S01]  /*0dd0*/  IMAD.SHL.U32 R17, R10, 0x2, RZ ;  /* 0x000000020a117824 */ /* 0x000fe200078e00ff */
[----:B------:R-:W-:-:S02]  /*0de0*/  LOP3.LUT R2, R5, 0x8, R2, 0xf8, !PT ;  /* 0x0000000805027812 */ /* 0x000fc400078ef802 */
[----:B------:R-:W-:Y:S02]  /*0df0*/  SHF.R.U32.HI R5, RZ, 0x3, R5 ;  /* 0x00000003ff057819 */ /* 0x000fe40000011605 */
[----:B------:R-:W-:Y:S02]  /*0e00*/  SHF.R.S32.HI R7, RZ, 0x1f, R7 ;  /* 0x0000001fff077819 */ /* 0x000fe40000011407 */
[----:B------:R-:W-:Y:S02]  /*0e10*/  LOP3.LUT R2, R2, R5, RZ, 0x3c, !PT ;  /* 0x0000000502027212 */ /* 0x000fe400078e3cff */
[----:B------:R-:W-:Y:S02]  /*0e20*/  LEA.HI R7, R7, R4, RZ, 0x3 ;  /* 0x0000000407077211 */ /* 0x000fe400078f18ff */
[----:B------:R-:W-:Y:S01]  /*0e30*/  LEA.HI R0, R0, R187, RZ, 0x1 ;  /* 0x000000bb00007211 */ /* 0x000fe200078f08ff */
[----:B------:R-:W-:Y:S01]  /*0e40*/  IMAD.IADD R11, R11, 0x1, R2 ;  /* 0x000000010b0b7824 */ /* 0x000fe200078e0202 */
[----:B------:R-:W-:Y:S01]  /*0e50*/  LOP3.LUT R7, R7, 0xfffffff8, RZ, 0xc0, !PT ;  /* 0xfffffff807077812 */ /* 0x000fe200078ec0ff */
[----:B------:R-:W-:Y:S01]  /*0e60*/  IMAD.MOV.U32 R2, RZ, RZ, RZ ;  /* 0x000000ffff027224 */ /* 0x000fe200078e00ff */
[----:B------:R-:W-:-:S02]  /*0e70*/  LOP3.LUT R5, R3, 0x1ffffff8, RZ, 0xc0, !PT ;  /* 0x1ffffff803057812 */ /* 0x000fc400078ec0ff */
[----:B------:R-:W-:Y:S02]  /*0e80*/  LEA R23, R11, UR36, 0x1 ;  /* 0x000000240b177c11 */ /* 0x000fe4000f8e08ff */
[----:B------:R-:W-:Y:S01]  /*0e90*/  LOP3.LUT R0, R0, 0xfffffe, RZ, 0xc0, !PT ;  /* 0x00fffffe00007812 */ /* 0x000fe200078ec0ff */
[----:B------:R-:W-:Y:S01]  /*0ea0*/  IMAD.IADD R5, R194, 0x1, -R5 ;  /* 0x00000001c2057824 */ /* 0x000fe200078e0a05 */
[C---:B------:R-:W-:Y:S01]  /*0eb0*/  IADD3 R186, R23.reuse, 0x36400, RZ ;  /* 0x0003640017ba7810 */ /* 0x040fe20007ffe0ff */
[----:B------:R-:W-:Y:S01]  /*0ec0*/  VIADD R184, R23, 0x36420 ;  /* 0x0003642017b87836 */ /* 0x000fe20000000000 */
[----:B------:R-:W-:Y:S01]  /*0ed0*/  SEL R185, R185, 0xffffffc0, !P2 ;  /* 0xffffffc0b9b97807 */ /* 0x000fe20005000000 */
[----:B------:R-:W-:Y:S01]  /*0ee0*/  IMAD.IADD R0, R187, 0x1, -R0 ;  /* 0x00000001bb007824 */ /* 0x000fe200078e0a00 */
[----:B------:R-:W-:Y:S01]  /*0ef0*/  IADD3 R7, R4, -R7, RZ ;  /* 0x8000000704077210 */ /* 0x000fe20007ffe0ff */
[C---:B------:R-:W-:Y:S01]  /*0f00*/  @P1 VIADD R184, R186.reuse, 0xffffffe0 ;  /* 0xffffffe0bab81836 */ /* 0x040fe20000000000 */
[----:B------:R-:W-:Y:S01]  /*0f10*/  SHF.R.S32.HI R6, RZ, 0x5, R6 ;  /* 0x00000005ff067819 */ /* 0x000fe20000011406 */
[----:B------:R-:W-:-:S02]  /*0f20*/  IMAD.IADD R186, R186, 0x1, R185 ;  /* 0x00000001baba7824 */ /* 0x000fc400078e02b9 */
[----:B------:R-:W-:Y:S01]  /*0f30*/  IMAD.SHL.U32 R188, R5, 0x8, RZ ;  /* 0x0000000805bc7824 */ /* 0x000fe200078e00ff */
[----:B------:R-:W-:Y:S01]  /*0f40*/  IADD3 R185, R185, R184, RZ ;  /* 0x000000b8b9b97210 */ /* 0x000fe20007ffe0ff */
[----:B------:R-:W-:Y:S02]  /*0f50*/  IMAD R19, R6, 0x10, R7 ;  /* 0x0000001006137824 */ /* 0x000fe400078e0207 */
[----:B------:R-:W-:-:S07]  /*0f60*/  IMAD.SHL.U32 R22, R0, 0x100, RZ ;  /* 0x0000010000167824 */ /* 0x000fce00078e00ff */
.L_x_1579:
        /* <DEDUP_REMOVED lines=20> */
.L_x_1480:
[----:B------:R-:W-:Y:S01]  /*10b0*/  ULDC UR6, c[0x0][0xec4] ;  /* 0x0003b10000067ab9 */ /* 0x000fe20000000800 */
[----:B------:R-:W-:Y:S01]  /*10c0*/  UMOV UR40, UR7 ;  /* 0x0000000700287c82 */ /* 0x000fe20008000000 */
[----:B------:R-:W-:-:S11]  /*10d0*/  UISETP.NE.AND UP0, UPT, UR6, 0x1, UPT ;  /* 0x000000010600788c */ /* 0x000fd6000bf05270 */
[----:B------:R-:W-:Y:S02]  /*10e0*/  @UP0 ULDC.64 UR10, c[0x0][0xec8] ;  /* 0x0003b200000a0ab9 */ /* 0x000fe40000000a00 */
[----:B------:R-:W-:-:S04]  /*10f0*/  UIMAD.WIDE.U32 UR4, UR7, UR10, URZ ;  /* 0x0000000a070472a5 */ /* 0x000fc8000f8e003f */
[----:B------:R-:W-:-:S04]  /*1100*/  @UP0 USHF.R.U32.HI UR40, URZ, UR11, UR5 ;  /* 0x0000000b3f280299 */ /* 0x000fc80008011605 */
[----:B------:R-:W-:-:S12]  /*1110*/  UIMAD UR4, UR40, UR6, URZ ;  /* 0x00000006280472a4 */ /* 0x000fd8000f8e023f */
.L_x_1481:
        /* <DEDUP_REMOVED lines=40> */
[----:B------:R-:W-:-:S06]  /*13a0*/  IMAD.U32 R3, RZ, RZ, UR4 ;  /* 0x00000004ff037e24 */ /* 0x000fcc000f8e00ff */
        /* <DEDUP_REMOVED lines=8> */
.L_x_1484:
[----:B------:R-:W-:-:S13]  /*1430*/  ISETP.NE.AND P0, PT, R8, 0x1, PT ;  /* 0x000000010800780c */ /* 0x000fda0003f05270 */
[----:B------:R-:W1:Y:S02]  /*1440*/  @P0 LDC.64 R4, c[0x0][0xae0] ;  /* 0x0002b800ff040b82 */ /* 0x000e640000000a00 */
[----:B-1----:R-:W-:-:S05]  /*1450*/  @P0 IMAD.HI.U32 R4, R3, R4, RZ ;  /* 0x0000000403040227 */ /* 0x002fca00078e00ff */
[----:B------:R-:W-:-:S07]  /*1460*/  @P0 SHF.R.U32.HI R3, RZ, R5, R4 ;  /* 0x00000005ff030219 */ /* 0x000fce0000011604 */
.L_x_1485:
[----:B------:R-:W-:-:S05]  /*1470*/  IMAD R3, R3, R8, R8 ;  /* 0x0000000803037224 */ /* 0x000fca00078e0208 */
[----:B------:R-:W-:-:S07]  /*1480*/  VIMNMX R0, R0, R3, PT ;  /* 0x0000000300007248 */ /* 0x000fce0003fe0100 */
.L_x_1483:
        /* <DEDUP_REMOVED lines=8> */
[----:B------:R-:W-:Y:S01]  /*1510*/  IMAD.U32 R4, RZ, RZ, UR5 ;  /* 0x00000005ff047e24 */ /* 0x000fe2000f8e00ff */
        /* <DEDUP_REMOVED lines=12> */
.L_x_1487:
[----:B------:R-:W-:-:S13]  /*15e0*/  ISETP.NE.AND P0, PT, R8, 0x1, PT ;  /* 0x000000010800780c */ /* 0x000fda0003f05270 */
[----:B------:R-:W1:Y:S02]  /*15f0*/  @P0 LDC.64 R6, c[0x0][0xae0] ;  /* 0x0002b800ff060b82 */ /* 0x000e640000000a00 */
[----:B-1----:R-:W-:-:S05]  /*1600*/  @P0 IMAD.HI.U32 R6, R3, R6, RZ ;  /* 0x0000000603060227 */ /* 0x002fca00078e00ff */
[----:B------:R-:W-:-:S07]  /*1610*/  @P0 SHF.R.U32.HI R3, RZ, R7, R6 ;  /* 0x00000007ff030219 */ /* 0x000fce0000011606 */
.L_x_1488:
[----:B------:R-:W-:-:S05]  /*1620*/  IMAD R3, R3, R8, RZ ;  /* 0x0000000803037224 */ /* 0x000fca00078e02ff */
[----:B------:R-:W-:-:S07]  /*1630*/  VIMNMX R4, R4, R3, !PT ;  /* 0x0000000304047248 */ /* 0x000fce0007fe0100 */
.L_x_1486:
[----:B------:R-:W-:Y:S01]  /*1640*/  SHF.R.S32.HI R3, RZ, 0x1f, R4 ;  /* 0x0000001fff037819 */ /* 0x000fe20000011404 */
[----:B------:R-:W-:Y:S01]  /*1650*/  IMAD.MOV.U32 R18, RZ, RZ, RZ ;  /* 0x000000ffff127224 */ /* 0x000fe200078e00ff */
[----:B------:R-:W-:Y:S02]  /*1660*/  PLOP3.LUT P0, PT, PT, PT, PT, 0x80, 0x0 ;  /* 0x000000000000781c */ /* 0x000fe40003f0f070 */
[----:B------:R-:W-:Y:S02]  /*1670*/  CS2R R150, SRZ ;  /* 0x0000000000967805 */ /* 0x000fe4000001ff00 */
[----:B------:R-:W-:Y:S02]  /*1680*/  LEA.HI R4, R3, R4, RZ, 0x6 ;  /* 0x0000000403047211 */ /* 0x000fe400078f30ff */
[----:B------:R-:W-:Y:S02]  /*1690*/  CS2R R148, SRZ ;  /* 0x0000000000947805 */ /* 0x000fe4000001ff00 */
[----:B------:R-:W-:-:S02]  /*16a0*/  MOV R3, RZ ;  /* 0x000000ff00037202 */ /* 0x000fc40000000f00 */
        /* <DEDUP_REMOVED lines=65> */
[----:B------:R-:W-:Y:S01]  /*1ac0*/  IMAD.MOV.U32 R5, RZ, RZ, RZ ;  /* 0x000000ffff057224 */ /* 0x000fe200078e00ff */
[----:B------:R-:W-:Y:S06]  /*1ad0*/  @!P1 BRA `(.L_x_1489) ;  /* 0x0000010c00549947 */ /* 0x000fec0003800000 */
[----:B------:R-:W1:Y:S01]  /*1ae0*/  SHFL.IDX PT, R3, R187, RZ, 0x1f ;  /* 0x00001fffbb037589 */ /* 0x000e6200000e0000 */
[----:B------:R-:W-:Y:S01]  /*1af0*/  UIADD3 UR4, UR36, 0x36400, URZ ;  /* 0x0003640024047890 */ /* 0x000fe2000fffe03f */
[----:B------:R-:W-:Y:S01]  /*1b00*/  UMOV UR17, 0x40000040 ;  /* 0x4000004000117882 */ /* 0x000fe20000000000 */
[----:B------:R-:W-:Y:S02]  /*1b10*/  BAR.SYNC.DEFER_BLOCKING 0xe, 0x100 ;  /* 0x0384000000007b1d */ /* 0x000fe40000010000 */
[----:B------:R-:W-:-:S04]  /*1b20*/  USHF.R.U32.HI UR4, URZ, 0x4, UR4 ;  /* 0x000000043f047899 */ /* 0x000fc80008011604 */
[----:B------:R-:W-:Y:S01]  /*1b30*/  ULOP3.LUT UR4, UR4, 0x3fff, URZ, 0xc0, !UPT ;  /* 0x00003fff04047892 */ /* 0x000fe2000f8ec03f */
[----:B------:R-:W-:Y:S01]  /*1b40*/  UMOV UR19, 0x40000040 ;  /* 0x4000004000137882 */ /* 0x000fe20000000000 */
[----:B------:R-:W-:Y:S02]  /*1b50*/  UMOV UR5, 0x40000040 ;  /* 0x4000004000057882 */ /* 0x000fe40000000000 */
[----:B------:R-:W-:Y:S01]  /*1b60*/  ULOP3.LUT UR16, UR4, 0x10000, URZ, 0xfc, !UPT ;  /* 0x0001000004107892 */ /* 0x000fe2000f8efc3f */
[----:B------:R-:W2:Y:S01]  /*1b70*/  S2R R8, SR_TID.X ;  /* 0x0000000000087919 */ /* 0x000ea20000002100 */
[----:B------:R-:W-:Y:S01]  /*1b80*/  UMOV UR7, 0x40000040 ;  /* 0x4000004000077882 */ /* 0x000fe20000000000 */
[----:B------:R-:W-:Y:S01]  /*1b90*/  UMOV UR9, 0x40000040 ;  /* 0x4000004000097882 */ /* 0x000fe20000000000 */
[----:B------:R-:W-:Y:S02]  /*1ba0*/  UIADD3 UR4, UR16, 0x2, URZ ;  /* 0x0000000210047890 */ /* 0x000fe4000fffe03f */
[----:B------:R-:W-:Y:S01]  /*1bb0*/  UIADD3 UR8, UR16, 0x4, URZ ;  /* 0x0000000410087890 */ /* 0x000fe2000fffe03f */
[----:B------:R-:W-:Y:S01]  /*1bc0*/  UMOV UR11, 0x40000040 ;  /* 0x40000040000b7882 */ /* 0x000fe20000000000 */
[----:B------:R-:W-:Y:S01]  /*1bd0*/  UIADD3 UR12, UR16, 0x6, URZ ;  /* 0x00000006100c7890 */ /* 0x000fe2000fffe03f */
[----:B-1----:R-:W-:Y:S01]  /*1be0*/  LEA.HI R5, R3, R3, RZ, 0x1 ;  /* 0x0000000303057211 */ /* 0x002fe200078f08ff */
[----:B------:R-:W-:Y:S01]  /*1bf0*/  UMOV UR13, 0x40000040 ;  /* 0x40000040000d7882 */ /* 0x000fe20000000000 */
[----:B------:R-:W-:-:S02]  /*1c00*/  UMOV UR15, 0x40000040 ;  /* 0x40000040000f7882 */ /* 0x000fc40000000000 */
[----:B------:R-:W-:Y:S01]  /*1c10*/  LOP3.LUT R6, R5, 0x1fffe, RZ, 0xc0, !PT ;  /* 0x0001fffe05067812 */ /* 0x000fe200078ec0ff */
[----:B------:R-:W-:-:S04]  /*1c20*/  WARPGROUP.ARRIVE ;  /* 0x00000000000079c5 */ /* 0x000fc80000000000 */
[----:B------:R-:W-:-:S05]  /*1c30*/  IMAD.IADD R6, R3, 0x1, -R6 ;  /* 0x0000000103067824 */ /* 0x000fca00078e0a06 */
[----:B------:R-:W-:-:S05]  /*1c40*/  LEA R6, R6, UR36, 0xf ;  /* 0x0000002406067c11 */ /* 0x000fca000f8e78ff */
[----:B------:R-:W-:Y:S01]  /*1c50*/  VIADD R6, R6, 0x400 ;  /* 0x0000040006067836 */ /* 0x000fe20000000000 */
[----:B--2---:R-:W-:-:S04]  /*1c60*/  LOP3.LUT R8, R8, 0x7f, RZ, 0xc0, !PT ;  /* 0x0000007f08087812 */ /* 0x004fc800078ec0ff */
[----:B------:R-:W-:Y:S02]  /*1c70*/  SHF.R.U32.HI R6, RZ, 0x4, R6 ;  /* 0x00000004ff067819 */ /* 0x000fe40000011606 */
[----:B------:R-:W-:Y:S02]  /*1c80*/  ISETP.NE.AND P1, PT, R8, RZ, PT ;  /* 0x000000ff0800720c */ /* 0x000fe40003f25270 */
[----:B------:R-:W-:-:S04]  /*1c90*/  LOP3.LUT R6, R6, 0x3fff, RZ, 0xc0, !PT ;  /* 0x00003fff06067812 */ /* 0x000fc800078ec0ff */
[----:B------:R-:W-:-:S05]  /*1ca0*/  LOP3.LUT R7, R6, 0x2000000, RZ, 0xfc, !PT ;  /* 0x0200000006077812 */ /* 0x000fca00078efcff */
[----:B------:R-:W-:-:S04]  /*1cb0*/  IMAD R3, R2, 0x1000, R7 ;  /* 0x0000100002037824 */ /* 0x000fc800078e0207 */
[C---:B------:R-:W-:Y:S01]  /*1cc0*/  VIADD R5, R3.reuse, 0x80 ;  /* 0x0000008003057836 */ /* 0x040fe20000000000 */
[----:B------:R-:W-:-:S04]  /*1cd0*/  R2UR UR18, R3 ;  /* 0x00000000031272ca */ /* 0x000fc800000e0000 */
[----:B------:R-:W-:Y:S01]  /*1ce0*/  R2UR UR6, R5 ;  /* 0x00000000050672ca */ /* 0x000fe200000e0000 */
[C---:B------:R-:W-:Y:S01]  /*1cf0*/  VIADD R5, R3.reuse, 0x100 ;  /* 0x0000010003057836 */ /* 0x040fe20000000000 */
[----:B------:R-:W-:-:S04]  /*1d00*/  IADD3 R3, R3, 0x180, RZ ;  /* 0x0000018003037810 */ /* 0x000fc80007ffe0ff */
[----:B------:R-:W-:Y:S01]  /*1d10*/  R2UR UR10, R5 ;  /* 0x00000000050a72ca */ /* 0x000fe200000e0000 */
[----:B------:R-:W-:Y:S01]  /*1d20*/  VIADD R5, R0, 0xfffffffe ;  /* 0xfffffffe00057836 */ /* 0x000fe20000000000 */
[----:B------:R-:W-:Y:S01]  /*1d30*/  R2UR UR14, R3 ;  /* 0x00000000030e72ca */ /* 0x000fe200000e0000 */
[----:B------:R-:W-:Y:S01]  /*1d40*/  HGMMA.64x256x16.F32 R24, gdesc[UR16].tnspB, RZ, !UPT, gsb0 ;  /* 0x43e00000101879f0 */ /* 0x000fe2000c0008ff */
[----:B------:R-:W-:Y:S02]  /*1d50*/  @!P1 LEA R3, R2, UR36, 0x3 ;  /* 0x0000002402039c11 */ /* 0x000fe4000f8e18ff */
[----:B------:R-:W-:-:S03]  /*1d60*/  ISETP.GE.AND P0, PT, R5, R4, PT ;  /* 0x000000040500720c */ /* 0x000fc60003f06270 */
[----:B------:R-:W-:-:S05]  /*1d70*/  @!P1 VIADD R3, R3, 0x38860 ;  /* 0x0003886003039836 */ /* 0x000fca0000000000 */
        /* <DEDUP_REMOVED lines=16> */
.L_x_1491:
[----:B------:R-:W-:Y:S01]  /*1e80*/  BAR.SYNC.DEFER_BLOCKING 0xe, 0x100 ;  /* 0x0384000000007b1d */ /* 0x000fe20000010000 */
[C---:B--2---:R-:W-:Y:S01]  /*1e90*/  IMAD R0, R2.reuse, 0x40, R19 ;  /* 0x0000004002007824 */ /* 0x044fe200078e0213 */
[C---:B------:R-:W-:Y:S01]  /*1ea0*/  ISETP.GT.AND P2, PT, R5.reuse, R4, PT ;  /* 0x000000040500720c */ /* 0x040fe20003f44270 */
[----:B------:R-:W-:Y:S02]  /*1eb0*/  VIADD R2, R2, 0x1 ;  /* 0x0000000102027836 */ /* 0x000fe40000000000 */
[----:B------:R-:W-:Y:S01]  /*1ec0*/  VIADD R5, R5, 0xffffffff ;  /* 0xffffffff05057836 */ /* 0x000fe20000000000 */
[----:B------:R-:W-:Y:S01]  /*1ed0*/  LEA R0, R0, UR36, 0x2 ;  /* 0x0000002400007c11 */ /* 0x000fe2000f8e10ff */
[----:B------:R-:W-:Y:S01]  /*1ee0*/  UMOV UR19, 0x40000040 ;  /* 0x4000004000137882 */ /* 0x000fe20000000000 */
[C---:B------:R-:W-:Y:S01]  /*1ef0*/  ISETP.NE.AND P0, PT, R2.reuse, 0x2, PT ;  /* 0x000000020200780c */ /* 0x040fe20003f05270 */
[----:B------:R-:W-:Y:S01]  /*1f00*/  UMOV UR7, 0x40000040 ;  /* 0x4000004000077882 */ /* 0x000fe20000000000 */
[----:B------:R-:W-:Y:S01]  /*1f10*/  UMOV UR11, 0x40000040 ;  /* 0x40000040000b7882 */ /* 0x000fe20000000000 */
[----:B------:R-:W-:Y:S01]  /*1f20*/  UMOV UR15, 0x40000040 ;  /* 0x40000040000f7882 */ /* 0x000fe20000000000 */
[----:B------:R-:W-:Y:S01]  /*1f30*/  SEL R2, R2, RZ, P0 ;  /* 0x000000ff02027207 */ /* 0x000fe20000000000 */
[----:B-1----:R-:W1:Y:S04]  /*1f40*/  LDS R3, [R0+0x38400] ;  /* 0x0384000000037984 */ /* 0x002e680000000800 */
        /* <DEDUP_REMOVED lines=133> */
[----:B------:R-:W-:Y:S01]  /*27a0*/  R2UR UR6, R3 ;  /* 0x00000000030672ca */ /* 0x000fe200000e0000 */
[C---:B------:R-:W-:Y:S01]  /*27b0*/  VIADD R3, R0.reuse, 0x100 ;  /* 0x0000010000037836 */ /* 0x040fe20000000000 */
[----:B------:R-:W-:-:S03]  /*27c0*/  IADD3 R0, R0, 0x180, RZ ;  /* 0x0000018000007810 */ /* 0x000fc60007ffe0ff */
[----:B------:R-:W-:Y:S01]  /*27d0*/  HGMMA.64x256x16.F32 R24, gdesc[UR16].tnspB, R24, gsb0 ;  /* 0x43e00000101879f0 */ /* 0x000fe20008000818 */
[----:B------:R-:W-:Y:S02]  /*27e0*/  R2UR UR10, R3 ;  /* 0x00000000030a72ca */ /* 0x000fe400000e0000 */
[----:B------:R-:W-:Y:S02]  /*27f0*/  R2UR UR14, R0 ;  /* 0x00000000000e72ca */ /* 0x000fe400000e0000 */
[----:B------:R-:W-:Y:S02]  /*2800*/  @!P1 LEA R0, R2, UR36, 0x3 ;  /* 0x0000002402009c11 */ /* 0x000fe4000f8e18ff */
[----:B------:R-:W-:-:S03]  /*2810*/  SEL R3, RZ, 0x1, P0 ;  /* 0x00000001ff037807 */ /* 0x000fc60000000000 */
[----:B------:R-:W-:Y:S01]  /*2820*/  @!P1 VIADD R0, R0, 0x38860 ;  /* 0x0003886000009836 */ /* 0x000fe20000000000 */
[----:B------:R-:W-:-:S04]  /*2830*/  LOP3.LUT R16, R16, R3, RZ, 0x3c, !PT ;  /* 0x0000000310107212 */ /* 0x000fc800078e3cff */
        /* <DEDUP_REMOVED lines=16> */
.L_x_1490:
[----:B------:R-:W-:Y:S01]  /*2940*/  BAR.SYNC.DEFER_BLOCKING 0xe, 0x100 ;  /* 0x0384000000007b1d */ /* 0x000fe20000010000 */
[C---:B--2---:R-:W-:Y:S01]  /*2950*/  IMAD R0, R2.reuse, 0x40, R19 ;  /* 0x0000004002007824 */ /* 0x044fe200078e0213 */
[----:B------:R-:W-:Y:S01]  /*2960*/  PLOP3.LUT P0, PT, PT, PT, PT, 0x8, 0x0 ;  /* 0x000000000000781c */ /* 0x000fe20003f0e170 */
[----:B------:R-:W-:Y:S02]  /*2970*/  VIADD R2, R2, 0x1 ;  /* 0x0000000102027836 */ /* 0x000fe40000000000 */
[----:B------:R-:W-:Y:S01]  /*2980*/  IMAD.MOV.U32 R18, RZ, RZ, RZ ;  /* 0x000000ffff127224 */ /* 0x000fe200078e00ff */
[----:B------:R-:W-:Y:S02]  /*2990*/  LEA R4, R0, UR36, 0x2 ;  /* 0x0000002400047c11 */ /* 0x000fe4000f8e10ff */
[----:B------:R-:W-:-:S04]  /*29a0*/  ISETP.NE.AND P1, PT, R2, 0x2, PT ;  /* 0x000000020200780c */ /* 0x000fc80003f25270 */
[----:B------:R-:W-:Y:S02]  /*29b0*/  SEL R5, RZ, 0x1, P1 ;  /* 0x00000001ff057807 */ /* 0x000fe40000800000 */
[----:B------:R-:W-:Y:S02]  /*29c0*/  SEL R2, R2, RZ, P1 ;  /* 0x000000ff02027207 */ /* 0x000fe40000800000 */
[----:B------:R-:W-:Y:S01]  /*29d0*/  LOP3.LUT R16, R16, R5, RZ, 0x3c, !PT ;  /* 0x0000000510107212 */ /* 0x000fe200078e3cff */
[----:B-1----:R-:W1:Y:S04]  /*29e0*/  LDS R3, [R4+0x38400] ;  /* 0x0384000004037984 */ /* 0x002e680000000800 */
        /* <DEDUP_REMOVED lines=132> */
.L_x_1482:
        /* <DEDUP_REMOVED lines=14> */
.L_x_1493:
[----:B------:R-:W-:-:S11]  /*3310*/  UISETP.NE.AND UP0, UPT, UR11, 0x1, UPT ;  /* 0x000000010b00788c */ /* 0x000fd6000bf05270 */
[----:B------:R-:W-:Y:S02]  /*3320*/  @UP0 ULDC.64 UR12, c[0x0][0xae0] ;  /* 0x0002b800000c0ab9 */ /* 0x000fe40000000a00 */
[----:B------:R-:W-:-:S04]  /*3330*/  UIMAD.WIDE.U32 UR4, UR6, UR12, URZ ;  /* 0x0000000c060472a5 */ /* 0x000fc8000f8e003f */
[----:B------:R-:W-:-:S12]  /*3340*/  @UP0 USHF.R.U32.HI UR6, URZ, UR13, UR5 ;  /* 0x0000000d3f060299 */ /* 0x000fd80008011605 */
.L_x_1494:
[----:B------:R-:W-:-:S06]  /*3350*/  UIMAD UR6, UR6, UR11, UR11 ;  /* 0x0000000b060672a4 */ /* 0x000fcc000f8e020b */
[----:B------:R-:W-:-:S07]  /*3360*/  VIMNMX R0, R0, UR6, PT ;  /* 0x0000000600007c48 */ /* 0x000fce000bfe0100 */
.L_x_1492:
        /* <DEDUP_REMOVED lines=20> */
.L_x_1496:
[----:B------:R-:W-:-:S11]  /*34b0*/  UISETP.NE.AND UP0, UPT, UR11, 0x1, UPT ;  /* 0x000000010b00788c */ /* 0x000fd6000bf05270 */
[----:B------:R-:W-:Y:S02]  /*34c0*/  @UP0 ULDC.64 UR12, c[0x0][0xae0] ;  /* 0x0002b800000c0ab9 */ /* 0x000fe40000000a00 */
[----:B------:R-:W-:-:S04]  /*34d0*/  UIMAD.WIDE.U32 UR4, UR6, UR12, URZ ;  /* 0x0000000c060472a5 */ /* 0x000fc8000f8e003f */
[----:B------:R-:W-:-:S12]  /*34e0*/  @UP0 USHF.R.U32.HI UR6, URZ, UR13, UR5 ;  /* 0x0000000d3f060299 */ /* 0x000fd80008011605 */
.L_x_1497:
[----:B------:R-:W-:-:S04]  /*34f0*/  UIMAD UR6, UR6, UR11, URZ ;  /* 0x0000000b060672a4 */ /* 0x000fc8000f8e023f */
[----:B------:R-:W-:-:S04]  /*3500*/  UISETP.LT.AND UP0, UPT, UR8, UR6, UPT ;  /* 0x000000060800728c */ /* 0x000fc8000bf01270 */
[----:B------:R-:W-:-:S12]  /*3510*/  USEL UR8, UR8, UR6, !UP0 ;  /* 0x0000000608087287 */ /* 0x000fd8000c000000 */
.L_x_1495:
[----:B------:R-:W-:Y:S01]  /*3520*/  USHF.R.S32.HI UR4, URZ, 0x1f, UR8 ;  /* 0x0000001f3f047899 */ /* 0x000fe20008011408 */
[----:B------:R-:W-:Y:S01]  /*3530*/  PLOP3.LUT P0, PT, PT, PT, PT, 0x80, 0x0 ;  /* 0x000000000000781c */ /* 0x000fe20003f0f070 */
[----:B------:R-:W-:Y:S01]  /*3540*/  IMAD.MOV.U32 R3, RZ, RZ, RZ ;  /* 0x000000ffff037224 */ /* 0x000fe200078e00ff */
        /* <DEDUP_REMOVED lines=19> */
[----:B------:R-:W-:Y:S02]  /*3680*/  ISETP.GT.AND P1, PT, R168, UR37, PT ;  /* 0x00000025a8007c0c */ /* 0x000fe4000bf24270 */
        /* <DEDUP_REMOVED lines=51> */
[----:B------:R-:W-:Y:S06]  /*39c0*/  @!P1 BRA `(.L_x_1489) ;  /* 0x000000ec00989947 */ /* 0x000fec0003800000 */
[----:B------:R-:W1:Y:S01]  /*39d0*/  SHFL.IDX PT, R0, R187, RZ, 0x1f ;  /* 0x00001fffbb007589 */ /* 0x000e6200000e0000 */
[----:B------:R-:W-:-:S04]  /*39e0*/  UIADD3 UR4, UR36, 0x36400, URZ ;  /* 0x0003640024047890 */ /* 0x000fc8000fffe03f */
[----:B------:R-:W-:-:S06]  /*39f0*/  ULOP3.LUT UP0, URZ, UR4, 0x3ff, URZ, 0xc0, !UPT ;  /* 0x000003ff043f7892 */ /* 0x000fcc000f80c03f */
[----:B------:R-:W-:Y:S02]  /*3a00*/  PLOP3.LUT P0, PT, PT, PT, UP0, 0x80, 0x0 ;  /* 0x000000000000781c */ /* 0x000fe40003f0f008 */
[----:B-1----:R-:W-:-:S04]  /*3a10*/  LEA.HI R3, R0, R0, RZ, 0x1 ;  /* 0x0000000000037211 */ /* 0x002fc800078f08ff */
[----:B------:R-:W-:-:S05]  /*3a20*/  LOP3.LUT R3, R3, 0x1fffe, RZ, 0xc0, !PT ;  /* 0x0001fffe03037812 */ /* 0x000fca00078ec0ff */
[----:B------:R-:W-:-:S05]  /*3a30*/  IMAD.IADD R3, R0, 0x1, -R3 ;  /* 0x0000000100037824 */ /* 0x000fca00078e0a03 */
[----:B------:R-:W-:-:S05]  /*3a40*/  LEA R3, R3, UR36, 0xf ;  /* 0x0000002403037c11 */ /* 0x000fca000f8e78ff */
[----:B------:R-:W-:-:S05]  /*3a50*/  VIADD R3, R3, 0x400 ;  /* 0x0000040003037836 */ /* 0x000fca0000000000 */
[----:B------:R-:W-:-:S04]  /*3a60*/  SHF.R.U32.HI R3, RZ, 0x4, R3 ;  /* 0x00000004ff037819 */ /* 0x000fc80000011603 */
[----:B------:R-:W-:-:S04]  /*3a70*/  LOP3.LUT R3, R3, 0x3fff, RZ, 0xc0, !PT ;  /* 0x00003fff03037812 */ /* 0x000fc800078ec0ff */
[----:B------:R-:W-:Y:S01]  /*3a80*/  LOP3.LUT R18, R3, 0x2000000, RZ, 0xfc, !PT ;  /* 0x0200000003127812 */ /* 0x000fe200078efcff */
[----:B------:R-:W-:Y:S06]  /*3a90*/  @!P0 BRA `(.L_x_1498) ;  /* 0x0000000000408947 */ /* 0x000fec0003800000 */
        /* <DEDUP_REMOVED lines=13> */
[----:B-1----:R-:W-:-:S07]  /*3b70*/  IMAD.MOV.U32 R13, RZ, RZ, RZ ;  /* 0x000000ffff0d7224 */ /* 0x002fce00078e00ff */
[----:B------:R-:W-:-:S07]  /*3b80*/  LEPC R20, `(.L_x_1498) ;  /* 0x000000001014794e */ /* 0x000fce0000000000 */
[----:B--2---:R-:W-:Y:S05]  /*3b90*/  CALL.ABS.NOINC R14 ;  /* 0x000000000e007343 */ /* 0x004fea0003c00000 */
.L_x_1498:
[----:B------:R-:W-:Y:S01]  /*3ba0*/  ULEA.HI UR4, UR46, UR46, URZ, 0x1 ;  /* 0x0000002e2e047291 */ /* 0x000fe2000f8f083f */
[----:B------:R-:W-:-:S03]  /*3bb0*/  MOV R3, UR48 ;  /* 0x0000003000037c02 */ /* 0x000fc60008000f00 */
[----:B------:R-:W-:Y:S01]  /*3bc0*/  ULOP3.LUT UR4, UR4, 0xfffffffe, URZ, 0xc0, !UPT ;  /* 0xfffffffe04047892 */ /* 0x000fe2000f8ec03f */
[----:B------:R-:W-:-:S03]  /*3bd0*/  ISETP.NE.AND P0, PT, R3, 0x3, PT ;  /* 0x000000030300780c */ /* 0x000fc60003f05270 */
[----:B------:R-:W-:-:S06]  /*3be0*/  UIADD3 UR4, UR46, -UR4, URZ ;  /* 0x800000042e047290 */ /* 0x000fcc000fffe03f */
[----:B------:R-:W-:-:S05]  /*3bf0*/  IMAD.U32 R0, RZ, RZ, UR4 ;  /* 0x00000004ff007e24 */ /* 0x000fca000f8e00ff */
[----:B------:R-:W-:-:S04]  /*3c00*/  SHF.L.U32 R0, R0, 0x1f, RZ ;  /* 0x0000001f00007819 */ /* 0x000fc800000006ff */
[----:B------:R-:W1:Y:S02]  /*3c10*/  SYNCS.PHASECHK.TRANS64.TRYWAIT P1, [UR36+0x38800], R0 ;  /* 0x03880000ff0075a7 */ /* 0x000e640008020164 */
[----:B-1----:R-:W-:Y:S05]  /*3c20*/  @!P1 BRA `(.L_x_1499) ;  /* 0x0000013c00b89947 */ /* 0x002fea0003800000 */
.L_x_1646:
[----:B------:R-:W-:Y:S05]  /*3c30*/  @!P0 BRA `(.L_x_1500) ;  /* 0x0000000000048947 */ /* 0x000fea0003800000 */
[----:B------:R-:W-:Y:S01]  /*3c40*/  BPT.TRAP 0x1 ;  /* 0x000000040000795c */ /* 0x000fe20000300000 */
.L_x_1500:
[----:B------:R-:W-:Y:S02]  /*3c50*/  LEA R6, R2, UR36, 0x3 ;  /* 0x0000002402067c11 */ /* 0x000fe4000f8e18ff */
[----:B------:R-:W-:-:S04]  /*3c60*/  SHF.L.U32 R7, R16, 0x1f, RZ ;  /* 0x0000001f10077819 */ /* 0x000fc800000006ff */
[----:B------:R2:W3:Y:S01]  /*3c70*/  SYNCS.PHASECHK.TRANS64.TRYWAIT P1, [R6+URZ+0x38830], R7 ;  /* 0x03883007060075a7 */ /* 0x0004e2000802017f */
[----:B------:R-:W-:Y:S05]  /*3c80*/  @!P0 BRA `(.L_x_1501) ;  /* 0x0000000000048947 */ /* 0x000fea0003800000 */
[----:B------:R-:W-:Y:S01]  /*3c90*/  BPT.TRAP 0x1 ;  /* 0x000000040000795c */ /* 0x000fe20000300000 */
.L_x_1501:
[----:B---3--:R-:W-:Y:S05]  /*3ca0*/  @P1 BRA `(.L_x_1502) ;  /* 0x0000000000081947 */ /* 0x008fea0003800000 */
[----:B------:R-:W3:Y:S02]  /*3cb0*/  SYNCS.PHASECHK.TRANS64.TRYWAIT P1, [R6+URZ+0x38830], R7 ;  /* 0x03883007060075a7 */ /* 0x000ee4000802017f */
[----:B---3--:R-:W-:Y:S05]  /*3cc0*/  @!P1 BRA `(.L_x_1503) ;  /* 0x0000013c00a89947 */ /* 0x008fea0003800000 */
.L_x_1502:
[----:B------:R-:W-:-:S04]  /*3cd0*/  UIADD3 UR4, UR36, 0x22400, URZ ;  /* 0x0002240024047890 */ /* 0x000fc8000fffe03f */
[----:B------:R-:W-:-:S04]  /*3ce0*/  USHF.R.U32.HI UR4, URZ, 0x4, UR4 ;  /* 0x000000043f047899 */ /* 0x000fc80008011604 */
[----:B------:R-:W-:-:S06]  /*3cf0*/  ULOP3.LUT UR4, UR4, 0x3fff, URZ, 0xc0, !UPT ;  /* 0x00003fff04047892 */ /* 0x000fcc000f8ec03f */
[----:B------:R-:W-:Y:S01]  /*3d00*/  IMAD.U32 R4, RZ, RZ, UR4 ;  /* 0x00000004ff047e24 */ /* 0x000fe2000f8e00ff */
        /* <DEDUP_REMOVED lines=36> */
.L_x_1647:
[----:B------:R-:W-:Y:S05]  /*3f50*/  @!P0 BRA `(.L_x_1505) ;  /* 0x0000000000048947 */ /* 0x000fea0003800000 */
[----:B------:R-:W-:Y:S01]  /*3f60*/  BPT.TRAP 0x1 ;  /* 0x000000040000795c */ /* 0x000fe20000300000 */
.L_x_1505:
[----:B------:R4:W1:Y:S01]  /*3f70*/  SYNCS.PHASECHK.TRANS64.TRYWAIT P1, [R6+URZ+0x38850], R7 ;  /* 0x03885007060075a7 */ /* 0x000862000802017f */
[----:B------:R-:W-:Y:S05]  /*3f80*/  @!P0 BRA `(.L_x_1506) ;  /* 0x0000000000048947 */ /* 0x000fea0003800000 */
[----:B------:R-:W-:Y:S01]  /*3f90*/  BPT.TRAP 0x1 ;  /* 0x000000040000795c */ /* 0x000fe20000300000 */
.L_x_1506:
[----:B-1----:R-:W-:-:S04]  /*3fa0*/  IMAD.U32 R3, RZ, RZ, UR36 ;  /* 0x00000024ff037e24 */ /* 0x002fc8000f8e00ff */
[C---:B------:R-:W-:Y:S02]  /*3fb0*/  VIADD R0, R3.reuse, 0x400 ;  /* 0x0000040003007836 */ /* 0x040fe40000000000 */
[----:B------:R-:W-:-:S03]  /*3fc0*/  VIADD R3, R3, 0x26400 ;  /* 0x0002640003037836 */ /* 0x000fc60000000000 */
        /* <DEDUP_REMOVED lines=10> */
.L_x_1507:
[C---:B------:R-:W-:Y:S01]  /*4070*/  R2UR UR24, R0.reuse ;  /* 0x00000000001872ca */ /* 0x040fe200000e0000 */
[----:B------:R-:W-:Y:S01]  /*4080*/  WARPGROUP.ARRIVE ;  /* 0x00000000000079c5 */ /* 0x000fe20000000000 */
[C---:B------:R-:W-:Y:S01]  /*4090*/  R2UR UR26, R5.reuse ;  /* 0x00000000051a72ca */ /* 0x040fe200000e0000 */
[----:B------:R-:W-:Y:S01]  /*40a0*/  UMOV UR25, 0x40000040 ;  /* 0x4000004000197882 */ /* 0x000fe20000000000 */
[----:B------:R-:W-:Y:S01]  /*40b0*/  UMOV UR27, 0x40000040 ;  /* 0x40000040001b7882 */ /* 0x000fe20000000000 */
[----:B------:R-:W-:Y:S01]  /*40c0*/  VIADD R8, R0, 0x2 ;  /* 0x0000000200087836 */ /* 0x000fe20000000000 */
[----:B--234-:R-:W-:Y:S01]  /*40d0*/  IADD3 R7, R5, 0x2, RZ ;  /* 0x0000000205077810 */ /* 0x01cfe20007ffe0ff */
[----:B------:R-:W-:Y:S01]  /*40e0*/  UMOV UR5, 0x40000040 ;  /* 0x4000004000057882 */ /* 0x000fe20000000000 */
[----:B------:R-:W-:Y:S01]  /*40f0*/  UMOV UR7, 0x40000040 ;  /* 0x4000004000077882 */ /* 0x000fe20000000000 */
[----:B------:R-:W1:Y:S01]  /*4100*/  S2R R9, SR_TID.X ;  /* 0x0000000000097919 */ /* 0x000e620000002100 */
[----:B------:R-:W-:Y:S01]  /*4110*/  R2UR UR4, R8 ;  /* 0x00000000080472ca */ /* 0x000fe200000e0000 */
[----:B------:R-:W-:Y:S01]  /*4120*/  VIADD R8, R0, 0x4 ;  /* 0x0000000400087836 */ /* 0x000fe20000000000 */
[----:B------:R-:W-:Y:S01]  /*4130*/  R2UR UR6, R7 ;  /* 0x00000000070672ca */ /* 0x000fe200000e0000 */
[C---:B------:R-:W-:Y:S01]  /*4140*/  VIADD R7, R5.reuse, 0x4 ;  /* 0x0000000405077836 */ /* 0x040fe20000000000 */
[----:B------:R-:W2:Y:S01]  /*4150*/  S2R R14, SR_TID.X ;  /* 0x00000000000e7919 */ /* 0x000ea20000002100 */
[----:B------:R-:W-:Y:S01]  /*4160*/  HGMMA.64x64x16.F32 R24, gdesc[UR24], R24, gsb0 ;  /* 0x00e00000181879f0 */ /* 0x000fe20008000818 */
[----:B------:R-:W-:Y:S01]  /*4170*/  VIADD R10, R5, 0x800 ;  /* 0x00000800050a7836 */ /* 0x000fe20000000000 */
[----:B-1----:R-:W-:-:S02]  /*4180*/  SHF.R.U32.HI R9, RZ, 0x7, R9 ;  /* 0x00000007ff097819 */ /* 0x002fc40000011609 */
        /* <DEDUP_REMOVED lines=125> */
[----:B------:R-:W1:Y:S01]  /*4960*/  SHFL.IDX PT, R7, R9, RZ, 0x1f ;  /* 0x00001fff09077589 */ /* 0x000e6200000e0000 */
[----:B------:R-:W-:Y:S01]  /*4970*/  VIADD R8, R0, 0x800 ;  /* 0x0000080000087836 */ /* 0x000fe20000000000 */
[----:B-1----:R-:W-:-:S04]  /*4980*/  ISETP.GT.AND P1, PT, R7, 0x7f, PT ;  /* 0x0000007f0700780c */ /* 0x002fc80003f24270 */
        /* <DEDUP_REMOVED lines=12> */
[----:B------:R-:W-:-:S03]  /*4a50*/  SEL R11, R11, 0x6, !P1 ;  /* 0x000000060b0b7807 */ /* 0x000fc60004800000 */
[--C-:B------:R-:W-:Y:S02]  /*4a60*/  IMAD.IADD R12, R8, 0x1, R9.reuse ;  /* 0x00000001080c7824 */ /* 0x100fe400078e0209 */
[----:B------:R-:W-:Y:S02]  /*4a70*/  IMAD.IADD R13, R10, 0x1, R9 ;  /* 0x000000010a0d7824 */ /* 0x000fe400078e0209 */
[--C-:B------:R-:W-:Y:S02]  /*4a80*/  IMAD.IADD R8, R8, 0x1, R11.reuse ;  /* 0x0000000108087824 */ /* 0x100fe400078e020b */
        /* <DEDUP_REMOVED lines=41> */
[C---:B------:R-:W-:Y:S02]  /*4d20*/  IMAD.IADD R12, R9.reuse, 0x1, R8 ;  /* 0x00000001090c7824 */ /* 0x040fe400078e0208 */
[----:B------:R-:W-:Y:S02]  /*4d30*/  IMAD.IADD R13, R9, 0x1, R10 ;  /* 0x00000001090d7824 */ /* 0x000fe400078e020a */
        /* <DEDUP_REMOVED lines=32> */
[----:B------:R-:W-:Y:S02]  /*4f40*/  VIADD R10, R5, 0xc00 ;  /* 0x00000c00050a7836 */ /* 0x000fe40000000000 */
        /* <DEDUP_REMOVED lines=53> */
[C---:B------:R-:W-:Y:S01]  /*52a0*/  IADD3 R7, R9.reuse, R8, RZ ;  /* 0x0000000809077210 */ /* 0x040fe20007ffe0ff */
[----:B------:R-:W-:Y:S01]  /*52b0*/  IMAD.IADD R9, R9, 0x1, R10 ;  /* 0x0000000109097824 */ /* 0x000fe200078e020a */
[----:B------:R-:W1:Y:S01]  /*52c0*/  LDC.64 R12, c[0x0][0xad8] ;  /* 0x0002b600ff0c7b82 */ /* 0x000e620000000a00 */
[C---:B------:R-:W-:Y:S02]  /*52d0*/  IMAD.IADD R8, R11.reuse, 0x1, R8 ;  /* 0x000000010b087824 */ /* 0x040fe400078e0208 */
[----:B------:R-:W-:Y:S01]  /*52e0*/  IMAD.IADD R10, R11, 0x1, R10 ;  /* 0x000000010b0a7824 */ /* 0x000fe200078e020a */
[----:B-1----:R-:W-:Y:S01]  /*52f0*/  ISETP.GE.AND P2, PT, R13, 0x1, PT ;  /* 0x000000010d00780c */ /* 0x002fe20003f46270 */
[----:B------:R-:W-:-:S02]  /*5300*/  WARPGROUP.DEPBAR.LE gsb0, 0x0 ;  /* 0x00008000000079c5 */ /* 0x000fc40000010000 */
[----:B------:R-:W-:-:S06]  /*5310*/  WARPGROUP.ARRIVE ;  /* 0x00000000000079c5 */ /* 0x000fcc0000000000 */
[----:B------:R-:W-:Y:S01]  /*5320*/  HGMMA.64x64x16.F32 R24, gdesc[UR4], R24, gsb0 ;  /* 0x00e00000041879f0 */ /* 0x000fe20008000818 */
[----:B------:R-:W-:Y:S01]  /*5330*/  R2UR UR4, R7 ;  /* 0x00000000070472ca */ /* 0x000fe200000e0000 */
[----:B------:R-:W-:Y:S01]  /*5340*/  UMOV UR5, 0x40000040 ;  /* 0x4000004000057882 */ /* 0x000fe20000000000 */
[----:B------:R-:W-:Y:S01]  /*5350*/  R2UR UR6, R9 ;  /* 0x00000000090672ca */ /* 0x000fe200000e0000 */
[----:B------:R-:W-:Y:S01]  /*5360*/  UMOV UR7, 0x40000040 ;  /* 0x4000004000077882 */ /* 0x000fe20000000000 */
[----:B------:R-:W-:-:S05]  /*5370*/  IMAD.MOV.U32 R7, RZ, RZ, 0x40 ;  /* 0x00000040ff077424 */ /* 0x000fca00078e00ff */
[----:B------:R-:W-:-:S04]  /*5380*/  SEL R7, R7, 0x3e, P1 ;  /* 0x0000003e07077807 */ /* 0x000fc80000800000 */
        /* <DEDUP_REMOVED lines=9> */
[----:B------:R-:W-:Y:S02]  /*5420*/  SEL R8, R8, 0xf80, P1 ;  /* 0x00000f8008087807 */ /* 0x000fe40000800000 */
[----:B------:R-:W-:Y:S02]  /*5430*/  ISETP.NE.AND P1, PT, R14, RZ, PT ;  /* 0x000000ff0e00720c */ /* 0x000fe40003f25270 */
[----:B------:R-:W-:-:S04]  /*5440*/  LOP3.LUT R8, R8, 0x1e00, RZ, 0xc0, !PT ;  /* 0x00001e0008087812 */ /* 0x000fc800078ec0ff */
[CC--:B------:R-:W-:Y:S02]  /*5450*/  IADD3 R9, R7.reuse, R8.reuse, R0 ;  /* 0x0000000807097210 */ /* 0x0c0fe40007ffe000 */
[----:B------:R-:W-:Y:S01]  /*5460*/  IADD3 R5, R7, R8, R5 ;  /* 0x0000000807057210 */ /* 0x000fe20007ffe005 */
[----:B------:R-:W-:Y:S01]  /*5470*/  IMAD.MOV.U32 R7, RZ, RZ, -0x40 ;  /* 0xffffffc0ff077424 */ /* 0x000fe200078e00ff */
[----:B------:R-:W1:Y:S03]  /*5480*/  LDC R8, c[0x0][0x288] ;  /* 0x0000a200ff087b82 */ /* 0x000e660000000800 */
[----:B------:R-:W-:-:S04]  /*5490*/  IMAD R14, R168, R7, 0x41 ;  /* 0x00000041a80e7424 */ /* 0x000fc800078e0207 */
        /* <DEDUP_REMOVED lines=8> */
[----:B------:R-:W2:Y:S01]  /*5520*/  LDC R9, c[0x0][0x2e0] ;  /* 0x0000b800ff097b82 */ /* 0x000ea20000000800 */
[----:B------:R-:W-:-:S05]  /*5530*/  @!P1 VIADD R5, R6, 0x38840 ;  /* 0x0003884006059836 */ /* 0x000fca0000000000 */
[----:B------:R-:W-:Y:S01]  /*5540*/  @!P1 PRMT R5, RZ, 0x654, R5 ;  /* 0x00000654ff059816 */ /* 0x000fe20000000005 */
[----:B------:R-:W-:Y:S02]  /*5550*/  WARPGROUP.DEPBAR.LE gsb0, 0x0 ;  /* 0x00008000000079c5 */ /* 0x000fe40000010000 */
[----:B------:R-:W-:-:S06]  /*5560*/  WARPGROUP.ARRIVE ;  /* 0x00000000000079c5 */ /* 0x000fcc0000000000 */
[----:B------:R-:W-:Y:S01]  /*5570*/  HGMMA.64x64x16.F32 R24, gdesc[UR4], R24, gsb0 ;  /* 0x00e00000041879f0 */ /* 0x000fe20008000818 */
[----:B------:R-:W-:Y:S02]  /*5580*/  ULDC.64 UR4, c[0x0][0xad0] ;  /* 0x0002b40000047ab9 */ /* 0x000fe40000000a00 */
        /* <DEDUP_REMOVED lines=34> */
[----:B------:R3:W4:Y:S01]  /*57b0*/  MUFU.TANH R15, R26 ;  /* 0x0000001a000f7308 */ /* 0x0007220000002400 */
[----:B------:R-:W-:Y:S01]  /*57c0*/  ULOP3.LUT UR4, URZ, UR5, URZ, 0x33, !UPT ;  /* 0x000000053f047292 */ /* 0x000fe2000f8e333f */
[----:B--2---:R-:W-:-:S06]  /*57d0*/  IMAD R5, R9, UR38, R14 ;  /* 0x0000002609057c24 */ /* 0x004fcc000f8e020e */
[----:B------:R-:W2:Y:S01]  /*57e0*/  MUFU.TANH R24, R24 ;  /* 0x0000001800187308 */ /* 0x000ea20000002400 */
[----:B---3--:R-:W-:Y:S02]  /*57f0*/  LEA R26, R168, 0xffffffc0, 0x6 ;  /* 0xffffffc0a81a7811 */ /* 0x008fe400078e30ff */
[----:B-1----:R-:W-:-:S03]  /*5800*/  IADD3 R7, R5, -R8, -R17 ;  /* 0x8000000805077210 */ /* 0x002fc60007ffe811 */
[----:B------:R-:W-:Y:S01]  /*5810*/  IMAD R10, R9, UR38, -R26 ;  /* 0x00000026090a7c24 */ /* 0x000fe2000f8e0a1a */
[----:B------:R-:W-:Y:S01]  /*5820*/  IADD3 R5, R19, UR42, RZ ;  /* 0x0000002a13057c10 */ /* 0x000fe2000fffe0ff */
[----:B------:R-:W1:Y:S01]  /*5830*/  MUFU.TANH R25, R25 ;  /* 0x0000001900197308 */ /* 0x000e620000002400 */
[C---:B------:R-:W-:Y:S02]  /*5840*/  IMAD.IADD R21, R7.reuse, 0x1, R12 ;  /* 0x0000000107157824 */ /* 0x040fe400078e020c */
[----:B------:R-:W-:Y:S02]  /*5850*/  IMAD.IADD R56, R10, 0x1, -R17 ;  /* 0x000000010a387824 */ /* 0x000fe400078e0a11 */
[----:B------:R-:W-:-:S03]  /*5860*/  VIADD R58, R7, UR4 ;  /* 0x00000004073a7c36 */ /* 0x000fc60008000000 */
[----:B------:R-:W3:Y:S01]  /*5870*/  MUFU.TANH R27, R27 ;  /* 0x0000001b001b7308 */ /* 0x000ee20000002400 */
[----:B------:R-:W-:Y:S01]  /*5880*/  VIADDMNMX R10, R5, R21, R56, PT ;  /* 0x00000015050a7246 */ /* 0x000fe20003800138 */
[----:B------:R-:W-:-:S06]  /*5890*/  IMAD.IADD R7, R58, 0x1, R5 ;  /* 0x000000013a077824 */ /* 0x000fcc00078e0205 */
        /* <DEDUP_REMOVED lines=27> */
[----:B------:R-:W1:Y:S01]  /*5a50*/  MUFU.TANH R55, R55 ;  /* 0x0000003700377308 */ /* 0x000e620000002400 */
[----:B--234-:R-:W-:Y:S05]  /*5a60*/  @!P2 BRA `(.L_x_1509) ;  /* 0x000000000054a947 */ /* 0x01cfea0003800000 */
        /* <DEDUP_REMOVED lines=12> */
.L_x_1511:
[----:B------:R-:W-:-:S13]  /*5b30*/  ISETP.NE.AND P3, PT, R13, 0x1, PT ;  /* 0x000000010d00780c */ /* 0x000fda0003f65270 */
[----:B------:R-:W2:Y:S02]  /*5b40*/  @P3 LDC.64 R60, c[0x0][0xae0] ;  /* 0x0002b800ff3c3b82 */ /* 0x000ea40000000a00 */
[----:B--2---:R-:W-:-:S05]  /*5b50*/  @P3 IMAD.HI.U32 R20, R14, R60, RZ ;  /* 0x0000003c0e143227 */ /* 0x004fca00078e00ff */
[----:B------:R-:W-:-:S07]  /*5b60*/  @P3 SHF.R.U32.HI R14, RZ, R61, R20 ;  /* 0x0000003dff0e3219 */ /* 0x000fce0000011614 */
.L_x_1512:
[----:B------:R-:W-:Y:S05]  /*5b70*/  BSYNC B0 ;  /* 0x0000000000007941 */ /* 0x000fea0003800000 */
.L_x_1510:
[----:B------:R-:W-:-:S04]  /*5b80*/  IMAD R14, R14, R13, -R26 ;  /* 0x0000000d0e0e7224 */ /* 0x000fc800078e0a1a */
[----:B------:R-:W-:-:S05]  /*5b90*/  IMAD.IADD R14, R14, 0x1, -R17 ;  /* 0x000000010e0e7824 */ /* 0x000fca00078e0a11 */
[----:B------:R-:W-:Y:S02]  /*5ba0*/  VIMNMX R7, R7, R14, !PT ;  /* 0x0000000e07077248 */ /* 0x000fe40007fe0100 */
[----:B------:R-:W-:-:S07]  /*5bb0*/  VIADDMNMX R10, R14, R13, R10, PT ;  /* 0x0000000d0e0a7246 */ /* 0x000fce000380010a */
.L_x_1509:
[C---:B------:R-:W-:Y:S02]  /*5bc0*/  ISETP.GE.AND P3, PT, R57.reuse, 0x2, PT ;  /* 0x000000023900780c */ /* 0x040fe40003f66270 */
[----:B------:R-:W-:Y:S02]  /*5bd0*/  ISETP.GE.AND P4, PT, R57, 0x9, PT ;  /* 0x000000093900780c */ /* 0x000fe40003f86270 */
[C---:B------:R-:W-:Y:S02]  /*5be0*/  ISETP.GT.AND P6, PT, R7.reuse, 0x1, !P3 ;  /* 0x000000010700780c */ /* 0x040fe40005fc4270 */
[----:B------:R-:W-:Y:S02]  /*5bf0*/  ISETP.GT.AND P5, PT, R7, 0x8, !P4 ;  /* 0x000000080700780c */ /* 0x000fe400067a4270 */
[C---:B------:R-:W-:Y:S02]  /*5c00*/  ISETP.LT.OR P6, PT, R10.reuse, 0x2, P6 ;  /* 0x000000020a00780c */ /* 0x040fe400037c1670 */
[----:B------:R-:W-:-:S02]  /*5c10*/  ISETP.LT.OR P5, PT, R10, 0x9, P5 ;  /* 0x000000090a00780c */ /* 0x000fc40002fa1670 */
[----:B-1----:R-:W-:Y:S02]  /*5c20*/  FSEL R60, R25, -INF , !P6 ;  /* 0xff800000193c7808 */ /* 0x002fe40007000000 */
        /* <DEDUP_REMOVED lines=67> */
[----:B------:R-:W-:Y:S02]  /*6060*/  ISETP.GT.AND P6, PT, R7, 0x39, !P6 ;  /* 0x000000390700780c */ /* 0x000fe400077c4270 */
[----:B------:R-:W-:Y:S02]  /*6070*/  IADD3 R7, R5, 0x8, RZ ;  /* 0x0000000805077810 */ /* 0x000fe40007ffe0ff */
[----:B------:R-:W-:Y:S02]  /*6080*/  ISETP.LT.OR P6, PT, R10, 0x3a, P6 ;  /* 0x0000003a0a00780c */ /* 0x000fe400037c1670 */
[----:B------:R-:W-:Y:S02]  /*6090*/  VIADDMNMX R14, R7, R21, R56, PT ;  /* 0x00000015070e7246 */ /* 0x000fe40003800138 */
[----:B------:R-:W-:-:S02]  /*60a0*/  FSEL R180, R53, -INF , !P6 ;  /* 0xff80000035b47808 */ /* 0x000fc40007000000 */
        /* <DEDUP_REMOVED lines=14> */
.L_x_1515:
[----:B------:R-:W-:-:S13]  /*6190*/  ISETP.NE.AND P6, PT, R13, 0x1, PT ;  /* 0x000000010d00780c */ /* 0x000fda0003fc5270 */
[----:B------:R-:W1:Y:S02]  /*61a0*/  @P6 LDC.64 R20, c[0x0][0xae0] ;  /* 0x0002b800ff146b82 */ /* 0x000e640000000a00 */
[----:B-1----:R-:W-:-:S05]  /*61b0*/  @P6 IMAD.HI.U32 R20, R10, R20, RZ ;  /* 0x000000140a146227 */ /* 0x002fca00078e00ff */
[----:B------:R-:W-:-:S07]  /*61c0*/  @P6 SHF.R.U32.HI R10, RZ, R21, R20 ;  /* 0x00000015ff0a6219 */ /* 0x000fce0000011614 */
.L_x_1516:
[----:B------:R-:W-:Y:S05]  /*61d0*/  BSYNC B0 ;  /* 0x0000000000007941 */ /* 0x000fea0003800000 */
.L_x_1514:
[----:B------:R-:W-:-:S04]  /*61e0*/  IMAD R10, R10, R13, -R26 ;  /* 0x0000000d0a0a7224 */ /* 0x000fc800078e0a1a */
[----:B------:R-:W-:-:S05]  /*61f0*/  IMAD.IADD R10, R10, 0x1, -R17 ;  /* 0x000000010a0a7824 */ /* 0x000fca00078e0a11 */
[----:B------:R-:W-:Y:S02]  /*6200*/  VIMNMX R7, R7, R10, !PT ;  /* 0x0000000a07077248 */ /* 0x000fe40007fe0100 */
[----:B------:R-:W-:-:S07]  /*6210*/  VIADDMNMX R14, R10, R13, R14, PT ;  /* 0x0000000d0a0e7246 */ /* 0x000fce000380010e */
.L_x_1513:
[----:B------:R-:W-:Y:S01]  /*6220*/  ISETP.GT.AND P3, PT, R7, 0x1, !P3 ;  /* 0x000000010700780c */ /* 0x000fe20005f64270 */
[----:B------:R-:W-:Y:S01]  /*6230*/  ULDC UR10, c[0x0][0xa80] ;  /* 0x0002a000000a7ab9 */ /* 0x000fe20000000800 */
[----:B------:R-:W-:Y:S01]  /*6240*/  ISETP.NE.AND P6, PT, R25, RZ, PT ;  /* 0x000000ff1900720c */ /* 0x000fe20003fc5270 */
[----:B------:R-:W-:Y:S01]  /*6250*/  IMAD R205, R2, 0x1000, R18 ;  /* 0x0000100002cd7824 */ /* 0x000fe200078e0212 */
[----:B------:R-:W-:Y:S01]  /*6260*/  ISETP.LT.OR P3, PT, R14, 0x2, P3 ;  /* 0x000000020e00780c */ /* 0x000fe20001f61670 */
[----:B------:R-:W-:Y:S01]  /*6270*/  UMOV UR7, 0x40000040 ;  /* 0x4000004000077882 */ /* 0x000fe20000000000 */
[----:B------:R-:W-:Y:S01]  /*6280*/  ISETP.GT.AND P4, PT, R7, 0x8, !P4 ;  /* 0x000000080700780c */ /* 0x000fe20006784270 */
[----:B------:R-:W-:Y:S01]  /*6290*/  VIADD R207, R205, 0x80 ;  /* 0x00000080cdcf7836 */ /* 0x000fe20000000000 */
[----:B------:R-:W-:Y:S01]  /*62a0*/  FSEL R25, R27, -INF , !P3 ;  /* 0xff8000001b197808 */ /* 0x000fe20005800000 */
[----:B------:R-:W-:Y:S01]  /*62b0*/  @!P1 VIADD R6, R6, 0x38860 ;  /* 0x0003886006069836 */ /* 0x000fe20000000000 */
[----:B------:R-:W-:Y:S01]  /*62c0*/  BAR.SYNC.DEFER_BLOCKING 0xf, 0x100 ;  /* 0x03c4000000007b1d */ /* 0x000fe20000010000 */
[----:B------:R-:W-:Y:S01]  /*62d0*/  ISETP.NE.AND P3, PT, R28, RZ, PT ;  /* 0x000000ff1c00720c */ /* 0x000fe20003f65270 */
[----:B------:R-:W-:Y:S01]  /*62e0*/  IMAD R9, R9, UR38, -R8 ;  /* 0x0000002609097c24 */ /* 0x000fe2000f8e0a08 */
[----:B------:R-:W-:-:S02]  /*62f0*/  ISETP.LT.OR P4, PT, R14, 0x9, P4 ;  /* 0x000000090e00780c */ /* 0x000fc40002781670 */
[----:B------:R-:W-:Y:S02]  /*6300*/  ISETP.GT.AND P3, PT, R7, 0x9, !P3 ;  /* 0x000000090700780c */ /* 0x000fe40005f64270 */
[----:B------:R-:W-:Y:S02]  /*6310*/  FSEL R26, R30, -INF , !P4 ;  /* 0xff8000001e1a7808 */ /* 0x000fe40006000000 */
[----:B------:R-:W-:Y:S02]  /*6320*/  ISETP.LT.OR P3, PT, R14, 0xa, P3 ;  /* 0x0000000a0e00780c */ /* 0x000fe40001f61670 */
        /* <DEDUP_REMOVED lines=21> */
[----:B------:R-:W-:Y:S02]  /*6480*/  ISETP.NE.AND P4, PT, R61, RZ, PT ;  /* 0x000000ff3d00720c */ /* 0x000fe40003f85270 */
        /* <DEDUP_REMOVED lines=11> */
[----:B------:R-:W-:Y:S02]  /*6540*/  FMNMX.FTZ R10, R52, R10, !PT ;  /* 0x0000000a340a7209 */ /* 0x000fe40007810000 */
[----:B------:R-:W-:Y:S02]  /*6550*/  ISETP.LT.OR P3, PT, R14, 0x21, P3 ;  /* 0x000000210e00780c */ /* 0x000fe40001f61670 */
[----:B------:R-:W-:Y:S02]  /*6560*/  ISETP.GT.AND P5, PT, R7, 0x38, !P5 ;  /* 0x000000380700780c */ /* 0x000fe40006fa4270 */
[----:B------:R-:W-:Y:S02]  /*6570*/  FSEL R32, R42, -INF , !P3 ;  /* 0xff8000002a207808 */ /* 0x000fe40005800000 */
[----:B------:R-:W-:Y:S02]  /*6580*/  ISETP.NE.AND P3, PT, R40, RZ, PT ;  /* 0x000000ff2800720c */ /* 0x000fe40003f65270 */
[----:B------:R-:W-:-:S02]  /*6590*/  ISETP.LT.OR P5, PT, R14, 0x39, P5 ;  /* 0x000000390e00780c */ /* 0x000fc40002fa1670 */
[----:B------:R-:W-:Y:S02]  /*65a0*/  ISETP.GT.AND P3, PT, R7, 0x21, !P3 ;  /* 0x000000210700780c */ /* 0x000fe40005f64270 */
[----:B------:R-:W-:Y:S02]  /*65b0*/  FSEL R38, R54, -INF , !P5 ;  /* 0xff80000036267808 */ /* 0x000fe40006800000 */
[----:B------:R-:W-:Y:S02]  /*65c0*/  ISETP.LT.OR P3, PT, R14, 0x22, P3 ;  /* 0x000000220e00780c */ /* 0x000fe40001f61670 */
[----:B------:R-:W-:Y:S02]  /*65d0*/  R2UR UR6, R205 ;  /* 0x00000000cd0672ca */ /* 0x000fe400000e0000 */
[----:B------:R-:W-:Y:S02]  /*65e0*/  FSEL R33, R43, -INF , !P3 ;  /* 0xff8000002b217808 */ /* 0x000fe40005800000 */
[----:B------:R-:W-:-:S02]  /*65f0*/  ISETP.NE.AND P3, PT, R41, RZ, PT ;  /* 0x000000ff2900720c */ /* 0x000fc40003f65270 */
[----:B------:R-:W-:Y:S02]  /*6600*/  @!P1 PRMT R6, RZ, 0x654, R6 ;  /* 0x00000654ff069816 */ /* 0x000fe40000000006 */
[----:B------:R-:W-:Y:S02]  /*6610*/  ISETP.GT.AND P3, PT, R7, 0x28, !P3 ;  /* 0x000000280700780c */ /* 0x000fe40005f64270 */
[----:B------:R-:W-:Y:S02]  /*6620*/  IADD3 R8, R168, -0x2, RZ ;  /* 0xfffffffea8087810 */ /* 0x000fe40007ffe0ff */
[----:B------:R-:W-:-:S04]  /*6630*/  ISETP.LT.OR P3, PT, R14, 0x29, P3 ;  /* 0x000000290e00780c */ /* 0x000fc80001f61670 */
[----:B------:R-:W-:Y:S02]  /*6640*/  FSEL R34, R46, -INF , !P3 ;  /* 0xff8000002e227808 */ /* 0x000fe40005800000 */
[----:B------:R-:W-:Y:S02]  /*6650*/  ISETP.GT.AND P3, PT, R7, 0x29, !P4 ;  /* 0x000000290700780c */ /* 0x000fe40006764270 */
[----:B------:R-:W-:Y:S02]  /*6660*/  ISETP.NE.AND P4, PT, R63, RZ, PT ;  /* 0x000000ff3f00720c */ /* 0x000fe40003f85270 */
[----:B------:R-:W-:Y:S02]  /*6670*/  ISETP.LT.OR P3, PT, R14, 0x2a, P3 ;  /* 0x0000002a0e00780c */ /* 0x000fe40001f61670 */
[----:B------:R-:W-:Y:S02]  /*6680*/  ISETP.GT.AND P4, PT, R7, 0x31, !P4 ;  /* 0x000000310700780c */ /* 0x000fe40006784270 */
[----:B------:R-:W-:-:S02]  /*6690*/  FSEL R35, R47, -INF , !P3 ;  /* 0xff8000002f237808 */ /* 0x000fc40005800000 */
[C---:B------:R-:W-:Y:S02]  /*66a0*/  ISETP.GT.AND P3, PT, R7.reuse, RZ, !P6 ;  /* 0x000000ff0700720c */ /* 0x040fe40007764270 */
[----:B------:R-:W-:Y:S02]  /*66b0*/  ISETP.NE.AND P6, PT, R24, RZ, PT ;  /* 0x000000ff1800720c */ /* 0x000fe40003fc5270 */
[----:B------:R-:W-:Y:S02]  /*66c0*/  ISETP.LT.OR P3, PT, R14, 0x1, P3 ;  /* 0x000000010e00780c */ /* 0x000fe40001f61670 */
[----:B------:R-:W-:Y:S02]  /*66d0*/  ISETP.GT.AND P6, PT, R7, 0x39, !P6 ;  /* 0x000000390700780c */ /* 0x000fe400077c4270 */
[----:B------:R-:W-:Y:S02]  /*66e0*/  FSEL R24, R15, -INF , !P3 ;  /* 0xff8000000f187808 */ /* 0x000fe40005800000 */
[----:B------:R-:W-:-:S02]  /*66f0*/  FMNMX.FTZ R15, R180, R10, !PT ;  /* 0x0000000ab40f7209 */ /* 0x000fc40007810000 */
[C---:B------:R-:W-:Y:S02]  /*6700*/  ISETP.LT.OR P4, PT, R14.reuse, 0x32, P4 ;  /* 0x000000320e00780c */ /* 0x040fe40002781670 */
[----:B------:R-:W-:Y:S01]  /*6710*/  ISETP.LT.OR P6, PT, R14, 0x3a, P6 ;  /* 0x0000003a0e00780c */ /* 0x000fe200037c1670 */
[----:B------:R-:W1:Y:S01]  /*6720*/  SHFL.BFLY PT, R10, R15, 0x2, 0x1f ;  /* 0x0c401f000f0a7f89 */ /* 0x000e6200000e0000 */
[----:B------:R-:W-:Y:S02]  /*6730*/  FSEL R37, R51, -INF , !P4 ;  /* 0xff80000033257808 */ /* 0x000fe40006000000 */
[----:B------:R-:W-:Y:S02]  /*6740*/  FSEL R39, R55, -INF , !P6 ;  /* 0xff80000037277808 */ /* 0x000fe40007000000 */
[----:B-1----:R-:W-:-:S05]  /*6750*/  FMNMX.FTZ R21, R15, R10, !PT ;  /* 0x0000000a0f157209 */ /* 0x002fca0007810000 */
[----:B------:R-:W1:Y:S02]  /*6760*/  SHFL.BFLY PT, R10, R21, 0x1, 0x1f ;  /* 0x0c201f00150a7f89 */ /* 0x000e6400000e0000 */
[----:B-1----:R-:W-:-:S04]  /*6770*/  FMNMX.FTZ R10, R21, R10, !PT ;  /* 0x0000000a150a7209 */ /* 0x002fc80007810000 */
[C---:B------:R-:W-:Y:S01]  /*6780*/  FSETP.NEU.FTZ.AND P3, PT, R10.reuse, -INF , PT ;  /* 0xff8000000a00780b */ /* 0x040fe20003f7d000 */
[----:B------:R-:W-:-:S05]  /*6790*/  FMUL.FTZ R11, R10, UR10 ;  /* 0x0000000a0a0b7c20 */ /* 0x000fca0008410000 */
        /* <DEDUP_REMOVED lines=9> */
[--C-:B------:R-:W-:Y:S01]  /*6830*/  FFMA.FTZ R170, R170, UR10, -R41.reuse ;  /* 0x0000000aaaaa7c23 */ /* 0x100fe20008010829 */
[----:B------:R-:W-:Y:S01]  /*6840*/  ISETP.LT.OR P3, PT, R14, 0x31, P3 ;  /* 0x000000310e00780c */ /* 0x000fe20001f61670 */
[--C-:B------:R-:W-:Y:S01]  /*6850*/  FFMA.FTZ R169, R68, UR10, -R41.reuse ;  /* 0x0000000a44a97c23 */ /* 0x100fe20008010829 */
[----:B------:R-:W-:Y:S01]  /*6860*/  FMNMX.FTZ R20, R28, R11, !PT ;  /* 0x0000000b1c147209 */ /* 0x000fe20007810000 */
[--C-:B------:R-:W-:Y:S01]  /*6870*/  FFMA.FTZ R172, R172, UR10, -R41.reuse ;  /* 0x0000000aacac7c23 */ /* 0x100fe20008010829 */
[----:B------:R-:W-:Y:S01]  /*6880*/  FSEL R36, R50, -INF , !P3 ;  /* 0xff80000032247808 */ /* 0x000fe20005800000 */
        /* <DEDUP_REMOVED lines=11> */
[----:B------:R-:W-:Y:S01]  /*6940*/  FFMA.FTZ R180, R180, UR10, -R41 ;  /* 0x0000000ab4b47c23 */ /* 0x000fe20008010829 */
[----:B------:R-:W-:Y:S01]  /*6950*/  MUFU.EX2 R7, R7 ;  /* 0x0000000700077308 */ /* 0x000fe20000000800 */
[----:B------:R-:W-:-:S04]  /*6960*/  FMNMX.FTZ R20, R32, R11, !PT ;  /* 0x0000000b20147209 */ /* 0x000fc80007810000 */
[----:B------:R-:W-:-:S03]  /*6970*/  FMNMX.FTZ R11, R33, R20, !PT ;  /* 0x00000014210b7209 */ /* 0x000fc60007810000 */
[----:B------:R-:W1:Y:S01]  /*6980*/  MUFU.EX2 R14, R21 ;  /* 0x00000015000e7308 */ /* 0x000e620000000800 */
[----:B------:R-:W-:-:S04]  /*6990*/  FMNMX.FTZ R20, R34, R11, !PT ;  /* 0x0000000b22147209 */ /* 0x000fc80007810000 */
[----:B------:R-:W-:-:S03]  /*69a0*/  FMNMX.FTZ R11, R35, R20, !PT ;  /* 0x00000014230b7209 */ /* 0x000fc60007810000 */
[----:B------:R-:W-:Y:S01]  /*69b0*/  MUFU.EX2 R15, R15 ;  /* 0x0000000f000f7308 */ /* 0x000fe20000000800 */
[----:B------:R-:W-:-:S04]  /*69c0*/  FMNMX.FTZ R20, R36, R11, !PT ;  /* 0x0000000b24147209 */ /* 0x000fc80007810000 */
[----:B------:R-:W-:-:S03]  /*69d0*/  FMNMX.FTZ R11, R37, R20, !PT ;  /* 0x00000014250b7209 */ /* 0x000fc60007810000 */
[----:B------:R-:W-:Y:S01]  /*69e0*/  MUFU.EX2 R21, R42 ;  /* 0x0000002a00157308 */ /* 0x000fe20000000800 */
[----:B------:R-:W-:Y:S02]  /*69f0*/  FMNMX.FTZ R20, R38, R11, !PT ;  /* 0x0000000b26147209 */ /* 0x000fe40007810000 */
[----:B-1----:R-:W-:Y:S01]  /*6a00*/  F2FP.F16.F32.PACK_AB R152, R14, R7 ;  /* 0x000000070e98723e */ /* 0x002fe200000000ff */
[----:B------:R-:W-:Y:S01]  /*6a10*/  FADD.FTZ R14, R7, R14 ;  /* 0x0000000e070e7221 */ /* 0x000fe20000010000 */
[----:B------:R-:W-:Y:S01]  /*6a20*/  FMNMX.FTZ R11, R39, R20, !PT ;  /* 0x00000014270b7209 */ /* 0x000fe20007810000 */
[----:B------:R-:W-:Y:S02]  /*6a30*/  FFMA.FTZ R20, R64, UR10, -R41 ;  /* 0x0000000a40147c23 */ /* 0x000fe40008010829 */
[----:B------:R-:W1:Y:S02]  /*6a40*/  MUFU.EX2 R170, R170 ;  /* 0x000000aa00aa7308 */ /* 0x000e640000000800 */
[----:B------:R-:W2:Y:S06]  /*6a50*/  SHFL.BFLY PT, R40, R11, 0x2, 0x1f ;  /* 0x0c401f000b287f89 */ /* 0x000eac00000e0000 */
[----:B------:R-:W3:Y:S08]  /*6a60*/  MUFU.EX2 R20, R20 ;  /* 0x0000001400147308 */ /* 0x000ef00000000800 */
[----:B------:R-:W-:Y:S01]  /*6a70*/  MUFU.EX2 R169, R169 ;  /* 0x000000a900a97308 */ /* 0x000fe20000000800 */
[----:B-1----:R-:W-:-:S07]  /*6a80*/  F2FP.F16.F32.PACK_AB R156, R170, R21 ;  /* 0x00000015aa9c723e */ /* 0x002fce00000000ff */
[----:B------:R-:W1:Y:S01]  /*6a90*/  MUFU.EX2 R172, R172 ;  /* 0x000000ac00ac7308 */ /* 0x000e620000000800 */
[----:B---3--:R-:W-:Y:S01]  /*6aa0*/  F2FP.F16.F32.PACK_AB R154, R20, R15 ;  /* 0x0000000f149a723e */ /* 0x008fe200000000ff */
[----:B------:R-:W-:Y:S01]  /*6ab0*/  FADD.FTZ R15, R15, R14 ;  /* 0x0000000e0f0f7221 */ /* 0x000fe20000010000 */
[----:B--2---:R-:W-:-:S03]  /*6ac0*/  FMNMX.FTZ R40, R11, R40, !PT ;  /* 0x000000280b287209 */ /* 0x004fc60007810000 */
[----:B------:R-:W-:Y:S01]  /*6ad0*/  FADD.FTZ R20, R20, R15 ;  /* 0x0000000f14147221 */ /* 0x000fe20000010000 */
[----:B------:R-:W-:Y:S01]  /*6ae0*/  VIADD R15, R9, UR42 ;  /* 0x0000002a090f7c36 */ /* 0x000fe20008000000 */
[----:B------:R-:W2:Y:S01]  /*6af0*/  SHFL.BFLY PT, R11, R40, 0x1, 0x1f ;  /* 0x0c201f00280b7f89 */ /* 0x000ea200000e0000 */
[----:B------:R-:W-:Y:S01]  /*6b00*/  MUFU.EX2 R171, R171 ;  /* 0x000000ab00ab7308 */ /* 0x000fe20000000800 */
[----:B------:R-:W-:Y:S01]  /*6b10*/  FADD.FTZ R21, R21, R20 ;  /* 0x0000001415157221 */ /* 0x000fe20000010000 */
[----:B------:R-:W-:-:S03]  /*6b20*/  IMAD.IADD R12, R15, 0x1, R12 ;  /* 0x000000010f0c7824 */ /* 0x000fc600078e020c */
[----:B------:R-:W-:-:S03]  /*6b30*/  FADD.FTZ R170, R170, R21 ;  /* 0x00000015aaaa7221 */ /* 0x000fc60000010000 */
[----:B------:R-:W3:Y:S01]  /*6b40*/  MUFU.EX2 R174, R174 ;  /* 0x000000ae00ae7308 */ /* 0x000ee20000000800 */
[----:B-1----:R-:W-:Y:S01]  /*6b50*/  F2FP.F16.F32.PACK_AB R158, R172, R169 ;  /* 0x000000a9ac9e723e */ /* 0x002fe200000000ff */
[----:B------:R-:W-:-:S04]  /*6b60*/  FADD.FTZ R169, R169, R170 ;  /* 0x000000aaa9a97221 */ /* 0x000fc80000010000 */
[----:B------:R-:W-:Y:S02]  /*6b70*/  FADD.FTZ R172, R172, R169 ;  /* 0x000000a9acac7221 */ /* 0x000fe40000010000 */
[----:B------:R-:W-:Y:S01]  /*6b80*/  MUFU.EX2 R173, R173 ;  /* 0x000000ad00ad7308 */ /* 0x000fe20000000800 */
[----:B--2---:R-:W-:-:S07]  /*6b90*/  FMNMX.FTZ R11, R40, R11, !PT ;  /* 0x0000000b280b7209 */ /* 0x004fce0007810000 */
[----:B------:R-:W1:Y:S01]  /*6ba0*/  MUFU.EX2 R176, R176 ;  /* 0x000000b000b07308 */ /* 0x000e620000000800 */
[C---:B---3--:R-:W-:Y:S01]  /*6bb0*/  F2FP.F16.F32.PACK_AB R160, R174.reuse, R171 ;  /* 0x000000abaea0723e */ /* 0x048fe200000000ff */
[----:B------:R-:W-:Y:S01]  /*6bc0*/  FADD.FTZ R171, R171, R172 ;  /* 0x000000acabab7221 */ /* 0x000fe20000010000 */
[C---:B------:R-:W-:Y:S01]  /*6bd0*/  FSETP.NEU.FTZ.AND P3, PT, R11.reuse, -INF , PT ;  /* 0xff8000000b00780b */ /* 0x040fe20003f7d000 */
[----:B------:R-:W-:Y:S02]  /*6be0*/  FMUL.FTZ R40, R11, UR10 ;  /* 0x0000000a0b287c20 */ /* 0x000fe40008410000 */
[----:B------:R-:W-:Y:S02]  /*6bf0*/  FADD.FTZ R174, R174, R171 ;  /* 0x000000abaeae7221 */ /* 0x000fe40000010000 */
[----:B------:R-:W-:Y:S01]  /*6c00*/  MUFU.EX2 R175, R175 ;  /* 0x000000af00af7308 */ /* 0x000fe20000000800 */
[----:B------:R-:W-:-:S05]  /*6c10*/  FSEL R40, R40, RZ, P3 ;  /* 0x000000ff28287208 */ /* 0x000fca0001800000 */
        /* <DEDUP_REMOVED lines=17> */
[----:B-1----:R-:W-:Y:S01]  /*6d30*/  F2FP.F16.F32.PACK_AB R162, R176, R173 ;  /* 0x000000adb0a2723e */ /* 0x002fe200000000ff */
[----:B------:R-:W-:-:S04]  /*6d40*/  FADD.FTZ R173, R173, R174 ;  /* 0x000000aeadad7221 */ /* 0x000fc80000010000 */
[----:B------:R-:W-:Y:S02]  /*6d50*/  FADD.FTZ R176, R176, R173 ;  /* 0x000000adb0b07221 */ /* 0x000fe40000010000 */
[----:B------:R-:W1:Y:S08]  /*6d60*/  MUFU.EX2 R182, R182 ;  /* 0x000000b600b67308 */ /* 0x000e700000000800 */
[----:B------:R-:W-:Y:S08]  /*6d70*/  MUFU.EX2 R181, R181 ;  /* 0x000000b500b57308 */ /* 0x000ff00000000800 */
[----:B------:R-:W2:Y:S01]  /*6d80*/  MUFU.EX2 R196, R196 ;  /* 0x000000c400c47308 */ /* 0x000ea20000000800 */
[----:B-1----:R-:W-:Y:S01]  /*6d90*/  F2FP.F16.F32.PACK_AB R153, R182, R179 ;  /* 0x000000b3b699723e */ /* 0x002fe200000000ff */
[----:B------:R-:W-:-:S06]  /*6da0*/  FADD.FTZ R182, R179, R182 ;  /* 0x000000b6b3b67221 */ /* 0x000fcc0000010000 */
[----:B------:R-:W-:Y:S08]  /*6db0*/  MUFU.EX2 R183, R183 ;  /* 0x000000b700b77308 */ /* 0x000ff00000000800 */
[----:B------:R-:W1:Y:S01]  /*6dc0*/  MUFU.EX2 R198, R198 ;  /* 0x000000c600c67308 */ /* 0x000e620000000800 */
[----:B--2---:R-:W-:Y:S01]  /*6dd0*/  F2FP.F16.F32.PACK_AB R155, R196, R181 ;  /* 0x000000b5c49b723e */ /* 0x004fe200000000ff */
[----:B------:R-:W-:-:S04]  /*6de0*/  FADD.FTZ R181, R181, R182 ;  /* 0x000000b6b5b57221 */ /* 0x000fc80000010000 */
[----:B------:R2:W-:Y:S01]  /*6df0*/  STSM.16.M88.4 [R23+0x36400], R152 ;  /* 0x0364009817007844 */ /* 0x0005e20000000200 */
        /* <DEDUP_REMOVED lines=17> */
[----:B------:R-:W1:Y:S08]  /*6f10*/  MUFU.EX2 R178, R178 ;  /* 0x000000b200b27308 */ /* 0x000e700000000800 */
        /* <DEDUP_REMOVED lines=12> */
[----:B------:R-:W-:-:S06]  /*6fe0*/  FADD.FTZ R177, R177, R178 ;  /* 0x000000b2b1b17221 */ /* 0x000fcc0000010000 */
[----:B------:R-:W3:Y:S08]  /*6ff0*/  MUFU.EX2 R203, R203 ;  /* 0x000000cb00cb7308 */ /* 0x000ef00000000800 */
[----:B------:R-:W4:Y:S01]  /*7000*/  MUFU.EX2 R208, R208 ;  /* 0x000000d000d07308 */ /* 0x000f220000000800 */
[----:B-1----:R-:W-:Y:S01]  /*7010*/  F2FP.F16.F32.PACK_AB R165, R206, R201 ;  /* 0x000000c9cea5723e */ /* 0x002fe200000000ff */
[----:B------:R-:W-:-:S04]  /*7020*/  FADD.FTZ R201, R201, R204 ;  /* 0x000000ccc9c97221 */ /* 0x000fc80000010000 */
[----:B------:R-:W-:-:S04]  /*7030*/  FADD.FTZ R206, R206, R201 ;  /* 0x000000c9cece7221 */ /* 0x000fc80000010000 */
[----:B---3--:R-:W-:Y:S01]  /*7040*/  FADD.FTZ R7, R203, R206 ;  /* 0x000000cecb077221 */ /* 0x008fe20000010000 */
[----:B----4-:R-:W-:-:S03]  /*7050*/  F2FP.F16.F32.PACK_AB R167, R208, R203 ;  /* 0x000000cbd0a7723e */ /* 0x010fc600000000ff */
[----:B------:R-:W-:Y:S02]  /*7060*/  FADD.FTZ R7, R208, R7 ;  /* 0x00000007d0077221 */ /* 0x000fe40000010000 */
[----:B------:R2:W-:Y:S01]  /*7070*/  STSM.16.M88.4 [R185], R164 ;  /* 0x000000a4b9007844 */ /* 0x0005e20000000200 */
[----:B------:R-:W-:-:S06]  /*7080*/  WARPGROUP.ARRIVE ;  /* 0x00000000000079c5 */ /* 0x000fcc0000000000 */
[----:B------:R-:W-:Y:S01]  /*7090*/  HGMMA.64x256x16.F32 R24, R152, gdesc[UR4].tnspB, RZ, !UPT, gsb0 ;  /* 0x43e0000498187df0 */ /* 0x000fe2000c0008ff */
[----:B------:R-:W-:Y:S01]  /*70a0*/  R2UR UR6, R207 ;  /* 0x00000000cf0672ca */ /* 0x000fe200000e0000 */
[----:B------:R-:W-:Y:S01]  /*70b0*/  UMOV UR7, 0x40000040 ;  /* 0x4000004000077882 */ /* 0x000fe20000000000 */
[C---:B------:R-:W-:Y:S02]  /*70c0*/  VIADD R207, R205.reuse, 0x100 ;  /* 0x00000100cdcf7836 */ /* 0x040fe40000000000 */
[----:B------:R-:W-:Y:S01]  /*70d0*/  VIADD R205, R205, 0x180 ;  /* 0x00000180cdcd7836 */ /* 0x000fe20000000000 */
[----:B------:R-:W-:Y:S02]  /*70e0*/  WARPGROUP.DEPBAR.LE gsb0, 0x0 ;  /* 0x00008000000079c5 */ /* 0x000fe40000010000 */
[----:B------:R-:W-:-:S15]  /*70f0*/  WARPGROUP.ARRIVE ;  /* 0x00000000000079c5 */ /* 0x000fde0000000000 */
[----:B------:R-:W-:-:S05]  /*7100*/  NOP ;  /* 0x0000000000007918 */ /* 0x000fca0000000000 */
        /* <DEDUP_REMOVED lines=14> */
[----:B------:R1:W-:Y:S06]  /*71f0*/  MEMBAR.ALL.CTA ;  /* 0x0000000000007992 */ /* 0x0003ec0000008000 */
[----:B-1----:R-:W1:Y:S02]  /*7200*/  FENCE.VIEW.ASYNC.S ;  /* 0x00000000000073c6 */ /* 0x002e640000000000 */
[----:B-1----:R-:W-:Y:S01]  /*7210*/  NOP ;  /* 0x0000000000007918 */ /* 0x002fe20000000000 */
[----:B------:R-:W-:Y:S06]  /*7220*/  BAR.ARV 0xe, 0x100 ;  /* 0x0384000000007b1d */ /* 0x000fec0000002000 */
[----:B------:R1:W-:Y:S02]  /*7230*/  @!P1 SYNCS.ARRIVE.TRANS64.RED.A1T0 RZ, [R6+URZ], RZ ;  /* 0x000000ff06ff99a7 */ /* 0x0003e4000810043f */
[----:B-1----:R-:W-:Y:S01]  /*7240*/  FADD.FTZ R6, R180, R177 ;  /* 0x000000b1b4067221 */ /* 0x002fe20000010000 */
[----:B--2---:R-:W-:Y:S06]  /*7250*/  @!P2 BRA `(.L_x_1517) ;  /* 0x000000000040a947 */ /* 0x004fec0003800000 */
        /* <DEDUP_REMOVED lines=10> */
.L_x_1518:
[----:B------:R-:W-:-:S13]  /*7300*/  ISETP.NE.AND P3, PT, R13, 0x1, PT ;  /* 0x000000010d00780c */ /* 0x000fda0003f65270 */
[----:B------:R-:W1:Y:S02]  /*7310*/  @P3 LDC.64 R20, c[0x0][0xae0] ;  /* 0x0002b800ff143b82 */ /* 0x000e640000000a00 */
[----:B-1----:R-:W-:-:S05]  /*7320*/  @P3 IMAD.HI.U32 R20, R14, R20, RZ ;  /* 0x000000140e143227 */ /* 0x002fca00078e00ff */
[----:B------:R-:W-:-:S07]  /*7330*/  @P3 SHF.R.U32.HI R14, RZ, R21, R20 ;  /* 0x00000015ff0e3219 */ /* 0x000fce0000011614 */
.L_x_1519:
[----:B------:R-:W-:-:S05]  /*7340*/  IMAD R13, R14, R13, R13 ;  /* 0x0000000d0e0d7224 */ /* 0x000fca00078e020d */
[----:B------:R-:W-:-:S07]  /*7350*/  VIMNMX R12, R12, R13, PT ;  /* 0x0000000d0c0c7248 */ /* 0x000fce0003fe0100 */
.L_x_1517:
[----:B------:R-:W-:-:S04]  /*7360*/  SHF.R.S32.HI R13, RZ, 0x1f, R12 ;  /* 0x0000001fff0d7819 */ /* 0x000fc8000001140c */
[----:B------:R-:W-:-:S04]  /*7370*/  LEA.HI R13, R13, R12, RZ, 0x6 ;  /* 0x0000000c0d0d7211 */ /* 0x000fc800078f30ff */
[----:B------:R-:W-:-:S04]  /*7380*/  SHF.R.S32.HI R13, RZ, 0x6, R13 ;  /* 0x00000006ff0d7819 */ /* 0x000fc8000001140d */
[----:B------:R-:W-:-:S04]  /*7390*/  VIMNMX R15, R13, UR37, !PT ;  /* 0x000000250d0f7c48 */ /* 0x000fc8000ffe0100 */
[----:B------:R-:W-:-:S13]  /*73a0*/  ISETP.GE.AND P3, PT, R8, R15, PT ;  /* 0x0000000f0800720c */ /* 0x000fda0003f66270 */
[----:B------:R-:W-:Y:S05]  /*73b0*/  @!P3 BRA `(.L_x_1520) ;  /* 0x0000003800d8b947 */ /* 0x000fea0003800000 */
.L_x_1537:
[----:B------:R-:W-:-:S05]  /*73c0*/  VIADD R13, R2, 0x1 ;  /* 0x00000001020d7836 */ /* 0x000fca0000000000 */
[----:B------:R-:W-:-:S04]  /*73d0*/  ISETP.NE.AND P3, PT, R13, 0x2, PT ;  /* 0x000000020d00780c */ /* 0x000fc80003f65270 */
[----:B------:R-:W-:Y:S02]  /*73e0*/  SEL R21, RZ, 0x1, P3 ;  /* 0x00000001ff157807 */ /* 0x000fe40001800000 */
[----:B------:R-:W-:Y:S02]  /*73f0*/  SEL R13, R13, RZ, P3 ;  /* 0x000000ff0d0d7207 */ /* 0x000fe40001800000 */
[----:B------:R-:W-:Y:S01]  /*7400*/  LOP3.LUT R16, R16, R21, RZ, 0x3c, !PT ;  /* 0x0000001510107212 */ /* 0x000fe200078e3cff */
[----:B------:R-:W-:Y:S06]  /*7410*/  @!P0 BRA `(.L_x_1521) ;  /* 0x0000000000048947 */ /* 0x000fec0003800000 */
[----:B------:R-:W-:Y:S01]  /*7420*/  BPT.TRAP 0x1 ;  /* 0x000000040000795c */ /* 0x000fe20000300000 */
.L_x_1521:
[----:B------:R-:W-:Y:S02]  /*7430*/  LEA R12, R13, UR36, 0x3 ;  /* 0x000000240d0c7c11 */ /* 0x000fe4000f8e18ff */
[----:B------:R-:W-:-:S04]  /*7440*/  SHF.L.U32 R21, R16, 0x1f, RZ ;  /* 0x0000001f10157819 */ /* 0x000fc800000006ff */
[----:B------:R1:W2:Y:S01]  /*7450*/  SYNCS.PHASECHK.TRANS64.TRYWAIT P3, [R12+URZ+0x38830], R21 ;  /* 0x038830150c0075a7 */ /* 0x0002a2000806017f */
[----:B------:R-:W-:Y:S05]  /*7460*/  @!P0 BRA `(.L_x_1522) ;  /* 0x0000000000048947 */ /* 0x000fea0003800000 */
[----:B------:R-:W-:Y:S01]  /*7470*/  BPT.TRAP 0x1 ;  /* 0x000000040000795c */ /* 0x000fe20000300000 */
.L_x_1522:
[----:B------:R-:W-:Y:S01]  /*7480*/  IMAD R14, R13, 0x200, R4 ;  /* 0x000002000d0e7824 */ /* 0x000fe200078e0204 */
[----:B--2---:R-:W-:Y:S06]  /*7490*/  @P3 BRA `(.L_x_1523) ;  /* 0x0000000000083947 */ /* 0x004fec0003800000 */
[----:B------:R-:W2:Y:S02]  /*74a0*/  SYNCS.PHASECHK.TRANS64.TRYWAIT P3, [R12+URZ+0x38830], R21 ;  /* 0x038830150c0075a7 */ /* 0x000ea4000806017f */
[----:B--2---:R-:W-:Y:S05]  /*74b0*/  @!P3 BRA `(.L_x_1524) ;  /* 0x0000010400ecb947 */ /* 0x004fea0003800000 */
.L_x_1523:
[----:B------:R-:W-:Y:S01]  /*74c0*/  R2UR UR10, R14 ;  /* 0x000000000e0a72ca */ /* 0x000fe200000e0000 */
[----:B------:R-:W-:Y:S01]  /*74d0*/  WARPGROUP.ARRIVE ;  /* 0x00000000000079c5 */ /* 0x000fe20000000000 */
[----:B------:R-:W-:Y:S01]  /*74e0*/  UMOV UR11, 0x40000040 ;  /* 0x40000040000b7882 */ /* 0x000fe20000000000 */
[----:B------:R-:W-:Y:S01]  /*74f0*/  UMOV UR15, 0x40000040 ;  /* 0x40000040000f7882 */ /* 0x000fe20000000000 */
[----:B------:R-:W-:Y:S01]  /*7500*/  UMOV UR19, 0x40000040 ;  /* 0x4000004000137882 */ /* 0x000fe20000000000 */
[----:B------:R-:W-:-:S08]  /*7510*/  UMOV UR23, 0x40000040 ;  /* 0x4000004000177882 */ /* 0x000fd00000000000 */
[----:B------:R-:W-:Y:S01]  /*7520*/  HGMMA.64x64x16.F32 R152, gdesc[UR8], RZ, !UPT, gsb0 ;  /* 0x00e00000089879f0 */ /* 0x000fe2000c0008ff */
[----:B------:R-:W-:Y:S02]  /*7530*/  UIADD3 UR14, UR10, 0x2, URZ ;  /* 0x000000020a0e7890 */ /* 0x000fe4000fffe03f */
[----:B------:R-:W-:Y:S02]  /*7540*/  UIADD3 UR18, UR10, 0x4, URZ ;  /* 0x000000040a127890 */ /* 0x000fe4000fffe03f */
[----:B------:R-:W-:Y:S01]  /*7550*/  UIADD3 UR22, UR10, 0x6, URZ ;  /* 0x000000060a167890 */ /* 0x000fe2000fffe03f */
        /* <DEDUP_REMOVED lines=10> */
[----:B------:R-:W-:Y:S05]  /*7600*/  @!P0 BRA `(.L_x_1525) ;  /* 0x0000000000048947 */ /* 0x000fea0003800000 */
[----:B------:R-:W-:Y:S01]  /*7610*/  BPT.TRAP 0x1 ;  /* 0x000000040000795c */ /* 0x000fe20000300000 */
.L_x_1525:
[----:B------:R3:W4:Y:S01]  /*7620*/  SYNCS.PHASECHK.TRANS64.TRYWAIT P3, [R12+URZ+0x38850], R21 ;  /* 0x038850150c0075a7 */ /* 0x000722000806017f */
[----:B------:R-:W-:Y:S05]  /*7630*/  @!P0 BRA `(.L_x_1526) ;  /* 0x0000000000048947 */ /* 0x000fea0003800000 */
[----:B------:R-:W-:Y:S01]  /*7640*/  BPT.TRAP 0x1 ;  /* 0x000000040000795c */ /* 0x000fe20000300000 */
.L_x_1526:
[----:B------:R-:W-:Y:S01]  /*7650*/  IMAD R14, R13, 0x1000, R3 ;  /* 0x000010000d0e7824 */ /* 0x000fe200078e0203 */
[----:B----4-:R-:W-:Y:S06]  /*7660*/  @P3 BRA `(.L_x_1527) ;  /* 0x0000000000083947 */ /* 0x010fec0003800000 */
[----:B------:R-:W4:Y:S02]  /*7670*/  SYNCS.PHASECHK.TRANS64.TRYWAIT P3, [R12+URZ+0x38850], R21 ;  /* 0x038850150c0075a7 */ /* 0x000f24000806017f */
[----:B----4-:R-:W-:Y:S05]  /*7680*/  @!P3 BRA `(.L_x_1528) ;  /* 0x00000104008cb947 */ /* 0x010fea0003800000 */
.L_x_1527:
[----:B------:R-:W-:Y:S01]  /*7690*/  R2UR UR26, R14 ;  /* 0x000000000e1a72ca */ /* 0x000fe200000e0000 */
[----:B------:R-:W-:Y:S01]  /*76a0*/  WARPGROUP.ARRIVE ;  /* 0x00000000000079c5 */ /* 0x000fe20000000000 */
[----:B------:R-:W-:Y:S01]  /*76b0*/  UMOV UR27, 0x40000040 ;  /* 0x40000040001b7882 */ /* 0x000fe20000000000 */
[----:B-1234-:R-:W-:Y:S01]  /*76c0*/  VIADD R21, R0, 0x2 ;  /* 0x0000000200157836 */ /* 0x01efe20000000000 */
[----:B------:R-:W-:Y:S01]  /*76d0*/  IADD3 R20, R14, 0x2, RZ ;  /* 0x000000020e147810 */ /* 0x000fe20007ffe0ff */
[----:B------:R-:W-:Y:S01]  /*76e0*/  UMOV UR29, 0x40000040 ;  /* 0x40000040001d7882 */ /* 0x000fe20000000000 */
[----:B------:R-:W-:Y:S01]  /*76f0*/  UMOV UR31, 0x40000040 ;  /* 0x40000040001f7882 */ /* 0x000fe20000000000 */
[----:B------:R-:W1:Y:S01]  /*7700*/  S2R R195, SR_TID.X ;  /* 0x0000000000c37919 */ /* 0x000e620000002100 */
[----:B------:R-:W-:Y:S01]  /*7710*/  R2UR UR28, R21 ;  /* 0x00000000151c72ca */ /* 0x000fe200000e0000 */
[----:B------:R-:W-:Y:S01]  /*7720*/  VIADD R21, R0, 0x4 ;  /* 0x0000000400157836 */ /* 0x000fe20000000000 */
[----:B------:R-:W-:Y:S01]  /*7730*/  R2UR UR30, R20 ;  /* 0x00000000141e72ca */ /* 0x000fe200000e0000 */
[----:B------:R-:W-:Y:S01]  /*7740*/  VIADD R20, R14, 0x4 ;  /* 0x000000040e147836 */ /* 0x000fe20000000000 */
[----:B------:R-:W-:Y:S01]  /*7750*/  ULDC UR5, c[0x0][0xad0] ;  /* 0x0002b40000057ab9 */ /* 0x000fe20000000800 */
[----:B------:R-:W-:Y:S01]  /*7760*/  HGMMA.64x64x16.F32 R152, gdesc[UR24], R152, gsb0 ;  /* 0x00e00000189879f0 */ /* 0x000fe20008000898 */
[----:B------:R-:W-:Y:S01]  /*7770*/  VIADD R198, R0, 0x800 ;  /* 0x0000080000c67836 */ /* 0x000fe20000000000 */
[----:B------:R-:W-:Y:S01]  /*7780*/  ULDC UR6, c[0x0][0xadc] ;  /* 0x0002b70000067ab9 */ /* 0x000fe20000000800 */
[----:B------:R-:W-:Y:S01]  /*7790*/  VIADD R196, R14, 0x800 ;  /* 0x000008000ec47836 */ /* 0x000fe20000000000 */
[----:B-1----:R-:W-:Y:S01]  /*77a0*/  SHF.R.U32.HI R195, RZ, 0x7, R195 ;  /* 0x00000007ffc37819 */ /* 0x002fe200000116c3 */
[----:B------:R-:W-:-:S02]  /*77b0*/  WARPGROUP.DEPBAR.LE gsb0, 0x0 ;  /* 0x00008000000079c5 */ /* 0x000fc40000010000 */
        /* <DEDUP_REMOVED lines=123> */
[----:B------:R-:W1:Y:S02]  /*7f70*/  SHFL.IDX PT, R20, R195, RZ, 0x1f ;  /* 0x00001fffc3147589 */ /* 0x000e6400000e0000 */
[----:B-1----:R-:W-:-:S04]  /*7f80*/  ISETP.GT.AND P3, PT, R20, 0x7f, PT ;  /* 0x0000007f1400780c */ /* 0x002fc80003f64270 */
[----:B------:R-:W-:-:S04]  /*7f90*/  SEL R20, RZ, 0x2, !P3 ;  /* 0x00000002ff147807 */ /* 0x000fc80005800000 */
        /* <DEDUP_REMOVED lines=47> */
[----:B------:R-:W-:Y:S02]  /*8290*/  IMAD.IADD R197, R198, 0x1, R20 ;  /* 0x00000001c6c57824 */ /* 0x000fe400078e0214 */
        /* <DEDUP_REMOVED lines=8> */
[----:B------:R-:W-:Y:S02]  /*8320*/  IMAD.IADD R197, R198, 0x1, R21 ;  /* 0x00000001c6c57824 */ /* 0x000fe400078e0215 */
        /* <DEDUP_REMOVED lines=53> */
[----:B------:R-:W-:Y:S01]  /*8680*/  IADD3 R197, R198, R195, RZ ;  /* 0x000000c3c6c57210 */ /* 0x000fe20007ffe0ff */
        /* <DEDUP_REMOVED lines=34> */
[----:B------:R-:W-:Y:S01]  /*88b0*/  IMAD.IADD R21, R21, 0x1, R196 ;  /* 0x0000000115157824 */ /* 0x000fe200078e02c4 */
[----:B------:R-:W-:Y:S02]  /*88c0*/  WARPGROUP.DEPBAR.LE gsb0, 0x0 ;  /* 0x00008000000079c5 */ /* 0x000fe40000010000 */
[----:B------:R-:W-:-:S07]  /*88d0*/  WARPGROUP.ARRIVE ;  /* 0x00000000000079c5 */ /* 0x000fce0000000000 */
        /* <DEDUP_REMOVED lines=21> */
[----:B------:R-:W-:Y:S02]  /*8a30*/  IADD3 R14, R21, R195, R14 ;  /* 0x000000c3150e7210 */ /* 0x000fe40007ffe00e */
[----:B------:R-:W1:Y:S01]  /*8a40*/  LDC R21, c[0x0][0x2e0] ;  /* 0x0000b800ff157b82 */ /* 0x000e620000000800 */
[----:B------:R-:W-:Y:S02]  /*8a50*/  WARPGROUP.DEPBAR.LE gsb0, 0x0 ;  /* 0x00008000000079c5 */ /* 0x000fe40000010000 */
[----:B------:R-:W-:-:S06]  /*8a60*/  WARPGROUP.ARRIVE ;  /* 0x00000000000079c5 */ /* 0x000fcc0000000000 */
[----:B------:R-:W-:Y:S01]  /*8a70*/  HGMMA.64x64x16.F32 R152, gdesc[UR28], R152, gsb0 ;  /* 0x00e000001c9879f0 */ /* 0x000fe20008000898 */
[----:B------:R-:W-:Y:S01]  /*8a80*/  R2UR UR28, R20 ;  /* 0x00000000141c72ca */ /* 0x000fe200000e0000 */
[----:B------:R-:W-:Y:S01]  /*8a90*/  UMOV UR29, 0x40000040 ;  /* 0x40000040001d7882 */ /* 0x000fe20000000000 */
[----:B------:R-:W-:Y:S01]  /*8aa0*/  R2UR UR30, R14 ;  /* 0x000000000e1e72ca */ /* 0x000fe200000e0000 */
[----:B------:R-:W-:Y:S01]  /*8ab0*/  UMOV UR31, 0x40000040 ;  /* 0x40000040001f7882 */ /* 0x000fe20000000000 */
[----:B------:R-:W-:-:S05]  /*8ac0*/  @!P1 VIADD R20, R12, 0x38840 ;  /* 0x000388400c149836 */ /* 0x000fca0000000000 */
[----:B------:R-:W-:Y:S01]  /*8ad0*/  @!P1 PRMT R20, RZ, 0x654, R20 ;  /* 0x00000654ff149816 */ /* 0x000fe20000000014 */
        /* <DEDUP_REMOVED lines=39> */
[----:B------:R-:W-:Y:S01]  /*8d50*/  ULDC UR5, c[0x0][0x288] ;  /* 0x0000a20000057ab9 */ /* 0x000fe20000000800 */
[----:B--2---:R-:W-:-:S06]  /*8d60*/  IADD3 R20, -R173, 0x1, RZ ;  /* 0x00000001ad147810 */ /* 0x004fcc0007ffe1ff */
[----:B------:R-:W2:Y:S01]  /*8d70*/  MUFU.TANH R196, R196 ;  /* 0x000000c400c47308 */ /* 0x000ea20000002400 */
[----:B-1----:R-:W-:-:S07]  /*8d80*/  IMAD R20, R21, UR38, R20 ;  /* 0x0000002615147c24 */ /* 0x002fce000f8e0214 */
[----:B------:R-:W1:Y:S01]  /*8d90*/  MUFU.TANH R14, R14 ;  /* 0x0000000e000e7308 */ /* 0x000e620000002400 */
[----:B------:R-:W-:Y:S01]  /*8da0*/  IADD3 R174, R20, -UR5, -R17 ;  /* 0x8000000514ae7c10 */ /* 0x000fe2000fffe811 */
[----:B------:R-:W-:-:S03]  /*8db0*/  ULDC UR5, c[0x0][0xad8] ;  /* 0x0002b60000057ab9 */ /* 0x000fc60000000800 */
[C-C-:B------:R-:W-:Y:S02]  /*8dc0*/  IADD3 R179, R5.reuse, UR5, R174.reuse ;  /* 0x0000000505b37c10 */ /* 0x140fe4000fffe0ae */
[----:B------:R-:W-:Y:S01]  /*8dd0*/  IADD3 R182, R5, UR4, R174 ;  /* 0x0000000405b67c10 */ /* 0x000fe2000fffe0ae */
        /* <DEDUP_REMOVED lines=42> */
.L_x_1531:
[----:B------:R-:W-:-:S05]  /*9080*/  IMAD.U32 R177, RZ, RZ, UR6 ;  /* 0x00000006ffb17e24 */ /* 0x000fca000f8e00ff */
[----:B------:R-:W-:-:S13]  /*9090*/  ISETP.NE.AND P3, PT, R177, 0x1, PT ;  /* 0x00000001b100780c */ /* 0x000fda0003f65270 */
[----:B------:R-:W2:Y:S02]  /*90a0*/  @P3 LDC.64 R20, c[0x0][0xae0] ;  /* 0x0002b800ff143b82 */ /* 0x000ea40000000a00 */
[----:B--2---:R-:W-:-:S05]  /*90b0*/  @P3 IMAD.HI.U32 R20, R176, R20, RZ ;  /* 0x00000014b0143227 */ /* 0x004fca00078e00ff */
[----:B------:R-:W-:-:S07]  /*90c0*/  @P3 SHF.R.U32.HI R176, RZ, R21, R20 ;  /* 0x00000015ffb03219 */ /* 0x000fce0000011614 */
.L_x_1532:
[----:B------:R-:W-:Y:S05]  /*90d0*/  BSYNC B0 ;  /* 0x0000000000007941 */ /* 0x000fea0003800000 */
.L_x_1530:
[----:B------:R-:W-:-:S04]  /*90e0*/  IMAD R176, R176, R177, -R173 ;  /* 0x000000b1b0b07224 */ /* 0x000fc800078e0aad */
[----:B------:R-:W-:-:S05]  /*90f0*/  IMAD.IADD R176, R176, 0x1, -R17 ;  /* 0x00000001b0b07824 */ /* 0x000fca00078e0a11 */
[----:B------:R-:W-:Y:S02]  /*9100*/  VIADDMNMX R179, R176, R177, R179, PT ;  /* 0x000000b1b0b37246 */ /* 0x000fe400038001b3 */
[----:B------:R-:W-:-:S07]  /*9110*/  VIMNMX R182, R182, R176, !PT ;  /* 0x000000b0b6b67248 */ /* 0x000fce0007fe0100 */
.L_x_1529:
[----:B------:R-:W-:Y:S01]  /*9120*/  ISETP.GT.AND P3, PT, R8, -0x1, PT ;  /* 0xffffffff0800780c */ /* 0x000fe20003f64270 */
[----:B------:R-:W-:-:S03]  /*9130*/  VIADD R20, R174, UR5 ;  /* 0x00000005ae147c36 */ /* 0x000fc60008000000 */
        /* <DEDUP_REMOVED lines=29> */
[----:B------:R-:W-:Y:S01]  /*9310*/  FSEL R175, R168, -INF , !P5 ;  /* 0xff800000a8af7808 */ /* 0x000fe20006800000 */
[----:B------:R-:W-:Y:S01]  /*9320*/  VIADD R168, R174, UR4 ;  /* 0x00000004aea87c36 */ /* 0x000fe20008000000 */
        /* <DEDUP_REMOVED lines=15> */
[--C-:B------:R-:W-:Y:S02]  /*9420*/  IADD3 R169, R20, 0x8, R5.reuse ;  /* 0x0000000814a97810 */ /* 0x100fe40007ffe005 */
[----:B------:R-:W-:Y:S02]  /*9430*/  IADD3 R168, R168, 0x8, R5 ;  /* 0x00000008a8a87810 */ /* 0x000fe40007ffe005 */
[----:B------:R-:W-:Y:S02]  /*9440*/  FSEL R179, R171, -INF , !P6 ;  /* 0xff800000abb37808 */ /* 0x000fe40007000000 */
[----:B------:R-:W-:-:S02]  /*9450*/  FSEL R180, R180, -INF , !P4 ;  /* 0xff800000b4b47808 */ /* 0x000fc40006000000 */
        /* <DEDUP_REMOVED lines=15> */
.L_x_1535:
[----:B------:R-:W-:-:S05]  /*9550*/  IMAD.U32 R170, RZ, RZ, UR6 ;  /* 0x00000006ffaa7e24 */ /* 0x000fca000f8e00ff */
[----:B------:R-:W-:-:S13]  /*9560*/  ISETP.NE.AND P4, PT, R170, 0x1, PT ;  /* 0x00000001aa00780c */ /* 0x000fda0003f85270 */
[----:B------:R-:W1:Y:S02]  /*9570*/  @P4 LDC.64 R20, c[0x0][0xae0] ;  /* 0x0002b800ff144b82 */ /* 0x000e640000000a00 */
[----:B-1----:R-:W-:-:S05]  /*9580*/  @P4 IMAD.HI.U32 R20, R171, R20, RZ ;  /* 0x00000014ab144227 */ /* 0x002fca00078e00ff */
[----:B------:R-:W-:-:S07]  /*9590*/  @P4 SHF.R.U32.HI R171, RZ, R21, R20 ;  /* 0x00000015ffab4219 */ /* 0x000fce0000011614 */
.L_x_1536:
[----:B------:R-:W-:Y:S05]  /*95a0*/  BSYNC B0 ;  /* 0x0000000000007941 */ /* 0x000fea0003800000 */
.L_x_1534:
[----:B------:R-:W-:-:S04]  /*95b0*/  IMAD R20, R171, R170, -R173 ;  /* 0x000000aaab147224 */ /* 0x000fc800078e0aad */
[----:B------:R-:W-:-:S05]  /*95c0*/  IMAD.IADD R20, R20, 0x1, -R17 ;  /* 0x0000000114147824 */ /* 0x000fca00078e0a11 */
[----:B------:R-:W-:Y:S02]  /*95d0*/  VIADDMNMX R169, R20, R170, R169, PT ;  /* 0x000000aa14a97246 */ /* 0x000fe400038001a9 */
[----:B------:R-:W-:-:S07]  /*95e0*/  VIMNMX R168, R168, R20, !PT ;  /* 0x00000014a8a87248 */ /* 0x000fce0007fe0100 */
.L_x_1533:
[----:B------:R-:W-:Y:S01]  /*95f0*/  FMNMX.FTZ R21, R195, R10, !PT ;  /* 0x0000000ac3157209 */ /* 0x000fe20007810000 */
[----:B------:R-:W-:Y:S01]  /*9600*/  ULDC UR10, c[0x0][0xa80] ;  /* 0x0002a000000a7ab9 */ /* 0x000fe20000000800 */
[----:B------:R-:W-:Y:S01]  /*9610*/  ISETP.GT.AND P4, PT, R168, 0x1, P3 ;  /* 0x00000001a800780c */ /* 0x000fe20001f84270 */
[----:B------:R-:W-:Y:S01]  /*9620*/  UMOV UR7, 0x40000040 ;  /* 0x4000004000077882 */ /* 0x000fe20000000000 */
[----:B------:R-:W-:Y:S01]  /*9630*/  FMNMX.FTZ R20, R196, R21, !PT ;  /* 0x00000015c4147209 */ /* 0x000fe20007810000 */
[----:B------:R-:W-:Y:S01]  /*9640*/  @!P1 VIADD R12, R12, 0x38860 ;  /* 0x000388600c0c9836 */ /* 0x000fe20000000000 */
        /* <DEDUP_REMOVED lines=35> */
[C---:B------:R-:W-:Y:S02]  /*9880*/  ISETP.GT.AND P6, PT, R168.reuse, 0x20, P3 ;  /* 0x00000020a800780c */ /* 0x040fe40001fc4270 */
[----:B------:R-:W-:Y:S02]  /*9890*/  ISETP.LT.OR P5, PT, R169, 0x1a, P5 ;  /* 0x0000001aa900780c */ /* 0x000fe40002fa1670 */
        /* <DEDUP_REMOVED lines=12> */
[----:B------:R-:W-:Y:S02]  /*9960*/  FMNMX.FTZ R21, R153, R14, !PT ;  /* 0x0000000e99157209 */ /* 0x000fe40007810000 */
[----:B------:R-:W-:Y:S02]  /*9970*/  FSEL R160, R160, -INF , !P4 ;  /* 0xff800000a0a07808 */ /* 0x000fe40006000000 */
[----:B------:R-:W-:Y:S02]  /*9980*/  FMNMX.FTZ R14, R154, R21, !PT ;  /* 0x000000159a0e7209 */ /* 0x000fe40007810000 */
[----:B------:R-:W-:Y:S02]  /*9990*/  ISETP.GT.AND P4, PT, R168, 0x29, P3 ;  /* 0x00000029a800780c */ /* 0x000fe40001f84270 */
[----:B------:R-:W-:-:S02]  /*99a0*/  FMNMX.FTZ R21, R155, R14, !PT ;  /* 0x0000000e9b157209 */ /* 0x000fc40007810000 */
[----:B------:R-:W-:Y:S02]  /*99b0*/  FSEL R161, R161, -INF , !P5 ;  /* 0xff800000a1a17808 */ /* 0x000fe40006800000 */
[----:B------:R-:W-:Y:S02]  /*99c0*/  FMNMX.FTZ R14, R156, R21, !PT ;  /* 0x000000159c0e7209 */ /* 0x000fe40007810000 */
[----:B------:R-:W-:Y:S02]  /*99d0*/  ISETP.GT.AND P5, PT, R168, 0x30, P3 ;  /* 0x00000030a800780c */ /* 0x000fe40001fa4270 */
[----:B------:R-:W-:Y:S02]  /*99e0*/  FMNMX.FTZ R21, R157, R14, !PT ;  /* 0x0000000e9d157209 */ /* 0x000fe40007810000 */
[----:B------:R-:W-:Y:S02]  /*99f0*/  ISETP.LT.OR P4, PT, R169, 0x2a, P4 ;  /* 0x0000002aa900780c */ /* 0x000fe40002781670 */
[----:B------:R-:W-:-:S02]  /*9a00*/  FMNMX.FTZ R14, R158, R21, !PT ;  /* 0x000000159e0e7209 */ /* 0x000fc40007810000 */
[----:B-1----:R-:W-:Y:S02]  /*9a10*/  FMNMX.FTZ R20, R170, R171, !PT ;  /* 0x000000abaa147209 */ /* 0x002fe40007810000 */
[----:B------:R-:W-:Y:S02]  /*9a20*/  FMNMX.FTZ R171, R159, R14, !PT ;  /* 0x0000000e9fab7209 */ /* 0x000fe40007810000 */
[----:B------:R-:W-:Y:S01]  /*9a30*/  ISETP.LT.OR P5, PT, R169, 0x31, P5 ;  /* 0x00000031a900780c */ /* 0x000fe20002fa1670 */
[----:B------:R-:W-:Y:S01]  /*9a40*/  FMUL.FTZ R204, R20, UR10 ;  /* 0x0000000a14cc7c20 */ /* 0x000fe20008410000 */
[----:B------:R-:W-:Y:S02]  /*9a50*/  FMNMX.FTZ R170, R160, R171, !PT ;  /* 0x000000aba0aa7209 */ /* 0x000fe40007810000 */
[----:B------:R-:W-:Y:S02]  /*9a60*/  FSEL R162, R162, -INF , !P4 ;  /* 0xff800000a2a27808 */ /* 0x000fe40006000000 */
[----:B------:R-:W-:-:S02]  /*9a70*/  ISETP.GT.AND P4, PT, R168, 0x31, P3 ;  /* 0x00000031a800780c */ /* 0x000fc40001f84270 */
[----:B------:R-:W-:Y:S02]  /*9a80*/  FMNMX.FTZ R171, R161, R170, !PT ;  /* 0x000000aaa1ab7209 */ /* 0x000fe40007810000 */
[----:B------:R-:W-:Y:S02]  /*9a90*/  FSEL R163, R163, -INF , !P5 ;  /* 0xff800000a3a37808 */ /* 0x000fe40006800000 */
[----:B------:R-:W-:Y:S02]  /*9aa0*/  ISETP.GT.AND P5, PT, R168, 0x38, P3 ;  /* 0x00000038a800780c */ /* 0x000fe40001fa4270 */
[----:B------:R-:W-:Y:S02]  /*9ab0*/  ISETP.LT.OR P4, PT, R169, 0x32, P4 ;  /* 0x00000032a900780c */ /* 0x000fe40002781670 */
[----:B------:R-:W-:Y:S02]  /*9ac0*/  FMNMX.FTZ R170, R162, R171, !PT ;  /* 0x000000aba2aa7209 */ /* 0x000fe40007810000 */
[----:B------:R-:W-:-:S02]  /*9ad0*/  ISETP.GT.AND P3, PT, R168, 0x39, P3 ;  /* 0x00000039a800780c */ /* 0x000fc40001f64270 */
[----:B------:R-:W-:Y:S02]  /*9ae0*/  ISETP.LT.OR P5, PT, R169, 0x39, P5 ;  /* 0x00000039a900780c */ /* 0x000fe40002fa1670 */
[----:B------:R-:W-:Y:S02]  /*9af0*/  FSEL R164, R164, -INF , !P4 ;  /* 0xff800000a4a47808 */ /* 0x000fe40006000000 */
[----:B------:R-:W-:Y:S02]  /*9b00*/  FMNMX.FTZ R171, R163, R170, !PT ;  /* 0x000000aaa3ab7209 */ /* 0x000fe40007810000 */
[----:B------:R-:W-:Y:S02]  /*9b10*/  ISETP.LT.OR P3, PT, R169, 0x3a, P3 ;  /* 0x0000003aa900780c */ /* 0x000fe40001f61670 */
[----:B------:R-:W-:Y:S02]  /*9b20*/  FSEL R165, R165, -INF , !P5 ;  /* 0xff800000a5a57808 */ /* 0x000fe40006800000 */
[----:B------:R-:W-:-:S02]  /*9b30*/  FMNMX.FTZ R170, R164, R171, !PT ;  /* 0x000000aba4aa7209 */ /* 0x000fc40007810000 */
[----:B------:R-:W-:Y:S02]  /*9b40*/  FSETP.NEU.FTZ.AND P6, PT, R20, -INF , PT ;  /* 0xff8000001400780b */ /* 0x000fe40003fdd000 */
[----:B------:R-:W-:Y:S02]  /*9b50*/  FSEL R166, R166, -INF , !P3 ;  /* 0xff800000a6a67808 */ /* 0x000fe40005800000 */
[----:B------:R-:W-:Y:S02]  /*9b60*/  FMNMX.FTZ R171, R165, R170, !PT ;  /* 0x000000aaa5ab7209 */ /* 0x000fe40007810000 */
[----:B------:R-:W-:Y:S02]  /*9b70*/  FSEL R204, R204, RZ, P6 ;  /* 0x000000ffcccc7208 */ /* 0x000fe40003000000 */
[----:B------:R-:W-:Y:S02]  /*9b80*/  FMNMX.FTZ R183, R166, R171, !PT ;  /* 0x000000aba6b77209 */ /* 0x000fe40007810000 */
[----:B------:R-:W-:Y:S01]  /*9b90*/  @!P1 PRMT R12, RZ, 0x654, R12 ;  /* 0x00000654ff0c9816 */ /* 0x000fe2000000000c */
[--C-:B------:R-:W-:Y:S01]  /*9ba0*/  FFMA.FTZ R14, R196, UR10, -R204.reuse ;  /* 0x0000000ac40e7c23 */ /* 0x100fe200080108cc */
[--C-:B------:R-:W-:Y:S01]  /*9bb0*/  FFMA.FTZ R174, R167, UR10, -R204.reuse ;  /* 0x0000000aa7ae7c23 */ /* 0x100fe200080108cc */
[----:B------:R-:W1:Y:S01]  /*9bc0*/  SHFL.BFLY PT, R196, R183, 0x2, 0x1f ;  /* 0x0c401f00b7c47f89 */ /* 0x000e6200000e0000 */
        /* <DEDUP_REMOVED lines=15> */
[----:B------:R-:W-:-:S07]  /*9cc0*/  IMAD.MOV R198, RZ, RZ, -R22 ;  /* 0x000000ffffc67224 */ /* 0x000fce00078e0a16 */
[----:B------:R-:W-:Y:S01]  /*9cd0*/  MUFU.EX2 R14, R14 ;  /* 0x0000000e000e7308 */ /* 0x000fe20000000800 */
[----:B-1----:R-:W-:Y:S02]  /*9ce0*/  FMNMX.FTZ R196, R183, R196, !PT ;  /* 0x000000c4b7c47209 */ /* 0x002fe40007810000 */
[----:B------:R-:W-:-:S03]  /*9cf0*/  FSEL R183, R20, RZ, P6 ;  /* 0x000000ff14b77208 */ /* 0x000fc60003000000 */
[----:B------:R-:W1:Y:S02]  /*9d00*/  SHFL.BFLY PT, R167, R196, 0x1, 0x1f ;  /* 0x0c201f00c4a77f89 */ /* 0x000e6400000e0000 */
[----:B------:R-:W-:Y:S01]  /*9d10*/  FADD.FTZ R10, -R183, R10 ;  /* 0x0000000ab70a7221 */ /* 0x000fe20000010100 */
[----:B------:R-:W-:Y:S03]  /*9d20*/  MUFU.EX2 R168, R168 ;  /* 0x000000a800a87308 */ /* 0x000fe60000000800 */
[----:B------:R-:W-:-:S05]  /*9d30*/  FMUL.FTZ R10, R10, UR10 ;  /* 0x0000000a0a0a7c20 */ /* 0x000fca0008410000 */
[----:B------:R-:W-:Y:S08]  /*9d40*/  MUFU.EX2 R183, R204 ;  /* 0x000000cc00b77308 */ /* 0x000ff00000000800 */
[----:B------:R-:W2:Y:S01]  /*9d50*/  MUFU.EX2 R10, R10 ;  /* 0x0000000a000a7308 */ /* 0x000ea20000000800 */
[----:B-1----:R-:W-:-:S07]  /*9d60*/  FMNMX.FTZ R181, R196, R167, !PT ;  /* 0x000000a7c4b57209 */ /* 0x002fce0007810000 */
[----:B------:R-:W-:Y:S01]  /*9d70*/  MUFU.EX2 R169, R169 ;  /* 0x000000a900a97308 */ /* 0x000fe20000000800 */
[C---:B------:R-:W-:Y:S01]  /*9d80*/  FSETP.NEU.FTZ.AND P3, PT, R181.reuse, -INF , PT ;  /* 0xff800000b500780b */ /* 0x040fe20003f7d000 */
[----:B------:R-:W-:-:S05]  /*9d90*/  FMUL.FTZ R167, R181, UR10 ;  /* 0x0000000ab5a77c20 */ /* 0x000fca0008410000 */
[----:B------:R-:W-:Y:S01]  /*9da0*/  FSEL R167, R167, RZ, P3 ;  /* 0x000000ffa7a77208 */ /* 0x000fe20001800000 */
[----:B------:R-:W-:Y:S01]  /*9db0*/  MUFU.EX2 R170, R170 ;  /* 0x000000aa00aa7308 */ /* 0x000fe20000000800 */
[-C--:B--2---:R-:W-:Y:S01]  /*9dc0*/  FMUL.FTZ R24, R24, R10.reuse ;  /* 0x0000000a18187220 */ /* 0x084fe20000410000 */
[-C--:B------:R-:W-:Y:S01]  /*9dd0*/  FMUL.FTZ R25, R25, R10.reuse ;  /* 0x0000000a19197220 */ /* 0x080fe20000410000 */
[----:B------:R-:W-:Y:S01]  /*9de0*/  FMUL.FTZ R28, R28, R10 ;  /* 0x0000000a1c1c7220 */ /* 0x000fe20000410000 */
[--C-:B------:R-:W-:Y:S01]  /*9df0*/  FFMA.FTZ R195, R152, UR10, -R167.reuse ;  /* 0x0000000a98c37c23 */ /* 0x100fe200080108a7 */
[----:B------:R-:W-:Y:S01]  /*9e00*/  FSEL R152, R181, RZ, P3 ;  /* 0x000000ffb5987208 */ /* 0x000fe20001800000 */
[--C-:B------:R-:W-:Y:S01]  /*9e10*/  FFMA.FTZ R196, R153, UR10, -R167.reuse ;  /* 0x0000000a99c47c23 */ /* 0x100fe200080108a7 */
[----:B------:R-:W-:Y:S01]  /*9e20*/  ISETP.NE.AND P3, PT, R17, R198, PT ;  /* 0x000000c61100720c */ /* 0x000fe20003f65270 */
[--C-:B------:R-:W-:Y:S01]  /*9e30*/  FFMA.FTZ R182, R182, UR10, -R167.reuse ;  /* 0x0000000ab6b67c23 */ /* 0x100fe200080108a7 */
[----:B------:R-:W-:Y:S01]  /*9e40*/  FFMA.FTZ R199, R156, UR10, -R167 ;  /* 0x0000000a9cc77c23 */ /* 0x000fe200080108a7 */
[----:B------:R-:W-:Y:S01]  /*9e50*/  FADD.FTZ R152, -R152, R11 ;  /* 0x0000000b98987221 */ /* 0x000fe20000010100 */
[--C-:B------:R-:W-:Y:S01]  /*9e60*/  FFMA.FTZ R209, R157, UR10, -R167.reuse ;  /* 0x0000000a9dd17c23 */ /* 0x100fe200080108a7 */
[--C-:B------:R-:W-:Y:S01]  /*9e70*/  FFMA.FTZ R208, R158, UR10, -R167.reuse ;  /* 0x0000000a9ed07c23 */ /* 0x100fe200080108a7 */
[--C-:B------:R-:W-:Y:S01]  /*9e80*/  FFMA.FTZ R154, R154, UR10, -R167.reuse ;  /* 0x0000000a9a9a7c23 */ /* 0x100fe200080108a7 */
[----:B------:R-:W-:Y:S01]  /*9e90*/  FMUL.FTZ R152, R152, UR10 ;  /* 0x0000000a98987c20 */ /* 0x000fe20008410000 */
[--C-:B------:R-:W-:Y:S01]  /*9ea0*/  FFMA.FTZ R206, R159, UR10, -R167.reuse ;  /* 0x0000000a9fce7c23 */ /* 0x100fe200080108a7 */
[--C-:B------:R-:W-:Y:S01]  /*9eb0*/  FFMA.FTZ R201, R160, UR10, -R167.reuse ;  /* 0x0000000aa0c97c23 */ /* 0x100fe200080108a7 */
[--C-:B------:R-:W-:Y:S01]  /*9ec0*/  FFMA.FTZ R200, R161, UR10, -R167.reuse ;  /* 0x0000000aa1c87c23 */ /* 0x100fe200080108a7 */
[----:B------:R1:W2:Y:S01]  /*9ed0*/  MUFU.EX2 R197, R152 ;  /* 0x0000009800c57308 */ /* 0x0002a20000000800 */
[----:B------:R-:W-:Y:S01]  /*9ee0*/  FFMA.FTZ R203, R162, UR10, -R167 ;  /* 0x0000000aa2cb7c23 */ /* 0x000fe200080108a7 */
[----:B------:R-:W-:-:S02]  /*9ef0*/  @!P3 IMAD R2, R2, 0x40, R19 ;  /* 0x000000400202b824 */ /* 0x000fc400078e0213 */
[--C-:B------:R-:W-:Y:S01]  /*9f00*/  FFMA.FTZ R155, R155, UR10, -R167.reuse ;  /* 0x0000000a9b9b7c23 */ /* 0x100fe200080108a7 */
[--C-:B------:R-:W-:Y:S01]  /*9f10*/  FFMA.FTZ R202, R163, UR10, -R167.reuse ;  /* 0x0000000aa3ca7c23 */ /* 0x100fe200080108a7 */
[--C-:B------:R-:W-:Y:S01]  /*9f20*/  FFMA.FTZ R205, R164, UR10, -R167.reuse ;  /* 0x0000000aa4cd7c23 */ /* 0x100fe200080108a7 */
[--C-:B------:R-:W-:Y:S01]  /*9f30*/  FFMA.FTZ R204, R165, UR10, -R167.reuse ;  /* 0x0000000aa5cc7c23 */ /* 0x100fe200080108a7 */
[----:B------:R-:W-:Y:S01]  /*9f40*/  @!P3 LEA R153, R2, UR36, 0x2 ;  /* 0x000000240299bc11 */ /* 0x000fe2000f8e10ff */
[----:B------:R-:W-:Y:S01]  /*9f50*/  FFMA.FTZ R207, R166, UR10, -R167 ;  /* 0x0000000aa6cf7c23 */ /* 0x000fe200080108a7 */
[----:B------:R-:W-:Y:S01]  /*9f60*/  MUFU.EX2 R182, R182 ;  /* 0x000000b600b67308 */ /* 0x000fe20000000800 */
[----:B------:R-:W-:Y:S01]  /*9f70*/  IMAD R198, R13, 0x1000, R18 ;  /* 0x000010000dc67824 */ /* 0x000fe200078e0212 */
[----:B-1----:R-:W-:Y:S01]  /*9f80*/  F2FP.F16.F32.PACK_AB R152, R14, R21 ;  /* 0x000000150e98723e */ /* 0x002fe200000000ff */
[----:B------:R-:W-:Y:S01]  /*9f90*/  @!P3 STS [R153+0x38400], R10 ;  /* 0x0384000a9900b388 */ /* 0x000fe20000000800 */
[-C--:B------:R-:W-:Y:S01]  /*9fa0*/  FMUL.FTZ R29, R29, R10.reuse ;  /* 0x0000000a1d1d7220 */ /* 0x080fe20000410000 */
[-C--:B------:R-:W-:Y:S01]  /*9fb0*/  FMUL.FTZ R32, R32, R10.reuse ;  /* 0x0000000a20207220 */ /* 0x080fe20000410000 */
[----:B------:R-:W-:Y:S01]  /*9fc0*/  R2UR UR6, R198 ;  /* 0x00000000c60672ca */ /* 0x000fe200000e0000 */
[-C--:B------:R-:W-:Y:S01]  /*9fd0*/  FMUL.FTZ R33, R33, R10.reuse ;  /* 0x0000000a21217220 */ /* 0x080fe20000410000 */
[----:B--2---:R1:W-:Y:S01]  /*9fe0*/  @!P3 STS [R153+0x38420], R197 ;  /* 0x038420c59900b388 */ /* 0x0043e20000000800 */
        /* <DEDUP_REMOVED lines=16> */
[----:B------:R2:W-:Y:S01]  /*a0f0*/  MUFU.EX2 R11, R154 ;  /* 0x0000009a000b7308 */ /* 0x0005e20000000800 */
[----:B-1----:R-:W-:Y:S01]  /*a100*/  F2FP.F16.F32.PACK_AB R153, R195, R182 ;  /* 0x000000b6c399723e */ /* 0x002fe200000000ff */
[-C--:B------:R-:W-:Y:S01]  /*a110*/  FMUL.FTZ R64, R64, R10.reuse ;  /* 0x0000000a40407220 */ /* 0x080fe20000410000 */
[-C--:B------:R-:W-:Y:S01]  /*a120*/  FMUL.FTZ R65, R65, R10.reuse ;  /* 0x0000000a41417220 */ /* 0x080fe20000410000 */
[-C--:B------:R-:W-:Y:S01]  /*a130*/  FMUL.FTZ R68, R68, R10.reuse ;  /* 0x0000000a44447220 */ /* 0x080fe20000410000 */
[-C--:B------:R-:W-:Y:S01]  /*a140*/  FMUL.FTZ R69, R69, R10.reuse ;  /* 0x0000000a45457220 */ /* 0x080fe20000410000 */
[-C--:B------:R-:W-:Y:S01]  /*a150*/  FMUL.FTZ R72, R72, R10.reuse ;  /* 0x0000000a48487220 */ /* 0x080fe20000410000 */
[----:B------:R-:W-:Y:S01]  /*a160*/  FMUL.FTZ R73, R73, R10 ;  /* 0x0000000a49497220 */ /* 0x000fe20000410000 */
        /* <DEDUP_REMOVED lines=18> */
[-C--:B------:R-:W-:Y:S01]  /*a290*/  FMUL.FTZ R101, R101, R10.reuse ;  /* 0x0000000a65657220 */ /* 0x080fe20000410000 */
[-C--:B------:R-:W-:Y:S01]  /*a2a0*/  FMUL.FTZ R104, R104, R10.reuse ;  /* 0x0000000a68687220 */ /* 0x080fe20000410000 */
[-C--:B------:R-:W-:Y:S01]  /*a2b0*/  FMUL.FTZ R105, R105, R10.reuse ;  /* 0x0000000a69697220 */ /* 0x080fe20000410000 */
[-C--:B------:R-:W-:Y:S01]  /*a2c0*/  FMUL.FTZ R108, R108, R10.reuse ;  /* 0x0000000a6c6c7220 */ /* 0x080fe20000410000 */
[-C--:B------:R-:W-:Y:S01]  /*a2d0*/  FMUL.FTZ R109, R109, R10.reuse ;  /* 0x0000000a6d6d7220 */ /* 0x080fe20000410000 */
[-C--:B------:R-:W-:Y:S01]  /*a2e0*/  FMUL.FTZ R112, R112, R10.reuse ;  /* 0x0000000a70707220 */ /* 0x080fe20000410000 */
[----:B------:R1:W-:Y:S01]  /*a2f0*/  MUFU.EX2 R2, R155 ;  /* 0x0000009b00027308 */ /* 0x0003e20000000800 */
        /* <DEDUP_REMOVED lines=8> */
[----:B-1----:R-:W-:Y:S01]  /*a380*/  F2FP.F16.F32.PACK_AB R155, R11, R196 ;  /* 0x000000c40b9b723e */ /* 0x002fe200000000ff */
[----:B------:R-:W-:Y:S01]  /*a390*/  BAR.SYNC.DEFER_BLOCKING 0xf, 0x100 ;  /* 0x03c4000000007b1d */ /* 0x000fe20000010000 */
[----:B--2---:R-:W-:Y:S01]  /*a3a0*/  F2FP.F16.F32.PACK_AB R158, R173, R172 ;  /* 0x000000acad9e723e */ /* 0x004fe200000000ff */
        /* <DEDUP_REMOVED lines=12> */
[----:B------:R-:W1:Y:S01]  /*a470*/  MUFU.EX2 R208, R208 ;  /* 0x000000d000d07308 */ /* 0x000e620000000800 */
[----:B---3--:R-:W-:Y:S01]  /*a480*/  F2FP.F16.F32.PACK_AB R157, R199, R2 ;  /* 0x00000002c79d723e */ /* 0x008fe200000000ff */
[----:B------:R-:W-:Y:S01]  /*a490*/  FMUL.FTZ R149, R149, R10 ;  /* 0x0000000a95957220 */ /* 0x000fe20000410000 */
        /* <DEDUP_REMOVED lines=79> */
[----:B------:R1:W-:Y:S01]  /*a990*/  STSM.16.M88.4 [R23+0x36400], R152 ;  /* 0x0364009817007844 */ /* 0x0003e20000000200 */
[----:B------:R-:W-:-:S02]  /*a9a0*/  VIADD R210, R198, 0x80 ;  /* 0x00000080c6d27836 */ /* 0x000fc40000000000 */
[----:B------:R-:W-:Y:S01]  /*a9b0*/  FFMA.FTZ R21, R10, R6, R21 ;  /* 0x000000060a157223 */ /* 0x000fe20000010015 */
[----:B------:R-:W-:Y:S01]  /*a9c0*/  FFMA.FTZ R182, R197, R7, R182 ;  /* 0x00000007c5b67223 */ /* 0x000fe200000100b6 */
[----:B------:R1:W-:Y:S01]  /*a9d0*/  STSM.16.M88.4 [R184], R156 ;  /* 0x0000009cb8007844 */ /* 0x0003e20000000200 */
[----:B------:R-:W-:Y:S01]  /*a9e0*/  ISETP.GT.AND P3, PT, R8, R15, PT ;  /* 0x0000000f0800720c */ /* 0x000fe20003f64270 */
[----:B------:R-:W3:Y:S01]  /*a9f0*/  MUFU.EX2 R180, R180 ;  /* 0x000000b400b47308 */ /* 0x000ee20000000800 */
[----:B------:R-:W-:Y:S01]  /*aa00*/  FADD.FTZ R21, R14, R21 ;  /* 0x000000150e157221 */ /* 0x000fe20000010000 */
[----:B------:R1:W-:Y:S01]  /*aa10*/  STSM.16.M88.4 [R186], R160 ;  /* 0x000000a0ba007844 */ /* 0x0003e20000000200 */
[----:B------:R-:W-:Y:S01]  /*aa20*/  FADD.FTZ R195, R195, R182 ;  /* 0x000000b6c3c37221 */ /* 0x000fe20000010000 */
[----:B------:R-:W-:Y:S02]  /*aa30*/  IMAD.MOV.U32 R10, RZ, RZ, R20 ;  /* 0x000000ffff0a7224 */ /* 0x000fe400078e0014 */
[----:B------:R-:W-:Y:S01]  /*aa40*/  FADD.FTZ R168, R168, R21 ;  /* 0x00000015a8a87221 */ /* 0x000fe20000010000 */
[----:B------:R-:W-:Y:S01]  /*aa50*/  FADD.FTZ R196, R196, R195 ;  /* 0x000000c3c4c47221 */ /* 0x000fe20000010000 */
[----:B------:R-:W-:Y:S01]  /*aa60*/  MUFU.EX2 R202, R202 ;  /* 0x000000ca00ca7308 */ /* 0x000fe20000000800 */
[----:B--2---:R-:W-:Y:S01]  /*aa70*/  F2FP.F16.F32.PACK_AB R164, R179, R178 ;  /* 0x000000b2b3a4723e */ /* 0x004fe200000000ff */
[----:B------:R-:W-:Y:S01]  /*aa80*/  FADD.FTZ R169, R169, R168 ;  /* 0x000000a8a9a97221 */ /* 0x000fe20000010000 */
[----:B------:R-:W-:-:S03]  /*aa90*/  FADD.FTZ R11, R11, R196 ;  /* 0x000000c40b0b7221 */ /* 0x000fc60000010000 */
[----:B------:R-:W-:Y:S01]  /*aaa0*/  FADD.FTZ R170, R170, R169 ;  /* 0x000000a9aaaa7221 */ /* 0x000fe20000010000 */
[----:B------:R-:W-:Y:S01]  /*aab0*/  FADD.FTZ R2, R2, R11 ;  /* 0x0000000b02027221 */ /* 0x000fe20000010000 */
[----:B------:R-:W2:Y:S01]  /*aac0*/  MUFU.EX2 R205, R205 ;  /* 0x000000cd00cd7308 */ /* 0x000ea20000000800 */
[----:B---3--:R-:W-:Y:S01]  /*aad0*/  F2FP.F16.F32.PACK_AB R166, R183, R180 ;  /* 0x000000b4b7a6723e */ /* 0x008fe200000000ff */
[----:B------:R-:W-:Y:S01]  /*aae0*/  FADD.FTZ R171, R171, R170 ;  /* 0x000000aaabab7221 */ /* 0x000fe20000010000 */
[----:B------:R-:W-:Y:S01]  /*aaf0*/  FADD.FTZ R2, R199, R2 ;  /* 0x00000002c7027221 */ /* 0x000fe20000010000 */
[----:B------:R-:W-:Y:S02]  /*ab00*/  IMAD.MOV.U32 R11, RZ, RZ, R181 ;  /* 0x000000ffff0b7224 */ /* 0x000fe400078e00b5 */
[----:B------:R-:W-:Y:S01]  /*ab10*/  FADD.FTZ R172, R172, R171 ;  /* 0x000000abacac7221 */ /* 0x000fe20000010000 */
[----:B------:R-:W-:Y:S01]  /*ab20*/  FADD.FTZ R209, R209, R2 ;  /* 0x00000002d1d17221 */ /* 0x000fe20000010000 */
[----:B------:R-:W-:Y:S01]  /*ab30*/  MUFU.EX2 R204, R204 ;  /* 0x000000cc00cc7308 */ /* 0x000fe20000000800 */
[----:B------:R-:W-:-:S02]  /*ab40*/  IMAD.MOV.U32 R2, RZ, RZ, R13 ;  /* 0x000000ffff027224 */ /* 0x000fc400078e000d */
[----:B------:R-:W-:Y:S01]  /*ab50*/  FADD.FTZ R173, R173, R172 ;  /* 0x000000acadad7221 */ /* 0x000fe20000010000 */
[----:B------:R-:W-:-:S03]  /*ab60*/  FADD.FTZ R209, R208, R209 ;  /* 0x000000d1d0d17221 */ /* 0x000fc60000010000 */
[----:B------:R-:W-:Y:S01]  /*ab70*/  FADD.FTZ R174, R174, R173 ;  /* 0x000000adaeae7221 */ /* 0x000fe20000010000 */
[----:B------:R-:W-:Y:S01]  /*ab80*/  FADD.FTZ R206, R206, R209 ;  /* 0x000000d1cece7221 */ /* 0x000fe20000010000 */
[----:B------:R-:W3:Y:S01]  /*ab90*/  MUFU.EX2 R207, R207 ;  /* 0x000000cf00cf7308 */ /* 0x000ee20000000800 */
[----:B--2---:R-:W-:Y:S01]  /*aba0*/  F2FP.F16.F32.PACK_AB R165, R205, R202 ;  /* 0x000000cacda5723e */ /* 0x004fe200000000ff */
[----:B------:R-:W-:Y:S01]  /*abb0*/  FADD.FTZ R175, R175, R174 ;  /* 0x000000aeafaf7221 */ /* 0x000fe20000010000 */
[----:B------:R-:W-:-:S03]  /*abc0*/  FADD.FTZ R201, R201, R206 ;  /* 0x000000cec9c97221 */ /* 0x000fc60000010000 */
[----:B------:R-:W-:Y:S01]  /*abd0*/  FADD.FTZ R176, R176, R175 ;  /* 0x000000afb0b07221 */ /* 0x000fe20000010000 */
[----:B------:R-:W-:-:S03]  /*abe0*/  FADD.FTZ R200, R200, R201 ;  /* 0x000000c9c8c87221 */ /* 0x000fc60000010000 */
[----:B------:R-:W-:Y:S01]  /*abf0*/  FADD.FTZ R177, R177, R176 ;  /* 0x000000b0b1b17221 */ /* 0x000fe20000010000 */
[----:B------:R-:W-:-:S03]  /*ac00*/  FADD.FTZ R203, R203, R200 ;  /* 0x000000c8cbcb7221 */ /* 0x000fc60000010000 */
[----:B------:R-:W-:Y:S01]  /*ac10*/  FADD.FTZ R178, R178, R177 ;  /* 0x000000b1b2b27221 */ /* 0x000fe20000010000 */
[----:B------:R-:W-:Y:S01]  /*ac20*/  FADD.FTZ R202, R202, R203 ;  /* 0x000000cbcaca7221 */ /* 0x000fe20000010000 */
[----:B---3--:R-:W-:Y:S02]  /*ac30*/  F2FP.F16.F32.PACK_AB R167, R207, R204 ;  /* 0x000000cccfa7723e */ /* 0x008fe400000000ff */
[----:B------:R-:W-:Y:S01]  /*ac40*/  FADD.FTZ R179, R179, R178 ;  /* 0x000000b2b3b37221 */ /* 0x000fe20000010000 */
[----:B------:R-:W-:Y:S02]  /*ac50*/  FADD.FTZ R205, R205, R202 ;  /* 0x000000cacdcd7221 */ /* 0x000fe40000010000 */
[----:B------:R1:W-:Y:S01]  /*ac60*/  STSM.16.M88.4 [R185], R164 ;  /* 0x000000a4b9007844 */ /* 0x0003e20000000200 */
[----:B------:R-:W-:Y:S01]  /*ac70*/  WARPGROUP.ARRIVE ;  /* 0x00000000000079c5 */ /* 0x000fe20000000000 */
[----:B------:R-:W-:Y:S01]  /*ac80*/  FADD.FTZ R6, R180, R179 ;  /* 0x000000b3b4067221 */ /* 0x000fe20000010000 */
[----:B------:R-:W-:-:S03]  /*ac90*/  FADD.FTZ R204, R204, R205 ;  /* 0x000000cdcccc7221 */ /* 0x000fc60000010000 */
[----:B------:R-:W-:Y:S01]  /*aca0*/  FADD.FTZ R6, R183, R6 ;  /* 0x00000006b7067221 */ /* 0x000fe20000010000 */
[----:B------:R-:W-:Y:S01]  /*acb0*/  HGMMA.64x256x16.F32 R24, R152, gdesc[UR4].tnspB, R24, gsb0 ;  /* 0x43e0000498187df0 */ /* 0x000fe20008000818 */
[----:B------:R-:W-:Y:S01]  /*acc0*/  R2UR UR6, R210 ;  /* 0x00000000d20672ca */ /* 0x000fe200000e0000 */
[----:B------:R-:W-:Y:S01]  /*acd0*/  UMOV UR7, 0x40000040 ;  /* 0x4000004000077882 */ /* 0x000fe20000000000 */
[C---:B------:R-:W-:Y:S01]  /*ace0*/  VIADD R210, R198.reuse, 0x100 ;  /* 0x00000100c6d27836 */ /* 0x040fe20000000000 */
[----:B------:R-:W-:Y:S01]  /*acf0*/  IADD3 R198, R198, 0x180, RZ ;  /* 0x00000180c6c67810 */ /* 0x000fe20007ffe0ff */
[----:B------:R-:W-:Y:S01]  /*ad00*/  FADD.FTZ R7, R207, R204 ;  /* 0x000000cccf077221 */ /* 0x000fe20000010000 */
        /* <DEDUP_REMOVED lines=25> */
[----:B------:R2:W-:Y:S02]  /*aea0*/  @!P1 SYNCS.ARRIVE.TRANS64.RED.A1T0 RZ, [R12+URZ], RZ ;  /* 0x000000ff0cff99a7 */ /* 0x0005e4000810043f */
[----:B--2---:R-:W-:-:S04]  /*aeb0*/  VIADD R12, R8, 0xffffffff ;  /* 0xffffffff080c7836 */ /* 0x004fc80000000000 */
[----:B------:R-:W-:Y:S01]  /*aec0*/  IMAD.MOV.U32 R8, RZ, RZ, R12 ;  /* 0x000000ffff087224 */ /* 0x000fe200078e000c */
[----:B-1----:R-:W-:Y:S06]  /*aed0*/  @P3 BRA `(.L_x_1537) ;  /* 0xffffffc400383947 */ /* 0x002fec000383ffff */
[----:B------:R-:W-:Y:S01]  /*aee0*/  IMAD.MOV.U32 R11, RZ, RZ, R181 ;  /* 0x000000ffff0b7224 */ /* 0x000fe200078e00b5 */
[----:B------:R-:W-:Y:S01]  /*aef0*/  MOV R10, R20 ;  /* 0x00000014000a7202 */ /* 0x000fe20000000f00 */
[----:B------:R-:W-:Y:S02]  /*af00*/  IMAD.MOV.U32 R2, RZ, RZ, R13 ;  /* 0x000000ffff027224 */ /* 0x000fe400078e000d */
[----:B------:R-:W-:-:S07]  /*af10*/  IMAD.MOV.U32 R8, RZ, RZ, R12 ;  /* 0x000000ffff087224 */ /* 0x000fce00078e000c */
.L_x_1520:
        /* <DEDUP_REMOVED lines=16> */
.L_x_1539:
[----:B------:R-:W-:-:S11]  /*b020*/  UISETP.NE.AND UP0, UPT, UR11, 0x1, UPT ;  /* 0x000000010b00788c */ /* 0x000fd6000bf05270 */
[----:B------:R-:W-:Y:S02]  /*b030*/  @UP0 ULDC.64 UR14, c[0x0][0xae0] ;  /* 0x0002b800000e0ab9 */ /* 0x000fe40000000a00 */
[----:B------:R-:W-:-:S04]  /*b040*/  UIMAD.WIDE.U32 UR6, UR39, UR14, URZ ;  /* 0x0000000e270672a5 */ /* 0x000fc8000f8e003f */
[----:B------:R-:W-:-:S12]  /*b050*/  @UP0 USHF.R.U32.HI UR39, URZ, UR15, UR7 ;  /* 0x0000000f3f270299 */ /* 0x000fd80008011607 */
.L_x_1540:
[----:B------:R-:W-:-:S04]  /*b060*/  UIMAD UR39, UR39, UR11, URZ ;  /* 0x0000000b272772a4 */ /* 0x000fc8000f8e023f */
[----:B------:R-:W-:-:S04]  /*b070*/  UISETP.LT.AND UP0, UPT, UR5, UR39, UPT ;  /* 0x000000270500728c */ /* 0x000fc8000bf01270 */
[----:B------:R-:W-:-:S12]  /*b080*/  USEL UR5, UR5, UR39, !UP0 ;  /* 0x0000002705057287 */ /* 0x000fd8000c000000 */
.L_x_1538:
        /* <DEDUP_REMOVED lines=8> */
[----:B------:R-:W-:Y:S02]  /*b110*/  IMAD.MOV.U32 R14, RZ, RZ, R11 ;  /* 0x000000ffff0e7224 */ /* 0x000fe400078e000b */
[----:B------:R-:W-:Y:S02]  /*b120*/  IMAD.MOV.U32 R195, RZ, RZ, R10 ;  /* 0x000000ffffc37224 */ /* 0x000fe400078e000a */
[----:B------:R-:W-:Y:S02]  /*b130*/  IMAD.MOV.U32 R12, RZ, RZ, R8 ;  /* 0x000000ffff0c7224 */ /* 0x000fe400078e0008 */
[----:B------:R-:W-:-:S07]  /*b140*/  IMAD.MOV.U32 R20, RZ, RZ, R2 ;  /* 0x000000ffff147224 */ /* 0x000fce00078e0002 */
.L_x_1550:
[----:B------:R-:W-:Y:S01]  /*b150*/  VIADD R2, R20, 0x1 ;  /* 0x0000000114027836 */ /* 0x000fe20000000000 */
[C---:B------:R-:W-:Y:S02]  /*b160*/  ISETP.GT.AND P2, PT, R12.reuse, UR5, PT ;  /* 0x000000050c007c0c */ /* 0x040fe4000bf44270 */
[----:B------:R-:W-:Y:S02]  /*b170*/  IADD3 R12, R12, -0x1, RZ ;  /* 0xffffffff0c0c7810 */ /* 0x000fe40007ffe0ff */
[----:B------:R-:W-:-:S04]  /*b180*/  ISETP.NE.AND P3, PT, R2, 0x2, PT ;  /* 0x000000020200780c */ /* 0x000fc80003f65270 */
[----:B------:R-:W-:Y:S02]  /*b190*/  SEL R11, RZ, 0x1, P3 ;  /* 0x00000001ff0b7807 */ /* 0x000fe40001800000 */
[----:B------:R-:W-:Y:S02]  /*b1a0*/  SEL R2, R2, RZ, P3 ;  /* 0x000000ff02027207 */ /* 0x000fe40001800000 */
[----:B------:R-:W-:Y:S01]  /*b1b0*/  LOP3.LUT R16, R16, R11, RZ, 0x3c, !PT ;  /* 0x0000000b10107212 */ /* 0x000fe200078e3cff */
[----:B-1----:R-:W-:Y:S06]  /*b1c0*/  @!P0 BRA `(.L_x_1542) ;  /* 0x0000000000048947 */ /* 0x002fec0003800000 */
[----:B------:R-:W-:Y:S01]  /*b1d0*/  BPT.TRAP 0x1 ;  /* 0x000000040000795c */ /* 0x000fe20000300000 */
.L_x_1542:
[----:B------:R-:W-:Y:S02]  /*b1e0*/  LEA R8, R2, UR36, 0x3 ;  /* 0x0000002402087c11 */ /* 0x000fe4000f8e18ff */
[----:B------:R-:W-:-:S04]  /*b1f0*/  SHF.L.U32 R11, R16, 0x1f, RZ ;  /* 0x0000001f100b7819 */ /* 0x000fc800000006ff */
[----:B------:R1:W2:Y:S01]  /*b200*/  SYNCS.PHASECHK.TRANS64.TRYWAIT P3, [R8+URZ+0x38830], R11 ;  /* 0x0388300b080075a7 */ /* 0x0002a2000806017f */
[----:B------:R-:W-:Y:S05]  /*b210*/  @!P0 BRA `(.L_x_1543) ;  /* 0x0000000000048947 */ /* 0x000fea0003800000 */
[----:B------:R-:W-:Y:S01]  /*b220*/  BPT.TRAP 0x1 ;  /* 0x000000040000795c */ /* 0x000fe20000300000 */
.L_x_1543:
[----:B------:R-:W-:Y:S01]  /*b230*/  IMAD R10, R2, 0x200, R4 ;  /* 0x00000200020a7824 */ /* 0x000fe200078e0204 */
[----:B--2---:R-:W-:Y:S06]  /*b240*/  @P3 BRA `(.L_x_1544) ;  /* 0x0000000000083947 */ /* 0x004fec0003800000 */
[----:B------:R-:W2:Y:S02]  /*b250*/  SYNCS.PHASECHK.TRANS64.TRYWAIT P3, [R8+URZ+0x38830], R11 ;  /* 0x0388300b080075a7 */ /* 0x000ea4000806017f */
[----:B--2---:R-:W-:Y:S05]  /*b260*/  @!P3 BRA `(.L_x_1545) ;  /* 0x000000c800a8b947 */ /* 0x004fea0003800000 */
.L_x_1544:
        /* <DEDUP_REMOVED lines=22> */
.L_x_1546:
[----:B------:R3:W4:Y:S01]  /*b3d0*/  SYNCS.PHASECHK.TRANS64.TRYWAIT P3, [R8+URZ+0x38850], R11 ;  /* 0x0388500b080075a7 */ /* 0x000722000806017f */
[----:B------:R-:W-:Y:S05]  /*b3e0*/  @!P0 BRA `(.L_x_1547) ;  /* 0x0000000000048947 */ /* 0x000fea0003800000 */
[----:B------:R-:W-:Y:S01]  /*b3f0*/  BPT.TRAP 0x1 ;  /* 0x000000040000795c */ /* 0x000fe20000300000 */
.L_x_1547:
[----:B----4-:R-:W-:Y:S05]  /*b400*/  @P3 BRA `(.L_x_1548) ;  /* 0x0000000000083947 */ /* 0x010fea0003800000 */
[----:B------:R-:W4:Y:S02]  /*b410*/  SYNCS.PHASECHK.TRANS64.TRYWAIT P3, [R8+URZ+0x38850], R11 ;  /* 0x0388500b080075a7 */ /* 0x000f24000806017f */
[----:B----4-:R-:W-:Y:S05]  /*b420*/  @!P3 BRA `(.L_x_1549) ;  /* 0x000000c8004cb947 */ /* 0x010fea0003800000 */
.L_x_1548:
[----:B------:R-:W-:Y:S01]  /*b430*/  IMAD R10, R2, 0x1000, R3 ;  /* 0x00001000020a7824 */ /* 0x000fe200078e0203 */
[----:B------:R-:W-:Y:S01]  /*b440*/  WARPGROUP.ARRIVE ;  /* 0x00000000000079c5 */ /* 0x000fe20000000000 */
[----:B------:R-:W-:Y:S01]  /*b450*/  UMOV UR27, 0x40000040 ;  /* 0x40000040001b7882 */ /* 0x000fe20000000000 */
[----:B-1234-:R-:W-:Y:S01]  /*b460*/  VIADD R11, R0, 0x2 ;  /* 0x00000002000b7836 */ /* 0x01efe20000000000 */
[----:B------:R-:W-:Y:S01]  /*b470*/  UMOV UR29, 0x40000040 ;  /* 0x40000040001d7882 */ /* 0x000fe20000000000 */
[C---:B------:R-:W-:Y:S01]  /*b480*/  R2UR UR26, R10.reuse ;  /* 0x000000000a1a72ca */ /* 0x040fe200000e0000 */
[----:B------:R-:W-:Y:S01]  /*b490*/  VIADD R13, R10, 0x2 ;  /* 0x000000020a0d7836 */ /* 0x000fe20000000000 */
[----:B------:R-:W-:Y:S01]  /*b4a0*/  UMOV UR31, 0x40000040 ;  /* 0x40000040001f7882 */ /* 0x000fe20000000000 */
[----:B------:R-:W-:Y:S01]  /*b4b0*/  R2UR UR28, R11 ;  /* 0x000000000b1c72ca */ /* 0x000fe200000e0000 */
[----:B------:R-:W-:Y:S01]  /*b4c0*/  VIADD R11, R0, 0x4 ;  /* 0x00000004000b7836 */ /* 0x000fe20000000000 */
[----:B------:R-:W1:Y:S01]  /*b4d0*/  S2R R15, SR_TID.X ;  /* 0x00000000000f7919 */ /* 0x000e620000002100 */
[----:B------:R-:W-:Y:S01]  /*b4e0*/  R2UR UR30, R13 ;  /* 0x000000000d1e72ca */ /* 0x000fe200000e0000 */
[----:B------:R-:W-:Y:S01]  /*b4f0*/  VIADD R13, R10, 0x4 ;  /* 0x000000040a0d7836 */ /* 0x000fe20000000000 */
[----:B------:R-:W-:Y:S01]  /*b500*/  ULDC UR6, c[0x0][0xad0] ;  /* 0x0002b40000067ab9 */ /* 0x000fe20000000800 */
[----:B------:R-:W-:Y:S01]  /*b510*/  VIADD R196, R0, 0x800 ;  /* 0x0000080000c47836 */ /* 0x000fe20000000000 */
[----:B------:R-:W-:Y:S01]  /*b520*/  ULDC UR10, c[0x0][0xa80] ;  /* 0x0002a000000a7ab9 */ /* 0x000fe20000000800 */
[----:B------:R-:W-:Y:S01]  /*b530*/  VIADD R198, R10, 0x800 ;  /* 0x000008000ac67836 */ /* 0x000fe20000000000 */
[----:B------:R-:W-:Y:S01]  /*b540*/  UMOV UR7, 0x40000040 ;  /* 0x4000004000077882 */ /* 0x000fe20000000000 */
[----:B------:R-:W-:Y:S01]  /*b550*/  HGMMA.64x64x16.F32 R152, gdesc[UR24], R152, gsb0 ;  /* 0x00e00000189879f0 */ /* 0x000fe20008000898 */
[----:B------:R-:W-:Y:S01]  /*b560*/  IMAD R209, R2, 0x1000, R18 ;  /* 0x0000100002d17824 */ /* 0x000fe200078e0212 */
        /* <DEDUP_REMOVED lines=150> */
[----:B------:R-:W-:Y:S02]  /*bed0*/  IMAD.IADD R196, R198, 0x1, R15 ;  /* 0x00000001c6c47824 */ /* 0x000fe400078e020f */
        /* <DEDUP_REMOVED lines=42> */
[--C-:B------:R-:W-:Y:S02]  /*c180*/  IMAD.IADD R21, R196, 0x1, R15.reuse ;  /* 0x00000001c4157824 */ /* 0x100fe400078e020f */
[----:B------:R-:W-:Y:S02]  /*c190*/  IMAD.IADD R196, R198, 0x1, R15 ;  /* 0x00000001c6c47824 */ /* 0x000fe400078e020f */
[----:B------:R-:W-:Y:S01]  /*c1a0*/  VIADD R198, R10, 0xc00 ;  /* 0x00000c000ac67836 */ /* 0x000fe20000000000 */
[----:B------:R-:W-:-:S02]  /*c1b0*/  WARPGROUP.DEPBAR.LE gsb0, 0x0 ;  /* 0x00008000000079c5 */ /* 0x000fc40000010000 */
        /* <DEDUP_REMOVED lines=159> */
[----:B-1----:R-:W-:Y:S01]  /*cbb0*/  FMNMX.FTZ R10, R164, R157, !PT ;  /* 0x0000009da40a7209 */ /* 0x002fe20007810000 */
[----:B------:R-:W-:Y:S01]  /*cbc0*/  FMUL.FTZ R157, R162, UR6 ;  /* 0x00000006a29d7c20 */ /* 0x000fe20008410000 */
[----:B------:R-:W-:Y:S01]  /*cbd0*/  FMUL.FTZ R162, R166, UR6 ;  /* 0x00000006a6a27c20 */ /* 0x000fe20008410000 */
[----:B------:R-:W-:-:S04]  /*cbe0*/  FMUL.FTZ R166, R170, UR6 ;  /* 0x00000006aaa67c20 */ /* 0x000fc80008410000 */
[----:B------:R-:W1:Y:S01]  /*cbf0*/  MUFU.TANH R198, R198 ;  /* 0x000000c600c67308 */ /* 0x000e620000002400 */
[----:B--2---:R-:W-:-:S07]  /*cc00*/  FMNMX.FTZ R10, R165, R10, !PT ;  /* 0x0000000aa50a7209 */ /* 0x004fce0007810000 */
[----:B------:R-:W2:Y:S01]  /*cc10*/  MUFU.TANH R199, R199 ;  /* 0x000000c700c77308 */ /* 0x000ea20000002400 */
[----:B---3--:R-:W-:-:S07]  /*cc20*/  FMNMX.FTZ R161, R197, R10, !PT ;  /* 0x0000000ac5a17209 */ /* 0x008fce0007810000 */
[----:B------:R-:W3:Y:S01]  /*cc30*/  MUFU.TANH R200, R200 ;  /* 0x000000c800c87308 */ /* 0x000ee20000002400 */
[----:B-1----:R-:W-:Y:S01]  /*cc40*/  FMNMX.FTZ R10, R198, R161, !PT ;  /* 0x000000a1c60a7209 */ /* 0x002fe20007810000 */
[----:B------:R-:W-:-:S06]  /*cc50*/  FMUL.FTZ R161, R163, UR6 ;  /* 0x00000006a3a17c20 */ /* 0x000fcc0008410000 */
        /* <DEDUP_REMOVED lines=8> */
[----:B------:R-:W-:Y:S02]  /*cce0*/  R2UR UR6, R209 ;  /* 0x00000000d10672ca */ /* 0x000fe400000e0000 */
[----:B------:R-:W1:Y:S02]  /*ccf0*/  SHFL.BFLY PT, R169, R10, 0x2, 0x1f ;  /* 0x0c401f000aa97f89 */ /* 0x000e6400000e0000 */
[----:B------:R-:W4:Y:S08]  /*cd00*/  MUFU.TANH R21, R21 ;  /* 0x0000001500157308 */ /* 0x000f300000002400 */
[----:B------:R-:W5:Y:S08]  /*cd10*/  MUFU.TANH R152, R152 ;  /* 0x0000009800987308 */ /* 0x000f700000002400 */
[----:B------:R-:W5:Y:S01]  /*cd20*/  MUFU.TANH R157, R157 ;  /* 0x0000009d009d7308 */ /* 0x000f620000002400 */
[----:B-1----:R-:W-:-:S02]  /*cd30*/  FMNMX.FTZ R170, R10, R169, !PT ;  /* 0x000000a90aaa7209 */ /* 0x002fc40007810000 */
        /* <DEDUP_REMOVED lines=15> */
[C---:B------:R-:W-:Y:S01]  /*ce30*/  FADD.FTZ R170, -R10.reuse, R195 ;  /* 0x000000c30aaa7221 */ /* 0x040fe20000010100 */
[----:B------:R-:W-:-:S03]  /*ce40*/  FMUL.FTZ R205, R10, UR10 ;  /* 0x0000000a0acd7c20 */ /* 0x000fc60008410000 */
[----:B------:R-:W-:Y:S01]  /*ce50*/  FMUL.FTZ R169, R170, UR10 ;  /* 0x0000000aaaa97c20 */ /* 0x000fe20008410000 */
        /* <DEDUP_REMOVED lines=16> */
[----:B------:R-:W-:Y:S01]  /*cf60*/  FFMA.FTZ R178, R165, UR10, -R205 ;  /* 0x0000000aa5b27c23 */ /* 0x000fe200080108cd */
        /* <DEDUP_REMOVED lines=8> */
[----:B------:R3:W-:Y:S01]  /*cff0*/  MUFU.EX2 R168, R196 ;  /* 0x000000c400a87308 */ /* 0x0007e20000000800 */
[----:B-1----:R-:W-:-:S07]  /*d000*/  FMNMX.FTZ R172, R182, R11, !PT ;  /* 0x0000000bb6ac7209 */ /* 0x002fce0007810000 */
[----:B------:R-:W1:Y:S01]  /*d010*/  MUFU.EX2 R169, R169 ;  /* 0x000000a900a97308 */ /* 0x000e620000000800 */
[----:B--2---:R-:W-:Y:S01]  /*d020*/  FMNMX.FTZ R11, R183, R172, !PT ;  /* 0x000000acb70b7209 */ /* 0x004fe20007810000 */
[--C-:B---3--:R-:W-:Y:S01]  /*d030*/  FFMA.FTZ R196, R198, UR10, -R205.reuse ;  /* 0x0000000ac6c47c23 */ /* 0x108fe200080108cd */
[--C-:B------:R-:W-:Y:S01]  /*d040*/  FFMA.FTZ R198, R200, UR10, -R205.reuse ;  /* 0x0000000ac8c67c23 */ /* 0x100fe200080108cd */
[----:B------:R-:W-:Y:S02]  /*d050*/  FFMA.FTZ R172, R155, UR10, -R205 ;  /* 0x0000000a9bac7c23 */ /* 0x000fe400080108cd */
[----:B------:R-:W2:Y:S02]  /*d060*/  SHFL.BFLY PT, R154, R11, 0x2, 0x1f ;  /* 0x0c401f000b9a7f89 */ /* 0x000ea400000e0000 */
[----:B------:R-:W-:Y:S08]  /*d070*/  MUFU.EX2 R170, R153 ;  /* 0x0000009900aa7308 */ /* 0x000ff00000000800 */
[----:B------:R-:W-:Y:S01]  /*d080*/  MUFU.EX2 R171, R171 ;  /* 0x000000ab00ab7308 */ /* 0x000fe20000000800 */
[-C--:B-1----:R-:W-:Y:S01]  /*d090*/  FMUL.FTZ R24, R24, R169.reuse ;  /* 0x000000a918187220 */ /* 0x082fe20000410000 */
        /* <DEDUP_REMOVED lines=39> */
[----:B--2---:R-:W-:Y:S01]  /*d310*/  F2FP.F16.F32.PACK_AB R156, R175, R172 ;  /* 0x000000acaf9c723e */ /* 0x004fe200000000ff */
[----:B------:R-:W-:Y:S01]  /*d320*/  FMUL.FTZ R89, R89, R169 ;  /* 0x000000a959597220 */ /* 0x000fe20000410000 */
        /* <DEDUP_REMOVED lines=16> */
[----:B------:R-:W-:Y:S01]  /*d430*/  @!P1 VIADD R152, R8, 0x38840 ;  /* 0x0003884008989836 */ /* 0x000fe20000000000 */
[----:B------:R-:W1:Y:S01]  /*d440*/  MUFU.EX2 R14, R14 ;  /* 0x0000000e000e7308 */ /* 0x000e620000000800 */
        /* <DEDUP_REMOVED lines=8> */
[--C-:B------:R-:W-:Y:S01]  /*d4d0*/  FFMA.FTZ R181, R181, UR10, -R154.reuse ;  /* 0x0000000ab5b57c23 */ /* 0x100fe2000801089a */
[--C-:B------:R-:W-:Y:S01]  /*d4e0*/  FFMA.FTZ R201, R202, UR10, -R154.reuse ;  /* 0x0000000acac97c23 */ /* 0x100fe2000801089a */
[----:B------:R-:W-:Y:S01]  /*d4f0*/  @!P3 IMAD R20, R20, 0x40, R19 ;  /* 0x000000401414b824 */ /* 0x000fe200078e0213 */
[----:B------:R2:W-:Y:S01]  /*d500*/  @!P1 SYNCS.ARRIVE.TRANS64.RED.A1T0 RZ, [R152+URZ], RZ ;  /* 0x000000ff98ff99a7 */ /* 0x0005e2000810043f */
[--C-:B------:R-:W-:Y:S01]  /*d510*/  FFMA.FTZ R202, R203, UR10, -R154.reuse ;  /* 0x0000000acbca7c23 */ /* 0x100fe2000801089a */
[--C-:B------:R-:W-:Y:S01]  /*d520*/  FFMA.FTZ R183, R183, UR10, -R154.reuse ;  /* 0x0000000ab7b77c23 */ /* 0x100fe2000801089a */
[----:B------:R-:W-:Y:S01]  /*d530*/  FFMA.FTZ R182, R182, UR10, -R154 ;  /* 0x0000000ab6b67c23 */ /* 0x000fe2000801089a */
[----:B------:R-:W-:Y:S01]  /*d540*/  @!P3 LEA R153, R20, UR36, 0x2 ;  /* 0x000000241499bc11 */ /* 0x000fe2000f8e10ff */
[----:B------:R-:W-:Y:S01]  /*d550*/  MUFU.EX2 R13, R13 ;  /* 0x0000000d000d7308 */ /* 0x000fe20000000800 */
[----:B------:R-:W-:Y:S01]  /*d560*/  F2FP.F16.F32.PACK_AB R154, R173, R170 ;  /* 0x000000aaad9a723e */ /* 0x000fe200000000ff */
[----:B-1----:R-:W-:Y:S01]  /*d570*/  FMUL.FTZ R26, R26, R14 ;  /* 0x0000000e1a1a7220 */ /* 0x002fe20000410000 */
[----:B--2---:R-:W-:Y:S01]  /*d580*/  F2FP.F16.F32.PACK_AB R152, R171, R168 ;  /* 0x000000a8ab98723e */ /* 0x004fe200000000ff */
[----:B------:R-:W-:Y:S01]  /*d590*/  @!P3 STS [R153+0x38400], R169 ;  /* 0x038400a99900b388 */ /* 0x000fe20000000800 */
[----:B------:R-:W-:Y:S01]  /*d5a0*/  F2FP.F16.F32.PACK_AB R158, R177, R174 ;  /* 0x000000aeb19e723e */ /* 0x000fe200000000ff */
[-C--:B------:R-:W-:Y:S01]  /*d5b0*/  FMUL.FTZ R27, R27, R14.reuse ;  /* 0x0000000e1b1b7220 */ /* 0x080fe20000410000 */
[-C--:B------:R-:W-:Y:S01]  /*d5c0*/  FMUL.FTZ R30, R30, R14.reuse ;  /* 0x0000000e1e1e7220 */ /* 0x080fe20000410000 */
[----:B------:R1:W-:Y:S01]  /*d5d0*/  @!P3 STS [R153+0x38420], R14 ;  /* 0x0384200e9900b388 */ /* 0x0003e20000000800 */
        /* <DEDUP_REMOVED lines=34> */
[----:B------:R-:W-:Y:S01]  /*d800*/  BAR.SYNC.DEFER_BLOCKING 0xf, 0x100 ;  /* 0x03c4000000007b1d */ /* 0x000fe20000010000 */
        /* <DEDUP_REMOVED lines=28> */
[----:B------:R-:W-:Y:S01]  /*d9d0*/  FMUL.FTZ R117, R117, R169 ;  /* 0x000000a975757220 */ /* 0x000fe20000410000 */
[----:B------:R-:W-:Y:S01]  /*d9e0*/  MUFU.EX2 R178, R178 ;  /* 0x000000b200b27308 */ /* 0x000fe20000000800 */
[----:B--2---:R-:W-:Y:S01]  /*d9f0*/  F2FP.F16.F32.PACK_AB R159, R206, R205 ;  /* 0x000000cdce9f723e */ /* 0x004fe200000000ff */
        /* <DEDUP_REMOVED lines=41> */
[----:B------:R-:W-:Y:S01]  /*dc90*/  FMUL.FTZ R151, R151, R14 ;  /* 0x0000000e97977220 */ /* 0x000fe20000410000 */
[----:B------:R1:W-:Y:S01]  /*dca0*/  STSM.16.M88.4 [R23+0x36400], R152 ;  /* 0x0364009817007844 */ /* 0x0003e20000000200 */
[----:B------:R-:W-:Y:S01]  /*dcb0*/  FFMA.FTZ R7, R14, R7, R13 ;  /* 0x000000070e077223 */ /* 0x000fe2000001000d */
[----:B------:R-:W-:Y:S01]  /*dcc0*/  FFMA.FTZ R6, R169, R6, R168 ;  /* 0x00000006a9067223 */ /* 0x000fe200000100a8 */
[----:B------:R-:W-:Y:S01]  /*dcd0*/  @!P1 VIADD R8, R8, 0x38860 ;  /* 0x0003886008089836 */ /* 0x000fe20000000000 */
[----:B------:R-:W-:Y:S01]  /*dce0*/  MUFU.EX2 R196, R196 ;  /* 0x000000c400c47308 */ /* 0x000fe20000000800 */
[----:B------:R1:W-:Y:S01]  /*dcf0*/  STSM.16.M88.4 [R184], R156 ;  /* 0x0000009cb8007844 */ /* 0x0003e20000000200 */
[----:B------:R-:W-:Y:S01]  /*dd00*/  FADD.FTZ R180, R180, R7 ;  /* 0x00000007b4b47221 */ /* 0x000fe20000010000 */
[----:B------:R-:W-:Y:S01]  /*dd10*/  FADD.FTZ R171, R171, R6 ;  /* 0x00000006abab7221 */ /* 0x000fe20000010000 */
[----:B------:R-:W-:Y:S01]  /*dd20*/  @!P1 PRMT R8, RZ, 0x654, R8 ;  /* 0x00000654ff089816 */ /* 0x000fe20000000008 */
[----:B------:R-:W-:-:S02]  /*dd30*/  IMAD.MOV.U32 R14, RZ, RZ, R11 ;  /* 0x000000ffff0e7224 */ /* 0x000fc400078e000b */
[----:B------:R-:W-:Y:S01]  /*dd40*/  FADD.FTZ R15, R15, R180 ;  /* 0x000000b40f0f7221 */ /* 0x000fe20000010000 */
[----:B------:R-:W-:Y:S01]  /*dd50*/  FADD.FTZ R170, R170, R171 ;  /* 0x000000abaaaa7221 */ /* 0x000fe20000010000 */
[----:B------:R-:W3:Y:S01]  /*dd60*/  MUFU.EX2 R197, R197 ;  /* 0x000000c500c57308 */ /* 0x000ee20000000800 */
[----:B--2---:R-:W-:Y:S01]  /*dd70*/  F2FP.F16.F32.PACK_AB R163, R210, R181 ;  /* 0x000000b5d2a3723e */ /* 0x004fe200000000ff */
[----:B------:R-:W-:Y:S01]  /*dd80*/  FADD.FTZ R200, R200, R15 ;  /* 0x0000000fc8c87221 */ /* 0x000fe20000010000 */
[----:B------:R-:W-:-:S03]  /*dd90*/  FADD.FTZ R173, R173, R170 ;  /* 0x000000aaadad7221 */ /* 0x000fc60000010000 */
[----:B------:R1:W-:Y:S01]  /*dda0*/  STSM.16.M88.4 [R186], R160 ;  /* 0x000000a0ba007844 */ /* 0x0003e20000000200 */
[----:B------:R-:W-:Y:S01]  /*ddb0*/  FADD.FTZ R21, R21, R200 ;  /* 0x000000c815157221 */ /* 0x000fe20000010000 */
[----:B------:R-:W-:Y:S01]  /*ddc0*/  MUFU.EX2 R198, R198 ;  /* 0x000000c600c67308 */ /* 0x000fe20000000800 */
[----:B------:R-:W-:Y:S02]  /*ddd0*/  FADD.FTZ R172, R172, R173 ;  /* 0x000000adacac7221 */ /* 0x000fe40000010000 */
[----:B------:R-:W-:Y:S02]  /*dde0*/  FADD.FTZ R204, R204, R21 ;  /* 0x00000015cccc7221 */ /* 0x000fe40000010000 */
[----:B------:R-:W-:Y:S02]  /*ddf0*/  FADD.FTZ R175, R175, R172 ;  /* 0x000000acafaf7221 */ /* 0x000fe40000010000 */
[----:B------:R-:W-:Y:S01]  /*de00*/  FADD.FTZ R205, R205, R204 ;  /* 0x000000cccdcd7221 */ /* 0x000fe20000010000 */
[----:B------:R-:W2:Y:S01]  /*de10*/  MUFU.EX2 R199, R199 ;  /* 0x000000c700c77308 */ /* 0x000ea20000000800 */
        /* <DEDUP_REMOVED lines=14> */
[----:B------:R-:W-:Y:S02]  /*df00*/  FADD.FTZ R195, R195, R178 ;  /* 0x000000b2c3c37221 */ /* 0x000fe40000010000 */
[----:B------:R2:W-:Y:S02]  /*df10*/  MUFU.EX2 R20, R182 ;  /* 0x000000b600147308 */ /* 0x0005e40000000800 */
[----:B------:R-:W-:Y:S01]  /*df20*/  FADD.FTZ R196, R196, R195 ;  /* 0x000000c3c4c47221 */ /* 0x000fe20000010000 */
[----:B------:R-:W-:-:S03]  /*df30*/  IMAD.MOV.U32 R195, RZ, RZ, R10 ;  /* 0x000000ffffc37224 */ /* 0x000fc600078e000a */
[----:B------:R-:W-:Y:S02]  /*df40*/  FADD.FTZ R197, R197, R196 ;  /* 0x000000c4c5c57221 */ /* 0x000fe40000010000 */
[----:B------:R-:W4:Y:S01]  /*df50*/  MUFU.EX2 R183, R183 ;  /* 0x000000b700b77308 */ /* 0x000f220000000800 */
[----:B---3--:R-:W-:Y:S01]  /*df60*/  F2FP.F16.F32.PACK_AB R165, R202, R201 ;  /* 0x000000c9caa5723e */ /* 0x008fe200000000ff */
[----:B--2---:R-:W-:Y:S02]  /*df70*/  VIADD R182, R209, 0x80 ;  /* 0x00000080d1b67836 */ /* 0x004fe40000000000 */
[----:B------:R-:W-:Y:S01]  /*df80*/  FADD.FTZ R201, R201, R210 ;  /* 0x000000d2c9c97221 */ /* 0x000fe20000010000 */
[----:B------:R-:W-:-:S03]  /*df90*/  FADD.FTZ R6, R198, R197 ;  /* 0x000000c5c6067221 */ /* 0x000fc60000010000 */
[----:B------:R-:W-:Y:S01]  /*dfa0*/  FADD.FTZ R201, R202, R201 ;  /* 0x000000c9cac97221 */ /* 0x000fe20000010000 */
[----:B------:R-:W-:Y:S01]  /*dfb0*/  FADD.FTZ R6, R199, R6 ;  /* 0x00000006c7067221 */ /* 0x000fe20000010000 */
[----:B----4-:R-:W-:Y:S02]  /*dfc0*/  F2FP.F16.F32.PACK_AB R167, R183, R20 ;  /* 0x00000014b7a7723e */ /* 0x010fe400000000ff */
[----:B------:R-:W-:-:S03]  /*dfd0*/  FADD.FTZ R20, R20, R201 ;  /* 0x000000c914147221 */ /* 0x000fc60000010000 */
[----:B------:R1:W-:Y:S01]  /*dfe0*/  STSM.16.M88.4 [R185], R164 ;  /* 0x000000a4b9007844 */ /* 0x0003e20000000200 */
[----:B------:R-:W-:Y:S01]  /*dff0*/  WARPGROUP.ARRIVE ;  /* 0x00000000000079c5 */ /* 0x000fe20000000000 */
[----:B------:R-:W-:Y:S01]  /*e000*/  FADD.FTZ R7, R183, R20 ;  /* 0x00000014b7077221 */ /* 0x000fe20000010000 */
[----:B------:R-:W-:-:S04]  /*e010*/  IMAD.MOV.U32 R20, RZ, RZ, R2 ;  /* 0x000000ffff147224 */ /* 0x000fc800078e0002 */
[----:B------:R-:W-:Y:S01]  /*e020*/  HGMMA.64x256x16.F32 R24, R152, gdesc[UR4].tnspB, R24, gsb0 ;  /* 0x43e0000498187df0 */ /* 0x000fe20008000818 */
[----:B------:R-:W-:Y:S01]  /*e030*/  R2UR UR6, R182 ;  /* 0x00000000b60672ca */ /* 0x000fe200000e0000 */
[----:B------:R-:W-:Y:S01]  /*e040*/  UMOV UR7, 0x40000040 ;  /* 0x4000004000077882 */ /* 0x000fe20000000000 */
[C---:B------:R-:W-:Y:S01]  /*e050*/  VIADD R182, R209.reuse, 0x100 ;  /* 0x00000100d1b67836 */ /* 0x040fe20000000000 */
[----:B------:R-:W-:Y:S01]  /*e060*/  IADD3 R209, R209, 0x180, RZ ;  /* 0x00000180d1d17810 */ /* 0x000fe20007ffe0ff */
        /* <DEDUP_REMOVED lines=26> */
[----:B------:R-:W-:Y:S05]  /*e210*/  @P2 BRA `(.L_x_1550) ;  /* 0xffffffcc00cc2947 */ /* 0x000fea000383ffff */
[----:B-1----:R-:W-:-:S07]  /*e220*/  IMAD.MOV.U32 R8, RZ, RZ, R12 ;  /* 0x000000ffff087224 */ /* 0x002fce00078e000c */
.L_x_1541:
[----:B------:R-:W-:-:S13]  /*e230*/  ISETP.GE.AND P2, PT, R8, UR37, PT ;  /* 0x0000002508007c0c */ /* 0x000fda000bf46270 */
[----:B------:R-:W-:Y:S05]  /*e240*/  @!P2 BRA `(.L_x_1551) ;  /* 0x0000003800d0a947 */ /* 0x000fea0003800000 */
[----:B------:R-:W-:Y:S01]  /*e250*/  IMAD.MOV.U32 R15, RZ, RZ, R11 ;  /* 0x000000ffff0f7224 */ /* 0x000fe200078e000b */
[----:B------:R-:W-:Y:S01]  /*e260*/  MOV R14, R2 ;  /* 0x00000002000e7202 */ /* 0x000fe20000000f00 */
[----:B------:R-:W-:-:S07]  /*e270*/  IMAD.MOV.U32 R13, RZ, RZ, R10 ;  /* 0x000000ffff0d7224 */ /* 0x000fce00078e000a */
.L_x_1568:
[----:B------:R-:W-:-:S05]  /*e280*/  VIADD R2, R14, 0x1 ;  /* 0x000000010e027836 */ /* 0x000fca0000000000 */
[----:B------:R-:W-:-:S04]  /*e290*/  ISETP.NE.AND P2, PT, R2, 0x2, PT ;  /* 0x000000020200780c */ /* 0x000fc80003f45270 */
[----:B------:R-:W-:Y:S02]  /*e2a0*/  SEL R11, RZ, 0x1, P2 ;  /* 0x00000001ff0b7807 */ /* 0x000fe40001000000 */
[----:B------:R-:W-:Y:S02]  /*e2b0*/  SEL R2, R2, RZ, P2 ;  /* 0x000000ff02027207 */ /* 0x000fe40001000000 */
[----:B------:R-:W-:Y:S01]  /*e2c0*/  LOP3.LUT R16, R16, R11, RZ, 0x3c, !PT ;  /* 0x0000000b10107212 */ /* 0x000fe200078e3cff */
[----:B------:R-:W-:Y:S06]  /*e2d0*/  @!P0 BRA `(.L_x_1552) ;  /* 0x0000000000048947 */ /* 0x000fec0003800000 */
[----:B------:R-:W-:Y:S01]  /*e2e0*/  BPT.TRAP 0x1 ;  /* 0x000000040000795c */ /* 0x000fe20000300000 */
.L_x_1552:
[----:B------:R-:W-:Y:S02]  /*e2f0*/  LEA R12, R2, UR36, 0x3 ;  /* 0x00000024020c7c11 */ /* 0x000fe4000f8e18ff */
[----:B------:R-:W-:-:S04]  /*e300*/  SHF.L.U32 R11, R16, 0x1f, RZ ;  /* 0x0000001f100b7819 */ /* 0x000fc800000006ff */
[----:B------:R1:W2:Y:S01]  /*e310*/  SYNCS.PHASECHK.TRANS64.TRYWAIT P2, [R12+URZ+0x38830], R11 ;  /* 0x0388300b0c0075a7 */ /* 0x0002a2000804017f */
[----:B------:R-:W-:Y:S05]  /*e320*/  @!P0 BRA `(.L_x_1553) ;  /* 0x0000000000048947 */ /* 0x000fea0003800000 */
[----:B------:R-:W-:Y:S01]  /*e330*/  BPT.TRAP 0x1 ;  /* 0x000000040000795c */ /* 0x000fe20000300000 */
.L_x_1553:
[----:B------:R-:W-:Y:S01]  /*e340*/  IMAD R10, R2, 0x200, R4 ;  /* 0x00000200020a7824 */ /* 0x000fe200078e0204 */
[----:B--2---:R-:W-:Y:S06]  /*e350*/  @P2 BRA `(.L_x_1554) ;  /* 0x0000000000082947 */ /* 0x004fec0003800000 */
[----:B------:R-:W2:Y:S02]  /*e360*/  SYNCS.PHASECHK.TRANS64.TRYWAIT P2, [R12+URZ+0x38830], R11 ;  /* 0x0388300b0c0075a7 */ /* 0x000ea4000804017f */
[----:B--2---:R-:W-:Y:S05]  /*e370*/  @!P2 BRA `(.L_x_1555) ;  /* 0x00000098008ca947 */ /* 0x004fea0003800000 */
.L_x_1554:
        /* <DEDUP_REMOVED lines=22> */
.L_x_1556:
[----:B------:R3:W4:Y:S01]  /*e4e0*/  SYNCS.PHASECHK.TRANS64.TRYWAIT P2, [R12+URZ+0x38850], R11 ;  /* 0x0388500b0c0075a7 */ /* 0x000722000804017f */
[----:B------:R-:W-:Y:S05]  /*e4f0*/  @!P0 BRA `(.L_x_1557) ;  /* 0x0000000000048947 */ /* 0x000fea0003800000 */
[----:B------:R-:W-:Y:S01]  /*e500*/  BPT.TRAP 0x1 ;  /* 0x000000040000795c */ /* 0x000fe20000300000 */
.L_x_1557:
[----:B------:R-:W-:Y:S01]  /*e510*/  IMAD R10, R2, 0x1000, R3 ;  /* 0x00001000020a7824 */ /* 0x000fe200078e0203 */
[----:B----4-:R-:W-:Y:S06]  /*e520*/  @P2 BRA `(.L_x_1558) ;  /* 0x0000000000082947 */ /* 0x010fec0003800000 */
[----:B------:R-:W4:Y:S02]  /*e530*/  SYNCS.PHASECHK.TRANS64.TRYWAIT P2, [R12+URZ+0x38850], R11 ;  /* 0x0388500b0c0075a7 */ /* 0x000f24000804017f */
[----:B----4-:R-:W-:Y:S05]  /*e540*/  @!P2 BRA `(.L_x_1559) ;  /* 0x00000098002ca947 */ /* 0x010fea0003800000 */
.L_x_1558:
[----:B------:R-:W-:Y:S01]  /*e550*/  R2UR UR26, R10 ;  /* 0x000000000a1a72ca */ /* 0x000fe200000e0000 */
[----:B------:R-:W-:Y:S01]  /*e560*/  WARPGROUP.ARRIVE ;  /* 0x00000000000079c5 */ /* 0x000fe20000000000 */
[----:B------:R-:W-:Y:S01]  /*e570*/  UMOV UR27, 0x40000040 ;  /* 0x40000040001b7882 */ /* 0x000fe20000000000 */
[----:B-1234-:R-:W-:Y:S01]  /*e580*/  VIADD R11, R0, 0x2 ;  /* 0x00000002000b7836 */ /* 0x01efe20000000000 */
[----:B------:R-:W-:Y:S01]  /*e590*/  UMOV UR29, 0x40000040 ;  /* 0x40000040001d7882 */ /* 0x000fe20000000000 */
[----:B------:R-:W-:Y:S01]  /*e5a0*/  VIADD R20, R10, 0x2 ;  /* 0x000000020a147836 */ /* 0x000fe20000000000 */
        /* <DEDUP_REMOVED lines=409> */
.L_x_1562:
[----:B------:R-:W-:-:S05]  /*ff40*/  IMAD.U32 R174, RZ, RZ, UR6 ;  /* 0x00000006ffae7e24 */ /* 0x000fca000f8e00ff */
[----:B------:R-:W-:-:S13]  /*ff50*/  ISETP.NE.AND P2, PT, R174, 0x1, PT ;  /* 0x00000001ae00780c */ /* 0x000fda0003f45270 */
[----:B------:R-:W2:Y:S02]  /*ff60*/  @P2 LDC.64 R10, c[0x0][0xae0] ;  /* 0x0002b800ff0a2b82 */ /* 0x000ea40000000a00 */
[----:B--2---:R-:W-:-:S05]  /*ff70*/  @P2 IMAD.HI.U32 R10, R175, R10, RZ ;  /* 0x0000000aaf0a2227 */ /* 0x004fca00078e00ff */
[----:B------:R-:W-:-:S07]  /*ff80*/  @P2 SHF.R.U32.HI R175, RZ, R11, R10 ;  /* 0x0000000bffaf2219 */ /* 0x000fce000001160a */
.L_x_1563:
[----:B------:R-:W-:Y:S05]  /*ff90*/  BSYNC B0 ;  /* 0x0000000000007941 */ /* 0x000fea0003800000 */
.L_x_1561:
[----:B------:R-:W-:-:S05]  /*ffa0*/  IMAD R10, R175, R174, -R172 ;  /* 0x000000aeaf0a7224 */ /* 0x000fca00078e0aac */
[----:B------:R-:W-:-:S04]  /*ffb0*/  IADD3 R10, -R17, R10, RZ ;  /* 0x0000000a110a7210 */ /* 0x000fc80007ffe1ff */
[----:B------:R-:W-:Y:S02]  /*ffc0*/  VIADDMNMX R173, R10, R174, R173, PT ;  /* 0x000000ae0aad7246 */ /* 0x000fe400038001ad */
[----:B------:R-:W-:-:S07]  /*ffd0*/  VIMNMX R181, R181, R10, !PT ;  /* 0x0000000ab5b57248 */ /* 0x000fce0007fe0100 */
.L_x_1560:
[----:B------:R-:W-:Y:S01]  /*ffe0*/  ISETP.GT.AND P2, PT, R8, -0x1, PT ;  /* 0xffffffff0800780c */ /* 0x000fe20003f44270 */
[----:B------:R-:W-:-:S03]  /*fff0*/  VIADD R10, R178, UR5 ;  /* 0x00000005b20a7c36 */ /* 0x000fc60008000000 */
[C---:B------:R-:W-:Y:S02]  /*10000*/  ISETP.GT.AND P3, PT, R181.reuse, RZ, P2 ;  /* 0x000000ffb500720c */ /* 0x040fe40001764270 */
[----:B------:R-:W-:Y:S02]  /*10010*/  ISETP.GT.AND P5, PT, R181, 0x1, P2 ;  /* 0x00000001b500780c */ /* 0x000fe400017a4270 */
[----:B------:R-:W-:Y:S02]  /*10020*/  ISETP.LT.OR P4, PT, R173, 0x1, P3 ;  /* 0x00000001ad00780c */ /* 0x000fe40001f81670 */
[----:B------:R-:W-:Y:S02]  /*10030*/  ISETP.GT.AND P3, PT, R181, 0x8, P2 ;  /* 0x00000008b500780c */ /* 0x000fe40001764270 */
        /* <DEDUP_REMOVED lines=32> */
[----:B------:R-:W-:Y:S01]  /*10240*/  FSEL R175, R168, -INF , !P5 ;  /* 0xff800000a8af7808 */ /* 0x000fe20006800000 */
[----:B------:R-:W-:Y:S01]  /*10250*/  VIADD R168, R178, UR4 ;  /* 0x00000004b2a87c36 */ /* 0x000fe20008000000 */
        /* <DEDUP_REMOVED lines=8> */
[--C-:B------:R-:W-:Y:S02]  /*102e0*/  IADD3 R169, R10, 0x8, R5.reuse ;  /* 0x000000080aa97810 */ /* 0x100fe40007ffe005 */
[----:B------:R-:W-:Y:S02]  /*102f0*/  IADD3 R168, R168, 0x8, R5 ;  /* 0x00000008a8a87810 */ /* 0x000fe40007ffe005 */
[----:B------:R-:W-:-:S02]  /*10300*/  FSEL R178, R170, -INF , !P5 ;  /* 0xff800000aab27808 */ /* 0x000fc40006800000 */
        /* <DEDUP_REMOVED lines=8> */
[----:B------:R-:W-:Y:S01]  /*10390*/  IMAD.U32 R170, RZ, RZ, UR6 ;  /* 0x00000006ffaa7e24 */ /* 0x000fe2000f8e00ff */
[----:B------:R-:W-:-:S04]  /*103a0*/  LOP3.LUT R171, RZ, R171, RZ, 0x33, !PT ;  /* 0x000000abffab7212 */ /* 0x000fc800078e33ff */
[----:B------:R-:W-:-:S13]  /*103b0*/  ISETP.NE.AND P3, PT, R170, 0x1, PT ;  /* 0x00000001aa00780c */ /* 0x000fda0003f65270 */
[----:B------:R-:W1:Y:S02]  /*103c0*/  @P3 LDC.64 R10, c[0x0][0xae0] ;  /* 0x0002b800ff0a3b82 */ /* 0x000e640000000a00 */
[----:B-1----:R-:W-:-:S05]  /*103d0*/  @P3 IMAD.HI.U32 R10, R171, R10, RZ ;  /* 0x0000000aab0a3227 */ /* 0x002fca00078e00ff */
[----:B------:R-:W-:-:S04]  /*103e0*/  @P3 SHF.R.U32.HI R171, RZ, R11, R10 ;  /* 0x0000000bffab3219 */ /* 0x000fc8000001160a */
[----:B------:R-:W-:Y:S01]  /*103f0*/  LOP3.LUT R171, RZ, R171, RZ, 0x33, !PT ;  /* 0x000000abffab7212 */ /* 0x000fe200078e33ff */
[----:B------:R-:W-:Y:S06]  /*10400*/  BRA `(.L_x_1567) ;  /* 0x0000000000147947 */ /* 0x000fec0003800000 */
.L_x_1566:
[----:B------:R-:W-:-:S05]  /*10410*/  IMAD.U32 R170, RZ, RZ, UR6 ;  /* 0x00000006ffaa7e24 */ /* 0x000fca000f8e00ff */
[----:B------:R-:W-:-:S13]  /*10420*/  ISETP.NE.AND P3, PT, R170, 0x1, PT ;  /* 0x00000001aa00780c */ /* 0x000fda0003f65270 */
[----:B------:R-:W1:Y:S02]  /*10430*/  @P3 LDC.64 R10, c[0x0][0xae0] ;  /* 0x0002b800ff0a3b82 */ /* 0x000e640000000a00 */
[----:B-1----:R-:W-:-:S05]  /*10440*/  @P3 IMAD.HI.U32 R10, R171, R10, RZ ;  /* 0x0000000aab0a3227 */ /* 0x002fca00078e00ff */
[----:B------:R-:W-:-:S07]  /*10450*/  @P3 SHF.R.U32.HI R171, RZ, R11, R10 ;  /* 0x0000000bffab3219 */ /* 0x000fce000001160a */
.L_x_1567:
[----:B------:R-:W-:Y:S05]  /*10460*/  BSYNC B0 ;  /* 0x0000000000007941 */ /* 0x000fea0003800000 */
.L_x_1565:
[----:B------:R-:W-:-:S04]  /*10470*/  IMAD R172, R171, R170, -R172 ;  /* 0x000000aaabac7224 */ /* 0x000fc800078e0aac */
[----:B------:R-:W-:-:S05]  /*10480*/  IMAD.IADD R172, R172, 0x1, -R17 ;  /* 0x00000001acac7824 */ /* 0x000fca00078e0a11 */
[----:B------:R-:W-:Y:S02]  /*10490*/  VIADDMNMX R169, R172, R170, R169, PT ;  /* 0x000000aaaca97246 */ /* 0x000fe400038001a9 */
[----:B------:R-:W-:-:S07]  /*104a0*/  VIMNMX R168, R168, R172, !PT ;  /* 0x000000aca8a87248 */ /* 0x000fce0007fe0100 */
.L_x_1564:
        /* <DEDUP_REMOVED lines=22> */
[----:B------:R-:W-:Y:S02]  /*10610*/  FMNMX.FTZ R20, R182, R15, !PT ;  /* 0x0000000fb6147209 */ /* 0x000fe40007810000 */
[----:B------:R-:W-:Y:S02]  /*10620*/  FMNMX.FTZ R11, R175, R10, !PT ;  /* 0x0000000aaf0b7209 */ /* 0x000fe40007810000 */
[----:B------:R-:W-:Y:S02]  /*10630*/  FSEL R152, R152, -INF , !P4 ;  /* 0xff80000098987808 */ /* 0x000fe40006000000 */
[----:B------:R-:W-:Y:S02]  /*10640*/  FMNMX.FTZ R10, R176, R11, !PT ;  /* 0x0000000bb00a7209 */ /* 0x000fe40007810000 */
[----:B------:R-:W-:-:S02]  /*10650*/  ISETP.LT.OR P5, PT, R169, 0xa, P5 ;  /* 0x0000000aa900780c */ /* 0x000fc40002fa1670 */
[----:B------:R-:W-:Y:S02]  /*10660*/  FMNMX.FTZ R11, R177, R10, !PT ;  /* 0x0000000ab10b7209 */ /* 0x000fe40007810000 */
[----:B------:R-:W-:Y:S02]  /*10670*/  ISETP.GT.AND P4, PT, R168, 0x10, P2 ;  /* 0x00000010a800780c */ /* 0x000fe40001784270 */
[----:B------:R-:W-:Y:S02]  /*10680*/  FMNMX.FTZ R10, R178, R11, !PT ;  /* 0x0000000bb20a7209 */ /* 0x000fe40007810000 */
[----:B------:R-:W-:Y:S02]  /*10690*/  FSEL R153, R153, -INF , !P5 ;  /* 0xff80000099997808 */ /* 0x000fe40006800000 */
[----:B------:R-:W-:Y:S02]  /*106a0*/  FMNMX.FTZ R11, R179, R10, !PT ;  /* 0x0000000ab30b7209 */ /* 0x000fe40007810000 */
[----:B------:R-:W-:-:S02]  /*106b0*/  ISETP.LT.OR P4, PT, R169, 0x11, P4 ;  /* 0x00000011a900780c */ /* 0x000fc40002781670 */
[----:B------:R-:W-:Y:S02]  /*106c0*/  FMNMX.FTZ R11, R180, R11, !PT ;  /* 0x0000000bb40b7209 */ /* 0x000fe40007810000 */
[----:B------:R-:W-:Y:S02]  /*106d0*/  ISETP.GT.AND P5, PT, R168, 0x11, P2 ;  /* 0x00000011a800780c */ /* 0x000fe400017a4270 */
[----:B------:R-:W-:Y:S01]  /*106e0*/  FSEL R154, R154, -INF , !P4 ;  /* 0xff8000009a9a7808 */ /* 0x000fe20006000000 */
[----:B------:R-:W1:Y:S01]  /*106f0*/  SHFL.BFLY PT, R10, R11, 0x2, 0x1f ;  /* 0x0c401f000b0a7f89 */ /* 0x000e6200000e0000 */
[C---:B------:R-:W-:Y:S02]  /*10700*/  ISETP.GT.AND P3, PT, R168.reuse, 0x18, P2 ;  /* 0x00000018a800780c */ /* 0x040fe40001764270 */
[----:B------:R-:W-:Y:S02]  /*10710*/  ISETP.LT.OR P5, PT, R169, 0x12, P5 ;  /* 0x00000012a900780c */ /* 0x000fe40002fa1670 */
[----:B------:R-:W-:-:S02]  /*10720*/  ISETP.GT.AND P4, PT, R168, 0x19, P2 ;  /* 0x00000019a800780c */ /* 0x000fc40001784270 */
[----:B------:R-:W-:Y:S02]  /*10730*/  ISETP.LT.OR P3, PT, R169, 0x19, P3 ;  /* 0x00000019a900780c */ /* 0x000fe40001f61670 */
[----:B------:R-:W-:Y:S02]  /*10740*/  FSEL R155, R155, -INF , !P5 ;  /* 0xff8000009b9b7808 */ /* 0x000fe40006800000 */
[----:B------:R-:W-:Y:S02]  /*10750*/  ISETP.GT.AND P5, PT, R168, 0x20, P2 ;  /* 0x00000020a800780c */ /* 0x000fe400017a4270 */
[----:B------:R-:W-:Y:S02]  /*10760*/  ISETP.LT.OR P4, PT, R169, 0x1a, P4 ;  /* 0x0000001aa900780c */ /* 0x000fe40002781670 */
[----:B------:R-:W-:Y:S02]  /*10770*/  FSEL R156, R156, -INF , !P3 ;  /* 0xff8000009c9c7808 */ /* 0x000fe40005800000 */
[----:B------:R-:W-:-:S02]  /*10780*/  ISETP.GT.AND P3, PT, R168, 0x21, P2 ;  /* 0x00000021a800780c */ /* 0x000fc40001764270 */
[----:B------:R-:W-:Y:S02]  /*10790*/  ISETP.LT.OR P5, PT, R169, 0x21, P5 ;  /* 0x00000021a900780c */ /* 0x000fe40002fa1670 */
[----:B------:R-:W-:Y:S02]  /*107a0*/  FSEL R157, R157, -INF , !P4 ;  /* 0xff8000009d9d7808 */ /* 0x000fe40006000000 */
[----:B------:R-:W-:Y:S02]  /*107b0*/  ISETP.GT.AND P4, PT, R168, 0x28, P2 ;  /* 0x00000028a800780c */ /* 0x000fe40001784270 */
[----:B-1----:R-:W-:Y:S02]  /*107c0*/  FMNMX.FTZ R170, R11, R10, !PT ;  /* 0x0000000a0baa7209 */ /* 0x002fe40007810000 */
[----:B------:R-:W-:Y:S02]  /*107d0*/  FMNMX.FTZ R11, R181, R20, !PT ;  /* 0x00000014b50b7209 */ /* 0x000fe40007810000 */
[----:B------:R-:W-:Y:S01]  /*107e0*/  ISETP.LT.OR P3, PT, R169, 0x22, P3 ;  /* 0x00000022a900780c */ /* 0x000fe20001f61670 */
[----:B------:R-:W1:Y:S01]  /*107f0*/  SHFL.BFLY PT, R171, R170, 0x1, 0x1f ;  /* 0x0c201f00aaab7f89 */ /* 0x000e6200000e0000 */
[----:B------:R-:W-:-:S02]  /*10800*/  FMNMX.FTZ R20, R152, R11, !PT ;  /* 0x0000000b98147209 */ /* 0x000fc40007810000 */
[----:B------:R-:W-:Y:S02]  /*10810*/  FSEL R158, R158, -INF , !P5 ;  /* 0xff8000009e9e7808 */ /* 0x000fe40006800000 */
[----:B------:R-:W-:Y:S02]  /*10820*/  FMNMX.FTZ R11, R153, R20, !PT ;  /* 0x00000014990b7209 */ /* 0x000fe40007810000 */
[----:B------:R-:W-:Y:S02]  /*10830*/  ISETP.LT.OR P4, PT, R169, 0x29, P4 ;  /* 0x00000029a900780c */ /* 0x000fe40002781670 */
[----:B------:R-:W-:Y:S02]  /*10840*/  FMNMX.FTZ R20, R154, R11, !PT ;  /* 0x0000000b9a147209 */ /* 0x000fe40007810000 */
[----:B------:R-:W-:Y:S02]  /*10850*/  FSEL R159, R159, -INF , !P3 ;  /* 0xff8000009f9f7808 */ /* 0x000fe40005800000 */
[----:B------:R-:W-:-:S02]  /*10860*/  FMNMX.FTZ R21, R155, R20, !PT ;  /* 0x000000149b157209 */ /* 0x000fc40007810000 */
[----:B------:R-:W-:Y:S02]  /*10870*/  ISETP.GT.AND P3, PT, R168, 0x29, P2 ;  /* 0x00000029a800780c */ /* 0x000fe40001764270 */
[----:B------:R-:W-:Y:S02]  /*10880*/  FMNMX.FTZ R20, R156, R21, !PT ;  /* 0x000000159c147209 */ /* 0x000fe40007810000 */
[----:B------:R-:W-:Y:S02]  /*10890*/  FSEL R160, R160, -INF , !P4 ;  /* 0xff800000a0a07808 */ /* 0x000fe40006000000 */
[----:B------:R-:W-:Y:S02]  /*108a0*/  ISETP.GT.AND P4, PT, R168, 0x30, P2 ;  /* 0x00000030a800780c */ /* 0x000fe40001784270 */
[----:B------:R-:W-:Y:S02]  /*108b0*/  ISETP.LT.OR P3, PT, R169, 0x2a, P3 ;  /* 0x0000002aa900780c */ /* 0x000fe40001f61670 */
[----:B-1----:R-:W-:-:S02]  /*108c0*/  FMNMX.FTZ R10, R170, R171, !PT ;  /* 0x000000abaa0a7209 */ /* 0x002fc40007810000 */
[----:B------:R-:W-:Y:S02]  /*108d0*/  FMNMX.FTZ R171, R157, R20, !PT ;  /* 0x000000149dab7209 */ /* 0x000fe40007810000 */
[----:B------:R-:W-:Y:S01]  /*108e0*/  ISETP.LT.OR P4, PT, R169, 0x31, P4 ;  /* 0x00000031a900780c */ /* 0x000fe20002781670 */
[----:B------:R-:W-:Y:S01]  /*108f0*/  FMUL.FTZ R11, R10, UR10 ;  /* 0x0000000a0a0b7c20 */ /* 0x000fe20008410000 */
[----:B------:R-:W-:Y:S02]  /*10900*/  FMNMX.FTZ R20, R158, R171, !PT ;  /* 0x000000ab9e147209 */ /* 0x000fe40007810000 */
[----:B------:R-:W-:Y:S02]  /*10910*/  FSEL R161, R161, -INF , !P3 ;  /* 0xff800000a1a17808 */ /* 0x000fe40005800000 */
[----:B------:R-:W-:Y:S02]  /*10920*/  FMNMX.FTZ R171, R159, R20, !PT ;  /* 0x000000149fab7209 */ /* 0x000fe40007810000 */
[----:B------:R-:W-:-:S02]  /*10930*/  ISETP.GT.AND P3, PT, R168, 0x31, P2 ;  /* 0x00000031a800780c */ /* 0x000fc40001764270 */
[----:B------:R-:W-:Y:S02]  /*10940*/  FMNMX.FTZ R170, R160, R171, !PT ;  /* 0x000000aba0aa7209 */ /* 0x000fe40007810000 */
[----:B------:R-:W-:Y:S02]  /*10950*/  FSEL R162, R162, -INF , !P4 ;  /* 0xff800000a2a27808 */ /* 0x000fe40006000000 */
[C---:B------:R-:W-:Y:S02]  /*10960*/  ISETP.GT.AND P4, PT, R168.reuse, 0x38, P2 ;  /* 0x00000038a800780c */ /* 0x040fe40001784270 */
[----:B------:R-:W-:Y:S02]  /*10970*/  ISETP.LT.OR P3, PT, R169, 0x32, P3 ;  /* 0x00000032a900780c */ /* 0x000fe40001f61670 */
[----:B------:R-:W-:Y:S02]  /*10980*/  FMNMX.FTZ R171, R161, R170, !PT ;  /* 0x000000aaa1ab7209 */ /* 0x000fe40007810000 */
[----:B------:R-:W-:-:S02]  /*10990*/  ISETP.GT.AND P2, PT, R168, 0x39, P2 ;  /* 0x00000039a800780c */ /* 0x000fc40001744270 */
[----:B------:R-:W-:Y:S02]  /*109a0*/  ISETP.LT.OR P4, PT, R169, 0x39, P4 ;  /* 0x00000039a900780c */ /* 0x000fe40002781670 */
[----:B------:R-:W-:Y:S02]  /*109b0*/  FSEL R163, R163, -INF , !P3 ;  /* 0xff800000a3a37808 */ /* 0x000fe40005800000 */
[----:B------:R-:W-:Y:S02]  /*109c0*/  FMNMX.FTZ R170, R162, R171, !PT ;  /* 0x000000aba2aa7209 */ /* 0x000fe40007810000 */
[----:B------:R-:W-:Y:S02]  /*109d0*/  FSETP.NEU.FTZ.AND P5, PT, R10, -INF , PT ;  /* 0xff8000000a00780b */ /* 0x000fe40003fbd000 */
[----:B------:R-:W-:Y:S02]  /*109e0*/  ISETP.LT.OR P2, PT, R169, 0x3a, P2 ;  /* 0x0000003aa900780c */ /* 0x000fe40001741670 */
[----:B------:R-:W-:-:S02]  /*109f0*/  FSEL R164, R164, -INF , !P4 ;  /* 0xff800000a4a47808 */ /* 0x000fc40006000000 */
[----:B------:R-:W-:Y:S02]  /*10a00*/  FMNMX.FTZ R171, R163, R170, !PT ;  /* 0x000000aaa3ab7209 */ /* 0x000fe40007810000 */
[----:B------:R-:W-:Y:S02]  /*10a10*/  FSEL R11, R11, RZ, P5 ;  /* 0x000000ff0b0b7208 */ /* 0x000fe40002800000 */
[----:B------:R-:W-:Y:S02]  /*10a20*/  FSEL R165, R165, -INF , !P2 ;  /* 0xff800000a5a57808 */ /* 0x000fe40005000000 */
[----:B------:R-:W-:Y:S01]  /*10a30*/  FMNMX.FTZ R170, R164, R171, !PT ;  /* 0x000000aba4aa7209 */ /* 0x000fe20007810000 */
[--C-:B------:R-:W-:Y:S01]  /*10a40*/  FFMA.FTZ R196, R196, UR10, -R11.reuse ;  /* 0x0000000ac4c47c23 */ /* 0x100fe2000801080b */
[--C-:B------:R-:W-:Y:S01]  /*10a50*/  FFMA.FTZ R183, R167, UR10, -R11.reuse ;  /* 0x0000000aa7b77c23 */ /* 0x100fe2000801080b */
[--C-:B------:R-:W-:Y:S01]  /*10a60*/  FFMA.FTZ R21, R174, UR10, -R11.reuse ;  /* 0x0000000aae157c23 */ /* 0x100fe2000801080b */
[----:B------:R-:W-:Y:S01]  /*10a70*/  FMNMX.FTZ R195, R165, R170, !PT ;  /* 0x000000aaa5c37209 */ /* 0x000fe20007810000 */
[----:B------:R1:W-:Y:S01]  /*10a80*/  MUFU.EX2 R20, R196 ;  /* 0x000000c400147308 */ /* 0x0003e20000000800 */
        /* <DEDUP_REMOVED lines=13> */
[----:B------:R-:W-:Y:S01]  /*10b60*/  FFMA.FTZ R180, R180, UR10, -R11 ;  /* 0x0000000ab4b47c23 */ /* 0x000fe2000801080b */
[----:B------:R-:W-:Y:S01]  /*10b70*/  FSEL R166, R10, RZ, P5 ;  /* 0x000000ff0aa67208 */ /* 0x000fe20002800000 */
[----:B------:R2:W-:Y:S01]  /*10b80*/  MUFU.EX2 R170, R199 ;  /* 0x000000c700aa7308 */ /* 0x0005e20000000800 */
[----:B------:R-:W-:-:S02]  /*10b90*/  IADD3 R198, -R22, RZ, RZ ;  /* 0x000000ff16c67210 */ /* 0x000fc40007ffe1ff */
[----:B------:R-:W-:Y:S01]  /*10ba0*/  @!P1 PRMT R12, RZ, 0x654, R12 ;  /* 0x00000654ff0c9816 */ /* 0x000fe2000000000c */
[----:B------:R-:W-:-:S04]  /*10bb0*/  FADD.FTZ R166, -R166, R13 ;  /* 0x0000000da6a67221 */ /* 0x000fc80000010100 */
[----:B------:R-:W-:Y:S01]  /*10bc0*/  FMUL.FTZ R166, R166, UR10 ;  /* 0x0000000aa6a67c20 */ /* 0x000fe20008410000 */
[----:B------:R-:W3:Y:S01]  /*10bd0*/  MUFU.EX2 R21, R21 ;  /* 0x0000001500157308 */ /* 0x000ee20000000800 */
[----:B-1----:R-:W-:-:S07]  /*10be0*/  FMNMX.FTZ R196, R195, R196, !PT ;  /* 0x000000c4c3c47209 */ /* 0x002fce0007810000 */
[----:B------:R-:W-:Y:S01]  /*10bf0*/  MUFU.EX2 R168, R168 ;  /* 0x000000a800a87308 */ /* 0x000fe20000000800 */
[----:B------:R-:W-:Y:S01]  /*10c00*/  IMAD R195, R2, 0x1000, R18 ;  /* 0x0000100002c37824 */ /* 0x000fe200078e0212 */
[----:B------:R-:W1:Y:S03]  /*10c10*/  SHFL.BFLY PT, R167, R196, 0x1, 0x1f ;  /* 0x0c201f00c4a77f89 */ /* 0x000e6600000e0000 */
[C---:B------:R-:W-:Y:S01]  /*10c20*/  VIADD R209, R195.reuse, 0x80 ;  /* 0x00000080c3d17836 */ /* 0x040fe20000000000 */
[----:B------:R-:W-:Y:S02]  /*10c30*/  R2UR UR6, R195 ;  /* 0x00000000c30672ca */ /* 0x000fe400000e0000 */
[----:B------:R-:W-:Y:S08]  /*10c40*/  MUFU.EX2 R169, R169 ;  /* 0x000000a900a97308 */ /* 0x000ff00000000800 */
[----:B------:R-:W-:Y:S08]  /*10c50*/  MUFU.EX2 R171, R171 ;  /* 0x000000ab00ab7308 */ /* 0x000ff00000000800 */
[----:B------:R-:W-:Y:S01]  /*10c60*/  MUFU.EX2 R172, R172 ;  /* 0x000000ac00ac7308 */ /* 0x000fe20000000800 */
[----:B-1----:R-:W-:-:S04]  /*10c70*/  FMNMX.FTZ R11, R196, R167, !PT ;  /* 0x000000a7c40b7209 */ /* 0x002fc80007810000 */
[C---:B------:R-:W-:Y:S01]  /*10c80*/  FSETP.NEU.FTZ.AND P2, PT, R11.reuse, -INF , PT ;  /* 0xff8000000b00780b */ /* 0x040fe20003f5d000 */
[----:B------:R-:W-:Y:S02]  /*10c90*/  FMUL.FTZ R167, R11, UR10 ;  /* 0x0000000a0ba77c20 */ /* 0x000fe40008410000 */
[----:B------:R-:W1:Y:S03]  /*10ca0*/  MUFU.EX2 R196, R166 ;  /* 0x000000a600c47308 */ /* 0x000e660000000800 */
[----:B------:R-:W-:-:S05]  /*10cb0*/  FSEL R167, R167, RZ, P2 ;  /* 0x000000ffa7a77208 */ /* 0x000fca0001000000 */
[----:B------:R-:W4:Y:S01]  /*10cc0*/  MUFU.EX2 R173, R173 ;  /* 0x000000ad00ad7308 */ /* 0x000f220000000800 */
[--C-:B------:R-:W-:Y:S01]  /*10cd0*/  FFMA.FTZ R13, R181, UR10, -R167.reuse ;  /* 0x0000000ab50d7c23 */ /* 0x100fe200080108a7 */
        /* <DEDUP_REMOVED lines=12> */
[--C-:B--2---:R-:W-:Y:S01]  /*10da0*/  FFMA.FTZ R199, R161, UR10, -R167.reuse ;  /* 0x0000000aa1c77c23 */ /* 0x104fe200080108a7 */
[--C-:B------:R-:W-:Y:S01]  /*10db0*/  FFMA.FTZ R154, R154, UR10, -R167.reuse ;  /* 0x0000000a9a9a7c23 */ /* 0x100fe200080108a7 */
[--C-:B------:R-:W-:Y:S01]  /*10dc0*/  FFMA.FTZ R155, R156, UR10, -R167.reuse ;  /* 0x0000000a9c9b7c23 */ /* 0x100fe200080108a7 */
[----:B------:R-:W-:Y:S01]  /*10dd0*/  FFMA.FTZ R201, R162, UR10, -R167 ;  /* 0x0000000aa2c97c23 */ /* 0x000fe200080108a7 */
[----:B------:R-:W2:Y:S01]  /*10de0*/  MUFU.EX2 R15, R15 ;  /* 0x0000000f000f7308 */ /* 0x000ea20000000800 */
[----:B------:R-:W-:-:S02]  /*10df0*/  @!P2 IMAD R14, R14, 0x40, R19 ;  /* 0x000000400e0ea824 */ /* 0x000fc400078e0213 */
[--C-:B------:R-:W-:Y:S01]  /*10e00*/  FFMA.FTZ R202, R163, UR10, -R167.reuse ;  /* 0x0000000aa3ca7c23 */ /* 0x100fe200080108a7 */
[--C-:B------:R-:W-:Y:S01]  /*10e10*/  FFMA.FTZ R203, R164, UR10, -R167.reuse ;  /* 0x0000000aa4cb7c23 */ /* 0x100fe200080108a7 */
[----:B------:R-:W-:Y:S01]  /*10e20*/  FFMA.FTZ R204, R165, UR10, -R167 ;  /* 0x0000000aa5cc7c23 */ /* 0x000fe200080108a7 */
[----:B---3--:R-:W-:Y:S01]  /*10e30*/  F2FP.F16.F32.PACK_AB R152, R20, R21 ;  /* 0x000000151498723e */ /* 0x008fe200000000ff */
[----:B-1----:R-:W-:Y:S01]  /*10e40*/  FMUL.FTZ R24, R24, R196 ;  /* 0x000000c418187220 */ /* 0x002fe20000410000 */
[----:B------:R-:W-:Y:S01]  /*10e50*/  @!P2 LEA R153, R14, UR36, 0x2 ;  /* 0x000000240e99ac11 */ /* 0x000fe2000f8e10ff */
[----:B------:R-:W-:Y:S01]  /*10e60*/  MUFU.EX2 R182, R182 ;  /* 0x000000b600b67308 */ /* 0x000fe20000000800 */
[----:B------:R-:W-:Y:S01]  /*10e70*/  F2FP.F16.F32.PACK_AB R156, R171, R170 ;  /* 0x000000aaab9c723e */ /* 0x000fe200000000ff */
[----:B------:R-:W-:Y:S01]  /*10e80*/  FMUL.FTZ R25, R25, R196 ;  /* 0x000000c419197220 */ /* 0x000fe20000410000 */
[----:B----4-:R-:W-:Y:S01]  /*10e90*/  F2FP.F16.F32.PACK_AB R158, R173, R172 ;  /* 0x000000acad9e723e */ /* 0x010fe200000000ff */
[----:B------:R-:W-:Y:S01]  /*10ea0*/  @!P2 STS [R153+0x38400], R196 ;  /* 0x038400c49900a388 */ /* 0x000fe20000000800 */
[-C--:B------:R-:W-:Y:S01]  /*10eb0*/  FMUL.FTZ R28, R28, R196.reuse ;  /* 0x000000c41c1c7220 */ /* 0x080fe20000410000 */
[-C--:B------:R-:W-:Y:S01]  /*10ec0*/  FMUL.FTZ R29, R29, R196.reuse ;  /* 0x000000c41d1d7220 */ /* 0x080fe20000410000 */
[-C--:B------:R-:W-:Y:S01]  /*10ed0*/  FMUL.FTZ R32, R32, R196.reuse ;  /* 0x000000c420207220 */ /* 0x080fe20000410000 */
[----:B------:R-:W1:Y:S01]  /*10ee0*/  MUFU.EX2 R13, R13 ;  /* 0x0000000d000d7308 */ /* 0x000e620000000800 */
[----:B--2---:R1:W-:Y:S01]  /*10ef0*/  @!P2 STS [R153+0x38420], R15 ;  /* 0x0384200f9900a388 */ /* 0x0043e20000000800 */
        /* <DEDUP_REMOVED lines=48> */
[----:B------:R-:W-:Y:S01]  /*11200*/  BAR.SYNC.DEFER_BLOCKING 0xf, 0x100 ;  /* 0x03c4000000007b1d */ /* 0x000fe20000010000 */
[----:B---3--:R-:W-:Y:S01]  /*11210*/  F2FP.F16.F32.PACK_AB R157, R197, R14 ;  /* 0x0000000ec59d723e */ /* 0x008fe200000000ff */
        /* <DEDUP_REMOVED lines=23> */
[----:B------:R-:W-:Y:S01]  /*11390*/  FMUL.FTZ R149, R149, R196 ;  /* 0x000000c495957220 */ /* 0x000fe20000410000 */
        /* <DEDUP_REMOVED lines=79> */
[----:B------:R2:W-:Y:S01]  /*11890*/  STSM.16.M88.4 [R23+0x36400], R152 ;  /* 0x0364009817007844 */ /* 0x0005e20000000200 */
[----:B------:R-:W-:Y:S01]  /*118a0*/  FFMA.FTZ R21, R196, R6, R21 ;  /* 0x00000006c4157223 */ /* 0x000fe20000010015 */
[----:B------:R-:W-:Y:S01]  /*118b0*/  FFMA.FTZ R182, R15, R7, R182 ;  /* 0x000000070fb67223 */ /* 0x000fe200000100b6 */
[----:B------:R-:W-:Y:S01]  /*118c0*/  ISETP.GT.AND P2, PT, R8, UR37, PT ;  /* 0x0000002508007c0c */ /* 0x000fe2000bf44270 */
[----:B------:R2:W-:Y:S01]  /*118d0*/  STSM.16.M88.4 [R184], R156 ;  /* 0x0000009cb8007844 */ /* 0x0005e20000000200 */
[----:B------:R-:W3:Y:S01]  /*118e0*/  MUFU.EX2 R202, R202 ;  /* 0x000000ca00ca7308 */ /* 0x000ee20000000800 */
[----:B-1----:R-:W-:Y:S01]  /*118f0*/  F2FP.F16.F32.PACK_AB R166, R180, R179 ;  /* 0x000000b3b4a6723e */ /* 0x002fe200000000ff */
[----:B------:R-:W-:Y:S01]  /*11900*/  FADD.FTZ R21, R20, R21 ;  /* 0x0000001514157221 */ /* 0x000fe20000010000 */
[----:B------:R2:W-:Y:S01]  /*11910*/  STSM.16.M88.4 [R186], R160 ;  /* 0x000000a0ba007844 */ /* 0x0005e20000000200 */
[----:B------:R-:W-:Y:S01]  /*11920*/  FADD.FTZ R182, R13, R182 ;  /* 0x000000b60db67221 */ /* 0x000fe20000010000 */
[----:B------:R-:W-:-:S02]  /*11930*/  IMAD.MOV.U32 R13, RZ, RZ, R10 ;  /* 0x000000ffff0d7224 */ /* 0x000fc400078e000a */
[----:B------:R-:W-:Y:S01]  /*11940*/  FADD.FTZ R168, R168, R21 ;  /* 0x00000015a8a87221 */ /* 0x000fe20000010000 */
[----:B------:R-:W-:Y:S01]  /*11950*/  IMAD.MOV.U32 R15, RZ, RZ, R11 ;  /* 0x000000ffff0f7224 */ /* 0x000fe200078e000b */
[----:B------:R-:W-:Y:S01]  /*11960*/  MUFU.EX2 R203, R203 ;  /* 0x000000cb00cb7308 */ /* 0x000fe20000000800 */
[----:B------:R-:W-:Y:S01]  /*11970*/  FADD.FTZ R181, R181, R182 ;  /* 0x000000b6b5b57221 */ /* 0x000fe20000010000 */
[----:B------:R-:W-:-:S03]  /*11980*/  FADD.FTZ R169, R169, R168 ;  /* 0x000000a8a9a97221 */ /* 0x000fc60000010000 */
[----:B------:R-:W-:Y:S01]  /*11990*/  FADD.FTZ R181, R198, R181 ;  /* 0x000000b5c6b57221 */ /* 0x000fe20000010000 */
[----:B------:R-:W-:Y:S02]  /*119a0*/  FADD.FTZ R170, R170, R169 ;  /* 0x000000a9aaaa7221 */ /* 0x000fe40000010000 */
[----:B------:R-:W1:Y:S01]  /*119b0*/  MUFU.EX2 R204, R204 ;  /* 0x000000cc00cc7308 */ /* 0x000e620000000800 */
[----:B---3--:R-:W-:Y:S01]  /*119c0*/  F2FP.F16.F32.PACK_AB R165, R202, R201 ;  /* 0x000000c9caa5723e */ /* 0x008fe200000000ff */
[----:B------:R-:W-:Y:S01]  /*119d0*/  FADD.FTZ R14, R14, R181 ;  /* 0x000000b50e0e7221 */ /* 0x000fe20000010000 */
[----:B------:R-:W-:-:S03]  /*119e0*/  FADD.FTZ R171, R171, R170 ;  /* 0x000000aaabab7221 */ /* 0x000fc60000010000 */
[----:B------:R-:W-:Y:S01]  /*119f0*/  FADD.FTZ R197, R197, R14 ;  /* 0x0000000ec5c57221 */ /* 0x000fe20000010000 */
[----:B------:R-:W-:Y:S01]  /*11a00*/  FADD.FTZ R172, R172, R171 ;  /* 0x000000abacac7221 */ /* 0x000fe20000010000 */
[----:B------:R-:W-:Y:S02]  /*11a10*/  IMAD.MOV.U32 R14, RZ, RZ, R2 ;  /* 0x000000ffff0e7224 */ /* 0x000fe400078e0002 */
[----:B------:R-:W-:Y:S01]  /*11a20*/  FADD.FTZ R208, R208, R197 ;  /* 0x000000c5d0d07221 */ /* 0x000fe20000010000 */
[----:B------:R-:W-:-:S03]  /*11a30*/  FADD.FTZ R173, R173, R172 ;  /* 0x000000acadad7221 */ /* 0x000fc60000010000 */
[----:B------:R-:W-:Y:S01]  /*11a40*/  FADD.FTZ R207, R207, R208 ;  /* 0x000000d0cfcf7221 */ /* 0x000fe20000010000 */
[----:B------:R-:W-:Y:S01]  /*11a50*/  FADD.FTZ R174, R174, R173 ;  /* 0x000000adaeae7221 */ /* 0x000fe20000010000 */
[----:B-1----:R-:W-:Y:S02]  /*11a60*/  F2FP.F16.F32.PACK_AB R167, R204, R203 ;  /* 0x000000cbcca7723e */ /* 0x002fe400000000ff */
        /* <DEDUP_REMOVED lines=10> */
[C---:B------:R-:W-:Y:S02]  /*11b10*/  VIADD R209, R195.reuse, 0x100 ;  /* 0x00000100c3d17836 */ /* 0x040fe40000000000 */
[----:B------:R-:W-:Y:S01]  /*11b20*/  FADD.FTZ R176, R176, R175 ;  /* 0x000000afb0b07221 */ /* 0x000fe20000010000 */
[----:B------:R-:W-:Y:S02]  /*11b30*/  VIADD R195, R195, 0x180 ;  /* 0x00000180c3c37836 */ /* 0x000fe40000000000 */
[----:B------:R-:W-:Y:S01]  /*11b40*/  FADD.FTZ R200, R199, R200 ;  /* 0x000000c8c7c87221 */ /* 0x000fe20000010000 */
[----:B------:R-:W-:-:S03]  /*11b50*/  FADD.FTZ R177, R177, R176 ;  /* 0x000000b0b1b17221 */ /* 0x000fc60000010000 */
[----:B------:R-:W-:Y:S01]  /*11b60*/  FADD.FTZ R201, R201, R200 ;  /* 0x000000c8c9c97221 */ /* 0x000fe20000010000 */
[----:B------:R-:W-:-:S03]  /*11b70*/  FADD.FTZ R178, R178, R177 ;  /* 0x000000b1b2b27221 */ /* 0x000fc60000010000 */
[----:B------:R-:W-:Y:S01]  /*11b80*/  FADD.FTZ R202, R202, R201 ;  /* 0x000000c9caca7221 */ /* 0x000fe20000010000 */
[----:B------:R-:W-:-:S03]  /*11b90*/  FADD.FTZ R179, R179, R178 ;  /* 0x000000b2b3b37221 */ /* 0x000fc60000010000 */
[----:B------:R-:W-:Y:S01]  /*11ba0*/  FADD.FTZ R7, R203, R202 ;  /* 0x000000cacb077221 */ /* 0x000fe20000010000 */
[----:B------:R-:W-:-:S03]  /*11bb0*/  FADD.FTZ R6, R180, R179 ;  /* 0x000000b3b4067221 */ /* 0x000fc60000010000 */
[----:B------:R-:W-:Y:S01]  /*11bc0*/  FADD.FTZ R7, R204, R7 ;  /* 0x00000007cc077221 */ /* 0x000fe20000010000 */
[----:B------:R-:W-:Y:S02]  /*11bd0*/  WARPGROUP.DEPBAR.LE gsb0, 0x0 ;  /* 0x00008000000079c5 */ /* 0x000fe40000010000 */
[----:B------:R-:W-:-:S06]  /*11be0*/  WARPGROUP.ARRIVE ;  /* 0x00000000000079c5 */ /* 0x000fcc0000000000 */
        /* <DEDUP_REMOVED lines=23> */
[----:B-1----:R-:W-:-:S05]  /*11d60*/  VIADD R12, R8, 0xffffffff ;  /* 0xffffffff080c7836 */ /* 0x002fca0000000000 */
[----:B------:R-:W-:Y:S01]  /*11d70*/  MOV R8, R12 ;  /* 0x0000000c00087202 */ /* 0x000fe20000000f00 */
[----:B--2---:R-:W-:Y:S06]  /*11d80*/  @P2 BRA `(.L_x_1568) ;  /* 0xffffffc4003c2947 */ /* 0x004fec000383ffff */
.L_x_1551:
[----:B------:R-:W1:Y:S01]  /*11d90*/  SHFL.BFLY PT, R3, R6, 0x2, 0x1f ;  /* 0x0c401f0006037f89 */ /* 0x000e6200000e0000 */
[----:B------:R-:W-:Y:S01]  /*11da0*/  IMAD.MOV.U32 R9, RZ, RZ, RZ ;  /* 0x000000ffff097224 */ /* 0x000fe200078e00ff */
[----:B------:R-:W-:Y:S01]  /*11db0*/  UIADD3 UR46, UR46, 0x1, URZ ;  /* 0x000000012e2e7890 */ /* 0x000fe2000fffe03f */
[----:B------:R-:W-:Y:S01]  /*11dc0*/  IMAD.U32 R13, RZ, RZ, UR10 ;  /* 0x0000000aff0d7e24 */ /* 0x000fe2000f8e00ff */
[----:B------:R-:W2:Y:S01]  /*11dd0*/  SHFL.BFLY PT, R4, R7, 0x2, 0x1f ;  /* 0x0c401f0007047f89 */ /* 0x000ea200000e0000 */
[----:B------:R-:W-:Y:S01]  /*11de0*/  IMAD.MOV.U32 R18, RZ, RZ, -0x800000 ;  /* 0xff800000ff127424 */ /* 0x000fe200078e00ff */
[----:B------:R-:W-:Y:S08]  /*11df0*/  BAR.ARV 0x8, 0xa0 ;  /* 0x0202800000007b1d */ /* 0x000ff00000002000 */
[----:B------:R-:W-:Y:S01]  /*11e00*/  BAR.SYNC.DEFER_BLOCKING 0xf, 0x100 ;  /* 0x03c4000000007b1d */ /* 0x000fe20000010000 */
[----:B-1----:R-:W-:Y:S01]  /*11e10*/  FADD.FTZ R3, R3, R6 ;  /* 0x0000000603037221 */ /* 0x002fe20000010000 */
[----:B--2---:R-:W-:-:S04]  /*11e20*/  FADD.FTZ R5, R4, R7 ;  /* 0x0000000704057221 */ /* 0x004fc80000010000 */
[----:B------:R-:W1:Y:S01]  /*11e30*/  SHFL.BFLY PT, R0, R3, 0x1, 0x1f ;  /* 0x0c201f0003007f89 */ /* 0x000e6200000e0000 */
[----:B------:R-:W-:Y:S02]  /*11e40*/  VIADD R4, R2, 0x1 ;  /* 0x0000000102047836 */ /* 0x000fe40000000000 */
[----:B------:R-:W-:Y:S01]  /*11e50*/  IMAD.U32 R7, RZ, RZ, UR10 ;  /* 0x0000000aff077e24 */ /* 0x000fe2000f8e00ff */
[----:B------:R-:W2:Y:S02]  /*11e60*/  SHFL.BFLY PT, R8, R5, 0x1, 0x1f ;  /* 0x0c201f0005087f89 */ /* 0x000ea400000e0000 */
[----:B------:R-:W-:Y:S01]  /*11e70*/  ISETP.NE.AND P1, PT, R4, 0x2, PT ;  /* 0x000000020400780c */ /* 0x000fe20003f25270 */
[----:B-1----:R-:W-:Y:S01]  /*11e80*/  FADD.FTZ R12, R3, R0 ;  /* 0x00000000030c7221 */ /* 0x002fe20000010000 */
[----:B------:R-:W-:Y:S02]  /*11e90*/  IMAD.MOV R0, RZ, RZ, -R22 ;  /* 0x000000ffff007224 */ /* 0x000fe400078e0a16 */
[----:B------:R-:W-:Y:S01]  /*11ea0*/  SEL R3, RZ, 0x1, P1 ;  /* 0x00000001ff037807 */ /* 0x000fe20000800000 */
[----:B--2---:R-:W-:Y:S01]  /*11eb0*/  FADD.FTZ R8, R5, R8 ;  /* 0x0000000805087221 */ /* 0x004fe20000010000 */
[----:B------:R-:W-:-:S02]  /*11ec0*/  FSETP.NE.FTZ.AND P2, PT, R12, RZ, PT ;  /* 0x000000ff0c00720b */ /* 0x000fc40003f55000 */
[----:B------:R-:W-:Y:S01]  /*11ed0*/  ISETP.NE.AND P0, PT, R17, R0, PT ;  /* 0x000000001100720c */ /* 0x000fe20003f05270 */
[----:B------:R-:W-:Y:S01]  /*11ee0*/  IMAD.MOV.U32 R0, RZ, RZ, RZ ;  /* 0x000000ffff007224 */ /* 0x000fe200078e00ff */
[----:B------:R-:W-:Y:S02]  /*11ef0*/  FSETP.NE.FTZ.AND P3, PT, R8, RZ, PT ;  /* 0x000000ff0800720b */ /* 0x000fe40003f75000 */
[----:B------:R-:W-:Y:S01]  /*11f00*/  LOP3.LUT R16, R16, R3, RZ, 0x3c, !PT ;  /* 0x0000000310107212 */ /* 0x000fe200078e3cff */
[----:B------:R-:W-:-:S06]  /*11f10*/  IMAD.MOV.U32 R3, RZ, RZ, -0x800000 ;  /* 0xff800000ff037424 */ /* 0x000fcc00078e00ff */
[----:B------:R-:W1:Y:S01]  /*11f20*/  @P2 MUFU.RCP R9, R12 ;  /* 0x0000000c00092308 */ /* 0x000e620000001000 */
[----:B------:R-:W-:Y:S01]  /*11f30*/  @P2 FMUL.FTZ R13, R13, 0.69314718246459960938 ;  /* 0x3f3172180d0d2820 */ /* 0x000fe20000410000 */
[----:B------:R-:W-:-:S04]  /*11f40*/  @!P0 LEA R2, R2, R19, 0x6 ;  /* 0x0000001302028211 */ /* 0x000fc800078e30ff */
[----:B------:R-:W-:Y:S02]  /*11f50*/  @!P0 LEA R5, R2, UR36, 0x2 ;  /* 0x0000002402058c11 */ /* 0x000fe4000f8e10ff */
        /* <DEDUP_REMOVED lines=69> */
[----:B---3--:R-:W-:Y:S01]  /*123b0*/  @P2 FMUL.FTZ R2, R2, 0.69314718246459960938 ;  /* 0x3f31721802022820 */ /* 0x008fe20000410000 */
[----:B-1----:R-:W-:Y:S01]  /*123c0*/  @P3 FMUL.FTZ R9, R7, 0.69314718246459960938 ;  /* 0x3f31721807093820 */ /* 0x002fe20000410000 */
[----:B----4-:R-:W-:Y:S01]  /*123d0*/  @P3 FMUL.FTZ R8, R8, 0.69314718246459960938 ;  /* 0x3f31721808083820 */ /* 0x010fe20000410000 */
[-C--:B--2---:R-:W-:Y:S01]  /*123e0*/  FMUL.FTZ R5, R26, R0.reuse ;  /* 0x000000001a057220 */ /* 0x084fe20000410000 */
[----:B------:R-:W-:Y:S01]  /*123f0*/  FMUL.FTZ R7, R30, R0 ;  /* 0x000000001e077220 */ /* 0x000fe20000410000 */
[----:B------:R-:W-:Y:S01]  /*12400*/  @P2 FFMA.FTZ R3, R13, R10, R2 ;  /* 0x0000000a0d032223 */ /* 0x000fe20000010002 */
        /* <DEDUP_REMOVED lines=66> */
.L_x_1489:
        /* <DEDUP_REMOVED lines=26> */
[----:B------:R-:W-:Y:S01]  /*129d0*/  F2FP.F16.F32.PACK_AB R51, R55, R54 ;  /* 0x000000363733723e */ /* 0x000fe200000000ff */
[----:B------:R-:W-:Y:S01]  /*129e0*/  IMAD.U32 R123, RZ, RZ, UR7 ;  /* 0x00000007ff7b7e24 */ /* 0x000fe2000f8e00ff */
[----:B------:R-:W-:-:S02]  /*129f0*/  F2FP.F16.F32.PACK_AB R57, R59, R58 ;  /* 0x0000003a3b39723e */ /* 0x000fc400000000ff */
[----:B------:R-:W-:Y:S01]  /*12a00*/  F2FP.F16.F32.PACK_AB R64, R65, R64 ;  /* 0x000000404140723e */ /* 0x000fe200000000ff */
[----:B------:R-:W-:Y:S01]  /*12a10*/  IMAD.WIDE R122, R193, 0x2, R122 ;  /* 0x00000002c17a7825 */ /* 0x000fe200078e027a */
[----:B------:R-:W-:Y:S02]  /*12a20*/  F2FP.F16.F32.PACK_AB R58, R61, R60 ;  /* 0x0000003c3d3a723e */ /* 0x000fe400000000ff */
[----:B------:R-:W-:Y:S02]  /*12a30*/  F2FP.F16.F32.PACK_AB R59, R63, R62 ;  /* 0x0000003e3f3b723e */ /* 0x000fe400000000ff */
[C---:B------:R-:W-:Y:S02]  /*12a40*/  IADD3 R175, P3, R122.reuse, 0x40, RZ ;  /* 0x000000407aaf7810 */ /* 0x040fe40007f7e0ff */
[----:B------:R-:W-:Y:S02]  /*12a50*/  IADD3 R173, P2, R122, 0x20, RZ ;  /* 0x000000207aad7810 */ /* 0x000fe40007f5e0ff */
[----:B------:R-:W-:-:S02]  /*12a60*/  LOP3.LUT R4, R175, 0x380, RZ, 0xc0, !PT ;  /* 0x00000380af047812 */ /* 0x000fc400078ec0ff */
[----:B------:R-:W-:Y:S01]  /*12a70*/  IADD3 R183, P1, R122, 0x2040, RZ ;  /* 0x000020407ab77810 */ /* 0x000fe20007f3e0ff */
[--C-:B------:R-:W-:Y:S01]  /*12a80*/  IMAD.X R9, RZ, RZ, R123.reuse, P2 ;  /* 0x000000ffff097224 */ /* 0x100fe200010e067b */
[----:B------:R-:W-:Y:S02]  /*12a90*/  SHF.R.U64 R4, R4, 0x3, RZ ;  /* 0x0000000304047819 */ /* 0x000fe400000012ff */
[----:B------:R-:W-:Y:S01]  /*12aa0*/  LOP3.LUT R0, R173, 0x380, RZ, 0xc0, !PT ;  /* 0x00000380ad007812 */ /* 0x000fe200078ec0ff */
[--C-:B------:R-:W-:Y:S01]  /*12ab0*/  IMAD.X R25, RZ, RZ, R123.reuse, P1 ;  /* 0x000000ffff197224 */ /* 0x100fe200008e067b */
[----:B------:R-:W-:Y:S02]  /*12ac0*/  IADD3 R179, P5, R122, 0x2000, RZ ;  /* 0x000020007ab37810 */ /* 0x000fe40007fbe0ff */
[----:B------:R-:W-:Y:S02]  /*12ad0*/  LOP3.LUT R10, R4, R175, RZ, 0x3c, !PT ;  /* 0x000000af040a7212 */ /* 0x000fe400078e3cff */
[----:B------:R-:W-:Y:S01]  /*12ae0*/  SHF.R.U64 R0, R0, 0x3, RZ ;  /* 0x0000000300007819 */ /* 0x000fe200000012ff */
[----:B------:R-:W-:Y:S01]  /*12af0*/  IMAD.X R15, RZ, RZ, R123, P5 ;  /* 0x000000ffff0f7224 */ /* 0x000fe200028e067b */
[----:B------:R-:W-:-:S02]  /*12b00*/  LOP3.LUT R4, R183, 0x380, RZ, 0xc0, !PT ;  /* 0x00000380b7047812 */ /* 0x000fc400078ec0ff */
[C---:B------:R-:W-:Y:S02]  /*12b10*/  IADD3 R177, P4, R122.reuse, 0x60, RZ ;  /* 0x000000607ab17810 */ /* 0x040fe40007f9e0ff */
[----:B------:R-:W-:Y:S02]  /*12b20*/  IADD3 R181, P6, R122, 0x2020, RZ ;  /* 0x000020207ab57810 */ /* 0x000fe40007fde0ff */
[----:B------:R-:W-:Y:S01]  /*12b30*/  LOP3.LUT R8, R0, R173, RZ, 0x3c, !PT ;  /* 0x000000ad00087212 */ /* 0x000fe200078e3cff */
[--C-:B------:R-:W-:Y:S01]  /*12b40*/  IMAD.X R13, RZ, RZ, R123.reuse, P4 ;  /* 0x000000ffff0d7224 */ /* 0x100fe200020e067b */
[----:B------:R-:W-:Y:S01]  /*12b50*/  SHF.R.U64 R4, R4, 0x3, RZ ;  /* 0x0000000304047819 */ /* 0x000fe200000012ff */
[----:B------:R-:W-:Y:S01]  /*12b60*/  IMAD.X R21, RZ, RZ, R123, P6 ;  /* 0x000000ffff157224 */ /* 0x000fe200030e067b */
[----:B------:R-:W-:Y:S02]  /*12b70*/  IADD3 R201, P5, R122, 0x4040, RZ ;  /* 0x000040407ac97810 */ /* 0x000fe40007fbe0ff */
[----:B------:R-:W-:-:S02]  /*12b80*/  LOP3.LUT R0, R181, 0x380, RZ, 0xc0, !PT ;  /* 0x00000380b5007812 */ /* 0x000fc400078ec0ff */
[C---:B------:R-:W-:Y:S02]  /*12b90*/  LOP3.LUT R107, R122.reuse, 0x380, RZ, 0xc0, !PT ;  /* 0x000003807a6b7812 */ /* 0x040fe400078ec0ff */
[----:B------:R-:W-:Y:S02]  /*12ba0*/  IADD3.X R11, RZ, R123, RZ, P3, !PT ;  /* 0x0000007bff0b7210 */ /* 0x000fe40001ffe4ff */
[C---:B------:R-:W-:Y:S02]  /*12bb0*/  IADD3 R195, P2, R122.reuse, 0x2060, RZ ;  /* 0x000020607ac37810 */ /* 0x040fe40007f5e0ff */
[C---:B------:R-:W-:Y:S02]  /*12bc0*/  IADD3 R197, P3, R122.reuse, 0x4000, RZ ;  /* 0x000040007ac57810 */ /* 0x040fe40007f7e0ff */
[----:B------:R-:W-:Y:S01]  /*12bd0*/  IADD3 R199, P4, R122, 0x4020, RZ ;  /* 0x000040207ac77810 */ /* 0x000fe20007f9e0ff */
[--C-:B------:R-:W-:Y:S01]  /*12be0*/  IMAD.X R29, RZ, RZ, R123.reuse, P2 ;  /* 0x000000ffff1d7224 */ /* 0x100fe200010e067b */
[----:B------:R-:W-:Y:S01]  /*12bf0*/  LOP3.LUT R24, R4, R183, RZ, 0x3c, !PT ;  /* 0x000000b704187212 */ /* 0x000fe200078e3cff */
[--C-:B------:R-:W-:Y:S01]  /*12c00*/  IMAD.X R91, RZ, RZ, R123.reuse, P3 ;  /* 0x000000ffff5b7224 */ /* 0x100fe200018e067b */
[----:B------:R-:W-:Y:S01]  /*12c10*/  SHF.R.U64 R0, R0, 0x3, RZ ;  /* 0x0000000300007819 */ /* 0x000fe200000012ff */
[----:B------:R-:W-:Y:S01]  /*12c20*/  IMAD.X R95, RZ, RZ, R123, P4 ;  /* 0x000000ffff5f7224 */ /* 0x000fe200020e067b */
[----:B------:R-:W-:-:S02]  /*12c30*/  LOP3.LUT R4, R201, 0x380, RZ, 0xc0, !PT ;  /* 0x00000380c9047812 */ /* 0x000fc400078ec0ff */
[----:B------:R-:W-:Y:S02]  /*12c40*/  SHF.R.U64 R107, R107, 0x3, RZ ;  /* 0x000000036b6b7819 */ /* 0x000fe400000012ff */
[C---:B------:R-:W-:Y:S02]  /*12c50*/  IADD3 R203, P6, R122.reuse, 0x4060, RZ ;  /* 0x000040607acb7810 */ /* 0x040fe40007fde0ff */
[C---:B------:R-:W-:Y:S02]  /*12c60*/  IADD3 R205, P1, R122.reuse, 0x6000, RZ ;  /* 0x000060007acd7810 */ /* 0x040fe40007f3e0ff */
[C---:B------:R-:W-:Y:S01]  /*12c70*/  IADD3 R207, P2, R122.reuse, 0x6020, RZ ;  /* 0x000060207acf7810 */ /* 0x040fe20007f5e0ff */
[--C-:B------:R-:W-:Y:S01]  /*12c80*/  IMAD.X R103, RZ, RZ, R123.reuse, P6 ;  /* 0x000000ffff677224 */ /* 0x100fe200030e067b */
[C---:B------:R-:W-:Y:S02]  /*12c90*/  IADD3 R114, P3, R122.reuse, 0x6040, RZ ;  /* 0x000060407a727810 */ /* 0x040fe40007f7e0ff */
[----:B------:R-:W-:Y:S01]  /*12ca0*/  IADD3 R209, P4, R122, 0x6060, RZ ;  /* 0x000060607ad17810 */ /* 0x000fe20007f9e0ff */
[--C-:B------:R-:W-:Y:S01]  /*12cb0*/  IMAD.X R111, RZ, RZ, R123.reuse, P2 ;  /* 0x000000ffff6f7224 */ /* 0x100fe200010e067b */
[----:B------:R-:W-:Y:S01]  /*12cc0*/  LOP3.LUT R20, R0, R181, RZ, 0x3c, !PT ;  /* 0x000000b500147212 */ /* 0x000fe200078e3cff */
[--C-:B------:R-:W-:Y:S01]  /*12cd0*/  IMAD.X R115, RZ, RZ, R123.reuse, P3 ;  /* 0x000000ffff737224 */ /* 0x100fe200018e067b */
[----:B------:R-:W-:Y:S01]  /*12ce0*/  SHF.R.U64 R4, R4, 0x3, RZ ;  /* 0x0000000304047819 */ /* 0x000fe200000012ff */
[--C-:B------:R-:W-:Y:S01]  /*12cf0*/  IMAD.X R119, RZ, RZ, R123.reuse, P4 ;  /* 0x000000ffff777224 */ /* 0x100fe200020e067b */
[----:B------:R-:W-:Y:S01]  /*12d00*/  LOP3.LUT R122, R107, R122, RZ, 0x3c, !PT ;  /* 0x0000007a6b7a7212 */ /* 0x000fe200078e3cff */
[----:B------:R-:W-:Y:S01]  /*12d10*/  IMAD.X R107, RZ, RZ, R123, P1 ;  /* 0x000000ffff6b7224 */ /* 0x000fe200008e067b */
[----:B------:R-:W-:-:S02]  /*12d20*/  LOP3.LUT R12, R177, 0x380, RZ, 0xc0, !PT ;  /* 0x00000380b10c7812 */ /* 0x000fc400078ec0ff */
[----:B------:R-:W-:Y:S02]  /*12d30*/  LOP3.LUT R0, R199, 0x380, RZ, 0xc0, !PT ;  /* 0x00000380c7007812 */ /* 0x000fe400078ec0ff */
[----:B------:R-:W-:Y:S02]  /*12d40*/  LOP3.LUT R14, R179, 0x380, RZ, 0xc0, !PT ;  /* 0x00000380b30e7812 */ /* 0x000fe400078ec0ff */
[----:B------:R-:W-:Y:S02]  /*12d50*/  LOP3.LUT R98, R4, R201, RZ, 0x3c, !PT ;  /* 0x000000c904627212 */ /* 0x000fe400078e3cff */
[----:B------:R-:W-:Y:S02]  /*12d60*/  SHF.R.U64 R12, R12, 0x3, RZ ;  /* 0x000000030c0c7819 */ /* 0x000fe400000012ff */
[----:B------:R-:W-:Y:S02]  /*12d70*/  LOP3.LUT R28, R195, 0x380, RZ, 0xc0, !PT ;  /* 0x00000380c31c7812 */ /* 0x000fe400078ec0ff */
[----:B------:R-:W-:-:S02]  /*12d80*/  LOP3.LUT R90, R197, 0x380, RZ, 0xc0, !PT ;  /* 0x00000380c55a7812 */ /* 0x000fc400078ec0ff */
[----:B------:R-:W-:Y:S02]  /*12d90*/  SHF.R.U64 R0, R0, 0x3, RZ ;  /* 0x0000000300007819 */ /* 0x000fe400000012ff */
[----:B------:R-:W-:Y:S02]  /*12da0*/  MOV R122, R122 ;  /* 0x0000007a007a7202 */ /* 0x000fe40000000f00 */
[----:B------:R-:W-:Y:S02]  /*12db0*/  F2FP.F16.F32.PACK_AB R4, R158, R166 ;  /* 0x000000a69e04723e */ /* 0x000fe400000000ff */
[----:B------:R-:W-:Y:S02]  /*12dc0*/  SHF.R.U64 R14, R14, 0x3, RZ ;  /* 0x000000030e0e7819 */ /* 0x000fe400000012ff */
[----:B------:R-:W-:Y:S01]  /*12dd0*/  LOP3.LUT R106, R205, 0x380, RZ, 0xc0, !PT ;  /* 0x00000380cd6a7812 */ /* 0x000fe200078ec0ff */
[----:B------:R1:W-:Y:S01]  /*12de0*/  STSM.16.M88.4 [R122], R4 ;  /* 0x000000047a007844 */ /* 0x0003e20000000200 */
[----:B------:R-:W-:-:S02]  /*12df0*/  LOP3.LUT R12, R12, R177, RZ, 0x3c, !PT ;  /* 0x000000b10c0c7212 */ /* 0x000fc400078e3cff */
[----:B------:R-:W-:Y:S02]  /*12e00*/  SHF.R.U64 R28, R28, 0x3, RZ ;  /* 0x000000031c1c7819 */ /* 0x000fe400000012ff */
[----:B------:R-:W-:Y:S02]  /*12e10*/  SHF.R.U64 R90, R90, 0x3, RZ ;  /* 0x000000035a5a7819 */ /* 0x000fe400000012ff */
[----:B------:R-:W-:Y:S02]  /*12e20*/  LOP3.LUT R102, R203, 0x380, RZ, 0xc0, !PT ;  /* 0x00000380cb667812 */ /* 0x000fe400078ec0ff */
[----:B------:R-:W-:Y:S02]  /*12e30*/  LOP3.LUT R94, R0, R199, RZ, 0x3c, !PT ;  /* 0x000000c7005e7212 */ /* 0x000fe400078e3cff */
[----:B------:R-:W-:Y:S02]  /*12e40*/  LOP3.LUT R14, R14, R179, RZ, 0x3c, !PT ;  /* 0x000000b30e0e7212 */ /* 0x000fe400078e3cff */
[----:B------:R-:W-:-:S02]  /*12e50*/  LOP3.LUT R0, R207, 0x380, RZ, 0xc0, !PT ;  /* 0x00000380cf007812 */ /* 0x000fc400078ec0ff */
[----:B------:R-:W-:Y:S02]  /*12e60*/  SHF.R.U64 R106, R106, 0x3, RZ ;  /* 0x000000036a6a7819 */ /* 0x000fe400000012ff */
[----:B------:R-:W-:Y:S02]  /*12e70*/  MOV R9, R8 ;  /* 0x0000000800097202 */ /* 0x000fe40000000f00 */
[----:B-1----:R-:W-:Y:S02]  /*12e80*/  F2FP.F16.F32.PACK_AB R4, R33, R156 ;  /* 0x0000009c2104723e */ /* 0x002fe400000000ff */
[----:B------:R-:W-:Y:S02]  /*12e90*/  F2FP.F16.F32.PACK_AB R5, R35, R34 ;  /* 0x000000222305723e */ /* 0x000fe400000000ff */
[----:B------:R-:W-:Y:S02]  /*12ea0*/  F2FP.F16.F32.PACK_AB R6, R37, R36 ;  /* 0x000000242506723e */ /* 0x000fe400000000ff */
[----:B------:R-:W-:-:S02]  /*12eb0*/  F2FP.F16.F32.PACK_AB R7, R39, R38 ;  /* 0x000000262707723e */ /* 0x000fc400000000ff */
[----:B------:R-:W-:Y:S02]  /*12ec0*/  LOP3.LUT R27, R114, 0x380, RZ, 0xc0, !PT ;  /* 0x00000380721b7812 */ /* 0x000fe400078ec0ff */
[----:B------:R-:W-:Y:S01]  /*12ed0*/  MOV R10, R10 ;  /* 0x0000000a000a7202 */ /* 0x000fe20000000f00 */
[----:B------:R1:W-:Y:S01]  /*12ee0*/  STSM.16.M88.4 [R9], R4 ;  /* 0x0000000409007844 */ /* 0x0003e20000000200 */
[----:B------:R-:W-:Y:S02]  /*12ef0*/  LOP3.LUT R28, R28, R195, RZ, 0x3c, !PT ;  /* 0x000000c31c1c7212 */ /* 0x000fe400078e3cff */
[----:B------:R-:W-:Y:S01]  /*12f00*/  LOP3.LUT R90, R90, R197, RZ, 0x3c, !PT ;  /* 0x000000c55a5a7212 */ /* 0x000fe200078e3cff */
[----:B------:R1:W-:Y:S01]  /*12f10*/  STSM.16.M88.4 [R10], R40 ;  /* 0x000000280a007844 */ /* 0x0003e20000000200 */
[----:B------:R-:W-:Y:S02]  /*12f20*/  SHF.R.U64 R102, R102, 0x3, RZ ;  /* 0x0000000366667819 */ /* 0x000fe400000012ff */
[----:B------:R-:W-:-:S02]  /*12f30*/  LOP3.LUT R118, R209, 0x380, RZ, 0xc0, !PT ;  /* 0x00000380d1767812 */ /* 0x000fc400078ec0ff */
[----:B------:R-:W-:Y:S02]  /*12f40*/  MOV R12, R12 ;  /* 0x0000000c000c7202 */ /* 0x000fe40000000f00 */
[----:B------:R-:W-:Y:S02]  /*12f50*/  SHF.R.U64 R0, R0, 0x3, RZ ;  /* 0x0000000300007819 */ /* 0x000fe400000012ff */
[----:B------:R-:W-:Y:S01]  /*12f60*/  MOV R14, R14 ;  /* 0x0000000e000e7202 */ /* 0x000fe20000000f00 */
[----:B------:R1:W-:Y:S01]  /*12f70*/  STSM.16.M88.4 [R12], R48 ;  /* 0x000000300c007844 */ /* 0x0003e20000000200 */
[----:B------:R-:W-:Y:S02]  /*12f80*/  F2FP.F16.F32.PACK_AB R65, R67, R66 ;  /* 0x000000424341723e */ /* 0x000fe400000000ff */
[----:B------:R-:W-:Y:S01]  /*12f90*/  F2FP.F16.F32.PACK_AB R72, R73, R72 ;  /* 0x000000484948723e */ /* 0x000fe200000000ff */
[----:B------:R1:W-:Y:S01]  /*12fa0*/  STSM.16.M88.4 [R14], R56 ;  /* 0x000000380e007844 */ /* 0x0003e20000000200 */
[----:B------:R-:W-:-:S02]  /*12fb0*/  LOP3.LUT R106, R106, R205, RZ, 0x3c, !PT ;  /* 0x000000cd6a6a7212 */ /* 0x000fc400078e3cff */
[----:B------:R-:W-:Y:S02]  /*12fc0*/  MOV R20, R20 ;  /* 0x0000001400147202 */ /* 0x000fe40000000f00 */
[----:B------:R-:W-:Y:S02]  /*12fd0*/  F2FP.F16.F32.PACK_AB R66, R69, R68 ;  /* 0x000000444542723e */ /* 0x000fe400000000ff */
[----:B------:R-:W-:Y:S02]  /*12fe0*/  F2FP.F16.F32.PACK_AB R67, R71, R70 ;  /* 0x000000464743723e */ /* 0x000fe400000000ff */
[----:B------:R-:W-:Y:S02]  /*12ff0*/  F2FP.F16.F32.PACK_AB R73, R75, R74 ;  /* 0x0000004a4b49723e */ /* 0x000fe400000000ff */
[----:B------:R-:W-:Y:S01]  /*13000*/  F2FP.F16.F32.PACK_AB R80, R81, R80 ;  /* 0x000000505150723e */ /* 0x000fe200000000ff */
[----:B------:R1:W-:Y:S01]  /*13010*/  STSM.16.M88.4 [R20], R64 ;  /* 0x0000004014007844 */ /* 0x0003e20000000200 */
[----:B------:R-:W-:-:S02]  /*13020*/  IADD3.X R99, RZ, R123, RZ, P5, !PT ;  /* 0x0000007bff637210 */ /* 0x000fc40002ffe4ff */
[----:B------:R-:W-:Y:S02]  /*13030*/  SHF.R.U64 R27, R27, 0x3, RZ ;  /* 0x000000031b1b7819 */ /* 0x000fe400000012ff */
[----:B------:R-:W-:Y:S02]  /*13040*/  MOV R24, R24 ;  /* 0x0000001800187202 */ /* 0x000fe40000000f00 */
[----:B------:R-:W-:Y:S02]  /*13050*/  F2FP.F16.F32.PACK_AB R74, R77, R76 ;  /* 0x0000004c4d4a723e */ /* 0x000fe400000000ff */
[----:B------:R-:W-:Y:S02]  /*13060*/  F2FP.F16.F32.PACK_AB R75, R79, R78 ;  /* 0x0000004e4f4b723e */ /* 0x000fe400000000ff */
[----:B------:R-:W-:Y:S02]  /*13070*/  F2FP.F16.F32.PACK_AB R81, R83, R82 ;  /* 0x000000525351723e */ /* 0x000fe400000000ff */
[----:B------:R-:W-:Y:S01]  /*13080*/  LOP3.LUT R102, R102, R203, RZ, 0x3c, !PT ;  /* 0x000000cb66667212 */ /* 0x000fe200078e3cff */
[----:B------:R1:W-:Y:S01]  /*13090*/  STSM.16.M88.4 [R24], R72 ;  /* 0x0000004818007844 */ /* 0x0003e20000000200 */
[----:B------:R-:W-:-:S02]  /*130a0*/  SHF.R.U64 R118, R118, 0x3, RZ ;  /* 0x0000000376767819 */ /* 0x000fc400000012ff */
[----:B------:R-:W-:Y:S02]  /*130b0*/  MOV R28, R28 ;  /* 0x0000001c001c7202 */ /* 0x000fe40000000f00 */
[----:B------:R-:W-:Y:S02]  /*130c0*/  MOV R8, R90 ;  /* 0x0000005a00087202 */ /* 0x000fe40000000f00 */
[----:B------:R-:W-:Y:S02]  /*130d0*/  F2FP.F16.F32.PACK_AB R82, R85, R84 ;  /* 0x000000545552723e */ /* 0x000fe400000000ff */
[----:B------:R-:W-:Y:S02]  /*130e0*/  F2FP.F16.F32.PACK_AB R83, R87, R86 ;  /* 0x000000565753723e */ /* 0x000fe400000000ff */
[----:B------:R-:W-:Y:S02]  /*130f0*/  F2FP.F16.F32.PACK_AB R88, R89, R88 ;  /* 0x000000585958723e */ /* 0x000fe400000000ff */
[----:B------:R-:W-:Y:S01]  /*13100*/  LOP3.LUT R110, R0, R207, RZ, 0x3c, !PT ;  /* 0x000000cf006e7212 */ /* 0x000fe200078e3cff */
[----:B------:R1:W-:Y:S01]  /*13110*/  STSM.16.M88.4 [R28], R80 ;  /* 0x000000501c007844 */ /* 0x0003e20000000200 */
[----:B------:R-:W-:-:S02]  /*13120*/  F2FP.F16.F32.PACK_AB R89, R30, R26 ;  /* 0x0000001a1e59723e */ /* 0x000fc400000000ff */
        /* <DEDUP_REMOVED lines=9> */
[----:B------:R-:W-:Y:S02]  /*131c0*/  F2FP.F16.F32.PACK_AB R104, R105, R104 ;  /* 0x000000686968723e */ /* 0x000fe400000000ff */
[----:B------:R-:W-:Y:S01]  /*131d0*/  LOP3.LUT R114, R27, R114, RZ, 0x3c, !PT ;  /* 0x000000721b727212 */ /* 0x000fe200078e3cff */
[----:B------:R1:W-:Y:S01]  /*131e0*/  STSM.16.M88.4 [R94], R152 ;  /* 0x000000985e007844 */ /* 0x0003e20000000200 */
[----:B------:R-:W-:Y:S02]  /*131f0*/  MOV R98, R98 ;  /* 0x0000006200627202 */ /* 0x000fe40000000f00 */
[----:B------:R-:W-:-:S02]  /*13200*/  F2FP.F16.F32.PACK_AB R105, R160, R159 ;  /* 0x0000009fa069723e */ /* 0x000fc400000000ff */
[----:B------:R-:W-:Y:S02]  /*13210*/  F2FP.F16.F32.PACK_AB R106, R109, R108 ;  /* 0x0000006c6d6a723e */ /* 0x000fe400000000ff */
[----:B------:R-:W-:Y:S02]  /*13220*/  F2FP.F16.F32.PACK_AB R107, R162, R161 ;  /* 0x000000a1a26b723e */ /* 0x000fe400000000ff */
[----:B------:R-:W-:Y:S02]  /*13230*/  LOP3.LUT R118, R118, R209, RZ, 0x3c, !PT ;  /* 0x000000d176767212 */ /* 0x000fe400078e3cff */
[----:B------:R-:W-:Y:S01]  /*13240*/  MOV R102, R102 ;  /* 0x0000006600667202 */ /* 0x000fe20000000f00 */
[----:B------:R1:W-:Y:S01]  /*13250*/  STSM.16.M88.4 [R98], R104 ;  /* 0x0000006862007844 */ /* 0x0003e20000000200 */
[----:B------:R-:W-:Y:S02]  /*13260*/  F2FP.F16.F32.PACK_AB R164, R113, R112 ;  /* 0x0000007071a4723e */ /* 0x000fe400000000ff */
[----:B------:R-:W-:-:S02]  /*13270*/  F2FP.F16.F32.PACK_AB R165, R165, R163 ;  /* 0x000000a3a5a5723e */ /* 0x000fc400000000ff */
[----:B------:R-:W-:Y:S02]  /*13280*/  F2FP.F16.F32.PACK_AB R166, R117, R116 ;  /* 0x0000007475a6723e */ /* 0x000fe400000000ff */
[----:B------:R-:W-:Y:S02]  /*13290*/  F2FP.F16.F32.PACK_AB R167, R169, R167 ;  /* 0x000000a7a9a7723e */ /* 0x000fe400000000ff */
[----:B------:R-:W-:Y:S02]  /*132a0*/  F2FP.F16.F32.PACK_AB R120, R121, R120 ;  /* 0x000000787978723e */ /* 0x000fe400000000ff */
[----:B------:R-:W-:Y:S01]  /*132b0*/  F2FP.F16.F32.PACK_AB R128, R129, R128 ;  /* 0x000000808180723e */ /* 0x000fe200000000ff */
[----:B------:R1:W-:Y:S01]  /*132c0*/  STSM.16.M88.4 [R102], R164 ;  /* 0x000000a466007844 */ /* 0x0003e20000000200 */
[----:B------:R-:W-:Y:S02]  /*132d0*/  F2FP.F16.F32.PACK_AB R121, R171, R170 ;  /* 0x000000aaab79723e */ /* 0x000fe400000000ff */
        /* <DEDUP_REMOVED lines=25> */
[----:B--2---:R-:W2:Y:S02]  /*13470*/  FENCE.VIEW.ASYNC.S ;  /* 0x00000000000073c6 */ /* 0x004ea40000000000 */
[----:B--2---:R-:W-:Y:S06]  /*13480*/  BAR.ARV 0x1, 0x120 ;  /* 0x0044800000007b1d */ /* 0x004fec0000002000 */
[----:B------:R-:W-:Y:S05]  /*13490*/  @P0 BRA `(.L_x_1570) ;  /* 0x0000000000740947 */ /* 0x000fea0003800000 */
[----:B-1----:R-:W1:Y:S01]  /*134a0*/  LDC.64 R6, c[0x0][0xc78] ;  /* 0x00031e00ff067b82 */ /* 0x002e620000000a00 */
[----:B------:R-:W-:Y:S01]  /*134b0*/  USHF.R.S32.HI UR5, URZ, 0x1f, UR43 ;  /* 0x0000001f3f057899 */ /* 0x000fe2000801142b */
[----:B------:R-:W-:Y:S01]  /*134c0*/  IMAD.MOV R0, RZ, RZ, -R22 ;  /* 0x000000ffff007224 */ /* 0x000fe200078e0a16 */
[----:B------:R-:W-:Y:S01]  /*134d0*/  ULDC.64 UR8, c[0x0][0xc70] ;  /* 0x00031c0000087ab9 */ /* 0x000fe20000000a00 */
[----:B------:R-:W-:Y:S01]  /*134e0*/  VIADD R9, R19, UR42 ;  /* 0x0000002a13097c36 */ /* 0x000fe20008000000 */
[----:B------:R-:W-:Y:S02]  /*134f0*/  UIMAD UR5, UR5, UR8, URZ ;  /* 0x00000008050572a4 */ /* 0x000fe4000f8e023f */
[----:B------:R-:W-:Y:S01]  /*13500*/  UIMAD.WIDE.U32 UR6, UR43, UR8, URZ ;  /* 0x000000082b0672a5 */ /* 0x000fe2000f8e003f */
[----:B------:R-:W-:Y:S01]  /*13510*/  ISETP.NE.AND P0, PT, R17, R0, PT ;  /* 0x000000001100720c */ /* 0x000fe20003f05270 */
[----:B------:R-:W-:Y:S01]  /*13520*/  UIMAD UR5, UR43, UR9, UR5 ;  /* 0x000000092b0572a4 */ /* 0x000fe2000f8e0205 */
[----:B------:R-:W-:Y:S01]  /*13530*/  VIADD R8, R9, 0x8 ;  /* 0x0000000809087836 */ /* 0x000fe20000000000 */
[----:B------:R-:W-:-:S02]  /*13540*/  USHF.R.S32.HI UR8, URZ, 0x1f, UR44 ;  /* 0x0000001f3f087899 */ /* 0x000fc4000801142c */
[----:B------:R-:W-:Y:S02]  /*13550*/  UIADD3 UR5, UR7, UR5, URZ ;  /* 0x0000000507057290 */ /* 0x000fe4000fffe03f */
[----:B------:R-:W-:Y:S01]  /*13560*/  MOV R5, UR7 ;  /* 0x0000000700057c02 */ /* 0x000fe20008000f00 */
[----:B------:R-:W-:Y:S01]  /*13570*/  IMAD.U32 R4, RZ, RZ, UR6 ;  /* 0x00000006ff047e24 */ /* 0x000fe2000f8e00ff */
[----:B------:R-:W-:Y:S02]  /*13580*/  ULDC.64 UR6, c[0x0][0xc40] ;  /* 0x0003100000067ab9 */ /* 0x000fe40000000a00 */
        /* <DEDUP_REMOVED lines=14> */
.L_x_1570:
[----:B-1----:R-:W1:Y:S02]  /*13670*/  SHFL.IDX PT, R0, R192, RZ, 0x1f ;  /* 0x00001fffc0007589 */ /* 0x002e6400000e0000 */
[----:B-1----:R-:W-:-:S13]  /*13680*/  ISETP.NE.AND P0, PT, R0, 0x7, PT ;  /* 0x000000070000780c */ /* 0x002fda0003f05270 */
        /* <DEDUP_REMOVED lines=19> */
[----:B-1----:R-:W-:Y:S01]  /*137c0*/  UMOV UR40, UR5 ;  /* 0x0000000500287c82 */ /* 0x002fe20008000000 */
[----:B------:R-:W-:Y:S01]  /*137d0*/  UMOV UR41, UR8 ;  /* 0x0000000800297c82 */ /* 0x000fe20008000000 */
[----:B------:R-:W-:Y:S01]  /*137e0*/  UIADD3 UR5, UR36, 0xa000, URZ ;  /* 0x0000a00024057890 */ /* 0x000fe2000fffe03f */
[----:B------:R1:W-:Y:S01]  /*137f0*/  UTMASTG.5D [UR40], [UR6] ;  /* 0x00000028060073b5 */ /* 0x0003e20008020000 */
[----:B------:R-:W-:Y:S01]  /*13800*/  UMOV UR8, 0x140 ;  /* 0x0000014000087882 */ /* 0x000fe20000000000 */
[----:B-1----:R-:W-:Y:S01]  /*13810*/  UMOV UR40, UR9 ;  /* 0x0000000900287c82 */ /* 0x002fe20008000000 */
[----:B------:R-:W-:Y:S01]  /*13820*/  UMOV UR41, UR10 ;  /* 0x0000000a00297c82 */ /* 0x000fe20008000000 */
[----:B------:R-:W-:Y:S01]  /*13830*/  UIADD3 UR9, UR36, 0xc000, URZ ;  /* 0x0000c00024097890 */ /* 0x000fe2000fffe03f */
[----:B------:R1:W-:Y:S01]  /*13840*/  UTMASTG.5D [UR40], [UR6] ;  /* 0x00000028060073b5 */ /* 0x0003e20008020000 */
[----:B------:R-:W-:Y:S01]  /*13850*/  UIADD3 UR10, UR36, 0xe000, URZ ;  /* 0x0000e000240a7890 */ /* 0x000fe2000fffe03f */
[----:B-1----:R-:W-:Y:S01]  /*13860*/  UMOV UR40, UR11 ;  /* 0x0000000b00287c82 */ /* 0x002fe20008000000 */
[----:B------:R-:W-:-:S02]  /*13870*/  UMOV UR41, UR12 ;  /* 0x0000000c00297c82 */ /* 0x000fc40008000000 */
[----:B------:R1:W-:Y:S02]  /*13880*/  UTMASTG.5D [UR40], [UR6] ;  /* 0x00000028060073b5 */ /* 0x0003e40008020000 */
[----:B-1----:R-:W-:Y:S01]  /*13890*/  UMOV UR40, UR13 ;  /* 0x0000000d00287c82 */ /* 0x002fe20008000000 */
[----:B------:R-:W-:Y:S02]  /*138a0*/  UMOV UR41, UR14 ;  /* 0x0000000e00297c82 */ /* 0x000fe40008000000 */
[----:B------:R1:W-:Y:S02]  /*138b0*/  UTMASTG.5D [UR40], [UR6] ;  /* 0x00000028060073b5 */ /* 0x0003e40008020000 */
[----:B-1----:R-:W-:Y:S01]  /*138c0*/  UMOV UR40, UR5 ;  /* 0x0000000500287c82 */ /* 0x002fe20008000000 */
[----:B------:R-:W-:Y:S01]  /*138d0*/  UMOV UR41, UR8 ;  /* 0x0000000800297c82 */ /* 0x000fe20008000000 */
[----:B------:R-:W-:Y:S01]  /*138e0*/  UMOV UR5, 0x180 ;  /* 0x0000018000057882 */ /* 0x000fe20000000000 */
[----:B------:R1:W-:Y:S02]  /*138f0*/  UTMASTG.5D [UR40], [UR6] ;  /* 0x00000028060073b5 */ /* 0x0003e40008020000 */
[----:B-1----:R-:W-:Y:S01]  /*13900*/  UMOV UR40, UR9 ;  /* 0x0000000900287c82 */ /* 0x002fe20008000000 */
[----:B------:R-:W-:Y:S01]  /*13910*/  UMOV UR41, UR5 ;  /* 0x0000000500297c82 */ /* 0x000fe20008000000 */
[----:B------:R-:W-:Y:S01]  /*13920*/  UMOV UR5, 0x1c0 ;  /* 0x000001c000057882 */ /* 0x000fe20000000000 */
[----:B------:R1:W-:Y:S02]  /*13930*/  UTMASTG.5D [UR40], [UR6] ;  /* 0x00000028060073b5 */ /* 0x0003e40008020000 */
[----:B-1----:R-:W-:Y:S01]  /*13940*/  UMOV UR40, UR10 ;  /* 0x0000000a00287c82 */ /* 0x002fe20008000000 */
[----:B------:R-:W-:Y:S01]  /*13950*/  UMOV UR41, UR5 ;  /* 0x0000000500297c82 */ /* 0x000fe20008000000 */
[----:B------:R-:W-:Y:S01]  /*13960*/  UIADD3 UR5, UR36, 0x38820, URZ ;  /* 0x0003882024057890 */ /* 0x000fe2000fffe03f */
[----:B------:R1:W-:Y:S03]  /*13970*/  UTMASTG.5D [UR40], [UR6] ;  /* 0x00000028060073b5 */ /* 0x0003e60008020000 */
[----:B------:R-:W-:Y:S01]  /*13980*/  UPRMT UR5, URZ, 0x654, UR5 ;  /* 0x000006543f057896 */ /* 0x000fe20008000005 */
[----:B------:R0:W-:Y:S01]  /*13990*/  UTMACMDFLUSH ;  /* 0x00000000000079b7 */ /* 0x0001e20000000000 */
[----:B------:R-:W-:-:S07]  /*139a0*/  DEPBAR.LE SB0, 0x0 ;  /* 0x000080000000791a */ /* 0x000fce0000000000 */
[----:B-1----:R-:W-:Y:S03]  /*139b0*/  SYNCS.ARRIVE.TRANS64.RED.A1T0 RZ, [UR5], RZ ;  /* 0x000000ffffff79a7 */ /* 0x002fe60008100405 */
.L_x_1573:
[----:B------:R-:W-:Y:S05]  /*139c0*/  BSYNC B0 ;  /* 0x0000000000007941 */ /* 0x000fea0003800000 */
.L_x_1572:
[----:B------:R-:W-:Y:S05]  /*139d0*/  BRA `(.L_x_1571) ;  /* 0x0000000800287947 */ /* 0x000fea0003800000 */
.L_x_1569:
[----:B------:R-:W1:Y:S01]  /*139e0*/  LDC.64 R8, c[0x0][0xbe0] ;  /* 0x0002f800ff087b82 */ /* 0x000e620000000a00 */
[----:B------:R-:W-:Y:S01]  /*139f0*/  ISETP.GT.AND P0, PT, R194, 0x3f, PT ;  /* 0x0000003fc200780c */ /* 0x000fe20003f04270 */
[----:B------:R-:W-:Y:S01]  /*13a00*/  USHF.R.S32.HI UR5, URZ, 0x1f, UR43 ;  /* 0x0000001f3f057899 */ /* 0x000fe2000801142b */
[----:B------:R-:W-:Y:S01]  /*13a10*/  BSSY B0, `(.L_x_1574) ;  /* 0x000001a000007945 */ /* 0x000fe20003800000 */
[----:B------:R-:W-:Y:S01]  /*13a20*/  USHF.R.S32.HI UR8, URZ, 0x1f, UR44 ;  /* 0x0000001f3f087899 */ /* 0x000fe2000801142c */
[----:B------:R-:W-:-:S09]  /*13a30*/  VIADD R12, R188, 0x40 ;  /* 0x00000040bc0c7836 */ /* 0x000fd20000000000 */
        /* <DEDUP_REMOVED lines=14> */
[C---:B---3--:R-:W-:Y:S02]  /*13b20*/  IMAD R0, R10.reuse, UR8, RZ ;  /* 0x000000080a007c24 */ /* 0x048fe4000f8e02ff */
[----:B------:R-:W-:Y:S02]  /*13b30*/  IMAD.IADD R5, R5, 0x1, R3 ;  /* 0x0000000105057824 */ /* 0x000fe400078e0203 */
[----:B------:R-:W-:Y:S02]  /*13b40*/  IMAD R3, R11, UR44, R0 ;  /* 0x0000002c0b037c24 */ /* 0x000fe4000f8e0200 */
[----:B------:R-:W-:-:S04]  /*13b50*/  IMAD.WIDE.U32 R4, R10, UR44, R4 ;  /* 0x0000002c0a047c25 */ /* 0x000fc8000f8e0004 */
[----:B------:R-:W-:Y:S01]  /*13b60*/  IMAD.IADD R3, R5, 0x1, R3 ;  /* 0x0000000105037824 */ /* 0x000fe200078e0203 */
[----:B------:R-:W-:-:S04]  /*13b70*/  LEA R6, P0, R4, UR6, 0x2 ;  /* 0x0000000604067c11 */ /* 0x000fc8000f8010ff */
[----:B------:R-:W-:Y:S02]  /*13b80*/  LEA.HI.X R7, R4, UR7, R3, 0x2, P0 ;  /* 0x0000000704077c11 */ /* 0x000fe400080f1403 */
[----:B------:R-:W-:-:S05]  /*13b90*/  MOV R3, 0xff800000 ;  /* 0xff80000000037802 */ /* 0x000fca0000000f00 */
[----:B------:R2:W-:Y:S02]  /*13ba0*/  STG.E desc[UR54][R6.64], R3 ;  /* 0x0000000306007986 */ /* 0x0005e4000c101936 */
.L_x_1575:
[----:B------:R-:W-:Y:S05]  /*13bb0*/  BSYNC B0 ;  /* 0x0000000000007941 */ /* 0x000fea0003800000 */
.L_x_1574:
[----:B------:R-:W-:Y:S01]  /*13bc0*/  ULDC.64 UR6, c[0x0][0xb88] ;  /* 0x0002e20000067ab9 */ /* 0x000fe20000000a00 */
[----:B-12---:R-:W-:Y:S01]  /*13bd0*/  IMAD R6, R8, UR5, RZ ;  /* 0x0000000508067c24 */ /* 0x006fe2000f8e02ff */
[----:B------:R-:W-:Y:S01]  /*13be0*/  ISETP.GE.AND P1, PT, R12, UR7, PT ;  /* 0x000000070c007c0c */ /* 0x000fe2000bf26270 */
[----:B------:R-:W1:Y:S01]  /*13bf0*/  LDC.64 R10, c[0x0][0xbe8] ;  /* 0x0002fa00ff0a7b82 */ /* 0x000e620000000a00 */
[C---:B------:R-:W-:Y:S01]  /*13c00*/  ISETP.GE.AND P0, PT, R188.reuse, UR7, PT ;  /* 0x00000007bc007c0c */ /* 0x040fe2000bf06270 */
[C---:B------:R-:W-:Y:S01]  /*13c10*/  VIADD R14, R188.reuse, 0x80 ;  /* 0x00000080bc0e7836 */ /* 0x040fe20000000000 */
[----:B------:R-:W-:Y:S01]  /*13c20*/  SEL R3, RZ, 0xffffffff, P1 ;  /* 0xffffffffff037807 */ /* 0x000fe20000800000 */
[----:B------:R-:W-:Y:S01]  /*13c30*/  VIADD R15, R188, 0xc0 ;  /* 0x000000c0bc0f7836 */ /* 0x000fe20000000000 */
[----:B------:R-:W-:Y:S01]  /*13c40*/  SEL R0, RZ, 0x1, P0 ;  /* 0x00000001ff007807 */ /* 0x000fe20000000000 */
[----:B------:R-:W-:Y:S01]  /*13c50*/  IMAD R7, R9, UR43, R6 ;  /* 0x0000002b09077c24 */ /* 0x000fe2000f8e0206 */
[----:B------:R-:W-:Y:S01]  /*13c60*/  ISETP.GE.AND P0, PT, R14, UR7, PT ;  /* 0x000000070e007c0c */ /* 0x000fe2000bf06270 */
[----:B------:R-:W2:Y:S01]  /*13c70*/  LDC R9, c[0x0][0xeac] ;  /* 0x0003ab00ff097b82 */ /* 0x000ea20000000800 */
[----:B------:R-:W-:Y:S01]  /*13c80*/  IMAD.SHL.U32 R3, R3, 0x2, RZ ;  /* 0x0000000203037824 */ /* 0x000fe200078e00ff */
[----:B------:R-:W-:Y:S01]  /*13c90*/  ISETP.GE.AND P2, PT, R15, UR7, PT ;  /* 0x000000070f007c0c */ /* 0x000fe2000bf46270 */
[C---:B------:R-:W-:Y:S01]  /*13ca0*/  VIADD R20, R188.reuse, 0x140 ;  /* 0x00000140bc147836 */ /* 0x040fe20000000000 */
[----:B------:R-:W-:Y:S01]  /*13cb0*/  UIADD3 UR42, -UR42, UR6, URZ ;  /* 0x000000062a2a7290 */ /* 0x000fe2000fffe13f */
[C---:B------:R-:W-:Y:S01]  /*13cc0*/  VIADD R18, R188.reuse, 0x100 ;  /* 0x00000100bc127836 */ /* 0x040fe20000000000 */
[----:B------:R-:W-:Y:S01]  /*13cd0*/  LOP3.LUT R0, R3, 0x2, R0, 0xe2, !PT ;  /* 0x0000000203007812 */ /* 0x000fe200078ee200 */
[C---:B------:R-:W-:Y:S01]  /*13ce0*/  VIADD R4, R188.reuse, 0x180 ;  /* 0x00000180bc047836 */ /* 0x040fe20000000000 */
[----:B------:R-:W-:Y:S01]  /*13cf0*/  SEL R3, RZ, 0x4, P0 ;  /* 0x00000004ff037807 */ /* 0x000fe20000000000 */
[----:B------:R-:W-:Y:S01]  /*13d00*/  VIADD R5, R188, 0x1c0 ;  /* 0x000001c0bc057836 */ /* 0x000fe20000000000 */
[----:B------:R-:W-:Y:S01]  /*13d10*/  SEL R6, RZ, 0x8, P2 ;  /* 0x00000008ff067807 */ /* 0x000fe20001000000 */
[----:B------:R-:W-:Y:S01]  /*13d20*/  ULOP3.LUT UR40, URZ, UR40, URZ, 0x33, !UPT ;  /* 0x000000283f287292 */ /* 0x000fe2000f8e333f */
[----:B------:R-:W-:Y:S01]  /*13d30*/  SHF.R.S32.HI R189, RZ, 0x1f, R188 ;  /* 0x0000001fffbd7819 */ /* 0x000fe200000114bc */
[----:B------:R-:W-:Y:S01]  /*13d40*/  BSSY B0, `(.L_x_1576) ;  /* 0x0000034000007945 */ /* 0x000fe20003800000 */
[----:B------:R-:W-:-:S02]  /*13d50*/  ISETP.GE.AND P2, PT, R20, UR7, PT ;  /* 0x0000000714007c0c */ /* 0x000fc4000bf46270 */
[----:B------:R-:W-:Y:S02]  /*13d60*/  ISETP.GE.AND P0, PT, R18, UR7, PT ;  /* 0x0000000712007c0c */ /* 0x000fe4000bf06270 */
[----:B------:R-:W-:Y:S02]  /*13d70*/  LOP3.LUT R0, R6, R0, R3, 0xfe, !PT ;  /* 0x0000000006007212 */ /* 0x000fe400078efe03 */
[----:B------:R-:W-:Y:S02]  /*13d80*/  ISETP.GE.AND P3, PT, R4, UR7, PT ;  /* 0x0000000704007c0c */ /* 0x000fe4000bf66270 */
[----:B------:R-:W-:Y:S01]  /*13d90*/  ISETP.GE.AND P1, PT, R5, UR7, PT ;  /* 0x0000000705007c0c */ /* 0x000fe2000bf26270 */
[----:B------:R-:W-:Y:S01]  /*13da0*/  IMAD.WIDE.U32 R4, R8, UR43, R188 ;  /* 0x0000002b08047c25 */ /* 0x000fe2000f8e00bc */
[----:B------:R-:W-:Y:S02]  /*13db0*/  SEL R6, RZ, 0x20, P2 ;  /* 0x00000020ff067807 */ /* 0x000fe40001000000 */
[C---:B------:R-:W-:Y:S01]  /*13dc0*/  ISETP.GE.AND P2, PT, R190.reuse, UR42, PT ;  /* 0x0000002abe007c0c */ /* 0x040fe2000bf46270 */
[----:B------:R-:W-:Y:S01]  /*13dd0*/  IMAD.IADD R5, R5, 0x1, R7 ;  /* 0x0000000105057824 */ /* 0x000fe200078e0207 */
[----:B------:R-:W-:Y:S01]  /*13de0*/  IADD3 R8, R190, 0x20, RZ ;  /* 0x00000020be087810 */ /* 0x000fe20007ffe0ff */
[----:B--2---:R-:W-:Y:S01]  /*13df0*/  VIADD R7, R9, UR40 ;  /* 0x0000002809077c36 */ /* 0x004fe20008000000 */
[----:B------:R-:W-:-:S02]  /*13e00*/  SEL R3, RZ, 0x10, P0 ;  /* 0x00000010ff037807 */ /* 0x000fc40000000000 */
[----:B------:R-:W-:Y:S01]  /*13e10*/  ISETP.GE.AND P0, PT, R8, UR42, PT ;  /* 0x0000002a08007c0c */ /* 0x000fe2000bf06270 */
[----:B-1----:R-:W-:Y:S01]  /*13e20*/  IMAD R8, R10, UR8, RZ ;  /* 0x000000080a087c24 */ /* 0x002fe2000f8e02ff */
[----:B------:R-:W-:Y:S02]  /*13e30*/  LOP3.LUT R3, R6, R0, R3, 0xfe, !PT ;  /* 0x0000000006037212 */ /* 0x000fe400078efe03 */
[----:B------:R-:W-:Y:S01]  /*13e40*/  SEL R0, RZ, 0x40, P3 ;  /* 0x00000040ff007807 */ /* 0x000fe20001800000 */
[----:B------:R-:W-:Y:S01]  /*13e50*/  IMAD R11, R11, UR44, R8 ;  /* 0x0000002c0b0b7c24 */ /* 0x000fe2000f8e0208 */
[----:B------:R-:W-:Y:S01]  /*13e60*/  SHF.R.S32.HI R191, RZ, 0x1f, R190 ;  /* 0x0000001fffbf7819 */ /* 0x000fe200000114be */
[----:B------:R-:W-:Y:S01]  /*13e70*/  IMAD.WIDE.U32 R8, R10, UR44, R4 ;  /* 0x0000002c0a087c25 */ /* 0x000fe2000f8e0004 */
[----:B------:R-:W-:Y:S02]  /*13e80*/  LOP3.LUT R3, R3, R0, RZ, 0xfc, !PT ;  /* 0x0000000003037212 */ /* 0x000fe400078efcff */
[----:B------:R-:W-:Y:S01]  /*13e90*/  SEL R0, RZ, 0x80, P1 ;  /* 0x00000080ff007807 */ /* 0x000fe20000800000 */
[----:B------:R-:W-:-:S03]  /*13ea0*/  IMAD.WIDE R6, R7, 0x40, R190 ;  /* 0x0000004007067825 */ /* 0x000fc600078e02be */
[----:B------:R-:W-:Y:S01]  /*13eb0*/  LOP3.LUT R0, R3, R0, RZ, 0xfc, !PT ;  /* 0x0000000003007212 */ /* 0x000fe200078efcff */
[----:B------:R-:W-:Y:S01]  /*13ec0*/  IMAD.IADD R13, R9, 0x1, R11 ;  /* 0x00000001090d7824 */ /* 0x000fe200078e020b */
        /* <DEDUP_REMOVED lines=27> */
.L_x_1577:
[----:B------:R-:W-:Y:S05]  /*14080*/  BSYNC B0 ;  /* 0x0000000000007941 */ /* 0x000fea0003800000 */
.L_x_1576:
        /* <DEDUP_REMOVED lines=30> */
.L_x_1578:
[----:B------:R-:W-:Y:S05]  /*14270*/  BSYNC B0 ;  /* 0x0000000000007941 */ /* 0x000fea0003800000 */
.L_x_1571:
[----:B------:R-:W3:Y:S02]  /*14280*/  LDC R0, c[0x0][0xea8] ;  /* 0x0003aa00ff007b82 */ /* 0x000ee40000000800 */
[----:B---3--:R-:W-:-:S13]  /*14290*/  ISETP.LE.AND P0, PT, R0, UR4, PT ;  /* 0x0000000400007c0c */ /* 0x008fda000bf03270 */
[----:B------:R-:W-:Y:S05]  /*142a0*/  @!P0 BRA `(.L_x_1579) ;  /* 0xfffffecc00308947 */ /* 0x000fea000383ffff */
[----:B------:R-:W-:Y:S05]  /*142b0*/  EXIT ;  /* 0x000000000000794d */ /* 0x000fea0003800000 */
.L_x_1478:
[----:B------:R-:W-:-:S08]  /*142c0*/  NOP ;  /* 0x0000000000007918 */ /* 0x000fd00000000000 */
[----:B-1----:R-:W1:-:S00]  /*142d0*/  USETMAXREG.DEALLOC.CTAPOOL 0x18 ;  /* 0x00000018000079c8 */ /* 0x002e4000080e0500 */
[----:B-1----:R-:W-:-:S06]  /*142e0*/  LOP3.LUT R0, R0, 0x3, RZ, 0xc0, !PT ;  /* 0x0000000300007812 */ /* 0x002fcc00078ec0ff */
[----:B------:R-:W1:Y:S02]  /*142f0*/  SHFL.IDX PT, R0, R0, RZ, 0x1f ;  /* 0x00001fff00007589 */ /* 0x000e6400000e0000 */
[----:B-1----:R-:W-:-:S13]  /*14300*/  ISETP.NE.AND P0, PT, R0, RZ, PT ;  /* 0x000000ff0000720c */ /* 0x002fda0003f05270 */
[----:B------:R-:W-:Y:S05]  /*14310*/  @P0 EXIT ;  /* 0x000000000000094d */ /* 0x000fea0003800000 */
[----:B------:R-:W1:Y:S01]  /*14320*/  S2UR UR4, SR_CTAID.X ;  /* 0x00000000000479c3 */ /* 0x000e620000002500 */
[----:B------:R-:W-:Y:S01]  /*14330*/  UMOV UR61, URZ ;  /* 0x0000003f003d7c82 */ /* 0x000fe20008000000 */
[----:B------:R-:W-:Y:S02]  /*14340*/  IMAD.MOV.U32 R16, RZ, RZ, RZ ;  /* 0x000000ffff107224 */ /* 0x000fe400078e00ff */
[----:B------:R-:W-:-:S04]  /*14350*/  IMAD.MOV.U32 R17, RZ, RZ, 0x1 ;  /* 0x00000001ff117424 */ /* 0x000fc800078e00ff */
[----:B------:R-:W1:Y:S02]  /*14360*/  LDC R0, c[0x0][0xea8] ;  /* 0x0003aa00ff007b82 */ /* 0x000e640000000800 */
[----:B-1----:R-:W-:-:S13]  /*14370*/  ISETP.LE.AND P0, PT, R0, UR4, PT ;  /* 0x0000000400007c0c */ /* 0x002fda000bf03270 */
[----:B------:R-:W-:Y:S05]  /*14380*/  @P0 BRA `(.L_x_1580) ;  /* 0x0000003400080947 */ /* 0x000fea0003800000 */
[----:B------:R-:W-:Y:S01]  /*14390*/  ULDC UR5, c[0x0][0xc] ;  /* 0x0000030000057ab9 */ /* 0x000fe20000000800 */
[----:B------:R-:W-:Y:S01]  /*143a0*/  LOP3.LUT R19, R19, 0x1f, RZ, 0xc0, !PT ;  /* 0x0000001f13137812 */ /* 0x000fe200078ec0ff */
[----:B------:R-:W-:Y:S01]  /*143b0*/  IMAD.U32 R0, RZ, RZ, UR5 ;  /* 0x00000005ff007e24 */ /* 0x000fe2000f8e00ff */
[----:B------:R-:W-:Y:S01]  /*143c0*/  MOV R16, RZ ;  /* 0x000000ff00107202 */ /* 0x000fe20000000f00 */
[----:B------:R-:W-:Y:S01]  /*143d0*/  IMAD.U32 R18, RZ, RZ, UR4 ;  /* 0x00000004ff127e24 */ /* 0x000fe2000f8e00ff */
[----:B------:R-:W-:Y:S01]  /*143e0*/  ULDC.64 UR46, c[0x0][0x198] ;  /* 0x00006600002e7ab9 */ /* 0x000fe20000000a00 */
[----:B------:R-:W-:Y:S01]  /*143f0*/  IMAD.MOV.U32 R17, RZ, RZ, 0x1 ;  /* 0x00000001ff117424 */ /* 0x000fe200078e00ff */
[----:B------:R1:W-:Y:S01]  /*14400*/  STL [R1], R0 ;  /* 0x0000000001007387 */ /* 0x0003e20000100800 */
[----:B------:R-:W-:-:S05]  /*14410*/  UMOV UR61, URZ ;  /* 0x0000003f003d7c82 */ /* 0x000fca0008000000 */
.L_x_1636:
[----:B------:R-:W-:Y:S01]  /*14420*/  ULDC UR10, c[0x0][0xed0] ;  /* 0x0003b400000a7ab9 */ /* 0x000fe20000000800 */
[----:B-1----:R-:W1:Y:S01]  /*14430*/  LDC R0, c[0x0][0xee8] ;  /* 0x0003ba00ff007b82 */ /* 0x002e620000000800 */
        /* <DEDUP_REMOVED lines=19> */
.L_x_1581:
[----:B------:R-:W-:Y:S01]  /*14570*/  ULDC UR11, c[0x0][0xec4] ;  /* 0x0003b100000b7ab9 */ /* 0x000fe20000000800 */
[----:B------:R-:W-:Y:S01]  /*14580*/  UMOV UR9, UR10 ;  /* 0x0000000a00097c82 */ /* 0x000fe20008000000 */
[----:B------:R-:W-:-:S11]  /*14590*/  UISETP.NE.AND UP0, UPT, UR11, 0x1, UPT ;  /* 0x000000010b00788c */ /* 0x000fd6000bf05270 */
[----:B------:R-:W-:Y:S02]  /*145a0*/  @UP0 ULDC.64 UR12, c[0x0][0xec8] ;  /* 0x0003b200000c0ab9 */ /* 0x000fe40000000a00 */
[----:B------:R-:W-:-:S04]  /*145b0*/  UIMAD.WIDE.U32 UR6, UR10, UR12, URZ ;  /* 0x0000000c0a0672a5 */ /* 0x000fc8000f8e003f */
[----:B------:R-:W-:-:S04]  /*145c0*/  @UP0 USHF.R.U32.HI UR9, URZ, UR13, UR7 ;  /* 0x0000000d3f090299 */ /* 0x000fc80008011607 */
[----:B------:R-:W-:-:S12]  /*145d0*/  UIMAD UR6, UR9, UR11, URZ ;  /* 0x0000000b090672a4 */ /* 0x000fd8000f8e023f */
.L_x_1582:
        /* <DEDUP_REMOVED lines=40> */
.L_x_1584:
[----:B------:R-:W-:-:S11]  /*14860*/  UISETP.NE.AND UP0, UPT, UR7, 0x1, UPT ;  /* 0x000000010700788c */ /* 0x000fd6000bf05270 */
[----:B------:R-:W-:Y:S02]  /*14870*/  @UP0 ULDC.64 UR16, c[0x0][0xae0] ;  /* 0x0002b80000100ab9 */ /* 0x000fe40000000a00 */
[----:B------:R-:W-:-:S04]  /*14880*/  UIMAD.WIDE.U32 UR8, UR10, UR16, URZ ;  /* 0x000000100a0872a5 */ /* 0x000fc8000f8e003f */
[----:B------:R-:W-:-:S12]  /*14890*/  @UP0 USHF.R.U32.HI UR10, URZ, UR17, UR9 ;  /* 0x000000113f0a0299 */ /* 0x000fd80008011609 */
.L_x_1585:
[----:B------:R-:W-:-:S04]  /*148a0*/  UIMAD UR10, UR10, UR7, UR7 ;  /* 0x000000070a0a72a4 */ /* 0x000fc8000f8e0207 */
[----:B------:R-:W-:-:S04]  /*148b0*/  UISETP.LT.AND UP0, UPT, UR6, UR10, UPT ;  /* 0x0000000a0600728c */ /* 0x000fc8000bf01270 */
[----:B------:R-:W-:-:S12]  /*148c0*/  USEL UR6, UR6, UR10, UP0 ;  /* 0x0000000a06067287 */ /* 0x000fd80008000000 */
.L_x_1583:
        /* <DEDUP_REMOVED lines=25> */
.L_x_1587:
[----:B------:R-:W-:-:S11]  /*14a60*/  UISETP.NE.AND UP0, UPT, UR7, 0x1, UPT ;  /* 0x000000010700788c */ /* 0x000fd6000bf05270 */
[----:B------:R-:W-:Y:S02]  /*14a70*/  @UP0 ULDC.64 UR12, c[0x0][0xae0] ;  /* 0x0002b800000c0ab9 */ /* 0x000fe40000000a00 */
[----:B------:R-:W-:-:S04]  /*14a80*/  UIMAD.WIDE.U32 UR8, UR6, UR12, URZ ;  /* 0x0000000c060872a5 */ /* 0x000fc8000f8e003f */
[----:B------:R-:W-:-:S12]  /*14a90*/  @UP0 USHF.R.U32.HI UR6, URZ, UR13, UR9 ;  /* 0x0000000d3f060299 */ /* 0x000fd80008011609 */
.L_x_1588:
[----:B------:R-:W-:-:S04]  /*14aa0*/  UIMAD UR6, UR6, UR7, URZ ;  /* 0x00000007060672a4 */ /* 0x000fc8000f8e023f */
[----:B------:R-:W-:-:S04]  /*14ab0*/  UISETP.LT.AND UP0, UPT, UR10, UR6, UPT ;  /* 0x000000060a00728c */ /* 0x000fc8000bf01270 */
[----:B------:R-:W-:-:S12]  /*14ac0*/  USEL UR10, UR10, UR6, !UP0 ;  /* 0x000000060a0a7287 */ /* 0x000fd8000c000000 */
.L_x_1586:
        /* <DEDUP_REMOVED lines=9> */
[----:B------:R-:W-:Y:S01]  /*14b60*/  ISETP.NE.AND P0, PT, R19, RZ, PT ;  /* 0x000000ff1300720c */ /* 0x000fe20003f05270 */
[----:B------:R-:W-:-:S12]  /*14b70*/  IMAD.MOV.U32 R13, RZ, RZ, R18 ;  /* 0x000000ffff0d7224 */ /* 0x000fd800078e0012 */
[----:B------:R-:W-:Y:S05]  /*14b80*/  @P0 BRA `(.L_x_1591) ;  /* 0x0000002800c80947 */ /* 0x000fea0003800000 */
[----:B------:R-:W2:Y:S01]  /*14b90*/  LDL R0, [R1] ;  /* 0x0000000001007983 */ /* 0x000ea20000100800 */
[----:B------:R-:W-:Y:S01]  /*14ba0*/  VOTEU.ANY UR6, UPT, PT ;  /* 0x0000000000067886 */ /* 0x000fe200038e0100 */
[----:B------:R-:W1:Y:S01]  /*14bb0*/  LDC.64 R2, c[0x0][0xef0] ;  /* 0x0003bc00ff027b82 */ /* 0x000e620000000a00 */
[----:B------:R-:W3:Y:S01]  /*14bc0*/  S2R R5, SR_LANEID ;  /* 0x0000000000057919 */ /* 0x000ee20000000000 */
[----:B--2---:R-:W-:Y:S02]  /*14bd0*/  R2UR UR7, R0 ;  /* 0x00000000000772ca */ /* 0x004fe400000e0000 */
[----:B------:R-:W3:Y:S02]  /*14be0*/  FLO.U32 R0, UR6 ;  /* 0x0000000600007d00 */ /* 0x000ee400080e0000 */
[----:B---3--:R-:W-:-:S06]  /*14bf0*/  ISETP.EQ.U32.AND P0, PT, R0, R5, PT ;  /* 0x000000050000720c */ /* 0x008fcc0003f02070 */
[----:B------:R-:W1:Y:S07]  /*14c00*/  POPC R5, UR6 ;  /* 0x0000000600057d09 */ /* 0x000e6e0008000000 */
[----:B-1----:R-:W2:Y:S01]  /*14c10*/  @P0 ATOMG.E.ADD.STRONG.GPU PT, R3, desc[UR54][R2.64], R5 ;  /* 0x00000005020309a8 */ /* 0x002ea200081ee1f6 */
[----:B------:R-:W1:Y:S02]  /*14c20*/  S2R R4, SR_LTMASK ;  /* 0x0000000000047919 */ /* 0x000e640000003900 */
[----:B-1----:R-:W-:-:S04]  /*14c30*/  LOP3.LUT R4, R4, UR6, RZ, 0xc0, !PT ;  /* 0x0000000604047c12 */ /* 0x002fc8000f8ec0ff */
[----:B------:R-:W1:Y:S01]  /*14c40*/  POPC R13, R4 ;  /* 0x00000004000d7309 */ /* 0x000e620000000000 */
[----:B--2---:R-:W1:Y:S02]  /*14c50*/  SHFL.IDX PT, R0, R3, R0, 0x1f ;  /* 0x00001f0003007589 */ /* 0x004e6400000e0000 */
[----:B-1----:R-:W-:Y:S01]  /*14c60*/  IADD3 R13, R0, UR7, R13 ;  /* 0x00000007000d7c10 */ /* 0x002fe2000fffe00d */
[----:B------:R-:W-:Y:S06]  /*14c70*/  BRA `(.L_x_1591) ;  /* 0x00000028008c7947 */ /* 0x000fec0003800000 */
.L_x_1590:
        /* <DEDUP_REMOVED lines=12> */
[----:B------:R-:W-:Y:S01]  /*14d40*/  MOV R8, 0x70 ;  /* 0x0000007000087802 */ /* 0x000fe20000000f00 */
[----:B------:R-:W1:Y:S01]  /*14d50*/  LDC.64 R2, c[0x4][R2] ;  /* 0x0100000002027b82 */ /* 0x000e620000000a00 */
[----:B------:R-:W-:Y:S02]  /*14d60*/  IMAD.U32 R5, RZ, RZ, UR7 ;  /* 0x00000007ff057e24 */ /* 0x000fe4000f8e00ff */
[----:B------:R-:W-:Y:S02]  /*14d70*/  IMAD.U32 R6, RZ, RZ, UR8 ;  /* 0x00000008ff067e24 */ /* 0x000fe4000f8e00ff */
[----:B------:R-:W-:-:S02]  /*14d80*/  IMAD.U32 R7, RZ, RZ, UR9 ;  /* 0x00000009ff077e24 */ /* 0x000fc4000f8e00ff */
[----:B------:R-:W-:Y:S02]  /*14d90*/  IMAD.U32 R10, RZ, RZ, UR4 ;  /* 0x00000004ff0a7e24 */ /* 0x000fe4000f8e00ff */
[----:B------:R-:W-:Y:S02]  /*14da0*/  IMAD.U32 R11, RZ, RZ, UR5 ;  /* 0x00000005ff0b7e24 */ /* 0x000fe4000f8e00ff */
[----:B------:R-:W-:Y:S02]  /*14db0*/  IMAD.MOV.U32 R12, RZ, RZ, 0x1 ;  /* 0x00000001ff0c7424 */ /* 0x000fe400078e00ff */
[----:B------:R-:W-:-:S07]  /*14dc0*/  IMAD.MOV.U32 R13, RZ, RZ, RZ ;  /* 0x000000ffff0d7224 */ /* 0x000fce00078e00ff */
[----:B------:R-:W-:-:S07]  /*14dd0*/  LEPC R20, `(.L_x_1592) ;  /* 0x000000001014794e */ /* 0x000fce0000000000 */
[----:B-1----:R-:W-:Y:S05]  /*14de0*/  CALL.ABS.NOINC R2 ;  /* 0x0000000002007343 */ /* 0x002fea0003c00000 */
.L_x_1592:
        /* <DEDUP_REMOVED lines=9> */
[----:B------:R-:W-:Y:S01]  /*14e80*/  IMAD.U32 R4, RZ, RZ, UR6 ;  /* 0x00000006ff047e24 */ /* 0x000fe2000f8e00ff */
[----:B------:R-:W-:Y:S01]  /*14e90*/  MOV R11, UR5 ;  /* 0x00000005000b7c02 */ /* 0x000fe20008000f00 */
[----:B------:R-:W-:Y:S02]  /*14ea0*/  IMAD.U32 R5, RZ, RZ, UR7 ;  /* 0x00000007ff057e24 */ /* 0x000fe4000f8e00ff */
[----:B------:R-:W-:Y:S02]  /*14eb0*/  IMAD.U32 R6, RZ, RZ, UR8 ;  /* 0x00000008ff067e24 */ /* 0x000fe4000f8e00ff */
[----:B------:R-:W-:-:S02]  /*14ec0*/  IMAD.U32 R7, RZ, RZ, UR9 ;  /* 0x00000009ff077e24 */ /* 0x000fc4000f8e00ff */
[----:B------:R-:W-:Y:S02]  /*14ed0*/  IMAD.U32 R10, RZ, RZ, UR4 ;  /* 0x00000004ff0a7e24 */ /* 0x000fe4000f8e00ff */
[----:B------:R-:W-:Y:S02]  /*14ee0*/  IMAD.MOV.U32 R8, RZ, RZ, 0x70 ;  /* 0x00000070ff087424 */ /* 0x000fe400078e00ff */
[----:B------:R-:W-:Y:S02]  /*14ef0*/  IMAD.MOV.U32 R12, RZ, RZ, 0x1 ;  /* 0x00000001ff0c7424 */ /* 0x000fe400078e00ff */
[----:B-1----:R-:W-:-:S07]  /*14f00*/  IMAD.MOV.U32 R13, RZ, RZ, RZ ;  /* 0x000000ffff0d7224 */ /* 0x002fce00078e00ff */
[----:B------:R-:W-:-:S07]  /*14f10*/  LEPC R20, `(.L_x_1594) ;  /* 0x000000001014794e */ /* 0x000fce0000000000 */
[----:B--2---:R-:W-:Y:S05]  /*14f20*/  CALL.ABS.NOINC R2 ;  /* 0x0000000002007343 */ /* 0x004fea0003c00000 */
.L_x_1594:
[----:B------:R-:W-:Y:S01]  /*14f30*/  MOV R2, 0x0 ;  /* 0x0000000000027802 */ /* 0x000fe20000000f00 */
[----:B------:R-:W-:Y:S01]  /*14f40*/  ULDC.64 UR6, c[0x4][0x88] ;  /* 0x0100220000067ab9 */ /* 0x000fe20000000a00 */
[----:B------:R-:W-:Y:S01]  /*14f50*/  ULDC.64 UR8, c[0x4][0x90] ;  /* 0x0100240000087ab9 */ /* 0x000fe20000000a00 */
[----:B------:R-:W-:Y:S01]  /*14f60*/  ULDC.64 UR4, c[0x4][0x18] ;  /* 0x0100060000047ab9 */ /* 0x000fe20000000a00 */
[----:B------:R-:W-:Y:S01]  /*14f70*/  IMAD.U32 R4, RZ, RZ, UR6 ;  /* 0x00000006ff047e24 */ /* 0x000fe2000f8e00ff */
[----:B------:R-:W-:Y:S01]  /*14f80*/  MOV R7, UR9 ;  /* 0x0000000900077c02 */ /* 0x000fe20008000f00 */
[----:B------:R-:W1:Y:S01]  /*14f90*/  LDC.64 R2, c[0x4][R2] ;  /* 0x0100000002027b82 */ /* 0x000e620000000a00 */
[----:B------:R-:W-:Y:S02]  /*14fa0*/  IMAD.U32 R5, RZ, RZ, UR7 ;  /* 0x00000007ff057e24 */ /* 0x000fe4000f8e00ff */
[----:B------:R-:W-:Y:S02]  /*14fb0*/  IMAD.U32 R6, RZ, RZ, UR8 ;  /* 0x00000008ff067e24 */ /* 0x000fe4000f8e00ff */
[----:B------:R-:W-:-:S02]  /*14fc0*/  IMAD.U32 R10, RZ, RZ, UR4 ;  /* 0x00000004ff0a7e24 */ /* 0x000fc4000f8e00ff */
[----:B------:R-:W-:Y:S02]  /*14fd0*/  IMAD.U32 R11, RZ, RZ, UR5 ;  /* 0x00000005ff0b7e24 */ /* 0x000fe4000f8e00ff */
[----:B------:R-:W-:Y:S02]  /*14fe0*/  IMAD.MOV.U32 R8, RZ, RZ, 0x70 ;  /* 0x00000070ff087424 */ /* 0x000fe400078e00ff */
[----:B------:R-:W-:Y:S02]  /*14ff0*/  IMAD.MOV.U32 R12, RZ, RZ, 0x1 ;  /* 0x00000001ff0c7424 */ /* 0x000fe400078e00ff */
[----:B------:R-:W-:-:S07]  /*15000*/  IMAD.MOV.U32 R13, RZ, RZ, RZ ;  /* 0x000000ffff0d7224 */ /* 0x000fce00078e00ff */
[----:B------:R-:W-:-:S07]  /*15010*/  LEPC R20, `(.L_x_1593) ;  /* 0x000000001014794e */ /* 0x000fce0000000000 */
[----:B-1----:R-:W-:Y:S05]  /*15020*/  CALL.ABS.NOINC R2 ;  /* 0x0000000002007343 */ /* 0x002fea0003c00000 */
.L_x_1593:
[----:B------:R-:W-:Y:S01]  /*15030*/  ULDC.64 UR4, c[0x0][0xaf0] ;  /* 0x0002bc0000047ab9 */ /* 0x000fe20000000a00 */
[----:B------:R-:W-:Y:S01]  /*15040*/  IMAD.U32 R5, RZ, RZ, UR59 ;  /* 0x0000003bff057e24 */ /* 0x000fe2000f8e00ff */
[----:B------:R-:W-:Y:S01]  /*15050*/  ISETP.NE.U32.AND P0, PT, RZ, UR4, PT ;  /* 0x00000004ff007c0c */ /* 0x000fe2000bf05070 */
[----:B------:R-:W1:Y:S01]  /*15060*/  LDC R0, c[0x0][0x428] ;  /* 0x00010a00ff007b82 */ /* 0x000e620000000800 */
[----:B------:R-:W-:Y:S02]  /*15070*/  MOV R6, UR59 ;  /* 0x0000003b00067c02 */ /* 0x000fe40008000f00 */
[----:B------:R-:W-:-:S13]  /*15080*/  ISETP.NE.AND.EX P0, PT, RZ, UR5, PT, P0 ;  /* 0x00000005ff007c0c */ /* 0x000fda000bf05300 */
[----:B------:R-:W2:Y:S02]  /*15090*/  @P0 LDC.64 R2, c[0x0][0xaf0] ;  /* 0x0002bc00ff020b82 */ /* 0x000ea40000000a00 */
[----:B--2---:R-:W-:-:S05]  /*150a0*/  @P0 IMAD.WIDE R2, R5, 0x4, R2 ;  /* 0x0000000405020825 */ /* 0x004fca00078e0202 */
[----:B------:R2:W3:Y:S01]  /*150b0*/  @P0 LDG.E R6, desc[UR54][R2.64] ;  /* 0x0000003602060981 */ /* 0x0004e2000c1e1900 */
[----:B-1----:R-:W-:Y:S01]  /*150c0*/  ISETP.NE.AND P0, PT, R0, 0x1, PT ;  /* 0x000000010000780c */ /* 0x002fe20003f05270 */
[----:B------:R-:W-:Y:S01]  /*150d0*/  IMAD.U32 R0, RZ, RZ, UR58 ;  /* 0x0000003aff007e24 */ /* 0x000fe2000f8e00ff */
[----:B------:R-:W-:Y:S01]  /*150e0*/  ISETP.NE.AND P1, PT, R19, RZ, PT ;  /* 0x000000ff1300720c */ /* 0x000fe20003f25270 */
[----:B------:R-:W-:Y:S01]  /*150f0*/  UMOV UR56, URZ ;  /* 0x0000003f00387c82 */ /* 0x000fe20008000000 */
[----:B------:R-:W-:Y:S01]  /*15100*/  UMOV UR6, 0xffffffff ;  /* 0xffffffff00067882 */ /* 0x000fe20000000000 */
[----:B------:R-:W-:Y:S01]  /*15110*/  IMAD.U32 R10, RZ, RZ, UR60 ;  /* 0x0000003cff0a7e24 */ /* 0x000fe2000f8e00ff */
[----:B--2---:R-:W1:Y:S03]  /*15120*/  LDC.64 R2, c[0x0][0x3f8] ;  /* 0x0000fe00ff027b82 */ /* 0x004e660000000a00 */
[----:B------:R-:W-:-:S06]  /*15130*/  VIADD R10, R10, 0xffffffff ;  /* 0xffffffff0a0a7836 */ /* 0x000fcc0000000000 */
[----:B------:R-:W-:Y:S01]  /*15140*/  VOTEU.ALL UP1, P1 ;  /* 0x00000000003f7886 */ /* 0x000fe20000820000 */
[----:B------:R-:W2:Y:S04]  /*15150*/  @P0 LDC R4, c[0x0][0x42c] ;  /* 0x00010b00ff040b82 */ /* 0x000ea80000000800 */
        /* <DEDUP_REMOVED lines=10> */
.L_x_1649:
[----:B------:R-:W-:Y:S01]  /*15200*/  UMOV UR4, 0xffffffff ;  /* 0xffffffff00047882 */ /* 0x000fe20000000000 */
[----:B------:R-:W-:Y:S02]  /*15210*/  SHF.R.S32.HI R7, RZ, 0x1f, R6 ;  /* 0x0000001fff077819 */ /* 0x000fe40000011406 */
[----:B------:R-:W-:Y:S05]  /*15220*/  BRA.DIV UR4, `(.L_x_1596) ;  /* 0x0000002e04347947 */ /* 0x000fea000b800000 */
[----:B------:R-:W-:-:S13]  /*15230*/  ELECT P6, URZ, PT ;  /* 0x00000000003f782f */ /* 0x000fda00038c0000 */
.L_x_1652:
[----:B------:R-:W-:Y:S05]  /*15240*/  @!P6 BRA `(.L_x_1597) ;  /* 0x0000000000c4e947 */ /* 0x000fea0003800000 */
[----:B------:R-:W-:Y:S01]  /*15250*/  IMAD.MOV.U32 R4, RZ, RZ, R6 ;  /* 0x000000ffff047224 */ /* 0x000fe200078e0006 */
[----:B------:R-:W-:Y:S06]  /*15260*/  @!P0 BRA `(.L_x_1598) ;  /* 0x0000000000488947 */ /* 0x000fec0003800000 */
[----:B------:R-:W1:Y:S01]  /*15270*/  LDC R12, c[0x0][0x41c] ;  /* 0x00010700ff0c7b82 */ /* 0x000e620000000800 */
[----:B------:R-:W-:Y:S01]  /*15280*/  IMAD.MOV.U32 R11, RZ, RZ, R10 ;  /* 0x000000ffff0b7224 */ /* 0x000fe200078e000a */
        /* <DEDUP_REMOVED lines=16> */
.L_x_1598:
[----:B-1----:R-:W-:Y:S01]  /*15390*/  LEA R8, R16, UR38, 0x3 ;  /* 0x0000002610087c11 */ /* 0x002fe2000f8e18ff */
[----:B------:R-:W1:Y:S01]  /*153a0*/  S2R R9, SR_TID.X ;  /* 0x0000000000097919 */ /* 0x000e620000002100 */
[----:B------:R-:W-:-:S04]  /*153b0*/  SHF.L.U32 R5, R17, 0x1f, RZ ;  /* 0x0000001f11057819 */ /* 0x000fc800000006ff */
[----:B------:R-:W2:Y:S01]  /*153c0*/  SYNCS.PHASECHK.TRANS64.TRYWAIT P2, [R8+URZ+0x38840], R5 ;  /* 0x03884005080075a7 */ /* 0x000ea2000804017f */
[----:B-1----:R-:W-:-:S04]  /*153d0*/  LOP3.LUT R9, R9, 0x7f, RZ, 0xc0, !PT ;  /* 0x0000007f09097812 */ /* 0x002fc800078ec0ff */
[----:B------:R-:W-:Y:S01]  /*153e0*/  ISETP.NE.AND P3, PT, R9, RZ, PT ;  /* 0x000000ff0900720c */ /* 0x000fe20003f65270 */
[----:B--2---:R-:W-:-:S12]  /*153f0*/  @!P2 BRA `(.L_x_1599) ;  /* 0x0000002800e0a947 */ /* 0x004fd80003800000 */
.L_x_1653:
[----:B------:R-:W-:Y:S05]  /*15400*/  @P3 BRA `(.L_x_1600) ;  /* 0x0000000000143947 */ /* 0x000fea0003800000 */
[----:B------:R-:W-:Y:S01]  /*15410*/  ISETP.NE.AND P2, PT, R19, RZ, PT ;  /* 0x000000ff1300720c */ /* 0x000fe20003f45270 */
[----:B-1----:R-:W-:-:S04]  /*15420*/  IMAD.MOV.U32 R5, RZ, RZ, 0x2000 ;  /* 0x00002000ff057424 */ /* 0x002fc800078e00ff */
[----:B------:R2:W-:Y:S08]  /*15430*/  SYNCS.ARRIVE.TRANS64 RZ, [R8+URZ+0x38830], R5 ;  /* 0x0388300508ff79a7 */ /* 0x0005f0000800003f */
[----:B------:R-:W-:Y:S05]  /*15440*/  @!P2 BRA `(.L_x_1600) ;  /* 0x000000000004a947 */ /* 0x000fea0003800000 */
[----:B------:R-:W-:Y:S01]  /*15450*/  BPT.TRAP 0x1 ;  /* 0x000000040000795c */ /* 0x000fe20000300000 */
.L_x_1600:
        /* <DEDUP_REMOVED lines=16> */
.L_x_1597:
[----:B------:R-:W-:Y:S05]  /*15560*/  WARPSYNC.ALL ;  /* 0x0000000000007948 */ /* 0x000fea0003800000 */
[----:B------:R-:W-:Y:S01]  /*15570*/  BAR.SYNC.DEFER_BLOCKING 0x8, 0xa0 ;  /* 0x0202800000007b1d */ /* 0x000fe20000010000 */
[----:B------:R-:W-:-:S05]  /*15580*/  ELECT P2, URZ, PT ;  /* 0x00000000003f782f */ /* 0x000fca0003840000 */
[----:B------:R-:W-:Y:S08]  /*15590*/  BSSY B0, `(.L_x_1601) ;  /* 0x0000041000007945 */ /* 0x000ff00003800000 */
[----:B------:R-:W-:Y:S05]  /*155a0*/  @!P2 BRA `(.L_x_1602) ;  /* 0x0000000000fca947 */ /* 0x000fea0003800000 */
[----:B------:R-:W-:Y:S01]  /*155b0*/  UIADD3 UR14, UP0, UR46, 0x270, URZ ;  /* 0x000002702e0e7890 */ /* 0x000fe2000ff1e03f */
[----:B-12---:R-:W-:Y:S01]  /*155c0*/  IMAD.MOV.U32 R5, RZ, RZ, 0x2000 ;  /* 0x00002000ff057424 */ /* 0x006fe200078e00ff */
[----:B------:R-:W-:Y:S02]  /*155d0*/  UIADD3 UR16, UR38, 0x20400, URZ ;  /* 0x0002040026107890 */ /* 0x000fe4000fffe03f */
[----:B------:R-:W-:Y:S01]  /*155e0*/  UIADD3.X UR15, URZ, UR47, URZ, UP0, !UPT ;  /* 0x0000002f3f0f7290 */ /* 0x000fe200087fe43f */
[----:B------:R1:W-:Y:S01]  /*155f0*/  SYNCS.ARRIVE.TRANS64 RZ, [UR38+0x38800], R5 ;  /* 0x03880005ffff79a7 */ /* 0x0003e20008000026 */
[----:B------:R-:W-:Y:S02]  /*15600*/  UIADD3 UR4, UP0, UR46, 0x770, URZ ;  /* 0x000007702e047890 */ /* 0x000fe4000ff1e03f */
[----:B------:R-:W-:Y:S02]  /*15610*/  UIADD3 UR17, UR38, 0x38800, URZ ;  /* 0x0003880026117890 */ /* 0x000fe4000fffe03f */
[----:B------:R-:W-:-:S02]  /*15620*/  UIADD3 UR8, UR38, 0x26400, URZ ;  /* 0x0002640026087890 */ /* 0x000fc4000fffe03f */
[----:B------:R-:W-:Y:S01]  /*15630*/  UIADD3 UR9, UR38, 0x38810, URZ ;  /* 0x0003881026097890 */ /* 0x000fe2000fffe03f */
[----:B-1----:R-:W-:Y:S01]  /*15640*/  IMAD.MOV.U32 R5, RZ, RZ, 0x10000 ;  /* 0x00010000ff057424 */ /* 0x002fe200078e00ff */
[----:B------:R-:W-:Y:S02]  /*15650*/  UIADD3.X UR5, URZ, UR47, URZ, UP0, !UPT ;  /* 0x0000002f3f057290 */ /* 0x000fe400087fe43f */
[----:B------:R-:W-:Y:S01]  /*15660*/  UIADD3 UR24, UR38, 0x28400, URZ ;  /* 0x0002840026187890 */ /* 0x000fe2000fffe03f */
[----:B------:R-:W-:Y:S01]  /*15670*/  UMOV UR6, 0x0 ;  /* 0x0000000000067882 */ /* 0x000fe20000000000 */
[----:B------:R-:W-:Y:S01]  /*15680*/  UMOV UR7, 0x12f00000 ;  /* 0x12f0000000077882 */ /* 0x000fe20000000000 */
[----:B------:R-:W-:Y:S01]  /*15690*/  UMOV UR18, URZ ;  /* 0x0000003f00127c82 */ /* 0x000fe20008000000 */
[----:B------:R-:W-:Y:S01]  /*156a0*/  UMOV UR19, UR57 ;  /* 0x0000003900137c82 */ /* 0x000fe20008000000 */
[----:B------:R-:W-:Y:S01]  /*156b0*/  UMOV UR20, UR58 ;  /* 0x0000003a00147c82 */ /* 0x000fe20008000000 */
[----:B------:R-:W-:Y:S01]  /*156c0*/  UMOV UR21, UR59 ;  /* 0x0000003b00157c82 */ /* 0x000fe20008000000 */
[----:B------:R-:W-:Y:S01]  /*156d0*/  UMOV UR11, UR57 ;  /* 0x00000039000b7c82 */ /* 0x000fe20008000000 */
[----:B------:R1:W-:Y:S01]  /*156e0*/  UTMALDG.4D [UR16], [UR14], desc[UR6] ;  /* 0x000006100e0075b4 */ /* 0x0003e20008019000 */
[----:B------:R-:W-:Y:S01]  /*156f0*/  UMOV UR12, UR58 ;  /* 0x0000003a000c7c82 */ /* 0x000fe20008000000 */
[----:B------:R-:W-:Y:S01]  /*15700*/  UMOV UR13, UR59 ;  /* 0x0000003b000d7c82 */ /* 0x000fe20008000000 */
[----:B------:R-:W-:Y:S01]  /*15710*/  UMOV UR10, UR18 ;  /* 0x00000012000a7c82 */ /* 0x000fe20008000000 */
[----:B------:R3:W-:Y:S01]  /*15720*/  SYNCS.ARRIVE.TRANS64 RZ, [UR38+0x38810], R5 ;  /* 0x03881005ffff79a7 */ /* 0x0007e20008000026 */
[----:B------:R-:W-:Y:S01]  /*15730*/  UMOV UR26, 0x40 ;  /* 0x00000040001a7882 */ /* 0x000fe20000000000 */
[----:B------:R-:W-:Y:S01]  /*15740*/  UMOV UR27, UR57 ;  /* 0x00000039001b7c82 */ /* 0x000fe20008000000 */
[----:B------:R-:W-:Y:S01]  /*15750*/  UMOV UR28, UR58 ;  /* 0x0000003a001c7c82 */ /* 0x000fe20008000000 */
[----:B------:R-:W-:Y:S01]  /*15760*/  UMOV UR29, UR59 ;  /* 0x0000003b001d7c82 */ /* 0x000fe20008000000 */
[----:B------:R-:W-:Y:S01]  /*15770*/  UIADD3 UR48, UR38, 0x2a400, URZ ;  /* 0x0002a40026307890 */ /* 0x000fe2000fffe03f */
[----:B------:R2:W-:Y:S01]  /*15780*/  UTMALDG.4D [UR8], [UR4], desc[UR6] ;  /* 0x00000608040075b4 */ /* 0x0005e20008019000 */
[----:B------:R-:W-:Y:S01]  /*15790*/  UMOV UR25, UR9 ;  /* 0x0000000900197c82 */ /* 0x000fe20008000000 */
[----:B------:R-:W-:-:S02]  /*157a0*/  UIADD3 UR40, UR38, 0x2c400, URZ ;  /* 0x0002c40026287890 */ /* 0x000fc4000fffe03f */
[----:B------:R-:W-:Y:S01]  /*157b0*/  UIADD3 UR32, UR38, 0x2e400, URZ ;  /* 0x0002e40026207890 */ /* 0x000fe2000fffe03f */
[----:B------:R-:W-:Y:S01]  /*157c0*/  UMOV UR50, 0x80 ;  /* 0x0000008000327882 */ /* 0x000fe20000000000 */
[----:B------:R-:W-:Y:S01]  /*157d0*/  UMOV UR51, UR57 ;  /* 0x0000003900337c82 */ /* 0x000fe20008000000 */
[----:B------:R4:W-:Y:S01]  /*157e0*/  UTMALDG.4D [UR24], [UR4], desc[UR6] ;  /* 0x00000618040075b4 */ /* 0x0009e20008019000 */
[----:B------:R-:W-:Y:S01]  /*157f0*/  UMOV UR52, UR58 ;  /* 0x0000003a00347c82 */ /* 0x000fe20008000000 */
[----:B------:R-:W-:Y:S01]  /*15800*/  UMOV UR53, UR59 ;  /* 0x0000003b00357c82 */ /* 0x000fe20008000000 */
[----:B------:R-:W-:Y:S01]  /*15810*/  UMOV UR49, UR9 ;  /* 0x0000000900317c82 */ /* 0x000fe20008000000 */
[----:B------:R-:W-:Y:S01]  /*15820*/  UMOV UR42, 0xc0 ;  /* 0x000000c0002a7882 */ /* 0x000fe20000000000 */
[----:B------:R-:W-:Y:S01]  /*15830*/  UMOV UR43, UR57 ;  /* 0x00000039002b7c82 */ /* 0x000fe20008000000 */
[----:B------:R-:W-:Y:S01]  /*15840*/  UMOV UR44, UR58 ;  /* 0x0000003a002c7c82 */ /* 0x000fe20008000000 */
[----:B------:R-:W-:Y:S01]  /*15850*/  UMOV UR45, UR59 ;  /* 0x0000003b002d7c82 */ /* 0x000fe20008000000 */
[----:B-1----:R-:W-:Y:S01]  /*15860*/  UIADD3 UR16, UR38, 0x32400, URZ ;  /* 0x0003240026107890 */ /* 0x002fe2000fffe03f */
[----:B------:R3:W-:Y:S01]  /*15870*/  UTMALDG.4D [UR48], [UR4], desc[UR6] ;  /* 0x00000630040075b4 */ /* 0x0007e20008019000 */
[----:B------:R-:W-:Y:S01]  /*15880*/  UMOV UR41, UR9 ;  /* 0x0000000900297c82 */ /* 0x000fe20008000000 */
[----:B------:R-:W-:Y:S01]  /*15890*/  UMOV UR34, 0x100 ;  /* 0x0000010000227882 */ /* 0x000fe20000000000 */
[----:B------:R-:W-:Y:S01]  /*158a0*/  UMOV UR35, UR57 ;  /* 0x0000003900237c82 */ /* 0x000fe20008000000 */
[----:B------:R-:W-:Y:S01]  /*158b0*/  UMOV UR36, UR58 ;  /* 0x0000003a00247c82 */ /* 0x000fe20008000000 */
[----:B------:R-:W-:Y:S01]  /*158c0*/  UMOV UR37, UR59 ;  /* 0x0000003b00257c82 */ /* 0x000fe20008000000 */
[----:B------:R-:W-:Y:S01]  /*158d0*/  UMOV UR33, UR9 ;  /* 0x0000000900217c82 */ /* 0x000fe20008000000 */
[----:B------:R-:W-:Y:S01]  /*158e0*/  UMOV UR18, 0x180 ;  /* 0x0000018000127882 */ /* 0x000fe20000000000 */
[----:B------:R3:W-:Y:S01]  /*158f0*/  UTMALDG.4D [UR40], [UR4], desc[UR6] ;  /* 0x00000628040075b4 */ /* 0x0007e20008019000 */
[----:B--2---:R-:W-:Y:S01]  /*15900*/  UIADD3 UR8, UR38, 0x34400, URZ ;  /* 0x0003440026087890 */ /* 0x004fe2000fffe03f */
[----:B------:R-:W-:Y:S01]  /*15910*/  UMOV UR17, UR9 ;  /* 0x0000000900117c82 */ /* 0x000fe20008000000 */
[----:B------:R-:W-:Y:S01]  /*15920*/  UMOV UR10, 0x1c0 ;  /* 0x000001c0000a7882 */ /* 0x000fe20000000000 */
[----:B------:R3:W-:Y:S01]  /*15930*/  UTMALDG.4D [UR32], [UR4], desc[UR6] ;  /* 0x00000620040075b4 */ /* 0x0007e20008019000 */
[----:B----4-:R-:W-:Y:S01]  /*15940*/  UIADD3 UR24, UR38, 0x30400, URZ ;  /* 0x0003040026187890 */ /* 0x010fe2000fffe03f */
[----:B------:R-:W-:-:S08]  /*15950*/  UMOV UR26, 0x140 ;  /* 0x00000140001a7882 */ /* 0x000fd00000000000 */
[----:B------:R3:W-:Y:S01]  /*15960*/  UTMALDG.4D [UR24], [UR4], desc[UR6] ;  /* 0x00000618040075b4 */ /* 0x0007e20008019000 */
[----:B------:R3:W-:Y:S01]  /*15970*/  UTMALDG.4D [UR16], [UR4], desc[UR6] ;  /* 0x00000610040075b4 */ /* 0x0007e20008019000 */
[----:B------:R3:W-:Y:S02]  /*15980*/  UTMALDG.4D [UR8], [UR4], desc[UR6] ;  /* 0x00000608040075b4 */ /* 0x0007e40008019000 */
[----:B---3--:R-:W-:Y:S01]  /*15990*/  NOP ;  /* 0x0000000000007918 */ /* 0x008fe20000000000 */
.L_x_1602:
[----:B------:R-:W-:Y:S05]  /*159a0*/  BSYNC B0 ;  /* 0x0000000000007941 */ /* 0x000fea0003800000 */
.L_x_1601:
[----:B------:R-:W-:-:S04]  /*159b0*/  UIADD3 UR61, UR61, 0x1, URZ ;  /* 0x000000013d3d7890 */ /* 0x000fc8000fffe03f */
[----:B------:R-:W-:-:S04]  /*159c0*/  ULEA.HI UR4, UR61, UR61, URZ, 0x1 ;  /* 0x0000003d3d047291 */ /* 0x000fc8000f8f083f */
[----:B------:R-:W-:-:S04]  /*159d0*/  ULOP3.LUT UR4, UR4, 0xfffffffe, URZ, 0xc0, !UPT ;  /* 0xfffffffe04047892 */ /* 0x000fc8000f8ec03f */
[----:B------:R-:W-:-:S06]  /*159e0*/  UIADD3 UR4, UR61, -UR4, URZ ;  /* 0x800000043d047290 */ /* 0x000fcc000fffe03f */
[----:B-12---:R-:W-:-:S05]  /*159f0*/  IMAD.U32 R5, RZ, RZ, UR4 ;  /* 0x00000004ff057e24 */ /* 0x006fca000f8e00ff */
[----:B------:R-:W-:-:S04]  /*15a00*/  SHF.L.U32 R5, R5, 0x1f, RZ ;  /* 0x0000001f05057819 */ /* 0x000fc800000006ff */
[----:B------:R-:W1:Y:S02]  /*15a10*/  SYNCS.PHASECHK.TRANS64.TRYWAIT P2, [UR38+0x38820], R5 ;  /* 0x03882005ff0075a7 */ /* 0x000e640008040166 */
[----:B-1----:R-:W-:Y:S05]  /*15a20*/  @!P2 BRA `(.L_x_1603) ;  /* 0x000000240068a947 */ /* 0x002fea0003800000 */
.L_x_1654:
        /* <DEDUP_REMOVED lines=10> */
.L_x_1655:
[----:B------:R-:W-:Y:S05]  /*15ad0*/  @P3 BRA `(.L_x_1607) ;  /* 0x0000000000143947 */ /* 0x000fea0003800000 */
[----:B------:R-:W-:Y:S01]  /*15ae0*/  ISETP.NE.AND P2, PT, R19, RZ, PT ;  /* 0x000000ff1300720c */ /* 0x000fe20003f45270 */
[----:B-1----:R-:W-:-:S04]  /*15af0*/  IMAD.MOV.U32 R8, RZ, RZ, 0x10000 ;  /* 0x00010000ff087424 */ /* 0x002fc800078e00ff */
[----:B------:R2:W-:Y:S08]  /*15b00*/  SYNCS.ARRIVE.TRANS64 RZ, [R5+URZ+0x38850], R8 ;  /* 0x0388500805ff79a7 */ /* 0x0005f0000800003f */
[----:B------:R-:W-:Y:S05]  /*15b10*/  @!P2 BRA `(.L_x_1607) ;  /* 0x000000000004a947 */ /* 0x000fea0003800000 */
[----:B------:R-:W-:Y:S01]  /*15b20*/  BPT.TRAP 0x1 ;  /* 0x000000040000795c */ /* 0x000fe20000300000 */
.L_x_1607:
        /* <DEDUP_REMOVED lines=26> */
[----:B------:R3:W-:Y:S02]  /*15cd0*/  UTMALDG.4D [UR8], [UR14], desc[UR6] ;  /* 0x000006080e0075b4 */ /* 0x0007e40008019000 */
[----:B---3--:R-:W-:Y:S01]  /*15ce0*/  UMOV UR8, UR18 ;  /* 0x0000001200087c82 */ /* 0x008fe20008000000 */
[----:B------:R-:W-:Y:S01]  /*15cf0*/  UMOV UR10, UR21 ;  /* 0x00000015000a7c82 */ /* 0x000fe20008000000 */
[----:B------:R-:W-:Y:S01]  /*15d00*/  UIADD3 UR18, UR16, 0xa400, URZ ;  /* 0x0000a40010127890 */ /* 0x000fe2000fffe03f */
[----:B------:R3:W-:Y:S02]  /*15d10*/  UTMALDG.4D [UR8], [UR14], desc[UR6] ;  /* 0x000006080e0075b4 */ /* 0x0007e40008019000 */
[----:B---3--:R-:W-:Y:S01]  /*15d20*/  UMOV UR8, UR19 ;  /* 0x0000001300087c82 */ /* 0x008fe20008000000 */
[----:B------:R-:W-:Y:S01]  /*15d30*/  UMOV UR10, UR22 ;  /* 0x00000016000a7c82 */ /* 0x000fe20008000000 */
[----:B------:R-:W-:Y:S01]  /*15d40*/  UIADD3 UR19, UR16, 0xc400, URZ ;  /* 0x0000c40010137890 */ /* 0x000fe2000fffe03f */
[----:B------:R3:W-:Y:S01]  /*15d50*/  UTMALDG.4D [UR8], [UR14], desc[UR6] ;  /* 0x000006080e0075b4 */ /* 0x0007e20008019000 */
[----:B------:R-:W-:Y:S01]  /*15d60*/  UIADD3 UR16, UR16, 0xe400, URZ ;  /* 0x0000e40010107890 */ /* 0x000fe2000fffe03f */
[----:B---3--:R-:W-:Y:S01]  /*15d70*/  UMOV UR8, UR17 ;  /* 0x0000001100087c82 */ /* 0x008fe20008000000 */
[----:B------:R-:W-:Y:S01]  /*15d80*/  UMOV UR10, UR23 ;  /* 0x00000017000a7c82 */ /* 0x000fe20008000000 */
[----:B------:R-:W-:Y:S01]  /*15d90*/  UMOV UR17, 0x180 ;  /* 0x0000018000117882 */ /* 0x000fe20000000000 */
[----:B------:R3:W-:Y:S02]  /*15da0*/  UTMALDG.4D [UR8], [UR14], desc[UR6] ;  /* 0x000006080e0075b4 */ /* 0x0007e40008019000 */
[----:B---3--:R-:W-:Y:S01]  /*15db0*/  UMOV UR8, UR18 ;  /* 0x0000001200087c82 */ /* 0x008fe20008000000 */
[----:B------:R-:W-:-:S02]  /*15dc0*/  UMOV UR10, UR24 ;  /* 0x00000018000a7c82 */ /* 0x000fc40008000000 */
[----:B------:R3:W-:Y:S02]  /*15dd0*/  UTMALDG.4D [UR8], [UR14], desc[UR6] ;  /* 0x000006080e0075b4 */ /* 0x0007e40008019000 */
[----:B---3--:R-:W-:Y:S01]  /*15de0*/  UMOV UR8, UR19 ;  /* 0x0000001300087c82 */ /* 0x008fe20008000000 */
[----:B------:R-:W-:Y:S01]  /*15df0*/  UMOV UR10, UR17 ;  /* 0x00000011000a7c82 */ /* 0x000fe20008000000 */
[----:B------:R-:W-:Y:S01]  /*15e00*/  UMOV UR17, 0x1c0 ;  /* 0x000001c000117882 */ /* 0x000fe20000000000 */
[----:B------:R3:W-:Y:S02]  /*15e10*/  UTMALDG.4D [UR8], [UR14], desc[UR6] ;  /* 0x000006080e0075b4 */ /* 0x0007e40008019000 */
[----:B---3--:R-:W-:Y:S01]  /*15e20*/  UMOV UR8, UR16 ;  /* 0x0000001000087c82 */ /* 0x008fe20008000000 */
[----:B------:R-:W-:Y:S02]  /*15e30*/  UMOV UR10, UR17 ;  /* 0x00000011000a7c82 */ /* 0x000fe40008000000 */
[----:B------:R3:W-:Y:S02]  /*15e40*/  UTMALDG.4D [UR8], [UR14], desc[UR6] ;  /* 0x000006080e0075b4 */ /* 0x0007e40008019000 */
[----:B---3--:R-:W-:Y:S01]  /*15e50*/  NOP ;  /* 0x0000000000007918 */ /* 0x008fe20000000000 */
.L_x_1605:
[----:B------:R-:W-:Y:S05]  /*15e60*/  BSYNC B0 ;  /* 0x0000000000007941 */ /* 0x000fea0003800000 */
.L_x_1604:
[----:B------:R-:W-:-:S04]  /*15e70*/  UIADD3 UR6, UR60, -0x2, URZ ;  /* 0xfffffffe3c067890 */ /* 0x000fc8000fffe03f */
[----:B------:R-:W-:-:S06]  /*15e80*/  UISETP.GE.AND UP0, UPT, UR6, UR39, UPT ;  /* 0x000000270600728c */ /* 0x000fcc000bf06270 */
[----:B------:R-:W-:-:S13]  /*15e90*/  PLOP3.LUT P2, PT, PT, PT, UP0, 0x80, 0x0 ;  /* 0x000000000000781c */ /* 0x000fda0003f4f008 */
[----:B------:R-:W-:Y:S05]  /*15ea0*/  @!P2 BRA `(.L_x_1608) ;  /* 0x0000001400a4a947 */ /* 0x000fea0003800000 */
[----:B------:R-:W-:Y:S02]  /*15eb0*/  LOP3.LUT R9, RZ, UR39, RZ, 0x33, !PT ;  /* 0x00000027ff097c12 */ /* 0x000fe4000f8e33ff */
[----:B-12---:R-:W-:-:S04]  /*15ec0*/  IADD3 R8, RZ, -UR60, RZ ;  /* 0x8000003cff087c10 */ /* 0x006fc8000fffe0ff */
[----:B------:R-:W-:Y:S01]  /*15ed0*/  VIADDMNMX R9, R8, 0x1, R9, !PT ;  /* 0x0000000108097846 */ /* 0x000fe20007800109 */
[----:B------:R-:W-:-:S04]  /*15ee0*/  IMAD.U32 R8, RZ, RZ, UR6 ;  /* 0x00000006ff087e24 */ /* 0x000fc8000f8e00ff */
        /* <DEDUP_REMOVED lines=25> */
[----:B------:R-:W-:-:S04]  /*16080*/  LEA R2, P2, R4, R2, 0x2 ;  /* 0x0000000204027211 */ /* 0x000fc800078410ff */
[----:B------:R-:W-:-:S05]  /*16090*/  LEA.HI.X R3, R4, R3, R12, 0x2, P2 ;  /* 0x0000000304037211 */ /* 0x000fca00010f140c */
[----:B------:R1:W5:Y:S01]  /*160a0*/  LDG.E R4, desc[UR54][R2.64] ;  /* 0x0000003602047981 */ /* 0x000362000c1e1900 */
[----:B------:R-:W-:-:S05]  /*160b0*/  IADD3 R5, -R10, RZ, RZ ;  /* 0x000000ff0a057210 */ /* 0x000fca0007ffe1ff */
[----:B------:R-:W-:-:S07]  /*160c0*/  IMAD R8, R11, R5, R8 ;  /* 0x000000050b087224 */ /* 0x000fce00078e0208 */
.L_x_1612:
[----:B-1----:R-:W-:Y:S01]  /*160d0*/  LEA R2, R16, UR38, 0x3 ;  /* 0x0000002610027c11 */ /* 0x002fe2000f8e18ff */
[----:B------:R-:W1:Y:S01]  /*160e0*/  S2R R5, SR_TID.X ;  /* 0x0000000000057919 */ /* 0x000e620000002100 */
[----:B------:R-:W-:-:S04]  /*160f0*/  SHF.L.U32 R3, R17, 0x1f, RZ ;  /* 0x0000001f11037819 */ /* 0x000fc800000006ff */
[----:B------:R-:W2:Y:S01]  /*16100*/  SYNCS.PHASECHK.TRANS64.TRYWAIT P3, [R2+URZ+0x38840], R3 ;  /* 0x03884003020075a7 */ /* 0x000ea2000806017f */
[----:B-1----:R-:W-:-:S04]  /*16110*/  LOP3.LUT R5, R5, 0x7f, RZ, 0xc0, !PT ;  /* 0x0000007f05057812 */ /* 0x002fc800078ec0ff */
[----:B------:R-:W-:Y:S01]  /*16120*/  ISETP.NE.AND P2, PT, R5, RZ, PT ;  /* 0x000000ff0500720c */ /* 0x000fe20003f45270 */
[----:B--2---:R-:W-:-:S12]  /*16130*/  @!P3 BRA `(.L_x_1613) ;  /* 0x0000001c00d0b947 */ /* 0x004fd80003800000 */
.L_x_1656:
[----:B------:R-:W-:Y:S05]  /*16140*/  @P2 BRA `(.L_x_1614) ;  /* 0x0000000000142947 */ /* 0x000fea0003800000 */
[----:B------:R-:W-:Y:S01]  /*16150*/  ISETP.NE.AND P3, PT, R19, RZ, PT ;  /* 0x000000ff1300720c */ /* 0x000fe20003f65270 */
[----:B------:R-:W-:-:S04]  /*16160*/  IMAD.MOV.U32 R5, RZ, RZ, 0x2000 ;  /* 0x00002000ff057424 */ /* 0x000fc800078e00ff */
[----:B------:R2:W-:Y:S08]  /*16170*/  SYNCS.ARRIVE.TRANS64 RZ, [R2+URZ+0x38830], R5 ;  /* 0x0388300502ff79a7 */ /* 0x0005f0000800003f */
[----:B------:R-:W-:Y:S05]  /*16180*/  @!P3 BRA `(.L_x_1614) ;  /* 0x000000000004b947 */ /* 0x000fea0003800000 */
[----:B------:R-:W-:Y:S01]  /*16190*/  BPT.TRAP 0x1 ;  /* 0x000000040000795c */ /* 0x000fe20000300000 */
.L_x_1614:
        /* <DEDUP_REMOVED lines=17> */
.L_x_1657:
[----:B------:R-:W-:Y:S05]  /*162b0*/  @P2 BRA `(.L_x_1616) ;  /* 0x0000000000142947 */ /* 0x000fea0003800000 */
[----:B------:R-:W-:Y:S01]  /*162c0*/  ISETP.NE.AND P2, PT, R19, RZ, PT ;  /* 0x000000ff1300720c */ /* 0x000fe20003f45270 */
[----:B-1-3--:R-:W-:-:S04]  /*162d0*/  IMAD.MOV.U32 R3, RZ, RZ, 0x10000 ;  /* 0x00010000ff037424 */ /* 0x00afc800078e00ff */
[----:B------:R4:W-:Y:S08]  /*162e0*/  SYNCS.ARRIVE.TRANS64 RZ, [R2+URZ+0x38850], R3 ;  /* 0x0388500302ff79a7 */ /* 0x0009f0000800003f */
[----:B------:R-:W-:Y:S05]  /*162f0*/  @!P2 BRA `(.L_x_1616) ;  /* 0x000000000004a947 */ /* 0x000fea0003800000 */
[----:B------:R-:W-:Y:S01]  /*16300*/  BPT.TRAP 0x1 ;  /* 0x000000040000795c */ /* 0x000fe20000300000 */
.L_x_1616:
        /* <DEDUP_REMOVED lines=50> */
.L_x_1611:
[----:B------:R-:W-:Y:S05]  /*16630*/  BSYNC B0 ;  /* 0x0000000000007941 */ /* 0x000fea0003800000 */
.L_x_1610:
[----:B------:R-:W-:-:S06]  /*16640*/  UIADD3 UR6, UR60, -0x3, URZ ;  /* 0xfffffffd3c067890 */ /* 0x000fcc000fffe03f */
[----:B------:R-:W-:-:S07]  /*16650*/  IMAD.U32 R8, RZ, RZ, UR6 ;  /* 0x00000006ff087e24 */ /* 0x000fce000f8e00ff */
.L_x_1609:
[----:B------:R-:W-:Y:S01]  /*16660*/  ULOP3.LUT UR6, URZ, UR60, URZ, 0x33, !UPT ;  /* 0x0000003c3f067292 */ /* 0x000fe2000f8e333f */
[----:B------:R-:W-:Y:S01]  /*16670*/  VIADD R9, R9, 0xfffffffe ;  /* 0xfffffffe09097836 */ /* 0x000fe20000000000 */
[----:B------:R-:W-:Y:S04]  /*16680*/  BSSY B0, `(.L_x_1608) ;  /* 0x00000eb000007945 */ /* 0x000fe80003800000 */
[----:B------:R-:W-:-:S13]  /*16690*/  ISETP.NE.AND P2, PT, R9, UR6, PT ;  /* 0x0000000609007c0c */ /* 0x000fda000bf45270 */
[----:B------:R-:W-:Y:S05]  /*166a0*/  @!P2 BRA `(.L_x_1617) ;  /* 0x0000000c00a0a947 */ /* 0x000fea0003800000 */
.L_x_1632:
        /* <DEDUP_REMOVED lines=23> */
[----:B--2---:R-:W-:-:S04]  /*16820*/  LEA R4, P2, R2, R4, 0x2 ;  /* 0x0000000402047211 */ /* 0x004fc800078410ff */
[----:B------:R-:W-:-:S05]  /*16830*/  LEA.HI.X R5, R2, R5, R3, 0x2, P2 ;  /* 0x0000000502057211 */ /* 0x000fca00010f1403 */
[----:B------:R1:W5:Y:S01]  /*16840*/  LDG.E R4, desc[UR54][R4.64] ;  /* 0x0000003604047981 */ /* 0x000362000c1e1900 */
[----:B------:R-:W-:-:S04]  /*16850*/  IMAD.MOV R3, RZ, RZ, -R11 ;  /* 0x000000ffff037224 */ /* 0x000fc800078e0a0b */
[----:B------:R-:W-:-:S07]  /*16860*/  IMAD R10, R10, R3, R8 ;  /* 0x000000030a0a7224 */ /* 0x000fce00078e0208 */
.L_x_1620:
[----:B------:R-:W-:Y:S01]  /*16870*/  LEA R3, R9, UR38, 0x3 ;  /* 0x0000002609037c11 */ /* 0x000fe2000f8e18ff */
[----:B-1----:R-:W1:Y:S01]  /*16880*/  S2R R5, SR_TID.X ;  /* 0x0000000000057919 */ /* 0x002e620000002100 */
[----:B------:R-:W-:-:S04]  /*16890*/  SHF.L.U32 R2, R17, 0x1f, RZ ;  /* 0x0000001f11027819 */ /* 0x000fc800000006ff */
[----:B------:R-:W2:Y:S01]  /*168a0*/  SYNCS.PHASECHK.TRANS64.TRYWAIT P3, [R3+URZ+0x38840], R2 ;  /* 0x03884002030075a7 */ /* 0x000ea2000806017f */
[----:B-1----:R-:W-:-:S04]  /*168b0*/  LOP3.LUT R5, R5, 0x7f, RZ, 0xc0, !PT ;  /* 0x0000007f05057812 */ /* 0x002fc800078ec0ff */
[----:B------:R-:W-:Y:S01]  /*168c0*/  ISETP.NE.AND P2, PT, R5, RZ, PT ;  /* 0x000000ff0500720c */ /* 0x000fe20003f45270 */
[----:B--2---:R-:W-:-:S12]  /*168d0*/  @!P3 BRA `(.L_x_1621) ;  /* 0x000000180010b947 */ /* 0x004fd80003800000 */
.L_x_1658:
[----:B------:R-:W-:Y:S05]  /*168e0*/  @P2 BRA `(.L_x_1622) ;  /* 0x0000000000142947 */ /* 0x000fea0003800000 */
[----:B------:R-:W-:Y:S01]  /*168f0*/  ISETP.NE.AND P3, PT, R19, RZ, PT ;  /* 0x000000ff1300720c */ /* 0x000fe20003f65270 */
[----:B------:R-:W-:-:S04]  /*16900*/  IMAD.MOV.U32 R12, RZ, RZ, 0x2000 ;  /* 0x00002000ff0c7424 */ /* 0x000fc800078e00ff */
[----:B------:R2:W-:Y:S08]  /*16910*/  SYNCS.ARRIVE.TRANS64 RZ, [R3+URZ+0x38830], R12 ;  /* 0x0388300c03ff79a7 */ /* 0x0005f0000800003f */
[----:B------:R-:W-:Y:S05]  /*16920*/  @!P3 BRA `(.L_x_1622) ;  /* 0x000000000004b947 */ /* 0x000fea0003800000 */
[----:B------:R-:W-:Y:S01]  /*16930*/  BPT.TRAP 0x1 ;  /* 0x000000040000795c */ /* 0x000fe20000300000 */
.L_x_1622:
        /* <DEDUP_REMOVED lines=17> */
.L_x_1659:
[----:B------:R-:W-:Y:S05]  /*16a50*/  @P2 BRA `(.L_x_1624) ;  /* 0x0000000000142947 */ /* 0x000fea0003800000 */
[----:B------:R-:W-:Y:S02]  /*16a60*/  ISETP.NE.AND P2, PT, R19, RZ, PT ;  /* 0x000000ff1300720c */ /* 0x000fe40003f45270 */
[----:B-1-3--:R-:W-:-:S04]  /*16a70*/  MOV R2, 0x10000 ;  /* 0x0001000000027802 */ /* 0x00afc80000000f00 */
[----:B------:R4:W-:Y:S07]  /*16a80*/  SYNCS.ARRIVE.TRANS64 RZ, [R3+URZ+0x38850], R2 ;  /* 0x0388500203ff79a7 */ /* 0x0009ee000800003f */
[----:B------:R-:W-:Y:S05]  /*16a90*/  @!P2 BRA `(.L_x_1624) ;  /* 0x000000000004a947 */ /* 0x000fea0003800000 */
[----:B------:R-:W-:Y:S01]  /*16aa0*/  BPT.TRAP 0x1 ;  /* 0x000000040000795c */ /* 0x000fe20000300000 */
.L_x_1624:
        /* <DEDUP_REMOVED lines=50> */
.L_x_1619:
[----:B------:R-:W-:Y:S05]  /*16dd0*/  BSYNC B1 ;  /* 0x0000000000017941 */ /* 0x000fea0003800000 */
.L_x_1618:
[----:B------:R-:W-:Y:S01]  /*16de0*/  VIADD R9, R9, 0x1 ;  /* 0x0000000109097836 */ /* 0x000fe20000000000 */
[----:B------:R-:W-:Y:S04]  /*16df0*/  BSSY B1, `(.L_x_1625) ;  /* 0x0000070000017945 */ /* 0x000fe80003800000 */
[----:B------:R-:W-:-:S04]  /*16e00*/  ISETP.NE.AND P2, PT, R9, 0x2, PT ;  /* 0x000000020900780c */ /* 0x000fc80003f45270 */
[----:B---34-:R-:W-:Y:S02]  /*16e10*/  SEL R2, RZ, 0x1, P2 ;  /* 0x00000001ff027807 */ /* 0x018fe40001000000 */
[----:B------:R-:W-:Y:S01]  /*16e20*/  SEL R16, R9, RZ, P2 ;  /* 0x000000ff09107207 */ /* 0x000fe20001000000 */
[----:B------:R-:W-:Y:S01]  /*16e30*/  VIADD R9, R8, 0xffffffff ;  /* 0xffffffff08097836 */ /* 0x000fe20000000000 */
[----:B------:R-:W-:Y:S01]  /*16e40*/  LOP3.LUT R17, R17, R2, RZ, 0x3c, !PT ;  /* 0x0000000211117212 */ /* 0x000fe200078e3cff */
[----:B------:R-:W-:Y:S06]  /*16e50*/  @!P6 BRA `(.L_x_1626) ;  /* 0x0000000400a4e947 */ /* 0x000fec0003800000 */
[----:B------:R-:W-:Y:S01]  /*16e60*/  IMAD.MOV.U32 R10, RZ, RZ, R9 ;  /* 0x000000ffff0a7224 */ /* 0x000fe200078e0009 */
[----:B------:R-:W-:Y:S06]  /*16e70*/  @!P0 BRA `(.L_x_1627) ;  /* 0x0000000000448947 */ /* 0x000fec0003800000 */
[----:B------:R-:W1:Y:S02]  /*16e80*/  LDC R11, c[0x0][0x41c] ;  /* 0x00010700ff0b7b82 */ /* 0x000e640000000800 */
[----:B-1----:R-:W-:-:S13]  /*16e90*/  ISETP.NE.AND P2, PT, R11, 0x1, PT ;  /* 0x000000010b00780c */ /* 0x002fda0003f45270 */
[----:B--2---:R-:W1:Y:S02]  /*16ea0*/  @P2 LDC.64 R2, c[0x0][0x420] ;  /* 0x00010800ff022b82 */ /* 0x004e640000000a00 */
[----:B-1----:R-:W-:-:S04]  /*16eb0*/  @P2 IMAD.HI.U32 R4, R10, R2, RZ ;  /* 0x000000020a042227 */ /* 0x002fc800078e00ff */
[----:B------:R-:W-:Y:S01]  /*16ec0*/  IMAD.MOV.U32 R2, RZ, RZ, R10 ;  /* 0x000000ffff027224 */ /* 0x000fe200078e000a */
[----:B------:R-:W-:Y:S02]  /*16ed0*/  @P2 SHF.R.U32.HI R2, RZ, R3, R4 ;  /* 0x00000003ff022219 */ /* 0x000fe40000011604 */
[----:B------:R-:W1:Y:S03]  /*16ee0*/  LDC.64 R4, c[0x0][0x3f8] ;  /* 0x0000fe00ff047b82 */ /* 0x000e660000000a00 */
[----:B------:R-:W-:-:S04]  /*16ef0*/  IMAD.MOV R3, RZ, RZ, -R2 ;  /* 0x000000ffff037224 */ /* 0x000fc800078e0a02 */
        /* <DEDUP_REMOVED lines=9> */
.L_x_1627:
[----:B------:R-:W-:Y:S01]  /*16f90*/  LEA R2, R16, UR38, 0x3 ;  /* 0x0000002610027c11 */ /* 0x000fe2000f8e18ff */
[----:B-1----:R-:W1:Y:S01]  /*16fa0*/  S2R R5, SR_TID.X ;  /* 0x0000000000057919 */ /* 0x002e620000002100 */
[----:B--2---:R-:W-:-:S04]  /*16fb0*/  SHF.L.U32 R3, R17, 0x1f, RZ ;  /* 0x0000001f11037819 */ /* 0x004fc800000006ff */
[----:B------:R-:W2:Y:S01]  /*16fc0*/  SYNCS.PHASECHK.TRANS64.TRYWAIT P3, [R2+URZ+0x38840], R3 ;  /* 0x03884003020075a7 */ /* 0x000ea2000806017f */
[----:B-1----:R-:W-:-:S04]  /*16fd0*/  LOP3.LUT R5, R5, 0x7f, RZ, 0xc0, !PT ;  /* 0x0000007f05057812 */ /* 0x002fc800078ec0ff */
[----:B------:R-:W-:Y:S01]  /*16fe0*/  ISETP.NE.AND P2, PT, R5, RZ, PT ;  /* 0x000000ff0500720c */ /* 0x000fe20003f45270 */
[----:B--2---:R-:W-:-:S12]  /*16ff0*/  @!P3 BRA `(.L_x_1628) ;  /* 0x000000100070b947 */ /* 0x004fd80003800000 */
.L_x_1660:
[----:B------:R-:W-:Y:S05]  /*17000*/  @P2 BRA `(.L_x_1629) ;  /* 0x0000000000142947 */ /* 0x000fea0003800000 */
[----:B------:R-:W-:Y:S02]  /*17010*/  ISETP.NE.AND P3, PT, R19, RZ, PT ;  /* 0x000000ff1300720c */ /* 0x000fe40003f65270 */
[----:B------:R-:W-:-:S04]  /*17020*/  MOV R5, 0x2000 ;  /* 0x0000200000057802 */ /* 0x000fc80000000f00 */
[----:B------:R2:W-:Y:S07]  /*17030*/  SYNCS.ARRIVE.TRANS64 RZ, [R2+URZ+0x38830], R5 ;  /* 0x0388300502ff79a7 */ /* 0x0005ee000800003f */
[----:B------:R-:W-:Y:S05]  /*17040*/  @!P3 BRA `(.L_x_1629) ;  /* 0x000000000004b947 */ /* 0x000fea0003800000 */
[----:B------:R-:W-:Y:S01]  /*17050*/  BPT.TRAP 0x1 ;  /* 0x000000040000795c */ /* 0x000fe20000300000 */
.L_x_1629:
        /* <DEDUP_REMOVED lines=17> */
.L_x_1661:
[----:B------:R-:W-:Y:S05]  /*17170*/  @P2 BRA `(.L_x_1631) ;  /* 0x0000000000142947 */ /* 0x000fea0003800000 */
[----:B------:R-:W-:Y:S01]  /*17180*/  ISETP.NE.AND P2, PT, R19, RZ, PT ;  /* 0x000000ff1300720c */ /* 0x000fe20003f45270 */
[----:B-12---:R-:W-:-:S04]  /*17190*/  IMAD.MOV.U32 R3, RZ, RZ, 0x10000 ;  /* 0x00010000ff037424 */ /* 0x006fc800078e00ff */
[----:B------:R3:W-:Y:S08]  /*171a0*/  SYNCS.ARRIVE.TRANS64 RZ, [R2+URZ+0x38850], R3 ;  /* 0x0388500302ff79a7 */ /* 0x0007f0000800003f */
[----:B------:R-:W-:Y:S05]  /*171b0*/  @!P2 BRA `(.L_x_1631) ;  /* 0x000000000004a947 */ /* 0x000fea0003800000 */
[----:B------:R-:W-:Y:S01]  /*171c0*/  BPT.TRAP 0x1 ;  /* 0x000000040000795c */ /* 0x000fe20000300000 */
.L_x_1631:
        /* <DEDUP_REMOVED lines=50> */
.L_x_1626:
[----:B------:R-:W-:Y:S05]  /*174f0*/  BSYNC B1 ;  /* 0x0000000000017941 */ /* 0x000fea0003800000 */
.L_x_1625:
[----:B------:R-:W-:Y:S01]  /*17500*/  ISETP.GT.AND P2, PT, R9, UR39, PT ;  /* 0x0000002709007c0c */ /* 0x000fe2000bf44270 */
[----:B------:R-:W-:-:S12]  /*17510*/  VIADD R8, R8, 0xfffffffe ;  /* 0xfffffffe08087836 */ /* 0x000fd80000000000 */
[----:B------:R-:W-:Y:S05]  /*17520*/  @P2 BRA `(.L_x_1632) ;  /* 0xfffffff000602947 */ /* 0x000fea000383ffff */
.L_x_1617:
[----:B------:R-:W-:Y:S05]  /*17530*/  BSYNC B0 ;  /* 0x0000000000007941 */ /* 0x000fea0003800000 */
.L_x_1608:
[----:B------:R-:W-:Y:S01]  /*17540*/  VIADD R16, R16, 0x1 ;  /* 0x0000000110107836 */ /* 0x000fe20000000000 */
[----:B------:R-:W-:Y:S04]  /*17550*/  BSSY B0, `(.L_x_1633) ;  /* 0x0000013000007945 */ /* 0x000fe80003800000 */
[----:B------:R-:W-:-:S04]  /*17560*/  ISETP.NE.AND P0, PT, R16, 0x2, PT ;  /* 0x000000021000780c */ /* 0x000fc80003f05270 */
[----:B------:R-:W-:-:S04]  /*17570*/  SEL R0, RZ, 0x1, P0 ;  /* 0x00000001ff007807 */ /* 0x000fc80000000000 */
[----:B------:R-:W-:Y:S01]  /*17580*/  LOP3.LUT R17, R17, R0, RZ, 0x3c, !PT ;  /* 0x0000000011117212 */ /* 0x000fe200078e3cff */
[----:B------:R-:W-:Y:S06]  /*17590*/  @P1 BRA `(.L_x_1634) ;  /* 0x0000000000381947 */ /* 0x000fec0003800000 */
[----:B-1234-:R-:W2:Y:S01]  /*175a0*/  LDL R2, [R1] ;  /* 0x0000000001027983 */ /* 0x01eea20000100800 */
[----:B------:R-:W-:Y:S02]  /*175b0*/  VOTEU.ANY UR6, UPT, PT ;  /* 0x0000000000067886 */ /* 0x000fe400038e0100 */
[----:B------:R-:W1:Y:S01]  /*175c0*/  FLO.U32 R0, UR6 ;  /* 0x0000000600007d00 */ /* 0x000e6200080e0000 */
[----:B------:R-:W1:Y:S02]  /*175d0*/  S2R R5, SR_LANEID ;  /* 0x0000000000057919 */ /* 0x000e640000000000 */
[----:B-1----:R-:W-:-:S05]  /*175e0*/  ISETP.EQ.U32.AND P1, PT, R0, R5, PT ;  /* 0x000000050000720c */ /* 0x002fca0003f22070 */
[----:B------:R-:W1:Y:S01]  /*175f0*/  POPC R5, UR6 ;  /* 0x0000000600057d09 */ /* 0x000e620008000000 */
[----:B--2---:R-:W-:Y:S02]  /*17600*/  R2UR UR7, R2 ;  /* 0x00000000020772ca */ /* 0x004fe400000e0000 */
[----:B------:R-:W1:Y:S05]  /*17610*/  LDC.64 R2, c[0x0][0xef0] ;  /* 0x0003bc00ff027b82 */ /* 0x000e6a0000000a00 */
[----:B-1----:R-:W2:Y:S01]  /*17620*/  @P1 ATOMG.E.ADD.STRONG.GPU PT, R3, desc[UR54][R2.64], R5 ;  /* 0x00000005020319a8 */ /* 0x002ea200081ee1f6 */
[----:B------:R-:W1:Y:S02]  /*17630*/  S2R R4, SR_LTMASK ;  /* 0x0000000000047919 */ /* 0x000e640000003900 */
[----:B-1----:R-:W-:-:S04]  /*17640*/  LOP3.LUT R4, R4, UR6, RZ, 0xc0, !PT ;  /* 0x0000000604047c12 */ /* 0x002fc8000f8ec0ff */
[----:B------:R-:W1:Y:S01]  /*17650*/  POPC R7, R4 ;  /* 0x0000000400077309 */ /* 0x000e620000000000 */
[----:B--2---:R-:W1:Y:S02]  /*17660*/  SHFL.IDX PT, R0, R3, R0, 0x1f ;  /* 0x00001f0003007589 */ /* 0x004e6400000e0000 */
[----:B-1----:R-:W-:-:S07]  /*17670*/  IADD3 R18, R0, UR7, R7 ;  /* 0x0000000700127c10 */ /* 0x002fce000fffe007 */
.L_x_1634:
[----:B------:R-:W-:Y:S05]  /*17680*/  BSYNC B0 ;  /* 0x0000000000007941 */ /* 0x000fea0003800000 */
.L_x_1633:
[----:B------:R-:W-:Y:S01]  /*17690*/  SEL R16, R16, RZ, P0 ;  /* 0x000000ff10107207 */ /* 0x000fe20000000000 */
[----:B------:R-:W-:-:S07]  /*176a0*/  IMAD.MOV.U32 R13, RZ, RZ, R18 ;  /* 0x000000ffff0d7224 */ /* 0x000fce00078e0012 */
.L_x_1591:
[----:B------:R-:W-:Y:S05]  /*176b0*/  BSYNC B6 ;  /* 0x0000000000067941 */ /* 0x000fea0003800000 */
.L_x_1589:
[----:B------:R-:W-:-:S03]  /*176c0*/  UMOV UR6, 0xffffffff ;  /* 0xffffffff00067882 */ /* 0x000fc60000000000 */
[----:B------:R-:W-:Y:S05]  /*176d0*/  BRA.DIV UR6, `(.L_x_1635) ;  /* 0x0000000a06e07947 */ /* 0x000fea000b800000 */
[----:B------:R1:W1:Y:S02]  /*176e0*/  SHFL.IDX PT, R14, R13, RZ, 0x1f ;  /* 0x00001fff0d0e7589 */ /* 0x00026400000e0000 */
.L_x_1664:
[----:B------:R-:W-:Y:S01]  /*176f0*/  ISETP.NE.AND P0, PT, R19, RZ, PT ;  /* 0x000000ff1300720c */ /* 0x000fe20003f05270 */
[----:B------:R-:W-:Y:S05]  /*17700*/  WARPSYNC.ALL ;  /* 0x0000000000007948 */ /* 0x000fea0003800000 */
[----:B------:R-:W-:Y:S01]  /*17710*/  BAR.SYNC.DEFER_BLOCKING 0x4, 0x120 ;  /* 0x0104800000007b1d */ /* 0x000fe20000010000 */
[----:B-1----:R-:W-:-:S05]  /*17720*/  IMAD.MOV.U32 R18, RZ, RZ, R14 ;  /* 0x000000ffff127224 */ /* 0x002fca00078e000e */
[----:B------:R-:W-:Y:S01]  /*17730*/  ULDC UR6, c[0x0][0xea8] ;  /* 0x0003aa0000067ab9 */ /* 0x000fe20000000800 */
[----:B------:R-:W-:Y:S01]  /*17740*/  @!P0 MOV R0, 0x400 ;  /* 0x0000040000008802 */ /* 0x000fe20000000f00 */
[----:B--234-:R-:W1:Y:S03]  /*17750*/  @!P0 S2R R3, SR_CgaCtaId ;  /* 0x0000000000038919 */ /* 0x01ce660000008800 */
[----:B-1----:R-:W-:-:S05]  /*17760*/  @!P0 LEA R0, R3, R0, 0x18 ;  /* 0x0000000003008211 */ /* 0x002fca00078ec0ff */
[----:B------:R2:W-:Y:S01]  /*17770*/  @!P0 STS [R0+0x388d0], R13 ;  /* 0x0388d00d00008388 */ /* 0x0005e20000000800 */
[----:B------:R-:W-:Y:S06]  /*17780*/  BAR.ARV 0x5, 0x120 ;  /* 0x0144800000007b1d */ /* 0x000fec0000002000 */
[----:B------:R-:W-:-:S13]  /*17790*/  ISETP.GE.AND P0, PT, R18, UR6, PT ;  /* 0x0000000612007c0c */ /* 0x000fda000bf06270 */
[----:B--2---:R-:W-:Y:S05]  /*177a0*/  @!P0 BRA `(.L_x_1636) ;  /* 0xffffffcc001c8947 */ /* 0x004fea000383ffff */
.L_x_1580:
[----:B------:R-:W1:Y:S01]  /*177b0*/  S2R R3, SR_CgaCtaId ;  /* 0x0000000000037919 */ /* 0x000e620000008800 */
[----:B------:R-:W-:Y:S01]  /*177c0*/  UIADD3 UR61, UR61, 0x1, URZ ;  /* 0x000000013d3d7890 */ /* 0x000fe2000fffe03f */
[----:B------:R-:W-:-:S03]  /*177d0*/  MOV R0, 0x400 ;  /* 0x0000040000007802 */ /* 0x000fc60000000f00 */
[----:B------:R-:W-:-:S04]  /*177e0*/  ULEA.HI UR4, UR61, UR61, URZ, 0x1 ;  /* 0x0000003d3d047291 */ /* 0x000fc8000f8f083f */
[----:B------:R-:W-:-:S04]  /*177f0*/  ULOP3.LUT UR4, UR4, 0xfffffffe, URZ, 0xc0, !UPT ;  /* 0xfffffffe04047892 */ /* 0x000fc8000f8ec03f */
[----:B------:R-:W-:Y:S01]  /*17800*/  UIADD3 UR4, UR61, -UR4, URZ ;  /* 0x800000043d047290 */ /* 0x000fe2000fffe03f */
[----:B-1----:R-:W-:-:S05]  /*17810*/  LEA R7, R3, R0, 0x18 ;  /* 0x0000000003077211 */ /* 0x002fca00078ec0ff */
[----:B------:R-:W-:-:S04]  /*17820*/  MOV R0, UR4 ;  /* 0x0000000400007c02 */ /* 0x000fc80008000f00 */
[----:B------:R-:W-:-:S04]  /*17830*/  SHF.L.U32 R0, R0, 0x1f, RZ ;  /* 0x0000001f00007819 */ /* 0x000fc800000006ff */
[----:B------:R-:W1:Y:S02]  /*17840*/  SYNCS.PHASECHK.TRANS64.TRYWAIT P0, [R7+URZ+0x38820], R0 ;  /* 0x03882000070075a7 */ /* 0x000e64000800017f */
[----:B-1----:R-:W-:Y:S05]  /*17850*/  @!P0 BRA `(.L_x_1637) ;  /* 0x0000000800a48947 */ /* 0x002fea0003800000 */
.L_x_1665:
        /* <DEDUP_REMOVED lines=9> */
[----:B------:R-:W2:Y:S02]  /*178f0*/  LDL R2, [R1+0x4] ;  /* 0x0000040001027983 */ /* 0x000ea40000100800 */
[----:B--2---:R-:W-:-:S13]  /*17900*/  R2UR UR4, R2 ;  /* 0x00000000020472ca */ /* 0x004fda00000e0000 */
[----:B------:R-:W-:-:S06]  /*17910*/  ULOP3.LUT UR4, UR4, 0x2, URZ, 0xfc, !UPT ;  /* 0x0000000204047892 */ /* 0x000fcc000f8efc3f */
[----:B------:R-:W-:-:S05]  /*17920*/  IMAD.U32 R0, RZ, RZ, UR4 ;  /* 0x00000004ff007e24 */ /* 0x000fca000f8e00ff */
[----:B------:R-:W-:-:S13]  /*17930*/  ISETP.NE.AND P2, PT, R0, 0x3, PT ;  /* 0x000000030000780c */ /* 0x000fda0003f45270 */
[----:B------:R-:W-:Y:S05]  /*17940*/  @!P2 BRA `(.L_x_1640) ;  /* 0x000000000004a947 */ /* 0x000fea0003800000 */
[----:B------:R-:W-:Y:S01]  /*17950*/  BPT.TRAP 0x1 ;  /* 0x000000040000795c */ /* 0x000fe20000300000 */
.L_x_1640:
[----:B------:R-:W-:Y:S01]  /*17960*/  VIADD R3, R7, 0x38840 ;  /* 0x0003884007037836 */ /* 0x000fe20000000000 */
[----:B------:R-:W-:Y:S01]  /*17970*/  SHF.L.U32 R4, R17, 0x1f, RZ ;  /* 0x0000001f11047819 */ /* 0x000fe200000006ff */
[C---:B------:R-:W-:Y:S02]  /*17980*/  VIADD R0, R16.reuse, 0x1 ;  /* 0x0000000110007836 */ /* 0x040fe40000000000 */
[----:B------:R-:W-:-:S03]  /*17990*/  IMAD R5, R16, 0x8, R3 ;  /* 0x0000000810057824 */ /* 0x000fc600078e0203 */
[----:B------:R-:W-:Y:S01]  /*179a0*/  ISETP.NE.AND P1, PT, R0, 0x2, PT ;  /* 0x000000020000780c */ /* 0x000fe20003f25270 */
[----:B------:R-:W1:Y:S03]  /*179b0*/  SYNCS.PHASECHK.TRANS64.TRYWAIT P0, [R5+URZ], R4 ;  /* 0x00000004050075a7 */ /* 0x000e66000800017f */
[----:B------:R-:W-:-:S04]  /*179c0*/  SEL R2, RZ, 0x1, P1 ;  /* 0x00000001ff027807 */ /* 0x000fc80000800000 */
[----:B------:R-:W-:Y:S02]  /*179d0*/  LOP3.LUT R17, R17, R2, RZ, 0x3c, !PT ;  /* 0x0000000211117212 */ /* 0x000fe400078e3cff */
[----:B------:R-:W-:Y:S02]  /*179e0*/  SEL R2, R0, RZ, P1 ;  /* 0x000000ff00027207 */ /* 0x000fe40000800000 */
[----:B------:R-:W-:-:S03]  /*179f0*/  SHF.L.U32 R0, R17, 0x1f, RZ ;  /* 0x0000001f11007819 */ /* 0x000fc600000006ff */
[----:B------:R-:W-:Y:S01]  /*17a00*/  IMAD R3, R2, 0x8, R3 ;  /* 0x0000000802037824 */ /* 0x000fe200078e0203 */
[----:B-1----:R-:W-:Y:S06]  /*17a10*/  @!P0 BRA `(.L_x_1641) ;  /* 0x0000000800488947 */ /* 0x002fec0003800000 */
.L_x_1666:
[----:B------:R-:W2:Y:S02]  /*17a20*/  SYNCS.PHASECHK.TRANS64.TRYWAIT P0, [R3+URZ], R0 ;  /* 0x00000000030075a7 */ /* 0x000ea4000800017f */
[----:B--2---:R-:W-:Y:S05]  /*17a30*/  @!P0 BRA `(.L_x_1642) ;  /* 0x0000000800548947 */ /* 0x004fea0003800000 */
.L_x_1667:
[----:B------:R-:W-:Y:S05]  /*17a40*/  @!P2 BRA `(.L_x_1643) ;  /* 0x000000000004a947 */ /* 0x000fea0003800000 */
[----:B------:R-:W-:Y:S01]  /*17a50*/  BPT.TRAP 0x1 ;  /* 0x000000040000795c */ /* 0x000fe20000300000 */
.L_x_1643:
[----:B--2---:R-:W-:-:S05]  /*17a60*/  VIADD R3, R7, 0x38860 ;  /* 0x0003886007037836 */ /* 0x004fca0000000000 */
[----:B-1----:R-:W-:-:S04]  /*17a70*/  LEA R5, R16, R3, 0x3 ;  /* 0x0000000310057211 */ /* 0x002fc800078e18ff */
[----:B------:R-:W1:Y:S02]  /*17a80*/  SYNCS.PHASECHK.TRANS64.TRYWAIT P0, [R5+URZ], R4 ;  /* 0x00000004050075a7 */ /* 0x000e64000800017f */
[----:B-1----:R-:W-:Y:S05]  /*17a90*/  @!P0 BRA `(.L_x_1644) ;  /* 0x0000000800508947 */ /* 0x002fea0003800000 */
.L_x_1668:
[----:B------:R-:W-:-:S07]  /*17aa0*/  IMAD R3, R2, 0x8, R3 ;  /* 0x0000000802037824 */ /* 0x000fce00078e0203 */
.L_x_1645:
[----:B--2---:R2:W3:Y:S02]  /*17ab0*/  SYNCS.PHASECHK.TRANS64.TRYWAIT P0, [R3+URZ], R0 ;  /* 0x00000000030075a7 */ /* 0x0044e4000800017f */
[----:B---3--:R-:W-:Y:S05]  /*17ac0*/  @!P0 NANOSLEEP.SYNCS 0x989680 ;  /* 0x009896800000895d */ /* 0x008fea0003900000 */
[----:B------:R-:W3:Y:S02]  /*17ad0*/  @!P0 SYNCS.PHASECHK.TRANS64 P0, [R3+URZ], R0 ;  /* 0x00000000030085a7 */ /* 0x000ee4000800007f */
[----:B---3--:R-:W-:Y:S05]  /*17ae0*/  @!P0 BRA `(.L_x_1645) ;  /* 0xfffffffc00f08947 */ /* 0x008fea000383ffff */
.L_x_1639:
[----:B------:R-:W-:Y:S05]  /*17af0*/  BSYNC B0 ;  /* 0x0000000000007941 */ /* 0x000fea0003800000 */
.L_x_1638:
[----:B------:R-:W-:Y:S05]  /*17b00*/  EXIT ;  /* 0x000000000000794d */ /* 0x000fea0003800000 */
.L_x_1499:
[----:B-1----:R-:W-:-:S04]  /*17b10*/  IMAD.U32 R3, RZ, RZ, UR36 ;  /* 0x00000024ff037e24 */ /* 0x002fc8000f8e00ff */
[----:B------:R1:W2:Y:S03]  /*17b20*/  SYNCS.PHASECHK.TRANS64.TRYWAIT P1, [R3+URZ+0x38800], R0 ;  /* 0x03880000030075a7 */ /* 0x0002a6000802017f */
[----:B--2---:R-:W-:Y:S05]  /*17b30*/  @!P1 NANOSLEEP.SYNCS 0x989680 ;  /* 0x009896800000995d */ /* 0x004fea0003900000 */
[----:B------:R-:W2:Y:S02]  /*17b40*/  @!P1 SYNCS.PHASECHK.TRANS64 P1, [R3+URZ+0x38800], R0 ;  /* 0x03880000030095a7 */ /* 0x000ea4000802007f */
[----:B--2---:R-:W-:Y:S05]  /*17b50*/  @!P1 BRA `(.L_x_1499) ;  /* 0xfffffffc00ec9947 */ /* 0x004fea000383ffff */
[----:B------:R-:W-:Y:S05]  /*17b60*/  BRA `(.L_x_1646) ;  /* 0xfffffec000307947 */ /* 0x000fea000383ffff */
.L_x_1503:
[----:B---3--:R3:W4:Y:S02]  /*17b70*/  SYNCS.PHASECHK.TRANS64.TRYWAIT P1, [R6+URZ+0x38830], R7 ;  /* 0x03883007060075a7 */ /* 0x008724000802017f */
[----:B----4-:R-:W-:Y:S05]  /*17b80*/  @!P1 NANOSLEEP.SYNCS 0x989680 ;  /* 0x009896800000995d */ /* 0x010fea0003900000 */
[----:B------:R-:W4:Y:S02]  /*17b90*/  @!P1 SYNCS.PHASECHK.TRANS64 P1, [R6+URZ+0x38830], R7 ;  /* 0x03883007060095a7 */ /* 0x000f24000802007f */
[----:B----4-:R-:W-:Y:S05]  /*17ba0*/  @!P1 BRA `(.L_x_1503) ;  /* 0xfffffffc00f09947 */ /* 0x010fea000383ffff */
[----:B------:R-:W-:Y:S05]  /*17bb0*/  BRA `(.L_x_1502) ;  /* 0xfffffec000447947 */ /* 0x000fea000383ffff */
.L_x_1504:
[----:B-1----:R-:W-:-:S04]  /*17bc0*/  IMAD.U32 R3, RZ, RZ, UR36 ;  /* 0x00000024ff037e24 */ /* 0x002fc8000f8e00ff */
[----:B------:R1:W4:Y:S03]  /*17bd0*/  SYNCS.PHASECHK.TRANS64.TRYWAIT P1, [R3+URZ+0x38810], R0 ;  /* 0x03881000030075a7 */ /* 0x000326000802017f */
[----:B----4-:R-:W-:Y:S05]  /*17be0*/  @!P1 NANOSLEEP.SYNCS 0x989680 ;  /* 0x009896800000995d */ /* 0x010fea0003900000 */
[----:B------:R-:W4:Y:S02]  /*17bf0*/  @!P1 SYNCS.PHASECHK.TRANS64 P1, [R3+URZ+0x38810], R0 ;  /* 0x03881000030095a7 */ /* 0x000f24000802007f */
[----:B----4-:R-:W-:Y:S05]  /*17c00*/  @!P1 BRA `(.L_x_1504) ;  /* 0xfffffffc00ec9947 */ /* 0x010fea000383ffff */
[----:B------:R-:W-:Y:S05]  /*17c10*/  BRA `(.L_x_1647) ;  /* 0xfffffec000cc7947 */ /* 0x000fea000383ffff */
.L_x_1508:
[----:B------:R1:W1:Y:S02]  /*17c20*/  SYNCS.PHASECHK.TRANS64.TRYWAIT P1, [R6+URZ+0x38850], R7 ;  /* 0x03885007060075a7 */ /* 0x000264000802017f */
[----:B-1----:R-:W-:Y:S05]  /*17c30*/  @!P1 NANOSLEEP.SYNCS 0x989680 ;  /* 0x009896800000995d */ /* 0x002fea0003900000 */
[----:B------:R-:W1:Y:S02]  /*17c40*/  @!P1 SYNCS.PHASECHK.TRANS64 P1, [R6+URZ+0x38850], R7 ;  /* 0x03885007060095a7 */ /* 0x000e64000802007f */
[----:B-1----:R-:W-:Y:S05]  /*17c50*/  @!P1 BRA `(.L_x_1508) ;  /* 0xfffffffc00f09947 */ /* 0x002fea000383ffff */
[----:B------:R-:W-:Y:S05]  /*17c60*/  BRA `(.L_x_1507) ;  /* 0xfffffec400007947 */ /* 0x000fea000383ffff */
.L_x_1524:
[----:B--2---:R2:W3:Y:S02]  /*17c70*/  SYNCS.PHASECHK.TRANS64.TRYWAIT P3, [R12+URZ+0x38830], R21 ;  /* 0x038830150c0075a7 */ /* 0x0044e4000806017f */
[----:B---3--:R-:W-:Y:S05]  /*17c80*/  @!P3 NANOSLEEP.SYNCS 0x989680 ;  /* 0x009896800000b95d */ /* 0x008fea0003900000 */
[----:B------:R-:W3:Y:S02]  /*17c90*/  @!P3 SYNCS.PHASECHK.TRANS64 P3, [R12+URZ+0x38830], R21 ;  /* 0x038830150c00b5a7 */ /* 0x000ee4000806007f */
[----:B---3--:R-:W-:Y:S05]  /*17ca0*/  @!P3 BRA `(.L_x_1524) ;  /* 0xfffffffc00f0b947 */ /* 0x008fea000383ffff */
[----:B------:R-:W-:Y:S05]  /*17cb0*/  BRA `(.L_x_1523) ;  /* 0xfffffef800007947 */ /* 0x000fea000383ffff */
.L_x_1528:
[----:B----4-:R4:W1:Y:S02]  /*17cc0*/  SYNCS.PHASECHK.TRANS64.TRYWAIT P3, [R12+URZ+0x38850], R21 ;  /* 0x038850150c0075a7 */ /* 0x010864000806017f */
[----:B-1----:R-:W-:Y:S05]  /*17cd0*/  @!P3 NANOSLEEP.SYNCS 0x989680 ;  /* 0x009896800000b95d */ /* 0x002fea0003900000 */
[----:B------:R-:W1:Y:S02]  /*17ce0*/  @!P3 SYNCS.PHASECHK.TRANS64 P3, [R12+URZ+0x38850], R21 ;  /* 0x038850150c00b5a7 */ /* 0x000e64000806007f */
[----:B-1----:R-:W-:Y:S05]  /*17cf0*/  @!P3 BRA `(.L_x_1528) ;  /* 0xfffffffc00f0b947 */ /* 0x002fea000383ffff */
[----:B------:R-:W-:Y:S05]  /*17d00*/  BRA `(.L_x_1527) ;  /* 0xfffffef800607947 */ /* 0x000fea000383ffff */
.L_x_1545:
[----:B--2---:R2:W3:Y:S02]  /*17d10*/  SYNCS.PHASECHK.TRANS64.TRYWAIT P3, [R8+URZ+0x38830], R11 ;  /* 0x0388300b080075a7 */ /* 0x0044e4000806017f */
[----:B---3--:R-:W-:Y:S05]  /*17d20*/  @!P3 NANOSLEEP.SYNCS 0x989680 ;  /* 0x009896800000b95d */ /* 0x008fea0003900000 */
[----:B------:R-:W3:Y:S02]  /*17d30*/  @!P3 SYNCS.PHASECHK.TRANS64 P3, [R8+URZ+0x38830], R11 ;  /* 0x0388300b0800b5a7 */ /* 0x000ee4000806007f */
[----:B---3--:R-:W-:Y:S05]  /*17d40*/  @!P3 BRA `(.L_x_1545) ;  /* 0xfffffffc00f0b947 */ /* 0x008fea000383ffff */
[----:B------:R-:W-:Y:S05]  /*17d50*/  BRA `(.L_x_1544) ;  /* 0xffffff3400447947 */ /* 0x000fea000383ffff */
.L_x_1549:
[----:B----4-:R4:W1:Y:S02]  /*17d60*/  SYNCS.PHASECHK.TRANS64.TRYWAIT P3, [R8+URZ+0x38850], R11 ;  /* 0x0388500b080075a7 */ /* 0x010864000806017f */
[----:B-1----:R-:W-:Y:S05]  /*17d70*/  @!P3 NANOSLEEP.SYNCS 0x989680 ;  /* 0x009896800000b95d */ /* 0x002fea0003900000 */
[----:B------:R-:W1:Y:S02]  /*17d80*/  @!P3 SYNCS.PHASECHK.TRANS64 P3, [R8+URZ+0x38850], R11 ;  /* 0x0388500b0800b5a7 */ /* 0x000e64000806007f */
[----:B-1----:R-:W-:Y:S05]  /*17d90*/  @!P3 BRA `(.L_x_1549) ;  /* 0xfffffffc00f0b947 */ /* 0x002fea000383ffff */
[----:B------:R-:W-:Y:S05]  /*17da0*/  BRA `(.L_x_1548) ;  /* 0xffffff3400a07947 */ /* 0x000fea000383ffff */
.L_x_1555:
[----:B--2---:R2:W3:Y:S02]  /*17db0*/  SYNCS.PHASECHK.TRANS64.TRYWAIT P2, [R12+URZ+0x38830], R11 ;  /* 0x0388300b0c0075a7 */ /* 0x0044e4000804017f */
[----:B---3--:R-:W-:Y:S05]  /*17dc0*/  @!P2 NANOSLEEP.SYNCS 0x989680 ;  /* 0x009896800000a95d */ /* 0x008fea0003900000 */
[----:B------:R-:W3:Y:S02]  /*17dd0*/  @!P2 SYNCS.PHASECHK.TRANS64 P2, [R12+URZ+0x38830], R11 ;  /* 0x0388300b0c00a5a7 */ /* 0x000ee4000804007f */
[----:B---3--:R-:W-:Y:S05]  /*17de0*/  @!P2 BRA `(.L_x_1555) ;  /* 0xfffffffc00f0a947 */ /* 0x008fea000383ffff */
[----:B------:R-:W-:Y:S05]  /*17df0*/  BRA `(.L_x_1554) ;  /* 0xffffff6400607947 */ /* 0x000fea000383ffff */
.L_x_1559:
[----:B----4-:R4:W1:Y:S02]  /*17e00*/  SYNCS.PHASECHK.TRANS64.TRYWAIT P2, [R12+URZ+0x38850], R11 ;  /* 0x0388500b0c0075a7 */ /* 0x010864000804017f */
[----:B-1----:R-:W-:Y:S05]  /*17e10*/  @!P2 NANOSLEEP.SYNCS 0x989680 ;  /* 0x009896800000a95d */ /* 0x002fea0003900000 */
[----:B------:R-:W1:Y:S02]  /*17e20*/  @!P2 SYNCS.PHASECHK.TRANS64 P2, [R12+URZ+0x38850], R11 ;  /* 0x0388500b0c00a5a7 */ /* 0x000e64000804007f */
[----:B-1----:R-:W-:Y:S05]  /*17e30*/  @!P2 BRA `(.L_x_1559) ;  /* 0xfffffffc00f0a947 */ /* 0x002fea000383ffff */
[----:B------:R-:W-:Y:S05]  /*17e40*/  BRA `(.L_x_1558) ;  /* 0xffffff6400c07947 */ /* 0x000fea000383ffff */
.L_x_1595:
[----:B------:R-:W1:Y:S01]  /*17e50*/  S2R R7, SR_TID.X ;  /* 0x0000000000077919 */ /* 0x000e620000002100 */
[----:B------:R-:W-:Y:S01]  /*17e60*/  IMAD.MOV.U32 R12, RZ, RZ, RZ ;  /* 0x000000ffff0c7224 */ /* 0x000fe200078e00ff */
[----:B------:R-:W-:Y:S01]  /*17e70*/  MOV R15, 0xffffffff ;  /* 0xffffffff000f7802 */ /* 0x000fe20000000f00 */
[----:B------:R-:W-:Y:S01]  /*17e80*/  IMAD.MOV.U32 R11, RZ, RZ, 0x1f ;  /* 0x0000001fff0b7424 */ /* 0x000fe200078e00ff */
[----:B-1----:R-:W-:-:S04]  /*17e90*/  SHF.R.U32.HI R7, RZ, 0x5, R7 ;  /* 0x00000005ff077819 */ /* 0x002fc80000011607 */
[----:B------:R-:W-:-:S05]  /*17ea0*/  LOP3.LUT R7, R7, 0x3, RZ, 0xc0, !PT ;  /* 0x0000000307077812 */ /* 0x000fca00078ec0ff */
[----:B------:R-:W-:-:S07]  /*17eb0*/  IMAD.MOV.U32 R13, RZ, RZ, R7 ;  /* 0x000000ffff0d7224 */ /* 0x000fce00078e0007 */
[----:B------:R-:W-:Y:S05]  /*17ec0*/  WARPSYNC.COLLECTIVE R15, `(.L_x_1648) ;  /* 0x000000000f087348 */ /* 0x000fea0003c00000 */
[----:B------:R1:W2:Y:S02]  /*17ed0*/  SHFL.IDX P6, R14, R13, R12, R11 ;  /* 0x0000000c0d0e7389 */ /* 0x0002a400000c000b */
[----:B-12---:R-:W-:Y:S01]  /*17ee0*/  ENDCOLLECTIVE ;  /* 0x000000000000791b */ /* 0x006fe20003800000 */
.L_x_1648:
[----:B------:R-:W-:Y:S05]  /*17ef0*/  BRA `(.L_x_1649) ;  /* 0xffffffd000c07947 */ /* 0x000fea000383ffff */
.L_x_1596:
[----:B------:R-:W-:Y:S01]  /*17f00*/  BSSY B0, `(.L_x_1650) ;  /* 0x0000006000007945 */ /* 0x000fe20003800000 */
[----:B------:R-:W-:-:S07]  /*17f10*/  IMAD.MOV.U32 R15, RZ, RZ, -0x1 ;  /* 0xffffffffff0f7424 */ /* 0x000fce00078e00ff */
[----:B------:R-:W-:Y:S05]  /*17f20*/  WARPSYNC.COLLECTIVE R15, `(.L_x_1651) ;  /* 0x000000000f0c7348 */ /* 0x000fea0003c00000 */
[----:B------:R-:W-:Y:S02]  /*17f30*/  ELECT P6, UR62, PT ;  /* 0x00000000003e782f */ /* 0x000fe400038c0000 */
[----:B------:R-:W-:Y:S01]  /*17f40*/  MOV R14, UR62 ;  /* 0x0000003e000e7c02 */ /* 0x000fe20008000f00 */
[----:B------:R-:W-:Y:S10]  /*17f50*/  ENDCOLLECTIVE ;  /* 0x000000000000791b */ /* 0x000ff40003800000 */
.L_x_1651:
[----:B------:R-:W-:Y:S05]  /*17f60*/  BSYNC B0 ;  /* 0x0000000000007941 */ /* 0x000fea0003800000 */
.L_x_1650:
[----:B------:R-:W-:Y:S05]  /*17f70*/  BRA `(.L_x_1652) ;  /* 0xffffffd000b07947 */ /* 0x000fea000383ffff */
.L_x_1599:
[----:B-1----:R1:W2:Y:S02]  /*17f80*/  SYNCS.PHASECHK.TRANS64.TRYWAIT P2, [R8+URZ+0x38840], R5 ;  /* 0x03884005080075a7 */ /* 0x0022a4000804017f */
[----:B--2---:R-:W-:Y:S05]  /*17f90*/  @!P2 NANOSLEEP.SYNCS 0x989680 ;  /* 0x009896800000a95d */ /* 0x004fea0003900000 */
[----:B------:R-:W2:Y:S02]  /*17fa0*/  @!P2 SYNCS.PHASECHK.TRANS64 P2, [R8+URZ+0x38840], R5 ;  /* 0x038840050800a5a7 */ /* 0x000ea4000804007f */
[----:B--2---:R-:W-:Y:S05]  /*17fb0*/  @!P2 BRA `(.L_x_1599) ;  /* 0xfffffffc00f0a947 */ /* 0x004fea000383ffff */
[----:B------:R-:W-:Y:S05]  /*17fc0*/  BRA `(.L_x_1653) ;  /* 0xffffffd4000c7947 */ /* 0x000fea000383ffff */
.L_x_1603:
[----:B-1----:R-:W-:-:S04]  /*17fd0*/  IMAD.U32 R8, RZ, RZ, UR38 ;  /* 0x00000026ff087e24 */ /* 0x002fc8000f8e00ff */
[----:B------:R1:W2:Y:S03]  /*17fe0*/  SYNCS.PHASECHK.TRANS64.TRYWAIT P2, [R8+URZ+0x38820], R5 ;  /* 0x03882005080075a7 */ /* 0x0002a6000804017f */
[----:B--2---:R-:W-:Y:S05]  /*17ff0*/  @!P2 NANOSLEEP.SYNCS 0x989680 ;  /* 0x009896800000a95d */ /* 0x004fea0003900000 */
[----:B------:R-:W2:Y:S02]  /*18000*/  @!P2 SYNCS.PHASECHK.TRANS64 P2, [R8+URZ+0x38820], R5 ;  /* 0x038820050800a5a7 */ /* 0x000ea4000804007f */
[----:B--2---:R-:W-:Y:S05]  /*18010*/  @!P2 BRA `(.L_x_1603) ;  /* 0xfffffffc00eca947 */ /* 0x004fea000383ffff */
[----:B------:R-:W-:Y:S05]  /*18020*/  BRA `(.L_x_1654) ;  /* 0xffffffd800807947 */ /* 0x000fea000383ffff */
.L_x_1606:
[----:B-1----:R1:W2:Y:S02]  /*18030*/  SYNCS.PHASECHK.TRANS64.TRYWAIT P2, [R5+URZ+0x38860], R8 ;  /* 0x03886008050075a7 */ /* 0x0022a4000804017f */
[----:B--2---:R-:W-:Y:S05]  /*18040*/  @!P2 NANOSLEEP.SYNCS 0x989680 ;  /* 0x009896800000a95d */ /* 0x004fea0003900000 */
[----:B------:R-:W2:Y:S02]  /*18050*/  @!P2 SYNCS.PHASECHK.TRANS64 P2, [R5+URZ+0x38860], R8 ;  /* 0x038860080500a5a7 */ /* 0x000ea4000804007f */
[----:B--2---:R-:W-:Y:S05]  /*18060*/  @!P2 BRA `(.L_x_1606) ;  /* 0xfffffffc00f0a947 */ /* 0x004fea000383ffff */
[----:B------:R-:W-:Y:S05]  /*18070*/  BRA `(.L_x_1655) ;  /* 0xffffffd800947947 */ /* 0x000fea000383ffff */
.L_x_1613:
[----:B-1----:R1:W2:Y:S02]  /*18080*/  SYNCS.PHASECHK.TRANS64.TRYWAIT P3, [R2+URZ+0x38840], R3 ;  /* 0x03884003020075a7 */ /* 0x0022a4000806017f */
[----:B--2---:R-:W-:Y:S05]  /*18090*/  @!P3 NANOSLEEP.SYNCS 0x989680 ;  /* 0x009896800000b95d */ /* 0x004fea0003900000 */
[----:B------:R-:W2:Y:S02]  /*180a0*/  @!P3 SYNCS.PHASECHK.TRANS64 P3, [R2+URZ+0x38840], R3 ;  /* 0x038840030200b5a7 */ /* 0x000ea4000806007f */
[----:B--2---:R-:W-:Y:S05]  /*180b0*/  @!P3 BRA `(.L_x_1613) ;  /* 0xfffffffc00f0b947 */ /* 0x004fea000383ffff */
[----:B------:R-:W-:Y:S05]  /*180c0*/  BRA `(.L_x_1656) ;  /* 0xffffffe0001c7947 */ /* 0x000fea000383ffff */
.L_x_1615:
[----:B---3--:R3:W4:Y:S02]  /*180d0*/  SYNCS.PHASECHK.TRANS64.TRYWAIT P3, [R2+URZ+0x38860], R3 ;  /* 0x03886003020075a7 */ /* 0x008724000806017f */
[----:B----4-:R-:W-:Y:S05]  /*180e0*/  @!P3 NANOSLEEP.SYNCS 0x989680 ;  /* 0x009896800000b95d */ /* 0x010fea0003900000 */
[----:B------:R-:W4:Y:S02]  /*180f0*/  @!P3 SYNCS.PHASECHK.TRANS64 P3, [R2+URZ+0x38860], R3 ;  /* 0x038860030200b5a7 */ /* 0x000f24000806007f */
[----:B----4-:R-:W-:Y:S05]  /*18100*/  @!P3 BRA `(.L_x_1615) ;  /* 0xfffffffc00f0b947 */ /* 0x010fea000383ffff */
[----:B------:R-:W-:Y:S05]  /*18110*/  BRA `(.L_x_1657) ;  /* 0xffffffe000647947 */ /* 0x000fea000383ffff */
.L_x_1621:
[----:B-1----:R1:W2:Y:S02]  /*18120*/  SYNCS.PHASECHK.TRANS64.TRYWAIT P3, [R3+URZ+0x38840], R2 ;  /* 0x03884002030075a7 */ /* 0x0022a4000806017f */
[----:B--2---:R-:W-:Y:S05]  /*18130*/  @!P3 NANOSLEEP.SYNCS 0x989680 ;  /* 0x009896800000b95d */ /* 0x004fea0003900000 */
[----:B------:R-:W2:Y:S02]  /*18140*/  @!P3 SYNCS.PHASECHK.TRANS64 P3, [R3+URZ+0x38840], R2 ;  /* 0x038840020300b5a7 */ /* 0x000ea4000806007f */
[----:B--2---:R-:W-:Y:S05]  /*18150*/  @!P3 BRA `(.L_x_1621) ;  /* 0xfffffffc00f0b947 */ /* 0x004fea000383ffff */
[----:B------:R-:W-:Y:S05]  /*18160*/  BRA `(.L_x_1658) ;  /* 0xffffffe400dc7947 */ /* 0x000fea000383ffff */
.L_x_1623:
[----:B---3--:R3:W4:Y:S02]  /*18170*/  SYNCS.PHASECHK.TRANS64.TRYWAIT P3, [R3+URZ+0x38860], R2 ;  /* 0x03886002030075a7 */ /* 0x008724000806017f */
[----:B----4-:R-:W-:Y:S05]  /*18180*/  @!P3 NANOSLEEP.SYNCS 0x989680 ;  /* 0x009896800000b95d */ /* 0x010fea0003900000 */
[----:B------:R-:W4:Y:S02]  /*18190*/  @!P3 SYNCS.PHASECHK.TRANS64 P3, [R3+URZ+0x38860], R2 ;  /* 0x038860020300b5a7 */ /* 0x000f24000806007f */
[----:B----4-:R-:W-:Y:S05]  /*181a0*/  @!P3 BRA `(.L_x_1623) ;  /* 0xfffffffc00f0b947 */ /* 0x010fea000383ffff */
[----:B------:R-:W-:Y:S05]  /*181b0*/  BRA `(.L_x_1659) ;  /* 0xffffffe800247947 */ /* 0x000fea000383ffff */
.L_x_1628:
[----:B-1----:R1:W2:Y:S02]  /*181c0*/  SYNCS.PHASECHK.TRANS64.TRYWAIT P3, [R2+URZ+0x38840], R3 ;  /* 0x03884003020075a7 */ /* 0x0022a4000806017f */
[----:B--2---:R-:W-:Y:S05]  /*181d0*/  @!P3 NANOSLEEP.SYNCS 0x989680 ;  /* 0x009896800000b95d */ /* 0x004fea0003900000 */
[----:B------:R-:W2:Y:S02]  /*181e0*/  @!P3 SYNCS.PHASECHK.TRANS64 P3, [R2+URZ+0x38840], R3 ;  /* 0x038840030200b5a7 */ /* 0x000ea4000806007f */
[----:B--2---:R-:W-:Y:S05]  /*181f0*/  @!P3 BRA `(.L_x_1628) ;  /* 0xfffffffc00f0b947 */ /* 0x004fea000383ffff */
[----:B------:R-:W-:Y:S05]  /*18200*/  BRA `(.L_x_1660) ;  /* 0xffffffec007c7947 */ /* 0x000fea000383ffff */
.L_x_1630:
[----:B--2---:R2:W3:Y:S02]  /*18210*/  SYNCS.PHASECHK.TRANS64.TRYWAIT P3, [R2+URZ+0x38860], R3 ;  /* 0x03886003020075a7 */ /* 0x0044e4000806017f */
[----:B---3--:R-:W-:Y:S05]  /*18220*/  @!P3 NANOSLEEP.SYNCS 0x989680 ;  /* 0x009896800000b95d */ /* 0x008fea0003900000 */
[----:B------:R-:W3:Y:S02]  /*18230*/  @!P3 SYNCS.PHASECHK.TRANS64 P3, [R2+URZ+0x38860], R3 ;  /* 0x038860030200b5a7 */ /* 0x000ee4000806007f */
[----:B---3--:R-:W-:Y:S05]  /*18240*/  @!P3 BRA `(.L_x_1630) ;  /* 0xfffffffc00f0b947 */ /* 0x008fea000383ffff */
[----:B------:R-:W-:Y:S05]  /*18250*/  BRA `(.L_x_1661) ;  /* 0xffffffec00c47947 */ /* 0x000fea000383ffff */
.L_x_1635:
[----:B------:R-:W-:Y:S01]  /*18260*/  BSSY B0, `(.L_x_1662) ;  /* 0x0000007000007945 */ /* 0x000fe20003800000 */
[----:B--2---:R-:W-:Y:S02]  /*18270*/  IMAD.MOV.U32 R12, RZ, RZ, RZ ;  /* 0x000000ffff0c7224 */ /* 0x004fe400078e00ff */
[----:B------:R-:W-:Y:S02]  /*18280*/  IMAD.MOV.U32 R11, RZ, RZ, 0x1f ;  /* 0x0000001fff0b7424 */ /* 0x000fe400078e00ff */
[----:B------:R-:W-:-:S07]  /*18290*/  IMAD.MOV.U32 R15, RZ, RZ, -0x1 ;  /* 0xffffffffff0f7424 */ /* 0x000fce00078e00ff */
[----:B-1-34-:R-:W-:Y:S05]  /*182a0*/  WARPSYNC.COLLECTIVE R15, `(.L_x_1663) ;  /* 0x000000000f087348 */ /* 0x01afea0003c00000 */
[----:B------:R2:W1:Y:S02]  /*182b0*/  SHFL.IDX P6, R14, R13, R12, R11 ;  /* 0x0000000c0d0e7389 */ /* 0x00046400000c000b */
[----:B-1234-:R-:W-:Y:S01]  /*182c0*/  ENDCOLLECTIVE ;  /* 0x000000000000791b */ /* 0x01efe20003800000 */
.L_x_1663:
[----:B------:R-:W-:Y:S05]  /*182d0*/  BSYNC B0 ;  /* 0x0000000000007941 */ /* 0x000fea0003800000 */
.L_x_1662:
[----:B------:R-:W-:Y:S05]  /*182e0*/  BRA `(.L_x_1664) ;  /* 0xfffffff400007947 */ /* 0x000fea000383ffff */
.L_x_1637:
[----:B-1----:R1:W2:Y:S02]  /*182f0*/  SYNCS.PHASECHK.TRANS64.TRYWAIT P0, [R7+URZ+0x38820], R0 ;  /* 0x03882000070075a7 */ /* 0x0022a4000800017f */
[----:B--2---:R-:W-:Y:S05]  /*18300*/  @!P0 NANOSLEEP.SYNCS 0x989680 ;  /* 0x009896800000895d */ /* 0x004fea0003900000 */
[----:B------:R-:W2:Y:S02]  /*18310*/  @!P0 SYNCS.PHASECHK.TRANS64 P0, [R7+URZ+0x38820], R0 ;  /* 0x03882000070085a7 */ /* 0x000ea4000800007f */
[----:B--2---:R-:W-:Y:S05]  /*18320*/  @!P0 BRA `(.L_x_1637) ;  /* 0xfffffffc00f08947 */ /* 0x004fea000383ffff */
[----:B------:R-:W-:Y:S05]  /*18330*/  BRA `(.L_x_1665) ;  /* 0xfffffff400487947 */ /* 0x000fea000383ffff */
.L_x_1641:
[----:B-1----:R1:W2:Y:S02]  /*18340*/  SYNCS.PHASECHK.TRANS64.TRYWAIT P0, [R5+URZ], R4 ;  /* 0x00000004050075a7 */ /* 0x0022a4000800017f */
[----:B--2---:R-:W-:Y:S05]  /*18350*/  @!P0 NANOSLEEP.SYNCS 0x989680 ;  /* 0x009896800000895d */ /* 0x004fea0003900000 */
[----:B------:R-:W2:Y:S02]  /*18360*/  @!P0 SYNCS.PHASECHK.TRANS64 P0, [R5+URZ], R4 ;  /* 0x00000004050085a7 */ /* 0x000ea4000800007f */
[----:B--2---:R-:W-:Y:S05]  /*18370*/  @!P0 BRA `(.L_x_1641) ;  /* 0xfffffffc00f08947 */ /* 0x004fea000383ffff */
[----:B------:R-:W-:Y:S05]  /*18380*/  BRA `(.L_x_1666) ;  /* 0xfffffff400a47947 */ /* 0x000fea000383ffff */
.L_x_1642:
[----:B--2---:R2:W3:Y:S02]  /*18390*/  SYNCS.PHASECHK.TRANS64.TRYWAIT P0, [R3+URZ], R0 ;  /* 0x00000000030075a7 */ /* 0x0044e4000800017f */
[----:B---3--:R-:W-:Y:S05]  /*183a0*/  @!P0 NANOSLEEP.SYNCS 0x989680 ;  /* 0x009896800000895d */ /* 0x008fea0003900000 */
[----:B------:R-:W3:Y:S02]  /*183b0*/  @!P0 SYNCS.PHASECHK.TRANS64 P0, [R3+URZ], R0 ;  /* 0x00000000030085a7 */ /* 0x000ee4000800007f */
[----:B---3--:R-:W-:Y:S05]  /*183c0*/  @!P0 BRA `(.L_x_1642) ;  /* 0xfffffffc00f08947 */ /* 0x008fea000383ffff */
[----:B------:R-:W-:Y:S05]  /*183d0*/  BRA `(.L_x_1667) ;  /* 0xfffffff400987947 */ /* 0x000fea000383ffff */
.L_x_1644:
[----:B-1----:R1:W2:Y:S02]  /*183e0*/  SYNCS.PHASECHK.TRANS64.TRYWAIT P0, [R5+URZ], R4 ;  /* 0x00000004050075a7 */ /* 0x0022a4000800017f */
[----:B--2---:R-:W-:Y:S05]  /*183f0*/  @!P0 NANOSLEEP.SYNCS 0x989680 ;  /* 0x009896800000895d */ /* 0x004fea0003900000 */
[----:B------:R-:W2:Y:S02]  /*18400*/  @!P0 SYNCS.PHASECHK.TRANS64 P0, [R5+URZ], R4 ;  /* 0x00000004050085a7 */ /* 0x000ea4000800007f */
[----:B--2---:R-:W-:Y:S05]  /*18410*/  @!P0 BRA `(.L_x_1644) ;  /* 0xfffffffc00f08947 */ /* 0x004fea000383ffff */
[----:B------:R-:W-:Y:S05]  /*18420*/  BRA `(.L_x_1668) ;  /* 0xfffffff4009c7947 */ /* 0x000fea000383ffff */
.L_x_1669:
        /* <DEDUP_REMOVED lines=13> */
.L_x_4556:


//--------------------- .text._ZN7cutlass13device_kernelIN5flash11enable_sm90INS1_16FlashAttnFwdSm90INS1_25CollectiveMainloopFwdSm90ILi2EN4cute5tupleIJNS5_1CILi1EEES8_S8_EEENS6_IJNS7_ILi64EEESA_SA_EEELi512ENS_6half_tEfNS_4arch4Sm90ELb0ELb1ELb1ELb1ELb0ELb0ELb0ELb0ELb0ELb0ELb0ELb0EEENS1_21CollectiveEpilogueFwdINS6_IJSA_NS7_ILi512EEESA_EEES9_SC_SE_Li256ELb1ELb0ELb0ELb0EEENS1_36VarlenDynamicPersistentTileSchedulerILi64ELi64ELi256ELi32ELb0ELb0ELb1ELb1ELb0ELb1EEEEEEEEEvNT_6ParamsE --------------------------
	.section	.text._ZN7cutlass13device_kernelIN5flash11enable_sm90INS1_16FlashAttnFwdSm90INS1_25CollectiveMainloopFwdSm90ILi2EN4cute5tupleIJNS5_1CILi1EEES8_S8_EEENS6_IJNS7_ILi64EEESA_SA_EEELi512ENS_6half_tEfNS_4arch4Sm90ELb0ELb1ELb1ELb1ELb0ELb0ELb0ELb0ELb0ELb0ELb0ELb0EEENS1_21CollectiveEpilogueFwdINS6_IJSA_NS7_ILi512EEESA_EEES9_SC_SE_Li256ELb1ELb0ELb0ELb0EEENS1_36VarlenDynamicPersistentTileSchedulerILi64ELi64ELi256ELi32ELb0ELb0ELb1ELb1ELb0ELb1EEEEEEEEEvNT_6ParamsE,"ax",@progbits
	.align	128
.text._ZN7cutlass13device_kernelIN5flash11enable_sm90INS1_16FlashAttnFwdSm90INS1_25CollectiveMainloopFwdSm90ILi2EN4cute5tupleIJNS5_1CILi1EEES8_S8_EEENS6_IJNS7_ILi64EEESA_SA_EEELi512ENS_6half_tEfNS_4arch4Sm90ELb0ELb1ELb1ELb1ELb0ELb0ELb0ELb0ELb0ELb0ELb0ELb0EEENS1_21CollectiveEpilogueFwdINS6_IJSA_NS7_ILi512EEESA_EEES9_SC_SE_Li256ELb1ELb0ELb0ELb0EEENS1_36VarlenDynamicPersistentTileSchedulerILi64ELi64ELi256ELi32ELb0ELb0ELb1ELb1ELb0ELb1EEEEEEEEEvNT_6ParamsE:
        .type           _ZN7cutlass13device_kernelIN5flash11enable_sm90INS1_16FlashAttnFwdSm90INS1_25CollectiveMainloopFwdSm90ILi2EN4cute5tupleIJNS5_1CILi1EEES8_S8_EEENS6_IJNS7_ILi64EEESA_SA_EEELi512ENS_6half_tEfNS_4arch4Sm90ELb0ELb1ELb1ELb1ELb0ELb0ELb0ELb0ELb0ELb0ELb0ELb0EEENS1_21CollectiveEpilogueFwdINS6_IJSA_NS7_ILi512EEESA_EEES9_SC_SE_Li256ELb1ELb0ELb0ELb0EEENS1_36VarlenDynamicPersistentTileSchedulerILi64ELi64ELi256ELi32ELb0ELb0ELb1ELb1ELb0ELb1EEEEEEEEEvNT_6ParamsE,@function
        .size           _ZN7cutlass13device_kernelIN5flash11enable_sm90INS1_16FlashAttnFwdSm90INS1_25CollectiveMainloopFwdSm90ILi2EN4cute5tupleIJNS5_1CILi1EEES8_S8_EEENS6_IJNS7_ILi64EEESA_SA_EEELi512ENS_6half_tEfNS_4arch4Sm90ELb0ELb1ELb1ELb1ELb0ELb0ELb0ELb0ELb0ELb0ELb0ELb0EEENS1_21CollectiveEpilogueFwdINS6_IJSA_NS7_ILi512EEESA_EEES9_SC_SE_Li256ELb1ELb0ELb0ELb0EEENS1_36VarlenDynamicPersistentTileSchedulerILi64ELi64ELi256ELi32ELb0ELb0ELb1ELb1ELb0ELb1EEEEEEEEEvNT_6ParamsE,(.L_x_4557 - _ZN7cutlass13device_kernelIN5flash11enable_sm90INS1_16FlashAttnFwdSm90INS1_25CollectiveMainloopFwdSm90ILi2EN4cute5tupleIJNS5_1CILi1EEES8_S8_EEENS6_IJNS7_ILi64EEESA_SA_EEELi512ENS_6half_tEfNS_4arch4Sm90ELb0ELb1ELb1ELb1ELb0ELb0ELb0ELb0ELb0ELb0ELb0ELb0EEENS1_21CollectiveEpilogueFwdINS6_IJSA_NS7_ILi512EEESA_EEES9_SC_SE_Li256ELb1ELb0ELb0ELb0EEENS1_36VarlenDynamicPersistentTileSchedulerILi64ELi64ELi256ELi32ELb0ELb0ELb1ELb1ELb0ELb1EEEEEEEEEvNT_6ParamsE)
        .other          _ZN7cutlass13device_kernelIN5flash11enable_sm90INS1_16FlashAttnFwdSm90INS1_25CollectiveMainloopFwdSm90ILi2EN4cute5tupleIJNS5_1CILi1EEES8_S8_EEENS6_IJNS7_ILi64EEESA_SA_EEELi512ENS_6half_tEfNS_4arch4Sm90ELb0ELb1ELb1ELb1ELb0ELb0ELb0ELb0ELb0ELb0ELb0ELb0EEENS1_21CollectiveEpilogueFwdINS6_IJSA_NS7_ILi512EEESA_EEES9_SC_SE_Li256ELb1ELb0ELb0ELb0EEENS1_36VarlenDynamicPersistentTileSchedulerILi64ELi64ELi256ELi32ELb0ELb0ELb1ELb1ELb0ELb1EEEEEEEEEvNT_6ParamsE,@"STO_CUDA_ENTRY STV_DEFAULT"
_ZN7cutlass13device_kernelIN5flash11enable_sm90INS1_16FlashAttnFwdSm90INS1_25CollectiveMainloopFwdSm90ILi2EN4cute5tupleIJNS5_1CILi1EEES8_S8_EEENS6_IJNS7_ILi64EEESA_SA_EEELi512ENS_6half_tEfNS_4arch4Sm90ELb0ELb1ELb1ELb1ELb0ELb0ELb0ELb0ELb0ELb0ELb0ELb0EEENS1_21CollectiveEpilogueFwdINS6_IJSA_NS7_ILi512EEESA_EEES9_SC_SE_Li256ELb1ELb0ELb0ELb0EEENS1_36VarlenDynamicPersistentTileSchedulerILi64ELi64ELi256ELi32ELb0ELb0ELb1ELb1ELb0ELb1EEEEEEEEEvNT_6ParamsE:
        /* <DEDUP_REMOVED lines=21> */
.L_x_1671:
[----:B------:R-:W-:Y:S05]  /*0150*/  BSYNC B0 ;  /* 0x0000000000007941 */ /* 0x000fea0003800000 */
.L_x_1670:
        /* <DEDUP_REMOVED lines=37> */
.L_x_1672:
        /* <DEDUP_REMOVED lines=22> */
.L_x_1673:
        /* <DEDUP_REMOVED lines=18> */
.L_x_1674:
        /* <DEDUP_REMOVED lines=22> */
.L_x_1675:
        /* <DEDUP_REMOVED lines=22> */
.L_x_1676:
[----:B------:R-:W-:Y:S01]  /*08f0*/  PLOP3.LUT P0, PT, PT, PT, UP0, 0x80, 0x0 ;  /* 0x000000000000781c */ /* 0x000fe20003f0f008 */
[----:B------:R-:W-:Y:S01]  /*0900*/  UMOV UR36, 0x1 ;  /* 0x0000000100247882 */ /* 0x000fe20000000000 */
[----:B------:R-:W-:Y:S01]  /*0910*/  NOP ;  /* 0x0000000000007918 */ /* 0x000fe20000000000 */
[----:B------:R-:W-:Y:S01]  /*0920*/  USEL UR36, UR36, 0x2, !UP0 ;  /* 0x0000000224247887 */ /* 0x000fe2000c000000 */
[----:B------:R-:W-:Y:S01]  /*0930*/  ULDC.64 UR48, c[0x0][0x208] ;  /* 0x0000820000307ab9 */ /* 0x000fe20000000a00 */
[----:B012-4-:R-:W-:Y:S08]  /*0940*/  BAR.SYNC.DEFER_BLOCKING 0x0 ;  /* 0x0000000000007b1d */ /* 0x017ff00000010000 */
[----:B------:R-:W-:Y:S05]  /*0950*/  @!P0 BRA `(.L_x_1677) ;  /* 0x000000f800c08947 */ /* 0x000fea0003800000 */
.L_x_1678:
[----:B------:R-:W-:-:S08]  /*0960*/  NOP ;  /* 0x0000000000007918 */ /* 0x000fd00000000000 */
[----:B------:R-:W0:Y:S02]  /*0970*/  USETMAXREG.TRY_ALLOC.CTAPOOL UP0, 0xf0 ;  /* 0x000000f0000079c8 */ /* 0x000e240008000600 */
[----:B0-----:R-:W-:-:S13]  /*0980*/  PLOP3.LUT P0, PT, PT, PT, UP0, 0x80, 0x0 ;  /* 0x000000000000781c */ /* 0x001fda0003f0f008 */
[----:B------:R-:W-:Y:S05]  /*0990*/  @!P0 BRA `(.L_x_1678) ;  /* 0xfffffffc00f08947 */ /* 0x000fea000383ffff */
[----:B------:R-:W-:Y:S01]  /*09a0*/  LOP3.LUT R0, R4, 0xffffff80, RZ, 0xc0, !PT ;  /* 0xffffff8004007812 */ /* 0x000fe200078ec0ff */
[----:B------:R-:W0:Y:S01]  /*09b0*/  S2UR UR4, SR_CgaCtaId ;  /* 0x00000000000479c3 */ /* 0x000e220000008800 */
[----:B------:R-:W-:Y:S02]  /*09c0*/  UMOV UR38, 0x400 ;  /* 0x0000040000267882 */ /* 0x000fe40000000000 */
[----:B------:R-:W-:-:S13]  /*09d0*/  ISETP.NE.AND P0, PT, R0, 0x80, PT ;  /* 0x000000800000780c */ /* 0x000fda0003f05270 */
[----:B------:R-:W-:Y:S06]  /*09e0*/  @!P0 BAR.ARV 0x8, 0xa0 ;  /* 0x0202800000008b1d */ /* 0x000fec0000002000 */
[----:B------:R-:W-:Y:S01]  /*09f0*/  ISETP.GE.U32.AND P0, PT, R4, 0x100, PT ;  /* 0x000001000400780c */ /* 0x000fe20003f06070 */
[----:B0-----:R-:W-:-:S03]  /*0a00*/  ULEA UR38, UR4, UR38, 0x18 ;  /* 0x0000002604267291 */ /* 0x001fc6000f8ec03f */
[----:B------:R-:W-:-:S09]  /*0a10*/  ULDC UR4, c[0x0][0xc14] ;  /* 0x0003050000047ab9 */ /* 0x000fd20000000800 */
        /* <DEDUP_REMOVED lines=9> */
[----:B------:R-:W-:Y:S01]  /*0ab0*/  R2UR UR6, R14 ;  /* 0x000000000e0672ca */ /* 0x000fe200000e0000 */
[----:B------:R-:W-:Y:S01]  /*0ac0*/  IMAD.MOV.U32 R187, RZ, RZ, RZ ;  /* 0x000000ffffbb7224 */ /* 0x000fe200078e00ff */
[----:B------:R-:W-:Y:S01]  /*0ad0*/  SHF.R.S32.HI R3, RZ, 0x1f, R192 ;  /* 0x0000001fff037819 */ /* 0x000fe200000114c0 */
[----:B------:R-:W-:Y:S01]  /*0ae0*/  ULOP3.LUT UR39, UR36, 0x1, URZ, 0xfc, !UPT ;  /* 0x0000000124277892 */ /* 0x000fe2000f8efc3f */
[----:B------:R-:W-:Y:S01]  /*0af0*/  R2UR UR5, R15 ;  /* 0x000000000f0572ca */ /* 0x000fe200000e0000 */
[----:B------:R-:W-:Y:S01]  /*0b00*/  UMOV UR37, URZ ;  /* 0x0000003f00257c82 */ /* 0x000fe20008000000 */
[CC--:B------:R-:W-:Y:S02]  /*0b10*/  LEA.HI R0, R3.reuse, R192.reuse, RZ, 0x4 ;  /* 0x000000c003007211 */ /* 0x0c0fe400078f20ff */
[----:B------:R-:W-:-:S02]  /*0b20*/  LEA.HI R2, R3, R192, RZ, 0x5 ;  /* 0x000000c003027211 */ /* 0x000fc400078f28ff */
[----:B------:R-:W-:Y:S02]  /*0b30*/  SHF.R.S32.HI R9, RZ, 0x4, R0 ;  /* 0x00000004ff097819 */ /* 0x000fe40000011400 */
[C---:B------:R-:W-:Y:S02]  /*0b40*/  LOP3.LUT R7, R0.reuse, 0xfffffff0, RZ, 0xc0, !PT ;  /* 0xfffffff000077812 */ /* 0x040fe400078ec0ff */
[----:B------:R-:W-:Y:S02]  /*0b50*/  LEA.HI R4, R0, R9, RZ, 0x1 ;  /* 0x0000000900047211 */ /* 0x000fe400078f08ff */
[--C-:B------:R-:W-:Y:S01]  /*0b60*/  SHF.R.S32.HI R0, RZ, 0x5, R2.reuse ;  /* 0x00000005ff007819 */ /* 0x100fe20000011402 */
[----:B------:R-:W-:Y:S01]  /*0b70*/  IMAD.IADD R7, R192, 0x1, -R7 ;  /* 0x00000001c0077824 */ /* 0x000fe200078e0a07 */
[----:B------:R-:W-:Y:S02]  /*0b80*/  SHF.R.S32.HI R11, RZ, 0x1f, R2 ;  /* 0x0000001fff0b7819 */ /* 0x000fe40000011402 */
[----:B------:R-:W-:-:S02]  /*0b90*/  LEA.HI R5, R3, R192, RZ, 0x7 ;  /* 0x000000c003057211 */ /* 0x000fc400078f38ff */
[----:B------:R-:W-:Y:S02]  /*0ba0*/  LEA.HI R11, R11, R0, RZ, 0x2 ;  /* 0x000000000b0b7211 */ /* 0x000fe400078f10ff */
[----:B------:R-:W-:Y:S02]  /*0bb0*/  SHF.R.S32.HI R2, RZ, 0x1f, R7 ;  /* 0x0000001fff027819 */ /* 0x000fe40000011407 */
[----:B------:R-:W-:Y:S02]  /*0bc0*/  SHF.R.S32.HI R190, RZ, 0x7, R5 ;  /* 0x00000007ffbe7819 */ /* 0x000fe40000011405 */
[----:B------:R-:W-:Y:S02]  /*0bd0*/  LOP3.LUT R11, R11, 0x3ffffc, RZ, 0xc0, !PT ;  /* 0x003ffffc0b0b7812 */ /* 0x000fe400078ec0ff */
[-C--:B------:R-:W-:Y:S02]  /*0be0*/  LEA.HI R6, R2, R7.reuse, RZ, 0x3 ;  /* 0x0000000702067211 */ /* 0x080fe400078f18ff */
[----:B------:R-:W-:Y:S01]  /*0bf0*/  LOP3.LUT R4, R4, 0x1ffffffe, RZ, 0xc0, !PT ;  /* 0x1ffffffe04047812 */ /* 0x000fe200078ec0ff */
[----:B------:R-:W-:Y:S01]  /*0c00*/  IMAD.IADD R11, R0, 0x1, -R11 ;  /* 0x00000001000b7824 */ /* 0x000fe200078e0a0b */
[----:B------:R-:W-:Y:S01]  /*0c10*/  LEA R10, R190, R7, 0x8 ;  /* 0x00000007be0a7211 */ /* 0x000fe200078e40ff */
[C---:B------:R-:W-:Y:S01]  /*0c20*/  IMAD.SHL.U32 R12, R6.reuse, 0x40, RZ ;  /* 0x00000040060c7824 */ /* 0x040fe200078e00ff */
[----:B------:R-:W-:Y:S01]  /*0c30*/  LOP3.LUT R8, R6, 0xfffffff8, RZ, 0xc0, !PT ;  /* 0xfffffff806087812 */ /* 0x000fe200078ec0ff */
[----:B------:R-:W-:Y:S01]  /*0c40*/  IMAD.IADD R4, R9, 0x1, -R4 ;  /* 0x0000000109047824 */ /* 0x000fe200078e0a04 */
[----:B------:R-:W-:Y:S01]  /*0c50*/  LOP3.LUT R9, R5, 0xffffff80, RZ, 0xc0, !PT ;  /* 0xffffff8005097812 */ /* 0x000fe200078ec0ff */
[----:B------:R-:W-:Y:S01]  /*0c60*/  IMAD R191, R11, 0x10, R10 ;  /* 0x000000100bbf7824 */ /* 0x000fe200078e020a */
[----:B------:R-:W-:Y:S01]  /*0c70*/  LOP3.LUT R13, R12, 0x7ffffe00, RZ, 0xc0, !PT ;  /* 0x7ffffe000c0d7812 */ /* 0x000fe200078ec0ff */
[----:B------:R-:W-:Y:S01]  /*0c80*/  IMAD.IADD R10, R7, 0x1, -R8 ;  /* 0x00000001070a7824 */ /* 0x000fe200078e0a08 */
[----:B------:R-:W-:Y:S01]  /*0c90*/  LEA.HI R3, R3, R192, RZ, 0x3 ;  /* 0x000000c003037211 */ /* 0x000fe200078f18ff */
[----:B------:R-:W-:Y:S01]  /*0ca0*/  IMAD.IADD R9, R192, 0x1, -R9 ;  /* 0x00000001c0097824 */ /* 0x000fe200078e0a09 */
[----:B------:R-:W-:Y:S01]  /*0cb0*/  LEA R13, R0, R13, 0xa ;  /* 0x0000000d000d7211 */ /* 0x000fe200078e50ff */
[C---:B------:R-:W-:Y:S01]  /*0cc0*/  IMAD.SHL.U32 R11, R10.reuse, 0x40, RZ ;  /* 0x000000400a0b7824 */ /* 0x040fe200078e00ff */
[----:B------:R-:W-:Y:S01]  /*0cd0*/  R2P PR, R10, 0x6 ;  /* 0x000000060a007804 */ /* 0x000fe20000000000 */
[----:B------:R-:W-:Y:S01]  /*0ce0*/  IMAD.SHL.U32 R4, R4, 0x8, RZ ;  /* 0x0000000804047824 */ /* 0x000fe200078e00ff */
[----:B------:R-:W-:-:S02]  /*0cf0*/  SHF.R.S32.HI R2, RZ, 0x1f, R9 ;  /* 0x0000001fff027819 */ /* 0x000fc40000011409 */
[----:B------:R-:W-:Y:S01]  /*0d00*/  LOP3.LUT R11, R11, 0x1c0, RZ, 0xc0, !PT ;  /* 0x000001c00b0b7812 */ /* 0x000fe200078ec0ff */
[--C-:B------:R-:W-:Y:S01]  /*0d10*/  IMAD.U32 R191, R191, 0x40, R4.reuse ;  /* 0x00000040bfbf7824 */ /* 0x100fe200078e0004 */
[----:B------:R-:W-:Y:S02]  /*0d20*/  LEA.HI R6, R2, R9, RZ, 0x2 ;  /* 0x0000000902067211 */ /* 0x000fe400078f10ff */
[----:B------:R-:W-:Y:S02]  /*0d30*/  LOP3.LUT R4, R11, 0x8, R4, 0xf8, !PT ;  /* 0x000000080b047812 */ /* 0x000fe400078ef804 */
[----:B------:R-:W-:Y:S02]  /*0d40*/  SHF.R.U32.HI R11, RZ, 0x3, R11 ;  /* 0x00000003ff0b7819 */ /* 0x000fe4000001160b */
[--C-:B------:R-:W-:Y:S02]  /*0d50*/  SHF.R.S32.HI R7, RZ, 0x2, R6.reuse ;  /* 0x00000002ff077819 */ /* 0x100fe40000011406 */
[----:B------:R-:W-:-:S02]  /*0d60*/  SHF.R.S32.HI R8, RZ, 0x1f, R6 ;  /* 0x0000001fff087819 */ /* 0x000fc40000011406 */
[----:B------:R-:W-:Y:S02]  /*0d70*/  LOP3.LUT R4, R4, R11, RZ, 0x3c, !PT ;  /* 0x0000000b04047212 */ /* 0x000fe400078e3cff */
[----:B------:R-:W-:Y:S02]  /*0d80*/  LEA.HI R8, R8, R7, RZ, 0x3 ;  /* 0x0000000708087211 */ /* 0x000fe400078f18ff */
[----:B------:R-:W-:Y:S02]  /*0d90*/  IADD3 R4, R13, R4, RZ ;  /* 0x000000040d047210 */ /* 0x000fe40007ffe0ff */
[----:B------:R-:W-:Y:S02]  /*0da0*/  LOP3.LUT R8, R8, 0xfffffff8, RZ, 0xc0, !PT ;  /* 0xfffffff808087812 */ /* 0x000fe400078ec0ff */
[----:B------:R-:W-:Y:S02]  /*0db0*/  LEA.HI R5, R5, R190, RZ, 0x1 ;  /* 0x000000be05057211 */ /* 0x000fe400078f08ff */
[----:B------:R-:W-:Y:S01]  /*0dc0*/  LEA R19, R4, UR38, 0x1 ;  /* 0x0000002604137c11 */ /* 0x000fe2000f8e08ff */
[----:B------:R-:W-:Y:S01]  /*0dd0*/  IMAD.IADD R17, R7, 0x1, -R8 ;  /* 0x0000000107117824 */ /* 0x000fe200078e0a08 */
[----:B------:R-:W-:-:S02]  /*0de0*/  LEA.HI R2, R2, R9, RZ, 0x5 ;  /* 0x0000000902027211 */ /* 0x000fc400078f28ff */
[----:B------:R-:W-:Y:S01]  /*0df0*/  LOP3.LUT R6, R6, 0x7ffffffc, RZ, 0xc0, !PT ;  /* 0x7ffffffc06067812 */ /* 0x000fe200078ec0ff */
[----:B------:R-:W-:Y:S01]  /*0e00*/  VIADD R184, R19, 0x26800 ;  /* 0x0002680013b87836 */ /* 0x000fe20000000000 */
[----:B------:R-:W-:Y:S02]  /*0e10*/  LOP3.LUT R7, R3, 0x1ffffff8, RZ, 0xc0, !PT ;  /* 0x1ffffff803077812 */ /* 0x000fe400078ec0ff */
[----:B------:R-:W-:Y:S01]  /*0e20*/  LOP3.LUT R5, R5, 0xfffffe, RZ, 0xc0, !PT ;  /* 0x00fffffe05057812 */ /* 0x000fe200078ec0ff */
[----:B------:R-:W-:Y:S01]  /*0e30*/  IMAD.IADD R6, R9, 0x1, -R6 ;  /* 0x0000000109067824 */ /* 0x000fe200078e0a06 */
[----:B------:R-:W-:Y:S01]  /*0e40*/  SHF.R.S32.HI R2, RZ, 0x5, R2 ;  /* 0x00000005ff027819 */ /* 0x000fe20000011402 */
[----:B------:R-:W-:Y:S01]  /*0e50*/  IMAD.IADD R7, R192, 0x1, -R7 ;  /* 0x00000001c0077824 */ /* 0x000fe200078e0a07 */
[----:B------:R-:W-:Y:S01]  /*0e60*/  IADD3 R22, R19, 0x26820, RZ ;  /* 0x0002682013167810 */ /* 0x000fe20007ffe0ff */
[----:B------:R-:W-:Y:S01]  /*0e70*/  IMAD.IADD R5, R190, 0x1, -R5 ;  /* 0x00000001be057824 */ /* 0x000fe200078e0a05 */
[----:B------:R-:W-:Y:S01]  /*0e80*/  SEL R23, R23, 0xffffffc0, !P2 ;  /* 0xffffffc017177807 */ /* 0x000fe20005000000 */
[----:B------:R-:W-:Y:S01]  /*0e90*/  @P1 VIADD R22, R184, 0xffffffe0 ;  /* 0xffffffe0b8161836 */ /* 0x000fe20000000000 */
[----:B------:R-:W-:Y:S01]  /*0ea0*/  SHF.R.S32.HI R188, RZ, 0x3, R3 ;  /* 0x00000003ffbc7819 */ /* 0x000fe20000011403 */
[----:B------:R-:W-:Y:S01]  /*0eb0*/  IMAD R17, R2, 0x10, R17 ;  /* 0x0000001002117824 */ /* 0x000fe200078e0211 */
[----:B------:R-:W-:Y:S01]  /*0ec0*/  IADD3 R184, R184, R23, RZ ;  /* 0x00000017b8b87210 */ /* 0x000fe20007ffe0ff */
[----:B------:R-:W-:-:S02]  /*0ed0*/  IMAD.MOV.U32 R2, RZ, RZ, RZ ;  /* 0x000000ffff027224 */ /* 0x000fc400078e00ff */
[----:B------:R-:W-:Y:S02]  /*0ee0*/  IMAD.SHL.U32 R185, R7, 0x8, RZ ;  /* 0x0000000807b97824 */ /* 0x000fe400078e00ff */
[----:B------:R-:W-:Y:S02]  /*0ef0*/  IMAD.SHL.U32 R18, R5, 0x100, RZ ;  /* 0x0000010005127824 */ /* 0x000fe400078e00ff */
[----:B------:R-:W-:Y:S02]  /*0f00*/  IMAD.SHL.U32 R16, R6, 0x2, RZ ;  /* 0x0000000206107824 */ /* 0x000fe400078e00ff */
[----:B------:R-:W-:-:S07]  /*0f10*/  IMAD.IADD R23, R23, 0x1, R22 ;  /* 0x0000000117177824 */ /* 0x000fce00078e0216 */
.L_x_1786:
[----:B------:R-:W-:Y:S01]  /*0f20*/  ULDC.64 UR8, c[0x0][0xa28] ;  /* 0x00028a0000087ab9 */ /* 0x000fe20000000a00 */
[----:B------:R-:W-:Y:S01]  /*0f30*/  ULDC UR4, c[0x0][0x404] ;  /* 0x0001010000047ab9 */ /* 0x000fe20000000800 */
[----:B------:R-:W-:Y:S01]  /*0f40*/  UISETP.NE.U32.AND UP0, UPT, UR8, URZ, UPT ;  /* 0x0000003f0800728c */ /* 0x000fe2000bf05070 */
[----:B------:R-:W-:-:S03]  /*0f50*/  ULDC UR7, c[0x0][0x2e0] ;  /* 0x0000b80000077ab9 */ /* 0x000fc60000000800 */
[----:B------:R-:W-:-:S03]  /*0f60*/  UISETP.NE.AND.EX UP0, UPT, UR9, URZ, UPT, UP0 ;  /* 0x0000003f0900728c */ /* 0x000fc6000bf05300 */
[----:B------:R-:W-:Y:S02]  /*0f70*/  ULDC.64 UR8, c[0x0][0xa18] ;  /* 0x0002860000087ab9 */ /* 0x000fe40000000a00 */
[----:B------:R-:W-:Y:S01]  /*0f80*/  UISETP.NE.U32.AND UP1, UPT, UR8, URZ, UPT ;  /* 0x0000003f0800728c */ /* 0x000fe2000bf25070 */
[----:B------:R-:W-:-:S03]  /*0f90*/  PLOP3.LUT P0, PT, PT, PT, UP0, 0x80, 0x0 ;  /* 0x000000000000781c */ /* 0x000fc60003f0f008 */
[----:B------:R-:W-:-:S03]  /*0fa0*/  UISETP.NE.AND.EX UP1, UPT, UR9, URZ, UPT, UP1 ;  /* 0x0000003f0900728c */ /* 0x000fc6000bf25310 */
[----:B------:R-:W-:Y:S02]  /*0fb0*/  @UP0 ULDC.64 UR8, c[0x0][0xa28] ;  /* 0x00028a0000080ab9 */ /* 0x000fe40000000a00 */
[----:B------:R-:W-:Y:S01]  /*0fc0*/  @UP0 UIMAD.WIDE UR8, UR5, 0x4, UR8 ;  /* 0x00000004050808a5 */ /* 0x000fe2000f8e0208 */
[----:B------:R-:W-:-:S05]  /*0fd0*/  PLOP3.LUT P2, PT, PT, PT, UP1, 0x80, 0x0 ;  /* 0x000000000000781c */ /* 0x000fca0003f4f018 */
[----:B------:R-:W-:Y:S01]  /*0fe0*/  @UP1 ULDC.64 UR10, c[0x0][0xa18] ;  /* 0x00028600000a1ab9 */ /* 0x000fe20000000a00 */
[----:B-1---5:R-:W-:Y:S02]  /*0ff0*/  IMAD.U32 R4, RZ, RZ, UR8 ;  /* 0x00000008ff047e24 */ /* 0x022fe4000f8e00ff */
[----:B------:R-:W-:Y:S01]  /*1000*/  IMAD.U32 R5, RZ, RZ, UR9 ;  /* 0x00000009ff057e24 */ /* 0x000fe2000f8e00ff */
[----:B------:R-:W-:-:S04]  /*1010*/  @UP1 UIMAD.WIDE UR8, UR5, 0x4, UR10 ;  /* 0x00000004050818a5 */ /* 0x000fc8000f8e020a */
[----:B--2---:R-:W2:Y:S02]  /*1020*/  @P0 LDG.E R4, desc[UR48][R4.64] ;  /* 0x0000003004040981 */ /* 0x004ea4000c1e1900 */
[----:B---3--:R-:W-:Y:S02]  /*1030*/  IMAD.U32 R6, RZ, RZ, UR8 ;  /* 0x00000008ff067e24 */ /* 0x008fe4000f8e00ff */
[----:B------:R-:W-:Y:S01]  /*1040*/  IMAD.U32 R7, RZ, RZ, UR9 ;  /* 0x00000009ff077e24 */ /* 0x000fe2000f8e00ff */
[----:B------:R-:W-:-:S04]  /*1050*/  ULDC.64 UR8, c[0x0][0x3f8] ;  /* 0x0000fe0000087ab9 */ /* 0x000fc80000000a00 */
[----:B------:R-:W3:Y:S01]  /*1060*/  @P2 LDG.E R6, desc[UR48][R6.64] ;  /* 0x0000003006062981 */ /* 0x000ee2000c1e1900 */
[----:B------:R-:W-:Y:S01]  /*1070*/  UISETP.NE.U32.AND UP0, UPT, UR8, URZ, UPT ;  /* 0x0000003f0800728c */ /* 0x000fe2000bf05070 */
[----:B------:R-:W-:Y:S01]  /*1080*/  UMOV UR44, URZ ;  /* 0x0000003f002c7c82 */ /* 0x000fe20008000000 */
[----:B------:R-:W-:Y:S02]  /*1090*/  ULDC UR40, c[0x0][0x288] ;  /* 0x0000a20000287ab9 */ /* 0x000fe40000000800 */
[----:B------:R-:W-:Y:S01]  /*10a0*/  UISETP.NE.AND.EX UP0, UPT, UR9, URZ, UPT, UP0 ;  /* 0x0000003f0900728c */ /* 0x000fe2000bf05300 */
[----:B------:R-:W-:Y:S02]  /*10b0*/  UMOV UR41, UR6 ;  /* 0x0000000600297c82 */ /* 0x000fe40008000000 */
[----:B------:R-:W-:Y:S01]  /*10c0*/  ULDC.64 UR8, c[0x0][0xa20] ;  /* 0x0002880000087ab9 */ /* 0x000fe20000000a00 */
[----:B------:R-:W-:Y:S01]  /*10d0*/  USEL UR4, UR4, 0x1, UP0 ;  /* 0x0000000104047887 */ /* 0x000fe20008000000 */
[----:B------:R-:W-:-:S03]  /*10e0*/  ISETP.NE.U32.AND P1, PT, RZ, UR8, PT ;  /* 0x00000008ff007c0c */ /* 0x000fc6000bf25070 */
[----:B------:R-:W-:Y:S01]  /*10f0*/  UIMAD UR4, UR4, UR7, URZ ;  /* 0x00000007040472a4 */ /* 0x000fe2000f8e023f */
[----:B------:R-:W-:Y:S02]  /*1100*/  ISETP.NE.AND.EX P1, PT, RZ, UR9, PT, P1 ;  /* 0x00000009ff007c0c */ /* 0x000fe4000bf25310 */
[----:B--2---:R-:W-:Y:S02]  /*1110*/  @P0 R2UR UR44, R4 ;  /* 0x00000000042c02ca */ /* 0x004fe400000e0000 */
[----:B---3--:R-:W-:Y:S01]  /*1120*/  @P2 R2UR UR40, R6 ;  /* 0x00000000062822ca */ /* 0x008fe200000e0000 */
[----:B0-----:R-:W-:-:S14]  /*1130*/  @P2 BRA `(.L_x_1679) ;  /* 0x0000000000342947 */ /* 0x001fdc0003800000 */
[----:B------:R-:W-:Y:S02]  /*1140*/  ULDC.64 UR6, c[0x0][0xa00] ;  /* 0x0002800000067ab9 */ /* 0x000fe40000000a00 */
[----:B------:R-:W-:-:S04]  /*1150*/  ISETP.NE.U32.AND P0, PT, RZ, UR6, PT ;  /* 0x00000006ff007c0c */ /* 0x000fc8000bf05070 */
[----:B------:R-:W-:-:S13]  /*1160*/  ISETP.NE.AND.EX P0, PT, RZ, UR7, PT, P0 ;  /* 0x00000007ff007c0c */ /* 0x000fda000bf05300 */
[----:B------:R-:W-:Y:S05]  /*1170*/  @!P0 BRA `(.L_x_1679) ;  /* 0x0000000000248947 */ /* 0x000fea0003800000 */
[----:B------:R-:W-:Y:S02]  /*1180*/  ULDC.64 UR6, c[0x0][0xa00] ;  /* 0x0002800000067ab9 */ /* 0x000fe40000000a00 */
[----:B------:R-:W-:-:S06]  /*1190*/  UIMAD.WIDE UR6, UR5, 0x4, UR6 ;  /* 0x00000004050678a5 */ /* 0x000fcc000f8e0206 */
[----:B------:R-:W-:Y:S01]  /*11a0*/  MOV R4, UR6 ;  /* 0x0000000600047c02 */ /* 0x000fe20008000f00 */
[----:B------:R-:W-:-:S05]  /*11b0*/  IMAD.U32 R5, RZ, RZ, UR7 ;  /* 0x00000007ff057e24 */ /* 0x000fca000f8e00ff */
[----:B------:R-:W2:Y:S04]  /*11c0*/  LDG.E R3, desc[UR48][R4.64] ;  /* 0x0000003004037981 */ /* 0x000ea8000c1e1900 */
[----:B------:R-:W3:Y:S01]  /*11d0*/  LDG.E R0, desc[UR48][R4.64+0x4] ;  /* 0x0000043004007981 */ /* 0x000ee2000c1e1900 */
[----:B--2---:R-:W-:Y:S02]  /*11e0*/  R2UR UR40, R3 ;  /* 0x00000000032872ca */ /* 0x004fe400000e0000 */
[----:B---3--:R-:W-:-:S13]  /*11f0*/  R2UR UR6, R0 ;  /* 0x00000000000672ca */ /* 0x008fda00000e0000 */
[----:B------:R-:W-:-:S12]  /*1200*/  UIADD3 UR40, -UR40, UR6, URZ ;  /* 0x0000000628287290 */ /* 0x000fd8000fffe13f */
.L_x_1679:
[----:B------:R-:W-:Y:S01]  /*1210*/  UMOV UR42, UR47 ;  /* 0x0000002f002a7c82 */ /* 0x000fe20008000000 */
[----:B------:R-:W-:Y:S01]  /*1220*/  UMOV UR43, UR5 ;  /* 0x00000005002b7c82 */ /* 0x000fe20008000000 */
[----:B------:R-:W-:Y:S05]  /*1230*/  @!P1 BRA `(.L_x_1680) ;  /* 0x00000000001c9947 */ /* 0x000fea0003800000 */
[----:B------:R-:W-:Y:S02]  /*1240*/  ULDC.64 UR6, c[0x0][0xa20] ;  /* 0x0002880000067ab9 */ /* 0x000fe40000000a00 */
[----:B------:R-:W-:-:S06]  /*1250*/  UIMAD.WIDE UR4, UR5, 0x4, UR6 ;  /* 0x00000004050478a5 */ /* 0x000fcc000f8e0206 */
[----:B------:R-:W-:Y:S02]  /*1260*/  IMAD.U32 R4, RZ, RZ, UR4 ;  /* 0x00000004ff047e24 */ /* 0x000fe4000f8e00ff */
[----:B------:R-:W-:-:S05]  /*1270*/  IMAD.U32 R5, RZ, RZ, UR5 ;  /* 0x00000005ff057e24 */ /* 0x000fca000f8e00ff */
[----:B------:R-:W2:Y:S02]  /*1280*/  LDG.E R4, desc[UR48][R4.64] ;  /* 0x0000003004047981 */ /* 0x000ea4000c1e1900 */
[----:B--2---:R-:W-:Y:S01]  /*1290*/  R2UR UR4, R4 ;  /* 0x00000000040472ca */ /* 0x004fe200000e0000 */
[----:B------:R-:W-:-:S14]  /*12a0*/  BRA `(.L_x_1681) ;  /* 0x0000000000347947 */ /* 0x000fdc0003800000 */
.L_x_1680:
[----:B------:R-:W-:Y:S02]  /*12b0*/  ULDC.64 UR6, c[0x0][0xa08] ;  /* 0x0002820000067ab9 */ /* 0x000fe40000000a00 */
[----:B------:R-:W-:-:S04]  /*12c0*/  ISETP.NE.U32.AND P0, PT, RZ, UR6, PT ;  /* 0x00000006ff007c0c */ /* 0x000fc8000bf05070 */
[----:B------:R-:W-:-:S13]  /*12d0*/  ISETP.NE.AND.EX P0, PT, RZ, UR7, PT, P0 ;  /* 0x00000007ff007c0c */ /* 0x000fda000bf05300 */
[----:B------:R-:W-:Y:S05]  /*12e0*/  @!P0 BRA `(.L_x_1681) ;  /* 0x0000000000248947 */ /* 0x000fea0003800000 */
[----:B------:R-:W-:Y:S02]  /*12f0*/  ULDC.64 UR6, c[0x0][0xa08] ;  /* 0x0002820000067ab9 */ /* 0x000fe40000000a00 */
[----:B------:R-:W-:-:S06]  /*1300*/  UIMAD.WIDE UR4, UR5, 0x4, UR6 ;  /* 0x00000004050478a5 */ /* 0x000fcc000f8e0206 */
[----:B------:R-:W-:Y:S02]  /*1310*/  IMAD.U32 R4, RZ, RZ, UR4 ;  /* 0x00000004ff047e24 */ /* 0x000fe4000f8e00ff */
[----:B------:R-:W-:-:S05]  /*1320*/  IMAD.U32 R5, RZ, RZ, UR5 ;  /* 0x00000005ff057e24 */ /* 0x000fca000f8e00ff */
[----:B------:R-:W2:Y:S04]  /*1330*/  LDG.E R3, desc[UR48][R4.64] ;  /* 0x0000003004037981 */ /* 0x000ea8000c1e1900 */
[----:B------:R-:W3:Y:S01]  /*1340*/  LDG.E R0, desc[UR48][R4.64+0x4] ;  /* 0x0000043004007981 */ /* 0x000ee2000c1e1900 */
[----:B--2---:R-:W-:Y:S02]  /*1350*/  R2UR UR4, R3 ;  /* 0x00000000030472ca */ /* 0x004fe400000e0000 */
[----:B---3--:R-:W-:-:S13]  /*1360*/  R2UR UR5, R0 ;  /* 0x00000000000572ca */ /* 0x008fda00000e0000 */
[----:B------:R-:W-:-:S12]  /*1370*/  UIADD3 UR4, -UR4, UR5, URZ ;  /* 0x0000000504047290 */ /* 0x000fd8000fffe13f */
.L_x_1681:
[----:B------:R-:W-:Y:S02]  /*1380*/  UISETP.NE.AND UP0, UPT, UR46, 0x1, UPT ;  /* 0x000000012e00788c */ /* 0x000fe4000bf05270 */
[----:B------:R-:W-:Y:S02]  /*1390*/  UIADD3 UR44, -UR44, UR4, URZ ;  /* 0x000000042c2c7290 */ /* 0x000fe4000fffe13f */
[----:B------:R-:W-:Y:S02]  /*13a0*/  ULEA UR6, UR47, 0x40, 0x6 ;  /* 0x000000402f067891 */ /* 0x000fe4000f8e303f */
[----:B------:R-:W-:Y:S01]  /*13b0*/  UIADD3 UR4, UR44, 0x3f, URZ ;  /* 0x0000003f2c047890 */ /* 0x000fe2000fffe03f */
[----:B------:R-:W-:Y:S01]  /*13c0*/  PLOP3.LUT P0, PT, PT, PT, UP0, 0x80, 0x0 ;  /* 0x000000000000781c */ /* 0x000fe20003f0f008 */
[----:B------:R-:W-:Y:S02]  /*13d0*/  UIADD3 UR9, UR44, UR6, -UR40 ;  /* 0x000000062c097290 */ /* 0x000fe4000fffe828 */
[----:B------:R-:W-:Y:S01]  /*13e0*/  USHF.R.S32.HI UR5, URZ, 0x1f, UR4 ;  /* 0x0000001f3f057899 */ /* 0x000fe20008011404 */
[----:B------:R-:W-:-:S03]  /*13f0*/  ULDC UR7, c[0x0][0x9e0] ;  /* 0x0002780000077ab9 */ /* 0x000fc60000000800 */
[----:B------:R-:W-:Y:S02]  /*1400*/  ULEA.HI UR5, UR5, UR4, URZ, 0x6 ;  /* 0x0000000405057291 */ /* 0x000fe4000f8f303f */
[----:B------:R-:W-:Y:S02]  /*1410*/  UIADD3 UR6, UR9, UR7, URZ ;  /* 0x0000000709067290 */ /* 0x000fe4000fffe03f */
[----:B------:R-:W-:Y:S02]  /*1420*/  USHF.R.S32.HI UR20, URZ, 0x6, UR5 ;  /* 0x000000063f147899 */ /* 0x000fe40008011405 */
[----:B------:R-:W-:Y:S10]  /*1430*/  @!P0 BRA `(.L_x_1682) ;  /* 0x0000001c00fc8947 */ /* 0x000ff40003800000 */
        /* <DEDUP_REMOVED lines=14> */
.L_x_1684:
[----:B------:R-:W-:-:S11]  /*1520*/  UISETP.NE.AND UP0, UPT, UR8, 0x1, UPT ;  /* 0x000000010800788c */ /* 0x000fd6000bf05270 */
[----:B------:R-:W-:Y:S02]  /*1530*/  @UP0 ULDC.64 UR10, c[0x0][0x9e8] ;  /* 0x00027a00000a0ab9 */ /* 0x000fe40000000a00 */
[----:B------:R-:W-:-:S04]  /*1540*/  UIMAD.WIDE.U32 UR4, UR7, UR10, URZ ;  /* 0x0000000a070472a5 */ /* 0x000fc8000f8e003f */
[----:B------:R-:W-:-:S12]  /*1550*/  @UP0 USHF.R.U32.HI UR7, URZ, UR11, UR5 ;  /* 0x0000000b3f070299 */ /* 0x000fd80008011605 */
.L_x_1685:
[----:B------:R-:W-:-:S04]  /*1560*/  UIMAD UR7, UR7, UR8, UR8 ;  /* 0x00000008070772a4 */ /* 0x000fc8000f8e0208 */
[----:B------:R-:W-:-:S04]  /*1570*/  UISETP.LT.AND UP0, UPT, UR6, UR7, UPT ;  /* 0x000000070600728c */ /* 0x000fc8000bf01270 */
[----:B------:R-:W-:-:S12]  /*1580*/  USEL UR6, UR6, UR7, UP0 ;  /* 0x0000000706067287 */ /* 0x000fd80008000000 */
.L_x_1683:
[----:B------:R-:W-:Y:S02]  /*1590*/  UIADD3 UR6, UR6, 0x3f, URZ ;  /* 0x0000003f06067890 */ /* 0x000fe4000fffe03f */
[----:B------:R-:W-:Y:S02]  /*15a0*/  ULEA UR40, UR47, -UR40, 0x6 ;  /* 0x800000282f287291 */ /* 0x000fe4000f8e303f */
[----:B------:R-:W-:Y:S02]  /*15b0*/  USHF.R.S32.HI UR4, URZ, 0x1f, UR6 ;  /* 0x0000001f3f047899 */ /* 0x000fe40008011406 */
[----:B------:R-:W-:Y:S02]  /*15c0*/  UIADD3 UR40, UR44, UR40, URZ ;  /* 0x000000282c287290 */ /* 0x000fe4000fffe03f */
[----:B------:R-:W-:Y:S01]  /*15d0*/  ULEA.HI UR4, UR4, UR6, URZ, 0x6 ;  /* 0x0000000604047291 */ /* 0x000fe2000f8f303f */
[----:B------:R-:W-:-:S03]  /*15e0*/  ULDC UR5, c[0x0][0x9dc] ;  /* 0x0002770000057ab9 */ /* 0x000fc60000000800 */
[----:B------:R-:W-:Y:S02]  /*15f0*/  USHF.R.S32.HI UR4, URZ, 0x6, UR4 ;  /* 0x000000063f047899 */ /* 0x000fe40008011404 */
[----:B------:R-:W-:Y:S02]  /*1600*/  UIADD3 UR5, UR40, -UR5, URZ ;  /* 0x8000000528057290 */ /* 0x000fe4000fffe03f */
[----:B------:R-:W-:-:S04]  /*1610*/  UISETP.LT.AND UP0, UPT, UR20, UR4, UPT ;  /* 0x000000041400728c */ /* 0x000fc8000bf01270 */
[----:B------:R-:W-:Y:S01]  /*1620*/  USEL UR20, UR20, UR4, UP0 ;  /* 0x0000000414147287 */ /* 0x000fe20008000000 */
[----:B------:R-:W-:Y:S01]  /*1630*/  MOV R0, UR5 ;  /* 0x0000000500007c02 */ /* 0x000fe20008000f00 */
[----:B------:R-:W-:Y:S10]  /*1640*/  @!P1 BRA `(.L_x_1686) ;  /* 0x0000000000409947 */ /* 0x000ff40003800000 */
        /* <DEDUP_REMOVED lines=10> */
.L_x_1687:
[----:B------:R-:W-:-:S11]  /*16f0*/  UISETP.NE.AND UP0, UPT, UR8, 0x1, UPT ;  /* 0x000000010800788c */ /* 0x000fd6000bf05270 */
[----:B------:R-:W-:Y:S02]  /*1700*/  @UP0 ULDC.64 UR6, c[0x0][0x9e8] ;  /* 0x00027a0000060ab9 */ /* 0x000fe40000000a00 */
[----:B------:R-:W-:-:S04]  /*1710*/  UIMAD.WIDE.U32 UR4, UR40, UR6, URZ ;  /* 0x00000006280472a5 */ /* 0x000fc8000f8e003f */
[----:B------:R-:W-:-:S12]  /*1720*/  @UP0 USHF.R.U32.HI UR40, URZ, UR7, UR5 ;  /* 0x000000073f280299 */ /* 0x000fd80008011605 */
.L_x_1688:
[----:B------:R-:W-:-:S06]  /*1730*/  UIMAD UR40, UR40, UR8, URZ ;  /* 0x00000008282872a4 */ /* 0x000fcc000f8e023f */
[----:B------:R-:W-:-:S07]  /*1740*/  VIMNMX R0, R0, UR40, !PT ;  /* 0x0000002800007c48 */ /* 0x000fce000ffe0100 */
.L_x_1686:
[----:B------:R-:W-:Y:S01]  /*1750*/  SHF.R.S32.HI R5, RZ, 0x1f, R0 ;  /* 0x0000001fff057819 */ /* 0x000fe20000011400 */
[----:B------:R-:W-:Y:S01]  /*1760*/  IMAD.MOV.U32 R3, RZ, RZ, RZ ;  /* 0x000000ffff037224 */ /* 0x000fe200078e00ff */
[----:B------:R-:W-:Y:S02]  /*1770*/  PLOP3.LUT P0, PT, PT, PT, PT, 0x80, 0x0 ;  /* 0x000000000000781c */ /* 0x000fe40003f0f070 */
[----:B------:R-:W-:Y:S02]  /*1780*/  CS2R R150, SRZ ;  /* 0x0000000000967805 */ /* 0x000fe4000001ff00 */
[----:B------:R-:W-:Y:S01]  /*1790*/  LEA.HI R5, R5, R0, RZ, 0x6 ;  /* 0x0000000005057211 */ /* 0x000fe200078f30ff */
[----:B------:R-:W-:Y:S01]  /*17a0*/  IMAD.MOV.U32 R0, RZ, RZ, RZ ;  /* 0x000000ffff007224 */ /* 0x000fe200078e00ff */
[----:B------:R-:W-:Y:S02]  /*17b0*/  CS2R R148, SRZ ;  /* 0x0000000000947805 */ /* 0x000fe4000001ff00 */
[----:B------:R-:W-:-:S02]  /*17c0*/  CS2R R146, SRZ ;  /* 0x0000000000927805 */ /* 0x000fc4000001ff00 */
[----:B------:R-:W-:Y:S02]  /*17d0*/  SHF.R.S32.HI R4, RZ, 0x6, R5 ;  /* 0x00000006ff047819 */ /* 0x000fe40000011405 */
[----:B------:R-:W-:Y:S02]  /*17e0*/  CS2R R144, SRZ ;  /* 0x0000000000907805 */ /* 0x000fe4000001ff00 */
[----:B------:R-:W-:Y:S02]  /*17f0*/  CS2R R142, SRZ ;  /* 0x00000000008e7805 */ /* 0x000fe4000001ff00 */
[----:B------:R-:W-:Y:S02]  /*1800*/  CS2R R140, SRZ ;  /* 0x00000000008c7805 */ /* 0x000fe4000001ff00 */
[----:B------:R-:W-:Y:S02]  /*1810*/  VIMNMX R4, RZ, R4, !PT ;  /* 0x00000004ff047248 */ /* 0x000fe40007fe0100 */
[----:B------:R-:W-:-:S02]  /*1820*/  CS2R R138, SRZ ;  /* 0x00000000008a7805 */ /* 0x000fc4000001ff00 */
[----:B------:R-:W-:Y:S01]  /*1830*/  CS2R R136, SRZ ;  /* 0x0000000000887805 */ /* 0x000fe2000001ff00 */
[----:B------:R-:W-:Y:S01]  /*1840*/  IMAD.MOV.U32 R172, RZ, RZ, RZ ;  /* 0x000000ffffac7224 */ /* 0x000fe200078e00ff */
[----:B------:R-:W-:Y:S02]  /*1850*/  ISETP.LT.AND P1, PT, R4, UR20, PT ;  /* 0x0000001404007c0c */ /* 0x000fe4000bf21270 */
        /* <DEDUP_REMOVED lines=53> */
[----:B------:R-:W-:Y:S01]  /*1bb0*/  CS2R R30, SRZ ;  /* 0x00000000001e7805 */ /* 0x000fe2000001ff00 */
[----:B------:R-:W-:Y:S01]  /*1bc0*/  IMAD.MOV.U32 R8, RZ, RZ, RZ ;  /* 0x000000ffff087224 */ /* 0x000fe200078e00ff */
[----:B------:R-:W-:Y:S01]  /*1bd0*/  CS2R R26, SRZ ;  /* 0x00000000001a7805 */ /* 0x000fe2000001ff00 */
[----:B------:R-:W-:Y:S06]  /*1be0*/  @!P1 BRA `(.L_x_1689) ;  /* 0x000000bc00b89947 */ /* 0x000fec0003800000 */
        /* <DEDUP_REMOVED lines=14> */
.L_x_1690:
[----:B------:R-:W-:Y:S01]  /*1cd0*/  ULEA UR22, UR37, UR38, 0x3 ;  /* 0x0000002625167291 */ /* 0x000fe2000f8e183f */
[----:B------:R-:W-:-:S08]  /*1ce0*/  SHF.L.U32 R0, R2, 0x1f, RZ ;  /* 0x0000001f02007819 */ /* 0x000fd000000006ff */
[----:B------:R-:W0:Y:S02]  /*1cf0*/  SYNCS.PHASECHK.TRANS64.TRYWAIT P1, [UR22+0x28c50], R0 ;  /* 0x028c5000ff0075a7 */ /* 0x000e240008020156 */
[----:B0-----:R-:W-:Y:S05]  /*1d00*/  @!P1 BRA `(.L_x_1691) ;  /* 0x0000013800b89947 */ /* 0x001fea0003800000 */
.L_x_1880:
        /* <DEDUP_REMOVED lines=24> */
[----:B------:R-:W-:-:S06]  /*1e90*/  UIADD3 UR20, UR20, -0x2, URZ ;  /* 0xfffffffe14147890 */ /* 0x000fcc000fffe03f */
[----:B------:R-:W-:Y:S02]  /*1ea0*/  ISETP.LE.AND P1, PT, R4, UR20, PT ;  /* 0x0000001404007c0c */ /* 0x000fe4000bf23270 */
[----:B0-----:R-:W-:-:S04]  /*1eb0*/  LOP3.LUT R3, R3, 0x7f, RZ, 0xc0, !PT ;  /* 0x0000007f03037812 */ /* 0x001fc800078ec0ff */
        /* <DEDUP_REMOVED lines=18> */
[----:B0-----:R-:W-:-:S07]  /*1fe0*/  IMAD.U32 R0, RZ, RZ, UR20 ;  /* 0x00000014ff007e24 */ /* 0x001fce000f8e00ff */
.L_x_1697:
[----:B------:R-:W-:Y:S01]  /*1ff0*/  BAR.SYNC.DEFER_BLOCKING 0xe, 0x100 ;  /* 0x0384000000007b1d */ /* 0x000fe20000010000 */
[----:B------:R-:W-:Y:S01]  /*2000*/  IMAD.U32 R6, RZ, RZ, UR37 ;  /* 0x00000025ff067e24 */ /* 0x000fe2000f8e00ff */
[----:B------:R-:W-:Y:S01]  /*2010*/  UIADD3 UR37, UR37, 0x1, URZ ;  /* 0x0000000125257890 */ /* 0x000fe2000fffe03f */
[C---:B------:R-:W-:Y:S01]  /*2020*/  ISETP.GT.AND P3, PT, R0.reuse, R4, PT ;  /* 0x000000040000720c */ /* 0x040fe20003f64270 */
[----:B------:R-:W-:Y:S02]  /*2030*/  VIADD R0, R0, 0xffffffff ;  /* 0xffffffff00007836 */ /* 0x000fe40000000000 */
[----:B-1----:R-:W-:Y:S01]  /*2040*/  IMAD R3, R6, 0x40, R17 ;  /* 0x0000004006037824 */ /* 0x002fe200078e0211 */
[----:B------:R-:W-:-:S04]  /*2050*/  UISETP.NE.AND UP0, UPT, UR37, 0x2, UPT ;  /* 0x000000022500788c */ /* 0x000fc8000bf05270 */
        /* <DEDUP_REMOVED lines=136> */
.L_x_1693:
[----:B------:R-:W-:Y:S01]  /*28e0*/  ULEA UR20, UR37, UR38, 0x3 ;  /* 0x0000002625147291 */ /* 0x000fe2000f8e183f */
[----:B------:R-:W-:-:S08]  /*28f0*/  SHF.L.U32 R3, R2, 0x1f, RZ ;  /* 0x0000001f02037819 */ /* 0x000fd000000006ff */
[----:B------:R0:W1:Y:S01]  /*2900*/  SYNCS.PHASECHK.TRANS64.TRYWAIT P1, [UR20+0x28c50], R3 ;  /* 0x028c5003ff0075a7 */ /* 0x0000620008020154 */
[----:B------:R-:W-:Y:S05]  /*2910*/  @!P0 BRA `(.L_x_1694) ;  /* 0x0000000000048947 */ /* 0x000fea0003800000 */
[----:B------:R-:W-:Y:S01]  /*2920*/  BPT.TRAP 0x1 ;  /* 0x000000040000795c */ /* 0x000fe20000300000 */
.L_x_1694:
[----:B-1----:R-:W-:Y:S05]  /*2930*/  @P1 BRA `(.L_x_1695) ;  /* 0x0000000000081947 */ /* 0x002fea0003800000 */
[----:B------:R-:W1:Y:S02]  /*2940*/  SYNCS.PHASECHK.TRANS64.TRYWAIT P1, [UR20+0x28c50], R3 ;  /* 0x028c5003ff0075a7 */ /* 0x000e640008020154 */
[----:B-1----:R-:W-:Y:S05]  /*2950*/  @!P1 BRA `(.L_x_1696) ;  /* 0x0000012c00bc9947 */ /* 0x002fea0003800000 */
.L_x_1695:
[----:B------:R-:W-:Y:S01]  /*2960*/  ULEA UR18, UR37, UR21, 0xc ;  /* 0x0000001525127291 */ /* 0x000fe2000f8e603f */
[----:B------:R-:W-:Y:S01]  /*2970*/  WARPGROUP.ARRIVE ;  /* 0x00000000000079c5 */ /* 0x000fe20000000000 */
[----:B------:R-:W-:Y:S01]  /*2980*/  UMOV UR19, 0x40000040 ;  /* 0x4000004000137882 */ /* 0x000fe20000000000 */
[----:B------:R-:W-:Y:S01]  /*2990*/  UMOV UR7, 0x40000040 ;  /* 0x4000004000077882 */ /* 0x000fe20000000000 */
[----:B------:R-:W-:Y:S01]  /*29a0*/  UIADD3 UR6, UR18, 0x80, URZ ;  /* 0x0000008012067890 */ /* 0x000fe2000fffe03f */
[----:B01----:R-:W-:Y:S01]  /*29b0*/  IMAD.U32 R3, RZ, RZ, UR20 ;  /* 0x00000014ff037e24 */ /* 0x003fe2000f8e00ff */
        /* <DEDUP_REMOVED lines=23> */
.L_x_1692:
[----:B------:R-:W-:Y:S01]  /*2b30*/  BAR.SYNC.DEFER_BLOCKING 0xe, 0x100 ;  /* 0x0384000000007b1d */ /* 0x000fe20000010000 */
[----:B0-----:R-:W-:Y:S01]  /*2b40*/  IMAD.U32 R0, RZ, RZ, UR37 ;  /* 0x00000025ff007e24 */ /* 0x001fe2000f8e00ff */
[----:B------:R-:W-:Y:S01]  /*2b50*/  UIADD3 UR37, UR37, 0x1, URZ ;  /* 0x0000000125257890 */ /* 0x000fe2000fffe03f */
[----:B------:R-:W-:Y:S02]  /*2b60*/  PLOP3.LUT P0, PT, PT, PT, PT, 0x8, 0x0 ;  /* 0x000000000000781c */ /* 0x000fe40003f0e170 */
[----:B------:R-:W-:Y:S01]  /*2b70*/  IMAD R0, R0, 0x40, R17 ;  /* 0x0000004000007824 */ /* 0x000fe200078e0211 */
[----:B------:R-:W-:-:S04]  /*2b80*/  UISETP.NE.AND UP0, UPT, UR37, 0x2, UPT ;  /* 0x000000022500788c */ /* 0x000fc8000bf05270 */
[----:B------:R-:W-:Y:S01]  /*2b90*/  LEA R4, R0, UR38, 0x2 ;  /* 0x0000002600047c11 */ /* 0x000fe2000f8e10ff */
[----:B------:R-:W-:Y:S02]  /*2ba0*/  USEL UR4, URZ, 0x1, UP0 ;  /* 0x000000013f047887 */ /* 0x000fe40008000000 */
[----:B------:R-:W-:-:S04]  /*2bb0*/  USEL UR37, UR37, URZ, UP0 ;  /* 0x0000003f25257287 */ /* 0x000fc80008000000 */
[----:B------:R-:W-:Y:S01]  /*2bc0*/  LOP3.LUT R2, R2, UR4, RZ, 0x3c, !PT ;  /* 0x0000000402027c12 */ /* 0x000fe2000f8e3cff */
        /* <DEDUP_REMOVED lines=130> */
[----:B------:R-:W-:-:S02]  /*33f0*/  IMAD.MOV.U32 R3, RZ, RZ, RZ ;  /* 0x000000ffff037224 */ /* 0x000fc400078e00ff */
[----:B------:R-:W-:Y:S01]  /*3400*/  IMAD.MOV.U32 R0, RZ, RZ, RZ ;  /* 0x000000ffff007224 */ /* 0x000fe200078e00ff */
[----:B------:R-:W-:Y:S06]  /*3410*/  BAR.ARV 0xf, 0x100 ;  /* 0x03c4000000007b1d */ /* 0x000fec0000002000 */
[----:B------:R-:W-:Y:S05]  /*3420*/  BRA `(.L_x_1689) ;  /* 0x000000a400a87947 */ /* 0x000fea0003800000 */
.L_x_1682:
        /* <DEDUP_REMOVED lines=14> */
.L_x_1699:
[----:B------:R-:W-:-:S11]  /*3510*/  UISETP.NE.AND UP0, UPT, UR8, 0x1, UPT ;  /* 0x000000010800788c */ /* 0x000fd6000bf05270 */
[----:B------:R-:W-:Y:S02]  /*3520*/  @UP0 ULDC.64 UR10, c[0x0][0x9e8] ;  /* 0x00027a00000a0ab9 */ /* 0x000fe40000000a00 */
[----:B------:R-:W-:-:S04]  /*3530*/  UIMAD.WIDE.U32 UR4, UR7, UR10, URZ ;  /* 0x0000000a070472a5 */ /* 0x000fc8000f8e003f */
[----:B------:R-:W-:-:S12]  /*3540*/  @UP0 USHF.R.U32.HI UR7, URZ, UR11, UR5 ;  /* 0x0000000b3f070299 */ /* 0x000fd80008011605 */
.L_x_1700:
[----:B------:R-:W-:-:S04]  /*3550*/  UIMAD UR7, UR7, UR8, UR8 ;  /* 0x00000008070772a4 */ /* 0x000fc8000f8e0208 */
[----:B------:R-:W-:-:S04]  /*3560*/  UISETP.LT.AND UP0, UPT, UR6, UR7, UPT ;  /* 0x000000070600728c */ /* 0x000fc8000bf01270 */
[----:B------:R-:W-:-:S12]  /*3570*/  USEL UR6, UR6, UR7, UP0 ;  /* 0x0000000706067287 */ /* 0x000fd80008000000 */
.L_x_1698:
[----:B------:R-:W-:Y:S02]  /*3580*/  UIADD3 UR6, UR6, 0x3f, URZ ;  /* 0x0000003f06067890 */ /* 0x000fe4000fffe03f */
[----:B------:R-:W-:Y:S02]  /*3590*/  ULEA UR5, UR47, -UR40, 0x6 ;  /* 0x800000282f057291 */ /* 0x000fe4000f8e303f */
[----:B------:R-:W-:-:S04]  /*35a0*/  USHF.R.S32.HI UR4, URZ, 0x1f, UR6 ;  /* 0x0000001f3f047899 */ /* 0x000fc80008011406 */
[----:B------:R-:W-:Y:S02]  /*35b0*/  ULEA.HI UR4, UR4, UR6, URZ, 0x6 ;  /* 0x0000000604047291 */ /* 0x000fe4000f8f303f */
[----:B------:R-:W-:Y:S02]  /*35c0*/  UIADD3 UR6, UR44, UR5, URZ ;  /* 0x000000052c067290 */ /* 0x000fe4000fffe03f */
[----:B------:R-:W-:Y:S01]  /*35d0*/  USHF.R.S32.HI UR4, URZ, 0x6, UR4 ;  /* 0x000000063f047899 */ /* 0x000fe20008011404 */
[----:B------:R-:W-:Y:S02]  /*35e0*/  ULDC UR5, c[0x0][0x9dc] ;  /* 0x0002770000057ab9 */ /* 0x000fe40000000800 */
[----:B------:R-:W-:Y:S02]  /*35f0*/  UIADD3 UR5, UR6, -UR5, URZ ;  /* 0x8000000506057290 */ /* 0x000fe4000fffe03f */
[----:B------:R-:W-:-:S04]  /*3600*/  UISETP.LT.AND UP0, UPT, UR20, UR4, UPT ;  /* 0x000000041400728c */ /* 0x000fc8000bf01270 */
[----:B------:R-:W-:Y:S01]  /*3610*/  USEL UR50, UR20, UR4, UP0 ;  /* 0x0000000414327287 */ /* 0x000fe20008000000 */
[----:B------:R-:W-:Y:S01]  /*3620*/  IMAD.U32 R0, RZ, RZ, UR5 ;  /* 0x00000005ff007e24 */ /* 0x000fe2000f8e00ff */
        /* <DEDUP_REMOVED lines=11> */
.L_x_1702:
[----:B------:R-:W-:-:S11]  /*36e0*/  UISETP.NE.AND UP0, UPT, UR8, 0x1, UPT ;  /* 0x000000010800788c */ /* 0x000fd6000bf05270 */
[----:B------:R-:W-:Y:S02]  /*36f0*/  @UP0 ULDC.64 UR10, c[0x0][0x9e8] ;  /* 0x00027a00000a0ab9 */ /* 0x000fe40000000a00 */
[----:B------:R-:W-:-:S04]  /*3700*/  UIMAD.WIDE.U32 UR4, UR6, UR10, URZ ;  /* 0x0000000a060472a5 */ /* 0x000fc8000f8e003f */
[----:B------:R-:W-:-:S12]  /*3710*/  @UP0 USHF.R.U32.HI UR6, URZ, UR11, UR5 ;  /* 0x0000000b3f060299 */ /* 0x000fd80008011605 */
.L_x_1703:
[----:B------:R-:W-:-:S06]  /*3720*/  UIMAD UR6, UR6, UR8, URZ ;  /* 0x00000008060672a4 */ /* 0x000fcc000f8e023f */
[----:B------:R-:W-:-:S07]  /*3730*/  VIMNMX R0, R0, UR6, !PT ;  /* 0x0000000600007c48 */ /* 0x000fce000ffe0100 */
.L_x_1701:
[----:B------:R-:W-:Y:S02]  /*3740*/  SHF.R.S32.HI R5, RZ, 0x1f, R0 ;  /* 0x0000001fff057819 */ /* 0x000fe40000011400 */
[----:B------:R-:W-:Y:S02]  /*3750*/  CS2R R150, SRZ ;  /* 0x0000000000967805 */ /* 0x000fe4000001ff00 */
[----:B------:R-:W-:Y:S02]  /*3760*/  PLOP3.LUT P0, PT, PT, PT, PT, 0x80, 0x0 ;  /* 0x000000000000781c */ /* 0x000fe40003f0f070 */
[----:B------:R-:W-:Y:S02]  /*3770*/  CS2R R148, SRZ ;  /* 0x0000000000947805 */ /* 0x000fe4000001ff00 */
[----:B------:R-:W-:Y:S01]  /*3780*/  LEA.HI R5, R5, R0, RZ, 0x6 ;  /* 0x0000000005057211 */ /* 0x000fe200078f30ff */
[----:B------:R-:W-:Y:S01]  /*3790*/  IMAD.MOV.U32 R0, RZ, RZ, RZ ;  /* 0x000000ffff007224 */ /* 0x000fe200078e00ff */
        /* <DEDUP_REMOVED lines=8> */
[----:B------:R-:W-:Y:S01]  /*3820*/  CS2R R136, SRZ ;  /* 0x0000000000887805 */ /* 0x000fe2000001ff00 */
[----:B------:R-:W-:Y:S01]  /*3830*/  IMAD.MOV.U32 R172, RZ, RZ, RZ ;  /* 0x000000ffffac7224 */ /* 0x000fe200078e00ff */
[----:B------:R-:W-:Y:S02]  /*3840*/  ISETP.LT.AND P1, PT, R186, UR50, PT ;  /* 0x00000032ba007c0c */ /* 0x000fe4000bf21270 */
        /* <DEDUP_REMOVED lines=53> */
[----:B------:R-:W-:Y:S01]  /*3ba0*/  CS2R R30, SRZ ;  /* 0x00000000001e7805 */ /* 0x000fe2000001ff00 */
[----:B------:R-:W-:Y:S01]  /*3bb0*/  IMAD.MOV.U32 R8, RZ, RZ, RZ ;  /* 0x000000ffff087224 */ /* 0x000fe200078e00ff */
[----:B------:R-:W-:Y:S01]  /*3bc0*/  CS2R R26, SRZ ;  /* 0x00000000001a7805 */ /* 0x000fe2000001ff00 */
[----:B------:R-:W-:Y:S06]  /*3bd0*/  @!P1 BRA `(.L_x_1689) ;  /* 0x0000009c00bc9947 */ /* 0x000fec0003800000 */
        /* <DEDUP_REMOVED lines=24> */
[----:B------:R-:W-:Y:S01]  /*3d60*/  MOV R13, RZ ;  /* 0x000000ff000d7202 */ /* 0x000fe20000000f00 */
[----:B------:R-:W-:-:S02]  /*3d70*/  IMAD.U32 R11, RZ, RZ, UR7 ;  /* 0x00000007ff0b7e24 */ /* 0x000fc4000f8e00ff */
[----:B------:R-:W-:Y:S02]  /*3d80*/  IMAD.MOV.U32 R8, RZ, RZ, 0x70 ;  /* 0x00000070ff087424 */ /* 0x000fe400078e00ff */
[----:B0-----:R-:W-:-:S07]  /*3d90*/  IMAD.MOV.U32 R12, RZ, RZ, 0x1 ;  /* 0x00000001ff0c7424 */ /* 0x001fce00078e00ff */
[----:B------:R-:W-:-:S07]  /*3da0*/  LEPC R20, `(.L_x_1704) ;  /* 0x000000001014794e */ /* 0x000fce0000000000 */
[----:B-1----:R-:W-:Y:S05]  /*3db0*/  CALL.ABS.NOINC R14 ;  /* 0x000000000e007343 */ /* 0x002fea0003c00000 */
.L_x_1704:
[----:B------:R-:W-:Y:S01]  /*3dc0*/  LEA.HI R0, R187, R187, RZ, 0x1 ;  /* 0x000000bbbb007211 */ /* 0x000fe200078f08ff */
[----:B------:R-:W-:-:S03]  /*3dd0*/  IMAD.U32 R3, RZ, RZ, UR39 ;  /* 0x00000027ff037e24 */ /* 0x000fc6000f8e00ff */
[----:B------:R-:W-:Y:S02]  /*3de0*/  LOP3.LUT R0, R0, 0xfffffffe, RZ, 0xc0, !PT ;  /* 0xfffffffe00007812 */ /* 0x000fe400078ec0ff */
[----:B------:R-:W-:-:S03]  /*3df0*/  ISETP.NE.AND P4, PT, R3, 0x3, PT ;  /* 0x000000030300780c */ /* 0x000fc60003f85270 */
[----:B------:R-:W-:-:S05]  /*3e00*/  IMAD.IADD R0, R187, 0x1, -R0 ;  /* 0x00000001bb007824 */ /* 0x000fca00078e0a00 */
[----:B------:R-:W-:-:S04]  /*3e10*/  SHF.L.U32 R0, R0, 0x1f, RZ ;  /* 0x0000001f00007819 */ /* 0x000fc800000006ff */
[----:B------:R-:W0:Y:S02]  /*3e20*/  SYNCS.PHASECHK.TRANS64.TRYWAIT P0, [UR38+0x28c00], R0 ;  /* 0x028c0000ff0075a7 */ /* 0x000e240008000166 */
[----:B0-----:R-:W-:Y:S05]  /*3e30*/  @!P0 BRA `(.L_x_1705) ;  /* 0x00000118009c8947 */ /* 0x001fea0003800000 */
.L_x_1881:
[----:B------:R-:W-:Y:S05]  /*3e40*/  @!P4 BRA `(.L_x_1706) ;  /* 0x000000000004c947 */ /* 0x000fea0003800000 */
[----:B------:R-:W-:Y:S01]  /*3e50*/  BPT.TRAP 0x1 ;  /* 0x000000040000795c */ /* 0x000fe20000300000 */
.L_x_1706:
[----:B------:R-:W-:Y:S01]  /*3e60*/  IMAD.U32 R8, RZ, RZ, UR37 ;  /* 0x00000025ff087e24 */ /* 0x000fe2000f8e00ff */
[----:B------:R-:W-:-:S04]  /*3e70*/  SHF.L.U32 R9, R2, 0x1f, RZ ;  /* 0x0000001f02097819 */ /* 0x000fc800000006ff */
[----:B------:R-:W-:-:S04]  /*3e80*/  LEA R8, R8, UR38, 0x3 ;  /* 0x0000002608087c11 */ /* 0x000fc8000f8e18ff */
[----:B------:R1:W2:Y:S01]  /*3e90*/  SYNCS.PHASECHK.TRANS64.TRYWAIT P0, [R8+URZ+0x28c30], R9 ;  /* 0x028c3009080075a7 */ /* 0x0002a2000800017f */
[----:B------:R-:W-:Y:S05]  /*3ea0*/  @!P4 BRA `(.L_x_1707) ;  /* 0x000000000004c947 */ /* 0x000fea0003800000 */
[----:B------:R-:W-:Y:S01]  /*3eb0*/  BPT.TRAP 0x1 ;  /* 0x000000040000795c */ /* 0x000fe20000300000 */
.L_x_1707:
[----:B--2---:R-:W-:Y:S05]  /*3ec0*/  @P0 BRA `(.L_x_1708) ;  /* 0x0000000000080947 */ /* 0x004fea0003800000 */
[----:B------:R-:W2:Y:S02]  /*3ed0*/  SYNCS.PHASECHK.TRANS64.TRYWAIT P0, [R8+URZ+0x28c30], R9 ;  /* 0x028c3009080075a7 */ /* 0x000ea4000800017f */
[----:B--2---:R-:W-:Y:S05]  /*3ee0*/  @!P0 BRA `(.L_x_1709) ;  /* 0x0000011800888947 */ /* 0x004fea0003800000 */
.L_x_1708:
[----:B0-----:R-:W0:Y:S01]  /*3ef0*/  S2R R3, SR_TID.X ;  /* 0x0000000000037919 */ /* 0x001e220000002100 */
[----:B------:R-:W-:-:S04]  /*3f00*/  UIADD3 UR4, UR38, 0x22400, URZ ;  /* 0x0002240026047890 */ /* 0x000fc8000fffe03f */
[----:B------:R-:W-:-:S04]  /*3f10*/  USHF.R.U32.HI UR4, URZ, 0x4, UR4 ;  /* 0x000000043f047899 */ /* 0x000fc80008011604 */
[----:B------:R-:W-:-:S06]  /*3f20*/  ULOP3.LUT UR4, UR4, 0x3fff, URZ, 0xc0, !UPT ;  /* 0x00003fff04047892 */ /* 0x000fcc000f8ec03f */
[----:B------:R-:W-:Y:S01]  /*3f30*/  IMAD.U32 R0, RZ, RZ, UR4 ;  /* 0x00000004ff007e24 */ /* 0x000fe2000f8e00ff */
[----:B------:R-:W-:Y:S05]  /*3f40*/  WARPSYNC.ALL ;  /* 0x0000000000007948 */ /* 0x000fea0003800000 */
[----:B------:R-:W-:Y:S02]  /*3f50*/  LOP3.LUT R0, R0, 0x10000, RZ, 0xfc, !PT ;  /* 0x0001000000007812 */ /* 0x000fe400078efcff */
[----:B0-----:R-:W-:-:S04]  /*3f60*/  LOP3.LUT R3, R3, 0x7f, RZ, 0xc0, !PT ;  /* 0x0000007f03037812 */ /* 0x001fc800078ec0ff */
[----:B------:R-:W-:Y:S02]  /*3f70*/  ISETP.NE.AND P5, PT, R3, RZ, PT ;  /* 0x000000ff0300720c */ /* 0x000fe40003fa5270 */
[----:B------:R-:W-:Y:S01]  /*3f80*/  R2UR UR18, R0 ;  /* 0x00000000001272ca */ /* 0x000fe200000e0000 */
[----:B------:R-:W-:Y:S01]  /*3f90*/  UIADD3 UR4, UR38, 0x20400, URZ ;  /* 0x0002040026047890 */ /* 0x000fe2000fffe03f */
[----:B------:R-:W-:Y:S01]  /*3fa0*/  WARPGROUP.ARRIVE ;  /* 0x00000000000079c5 */ /* 0x000fe20000000000 */
[----:B------:R-:W-:Y:S01]  /*3fb0*/  UMOV UR19, 0x40000040 ;  /* 0x4000004000137882 */ /* 0x000fe20000000000 */
[----:B------:R-:W-:Y:S01]  /*3fc0*/  UMOV UR17, 0x40000040 ;  /* 0x4000004000117882 */ /* 0x000fe20000000000 */
[----:B------:R-:W-:Y:S01]  /*3fd0*/  USHF.R.U32.HI UR4, URZ, 0x4, UR4 ;  /* 0x000000043f047899 */ /* 0x000fe20008011604 */
[----:B------:R-:W0:Y:S01]  /*3fe0*/  LDC.64 R10, c[0x0][0x9e0] ;  /* 0x00027800ff0a7b82 */ /* 0x000e220000000a00 */
[----:B------:R-:W-:Y:S01]  /*3ff0*/  UMOV UR7, 0x40000040 ;  /* 0x4000004000077882 */ /* 0x000fe20000000000 */
[----:B------:R-:W-:Y:S01]  /*4000*/  UMOV UR5, 0x40000040 ;  /* 0x4000004000057882 */ /* 0x000fe20000000000 */
[----:B------:R-:W-:-:S02]  /*4010*/  ULOP3.LUT UR4, UR4, 0x3fff, URZ, 0xc0, !UPT ;  /* 0x00003fff04047892 */ /* 0x000fc4000f8ec03f */
[----:B------:R-:W-:Y:S01]  /*4020*/  @!P5 VIADD R3, R8, 0x28c40 ;  /* 0x00028c400803d836 */ /* 0x000fe20000000000 */
[----:B------:R-:W-:Y:S01]  /*4030*/  UMOV UR11, 0x40000040 ;  /* 0x40000040000b7882 */ /* 0x000fe20000000000 */
[----:B------:R-:W-:Y:S01]  /*4040*/  UMOV UR9, 0x40000040 ;  /* 0x4000004000097882 */ /* 0x000fe20000000000 */
[----:B------:R-:W-:Y:S01]  /*4050*/  ULEA UR18, UR37, UR18, 0x9 ;  /* 0x0000001225127291 */ /* 0x000fe2000f8e483f */
[----:B------:R-:W-:Y:S01]  /*4060*/  MOV R4, UR47 ;  /* 0x0000002f00047c02 */ /* 0x000fe20008000f00 */
[----:B------:R-:W-:Y:S01]  /*4070*/  ULOP3.LUT UR16, UR4, 0x10000, URZ, 0xfc, !UPT ;  /* 0x0001000004107892 */ /* 0x000fe2000f8efc3f */
[----:B------:R-:W-:Y:S01]  /*4080*/  @!P5 PRMT R3, RZ, 0x654, R3 ;  /* 0x00000654ff03d816 */ /* 0x000fe20000000003 */
[----:B------:R-:W-:Y:S02]  /*4090*/  UIADD3 UR6, UR18, 0x2, URZ ;  /* 0x0000000212067890 */ /* 0x000fe4000fffe03f */
[----:B------:R-:W-:Y:S02]  /*40a0*/  UIADD3 UR4, UR16, 0x2, URZ ;  /* 0x0000000210047890 */ /* 0x000fe4000fffe03f */
[----:B------:R-:W-:-:S02]  /*40b0*/  UIADD3 UR10, UR18, 0x4, URZ ;  /* 0x00000004120a7890 */ /* 0x000fc4000fffe03f */
[----:B------:R-:W-:Y:S02]  /*40c0*/  UIADD3 UR8, UR16, 0x4, URZ ;  /* 0x0000000410087890 */ /* 0x000fe4000fffe03f */
[----:B------:R-:W-:Y:S01]  /*40d0*/  HGMMA.64x64x16.F32 R24, gdesc[UR16], RZ, !UPT, gsb0 ;  /* 0x00e00000101879f0 */ /* 0x000fe2000c0008ff */
[----:B------:R-:W-:Y:S02]  /*40e0*/  UIADD3 UR14, UR18, 0x6, URZ ;  /* 0x00000006120e7890 */ /* 0x000fe4000fffe03f */
[----:B------:R-:W-:Y:S01]  /*40f0*/  UIADD3 UR12, UR16, 0x6, URZ ;  /* 0x00000006100c7890 */ /* 0x000fe2000fffe03f */
[----:B------:R-:W-:Y:S01]  /*4100*/  UMOV UR15, 0x40000040 ;  /* 0x40000040000f7882 */ /* 0x000fe20000000000 */
[----:B------:R-:W-:Y:S01]  /*4110*/  UMOV UR13, 0x40000040 ;  /* 0x40000040000d7882 */ /* 0x000fe20000000000 */
[----:B0-----:R-:W-:Y:S01]  /*4120*/  ISETP.GE.AND P6, PT, R11, 0x1, PT ;  /* 0x000000010b00780c */ /* 0x001fe20003fc6270 */
[----:B------:R-:W-:Y:S02]  /*4130*/  WARPGROUP.DEPBAR.LE gsb0, 0x0 ;  /* 0x00008000000079c5 */ /* 0x000fe40000010000 */
[----:B------:R-:W-:-:S06]  /*4140*/  WARPGROUP.ARRIVE ;  /* 0x00000000000079c5 */ /* 0x000fcc0000000000 */
[----:B------:R-:W-:Y:S01]  /*4150*/  HGMMA.64x64x16.F32 R24, gdesc[UR4], R24, gsb0 ;  /* 0x00e00000041879f0 */ /* 0x000fe20008000818 */
[----:B------:R-:W-:Y:S02]  /*4160*/  UMOV UR6, 0xffffffc0 ;  /* 0xffffffc000067882 */ /* 0x000fe40000000000 */
[----:B------:R-:W-:-:S04]  /*4170*/  UIMAD UR6, UR50, UR6, 0x41 ;  /* 0x00000041320674a4 */ /* 0x000fc8000f8e0206 */
[----:B------:R-:W-:Y:S02]  /*4180*/  UIADD3 UR7, -UR40, UR6, UR44 ;  /* 0x0000000628077290 */ /* 0x000fe4000fffe12c */
[----:B------:R-:W-:-:S04]  /*4190*/  UIADD3 UR6, UR6, -0x1, URZ ;  /* 0xffffffff06067890 */ /* 0x000fc8000fffe03f */
[----:B------:R-:W-:-:S05]  /*41a0*/  IADD3 R5, -R16, UR7, RZ ;  /* 0x0000000710057c10 */ /* 0x000fca000fffe1ff */
[----:B------:R-:W-:Y:S01]  /*41b0*/  IMAD.IADD R13, R5, 0x1, R10 ;  /* 0x00000001050d7824 */ /* 0x000fe200078e020a */
[----:B------:R-:W-:Y:S02]  /*41c0*/  WARPGROUP.DEPBAR.LE gsb0, 0x0 ;  /* 0x00008000000079c5 */ /* 0x000fe40000010000 */
[----:B------:R-:W-:-:S06]  /*41d0*/  WARPGROUP.ARRIVE ;  /* 0x00000000000079c5 */ /* 0x000fcc0000000000 */
[----:B------:R-:W-:Y:S01]  /*41e0*/  HGMMA.64x64x16.F32 R24, gdesc[UR8], R24, gsb0 ;  /* 0x00e00000081879f0 */ /* 0x000fe20008000818 */
[----:B------:R-:W-:Y:S02]  /*41f0*/  ULDC.64 UR10, c[0x0][0x9d8] ;  /* 0x00027600000a7ab9 */ /* 0x000fe40000000a00 */
[----:B------:R-:W-:Y:S01]  /*4200*/  ULOP3.LUT UR20, URZ, UR11, URZ, 0x33, !UPT ;  /* 0x0000000b3f147292 */ /* 0x000fe2000f8e333f */
[----:B------:R-:W-:Y:S02]  /*4210*/  WARPGROUP.DEPBAR.LE gsb0, 0x0 ;  /* 0x00008000000079c5 */ /* 0x000fe40000010000 */
[----:B------:R-:W-:-:S06]  /*4220*/  WARPGROUP.ARRIVE ;  /* 0x00000000000079c5 */ /* 0x000fcc0000000000 */
[----:B------:R-:W-:Y:S01]  /*4230*/  HGMMA.64x64x16.F32 R24, gdesc[UR12], R24, gsb0 ;  /* 0x00e000000c1879f0 */ /* 0x000fe20008000818 */
[----:B------:R-:W-:-:S06]  /*4240*/  ULEA UR14, UR50, 0xffffffc0, 0x6 ;  /* 0xffffffc0320e7891 */ /* 0x000fcc000f8e303f */
        /* <DEDUP_REMOVED lines=35> */
[----:B------:R3:W-:Y:S05]  /*4480*/  @!P5 SYNCS.ARRIVE.TRANS64.RED.A1T0 RZ, [R3+URZ], RZ ;  /* 0x000000ff03ffd9a7 */ /* 0x0007ea000810043f */
[----:B------:R-:W4:Y:S01]  /*4490*/  MUFU.TANH R24, R24 ;  /* 0x0000001800187308 */ /* 0x000f220000002400 */
[----:B---3--:R-:W-:-:S07]  /*44a0*/  IMAD R3, R4, 0x40, R17 ;  /* 0x0000004004037824 */ /* 0x008fce00078e0211 */
[----:B------:R-:W3:Y:S08]  /*44b0*/  MUFU.TANH R25, R25 ;  /* 0x0000001900197308 */ /* 0x000ef00000002400 */
[----:B------:R-:W0:Y:S08]  /*44c0*/  MUFU.TANH R26, R26 ;  /* 0x0000001a001a7308 */ /* 0x000e300000002400 */
        /* <DEDUP_REMOVED lines=26> */
[----:B------:R5:W0:Y:S08]  /*4670*/  MUFU.TANH R14, R30 ;  /* 0x0000001e000e7308 */ /* 0x000a300000002400 */
[----:B------:R1:W0:Y:S01]  /*4680*/  MUFU.TANH R20, R34 ;  /* 0x0000002200147308 */ /* 0x0002220000002400 */
[----:B-----5:R-:W-:-:S04]  /*4690*/  IADD3 R30, -R16, UR44, -R7 ;  /* 0x0000002c101e7c10 */ /* 0x020fc8000fffe907 */
[----:B------:R-:W-:Y:S01]  /*46a0*/  VIADDMNMX R4, R3, R13, R30, PT ;  /* 0x0000000d03047246 */ /* 0x000fe2000380011e */
[----:B-1----:R-:W-:-:S04]  /*46b0*/  VIADD R34, R5, UR20 ;  /* 0x0000001405227c36 */ /* 0x002fc80008000000 */
[----:B------:R-:W-:Y:S01]  /*46c0*/  IMAD.IADD R5, R34, 0x1, R3 ;  /* 0x0000000122057824 */ /* 0x000fe200078e0203 */
[----:B---34-:R-:W-:Y:S06]  /*46d0*/  @!P6 BRA `(.L_x_1710) ;  /* 0x000000000054e947 */ /* 0x018fec0003800000 */
[----:B------:R-:W-:Y:S01]  /*46e0*/  MOV R6, UR40 ;  /* 0x0000002800067c02 */ /* 0x000fe20008000f00 */
[----:B------:R-:W-:Y:S03]  /*46f0*/  BSSY B0, `(.L_x_1711) ;  /* 0x000000f000007945 */ /* 0x000fe60003800000 */
[----:B------:R-:W-:-:S04]  /*4700*/  IADD3 R6, R3, UR44, -R6 ;  /* 0x0000002c03067c10 */ /* 0x000fc8000fffe806 */
        /* <DEDUP_REMOVED lines=9> */
.L_x_1712:
[----:B------:R-:W-:-:S13]  /*47a0*/  ISETP.NE.AND P0, PT, R11, 0x1, PT ;  /* 0x000000010b00780c */ /* 0x000fda0003f05270 */
[----:B------:R-:W1:Y:S02]  /*47b0*/  @P0 LDC.64 R56, c[0x0][0x9e8] ;  /* 0x00027a00ff380b82 */ /* 0x000e640000000a00 */
[----:B-1----:R-:W-:-:S05]  /*47c0*/  @P0 IMAD.HI.U32 R12, R6, R56, RZ ;  /* 0x00000038060c0227 */ /* 0x002fca00078e00ff */
[----:B------:R-:W-:-:S07]  /*47d0*/  @P0 SHF.R.U32.HI R6, RZ, R57, R12 ;  /* 0x00000039ff060219 */ /* 0x000fce000001160c */
.L_x_1713:
[----:B------:R-:W-:Y:S05]  /*47e0*/  BSYNC B0 ;  /* 0x0000000000007941 */ /* 0x000fea0003800000 */
.L_x_1711:
[----:B------:R-:W-:-:S04]  /*47f0*/  IMAD R7, R6, R11, -UR14 ;  /* 0x8000000e06077e24 */ /* 0x000fc8000f8e020b */
[----:B------:R-:W-:-:S05]  /*4800*/  IMAD.IADD R6, R7, 0x1, -R16 ;  /* 0x0000000107067824 */ /* 0x000fca00078e0a10 */
[----:B------:R-:W-:Y:S02]  /*4810*/  VIMNMX R5, R5, R6, !PT ;  /* 0x0000000605057248 */ /* 0x000fe40007fe0100 */
[----:B------:R-:W-:-:S07]  /*4820*/  VIADDMNMX R4, R6, R11, R4, PT ;  /* 0x0000000b06047246 */ /* 0x000fce0003800104 */
.L_x_1710:
[----:B------:R-:W-:Y:S02]  /*4830*/  UISETP.GE.AND UP4, UPT, UR6, 0x9, UPT ;  /* 0x000000090600788c */ /* 0x000fe4000bf86270 */
[----:B------:R-:W-:Y:S02]  /*4840*/  UISETP.GE.AND UP1, UPT, UR6, 0x1, UPT ;  /* 0x000000010600788c */ /* 0x000fe4000bf26270 */
[----:B------:R-:W-:Y:S02]  /*4850*/  UISETP.GE.AND UP0, UPT, UR6, 0x2, UPT ;  /* 0x000000020600788c */ /* 0x000fe4000bf06270 */
[----:B------:R-:W-:Y:S01]  /*4860*/  PLOP3.LUT P0, PT, PT, PT, UP4, 0x40, 0x0 ;  /* 0x000000000000781c */ /* 0x000fe20003f0e848 */
[----:B------:R-:W-:Y:S01]  /*4870*/  UISETP.GE.AND UP3, UPT, UR6, 0xa, UPT ;  /* 0x0000000a0600788c */ /* 0x000fe2000bf66270 */
[----:B------:R-:W-:Y:S01]  /*4880*/  PLOP3.LUT P2, PT, PT, PT, UP1, 0x40, 0x0 ;  /* 0x000000000000781c */ /* 0x000fe20003f4e818 */
[----:B------:R-:W-:Y:S01]  /*4890*/  UP2UR UR11, UPR, URZ, 0x1 ;  /* 0x000000013f0b7883 */ /* 0x000fe20008000000 */
[C---:B------:R-:W-:Y:S01]  /*48a0*/  ISETP.GT.AND P0, PT, R5.reuse, 0x8, P0 ;  /* 0x000000080500780c */ /* 0x040fe20000704270 */
[----:B------:R-:W-:Y:S01]  /*48b0*/  UISETP.GE.AND UP2, UPT, UR6, 0x11, UPT ;  /* 0x000000110600788c */ /* 0x000fe2000bf46270 */
[C---:B------:R-:W-:Y:S01]  /*48c0*/  ISETP.GT.AND P2, PT, R5.reuse, RZ, P2 ;  /* 0x000000ff0500720c */ /* 0x040fe20001744270 */
[----:B------:R-:W-:Y:S01]  /*48d0*/  UP2UR UR10, UPR, URZ, 0x2 ;  /* 0x000000023f0a7883 */ /* 0x000fe20008000000 */
[----:B------:R-:W-:Y:S01]  /*48e0*/  PLOP3.LUT P1, PT, PT, PT, UP0, 0x40, 0x0 ;  /* 0x000000000000781c */ /* 0x000fe20003f2e808 */
[----:B------:R-:W-:Y:S01]  /*48f0*/  UISETP.GE.AND UP0, UPT, UR6, 0x19, UPT ;  /* 0x000000190600788c */ /* 0x000fe2000bf06270 */
[----:B------:R-:W-:Y:S01]  /*4900*/  PLOP3.LUT P3, PT, PT, PT, UP3, 0x40, 0x0 ;  /* 0x000000000000781c */ /* 0x000fe20003f6e838 */
[----:B------:R-:W-:Y:S01]  /*4910*/  UISETP.GE.AND UP1, UPT, UR6, 0x12, UPT ;  /* 0x000000120600788c */ /* 0x000fe2000bf26270 */
[C---:B------:R-:W-:Y:S01]  /*4920*/  ISETP.LT.OR P0, PT, R4.reuse, 0x9, P0 ;  /* 0x000000090400780c */ /* 0x040fe20000701670 */
[----:B------:R-:W-:Y:S01]  /*4930*/  UP2UR UR22, UPR, URZ, 0x1 ;  /* 0x000000013f167883 */ /* 0x000fe20008000000 */
[----:B------:R-:W-:Y:S01]  /*4940*/  ISETP.LT.OR P2, PT, R4, 0x1, P2 ;  /* 0x000000010400780c */ /* 0x000fe20001741670 */
[----:B------:R-:W-:Y:S01]  /*4950*/  UP2UR UR19, UPR, URZ, 0x4 ;  /* 0x000000043f137883 */ /* 0x000fe20008000000 */
[C---:B------:R-:W-:Y:S01]  /*4960*/  ISETP.GT.AND P3, PT, R5.reuse, 0x9, P3 ;  /* 0x000000090500780c */ /* 0x040fe20001f64270 */
[----:B------:R-:W-:Y:S01]  /*4970*/  UP2UR UR21, UPR, URZ, 0x2 ;  /* 0x000000023f157883 */ /* 0x000fe20008000000 */
[C---:B------:R-:W-:Y:S01]  /*4980*/  ISETP.GT.AND P1, PT, R5.reuse, 0x1, P1 ;  /* 0x000000010500780c */ /* 0x040fe20000f24270 */
[----:B------:R-:W-:Y:S01]  /*4990*/  UP2UR UR7, UPR, URZ, 0x10 ;  /* 0x000000103f077883 */ /* 0x000fe20008000000 */
[----:B0-----:R-:W-:Y:S01]  /*49a0*/  FSEL R57, R28, -INF , !P0 ;  /* 0xff8000001c397808 */ /* 0x001fe20004000000 */
[----:B------:R-:W-:Y:S01]  /*49b0*/  UP2UR UR18, UPR, URZ, 0x8 ;  /* 0x000000083f127883 */ /* 0x000fe20008000000 */
[----:B------:R-:W-:Y:S01]  /*49c0*/  FSEL R35, R24, -INF , !P2 ;  /* 0xff80000018237808 */ /* 0x000fe20005000000 */
[----:B------:R-:W-:Y:S01]  /*49d0*/  UISETP.GE.AND UP3, UPT, UR6, 0x31, UPT ;  /* 0x000000310600788c */ /* 0x000fe2000bf66270 */
[----:B------:R-:W-:Y:S01]  /*49e0*/  PLOP3.LUT P0, PT, PT, PT, UP0, 0x40, 0x0 ;  /* 0x000000000000781c */ /* 0x000fe20003f0e808 */
[----:B------:R-:W-:Y:S01]  /*49f0*/  UISETP.GE.AND UP0, UPT, UR6, 0x1a, UPT ;  /* 0x0000001a0600788c */ /* 0x000fe2000bf06270 */
[----:B------:R-:W-:Y:S01]  /*4a00*/  PLOP3.LUT P2, PT, PT, PT, UP2, 0x40, 0x0 ;  /* 0x000000000000781c */ /* 0x000fe20003f4e828 */
[----:B------:R-:W-:Y:S01]  /*4a10*/  UISETP.GE.AND UP2, UPT, UR6, 0x2a, UPT ;  /* 0x0000002a0600788c */ /* 0x000fe2000bf46270 */
[C---:B------:R-:W-:Y:S01]  /*4a20*/  ISETP.LT.OR P3, PT, R4.reuse, 0xa, P3 ;  /* 0x0000000a0400780c */ /* 0x040fe20001f61670 */
[----:B------:R-:W-:Y:S01]  /*4a30*/  UP2UR UR23, UPR, URZ, 0x1 ;  /* 0x000000013f177883 */ /* 0x000fe20008000000 */
[----:B------:R-:W-:Y:S01]  /*4a40*/  ISETP.LT.OR P1, PT, R4, 0x2, P1 ;  /* 0x000000020400780c */ /* 0x000fe20000f21670 */
[----:B------:R-:W-:Y:S01]  /*4a50*/  UISETP.GE.AND UP4, UPT, UR6, 0x32, UPT ;  /* 0x000000320600788c */ /* 0x000fe2000bf86270 */
[----:B------:R-:W-:Y:S01]  /*4a60*/  ISETP.GT.AND P2, PT, R5, 0x10, P2 ;  /* 0x000000100500780c */ /* 0x000fe20001744270 */
[----:B------:R-:W-:Y:S01]  /*4a70*/  UISETP.GE.AND UP5, UPT, UR6, 0x39, UPT ;  /* 0x000000390600788c */ /* 0x000fe2000bfa6270 */
[----:B------:R-:W-:Y:S01]  /*4a80*/  FSEL R59, R29, -INF , !P3 ;  /* 0xff8000001d3b7808 */ /* 0x000fe20005800000 */
[----:B------:R-:W-:Y:S01]  /*4a90*/  UISETP.GE.AND UP6, UPT, UR6, 0x3a, UPT ;  /* 0x0000003a0600788c */ /* 0x000fe2000bfc6270 */
[----:B------:R-:W-:-:S02]  /*4aa0*/  FSEL R55, R25, -INF , !P1 ;  /* 0xff80000019377808 */ /* 0x000fc40004800000 */
[----:B------:R-:W-:Y:S01]  /*4ab0*/  PLOP3.LUT P3, PT, PT, PT, UP0, 0x40, 0x0 ;  /* 0x000000000000781c */ /* 0x000fe20003f6e808 */
[----:B------:R-:W-:Y:S01]  /*4ac0*/  UISETP.GE.AND UP0, UPT, UR6, 0x21, UPT ;  /* 0x000000210600788c */ /* 0x000fe2000bf06270 */
[----:B------:R-:W-:Y:S01]  /*4ad0*/  PLOP3.LUT P1, PT, PT, PT, UP1, 0x40, 0x0 ;  /* 0x000000000000781c */ /* 0x000fe20003f2e818 */
[----:B------:R-:W-:Y:S01]  /*4ae0*/  UISETP.GE.AND UP1, UPT, UR6, 0x29, UPT ;  /* 0x000000290600788c */ /* 0x000fe2000bf26270 */
[----:B------:R-:W-:Y:S01]  /*4af0*/  ISETP.LT.OR P2, PT, R4, 0x11, P2 ;  /* 0x000000110400780c */ /* 0x000fe20001741670 */
[----:B------:R-:W-:Y:S01]  /*4b00*/  UP2UR UR24, UPR, URZ, 0x1 ;  /* 0x000000013f187883 */ /* 0x000fe20008000000 */
[C---:B------:R-:W-:Y:S02]  /*4b10*/  ISETP.GT.AND P1, PT, R5.reuse, 0x11, P1 ;  /* 0x000000110500780c */ /* 0x040fe40000f24270 */
[C---:B------:R-:W-:Y:S02]  /*4b20*/  ISETP.GT.AND P0, PT, R5.reuse, 0x18, P0 ;  /* 0x000000180500780c */ /* 0x040fe40000704270 */
[----:B------:R-:W-:-:S02]  /*4b30*/  ISETP.GT.AND P3, PT, R5, 0x19, P3 ;  /* 0x000000190500780c */ /* 0x000fc40001f64270 */
[----:B------:R-:W-:Y:S02]  /*4b40*/  FSEL R61, R32, -INF , !P2 ;  /* 0xff800000203d7808 */ /* 0x000fe40005000000 */
[----:B------:R-:W-:Y:S01]  /*4b50*/  PLOP3.LUT P2, PT, PT, PT, UP0, 0x40, 0x0 ;  /* 0x000000000000781c */ /* 0x000fe20003f4e808 */
[----:B------:R-:W-:Y:S01]  /*4b60*/  UISETP.GE.AND UP0, UPT, UR6, 0x22, UPT ;  /* 0x000000220600788c */ /* 0x000fe2000bf06270 */
[C---:B------:R-:W-:Y:S02]  /*4b70*/  ISETP.LT.OR P1, PT, R4.reuse, 0x12, P1 ;  /* 0x000000120400780c */ /* 0x040fe40000f21670 */
[C---:B------:R-:W-:Y:S02]  /*4b80*/  ISETP.LT.OR P0, PT, R4.reuse, 0x19, P0 ;  /* 0x000000190400780c */ /* 0x040fe40000701670 */
[----:B------:R-:W-:Y:S02]  /*4b90*/  ISETP.LT.OR P3, PT, R4, 0x1a, P3 ;  /* 0x0000001a0400780c */ /* 0x000fe40001f61670 */
[----:B------:R-:W-:-:S02]  /*4ba0*/  FSEL R63, R33, -INF , !P1 ;  /* 0xff800000213f7808 */ /* 0x000fc40004800000 */
[----:B------:R-:W-:Y:S02]  /*4bb0*/  FSEL R65, R36, -INF , !P0 ;  /* 0xff80000024417808 */ /* 0x000fe40004000000 */
[----:B------:R-:W-:Y:S02]  /*4bc0*/  FSEL R67, R37, -INF , !P3 ;  /* 0xff80000025437808 */ /* 0x000fe40005800000 */
[----:B------:R-:W-:Y:S02]  /*4bd0*/  PLOP3.LUT P1, PT, PT, PT, UP0, 0x40, 0x0 ;  /* 0x000000000000781c */ /* 0x000fe40003f2e808 */
[----:B------:R-:W-:Y:S02]  /*4be0*/  PLOP3.LUT P0, PT, PT, PT, UP1, 0x40, 0x0 ;  /* 0x000000000000781c */ /* 0x000fe40003f0e818 */
[----:B------:R-:W-:Y:S02]  /*4bf0*/  PLOP3.LUT P3, PT, PT, PT, UP2, 0x40, 0x0 ;  /* 0x000000000000781c */ /* 0x000fe40003f6e828 */
[----:B------:R-:W-:-:S02]  /*4c00*/  ISETP.GT.AND P2, PT, R5, 0x20, P2 ;  /* 0x000000200500780c */ /* 0x000fc40001744270 */
[C---:B------:R-:W-:Y:S02]  /*4c10*/  ISETP.GT.AND P1, PT, R5.reuse, 0x21, P1 ;  /* 0x000000210500780c */ /* 0x040fe40000f24270 */
[C---:B------:R-:W-:Y:S02]  /*4c20*/  ISETP.GT.AND P0, PT, R5.reuse, 0x28, P0 ;  /* 0x000000280500780c */ /* 0x040fe40000704270 */
[----:B------:R-:W-:Y:S02]  /*4c30*/  ISETP.GT.AND P3, PT, R5, 0x29, P3 ;  /* 0x000000290500780c */ /* 0x000fe40001f64270 */
[C---:B------:R-:W-:Y:S02]  /*4c40*/  ISETP.LT.OR P2, PT, R4.reuse, 0x21, P2 ;  /* 0x000000210400780c */ /* 0x040fe40001741670 */
[C---:B------:R-:W-:Y:S02]  /*4c50*/  ISETP.LT.OR P1, PT, R4.reuse, 0x22, P1 ;  /* 0x000000220400780c */ /* 0x040fe40000f21670 */
[----:B------:R-:W-:-:S02]  /*4c60*/  ISETP.LT.OR P0, PT, R4, 0x29, P0 ;  /* 0x000000290400780c */ /* 0x000fc40000701670 */
[----:B------:R-:W-:Y:S02]  /*4c70*/  ISETP.LT.OR P3, PT, R4, 0x2a, P3 ;  /* 0x0000002a0400780c */ /* 0x000fe40001f61670 */
[----:B------:R-:W-:Y:S02]  /*4c80*/  FSEL R69, R40, -INF , !P2 ;  /* 0xff80000028457808 */ /* 0x000fe40005000000 */
[----:B------:R-:W-:Y:S02]  /*4c90*/  FSEL R71, R41, -INF , !P1 ;  /* 0xff80000029477808 */ /* 0x000fe40004800000 */
[----:B------:R-:W-:Y:S02]  /*4ca0*/  FSEL R73, R44, -INF , !P0 ;  /* 0xff8000002c497808 */ /* 0x000fe40004000000 */
[----:B------:R-:W-:Y:S02]  /*4cb0*/  FSEL R45, R45, -INF , !P3 ;  /* 0xff8000002d2d7808 */ /* 0x000fe40005800000 */
[----:B------:R-:W-:-:S02]  /*4cc0*/  PLOP3.LUT P2, PT, PT, PT, UP3, 0x40, 0x0 ;  /* 0x000000000000781c */ /* 0x000fc40003f4e838 */
[----:B------:R-:W-:Y:S02]  /*4cd0*/  PLOP3.LUT P1, PT, PT, PT, UP4, 0x40, 0x0 ;  /* 0x000000000000781c */ /* 0x000fe40003f2e848 */
[----:B------:R-:W-:Y:S02]  /*4ce0*/  PLOP3.LUT P0, PT, PT, PT, UP5, 0x40, 0x0 ;  /* 0x000000000000781c */ /* 0x000fe40003f0e858 */
[----:B------:R-:W-:Y:S02]  /*4cf0*/  PLOP3.LUT P3, PT, PT, PT, UP6, 0x40, 0x0 ;  /* 0x000000000000781c */ /* 0x000fe40003f6e868 */
[C---:B------:R-:W-:Y:S02]  /*4d00*/  ISETP.GT.AND P2, PT, R5.reuse, 0x30, P2 ;  /* 0x000000300500780c */ /* 0x040fe40001744270 */
[C---:B------:R-:W-:Y:S02]  /*4d10*/  ISETP.GT.AND P1, PT, R5.reuse, 0x31, P1 ;  /* 0x000000310500780c */ /* 0x040fe40000f24270 */
[----:B------:R-:W-:-:S02]  /*4d20*/  ISETP.GT.AND P0, PT, R5, 0x38, P0 ;  /* 0x000000380500780c */ /* 0x000fc40000704270 */
[----:B------:R-:W-:Y:S01]  /*4d30*/  ISETP.GT.AND P3, PT, R5, 0x39, P3 ;  /* 0x000000390500780c */ /* 0x000fe20001f64270 */
[----:B------:R-:W-:Y:S01]  /*4d40*/  VIADD R5, R3, 0x8 ;  /* 0x0000000803057836 */ /* 0x000fe20000000000 */
[C---:B------:R-:W-:Y:S02]  /*4d50*/  ISETP.LT.OR P2, PT, R4.reuse, 0x31, P2 ;  /* 0x000000310400780c */ /* 0x040fe40001741670 */
[C---:B------:R-:W-:Y:S02]  /*4d60*/  ISETP.LT.OR P1, PT, R4.reuse, 0x32, P1 ;  /* 0x000000320400780c */ /* 0x040fe40000f21670 */
[C---:B------:R-:W-:Y:S02]  /*4d70*/  ISETP.LT.OR P0, PT, R4.reuse, 0x39, P0 ;  /* 0x000000390400780c */ /* 0x040fe40000701670 */
[----:B------:R-:W-:Y:S02]  /*4d80*/  ISETP.LT.OR P3, PT, R4, 0x3a, P3 ;  /* 0x0000003a0400780c */ /* 0x000fe40001f61670 */
[----:B------:R-:W-:-:S02]  /*4d90*/  VIADDMNMX R4, R5, R13, R30, PT ;  /* 0x0000000d05047246 */ /* 0x000fc4000380011e */
[----:B------:R-:W-:Y:S02]  /*4da0*/  IADD3 R5, R34, 0x8, R3 ;  /* 0x0000000822057810 */ /* 0x000fe40007ffe003 */
[----:B------:R-:W-:Y:S02]  /*4db0*/  FSEL R75, R48, -INF , !P2 ;  /* 0xff800000304b7808 */ /* 0x000fe40005000000 */
[----:B------:R-:W-:Y:S02]  /*4dc0*/  FSEL R49, R49, -INF , !P1 ;  /* 0xff80000031317808 */ /* 0x000fe40004800000 */
[----:B------:R-:W-:Y:S02]  /*4dd0*/  FSEL R77, R52, -INF , !P0 ;  /* 0xff800000344d7808 */ /* 0x000fe40004000000 */
[----:B------:R-:W-:Y:S01]  /*4de0*/  FSEL R53, R53, -INF , !P3 ;  /* 0xff80000035357808 */ /* 0x000fe20005800000 */
[----:B------:R-:W-:Y:S06]  /*4df0*/  @!P6 BRA `(.L_x_1714) ;  /* 0x000000000058e947 */ /* 0x000fec0003800000 */
[----:B------:R-:W-:Y:S01]  /*4e00*/  IMAD.U32 R6, RZ, RZ, UR40 ;  /* 0x00000028ff067e24 */ /* 0x000fe2000f8e00ff */
[----:B------:R-:W-:Y:S04]  /*4e10*/  BSSY B0, `(.L_x_1715) ;  /* 0x0000010000007945 */ /* 0x000fe80003800000 */
[----:B------:R-:W-:-:S05]  /*4e20*/  IADD3 R6, R3, UR44, -R6 ;  /* 0x0000002c03067c10 */ /* 0x000fca000fffe806 */
[----:B------:R-:W-:-:S05]  /*4e30*/  VIADD R6, R6, 0x8 ;  /* 0x0000000806067836 */ /* 0x000fca0000000000 */
[----:B------:R-:W-:-:S13]  /*4e40*/  ISETP.GT.AND P0, PT, R6, -0x1, PT ;  /* 0xffffffff0600780c */ /* 0x000fda0003f04270 */
[----:B------:R-:W-:Y:S05]  /*4e50*/  @P0 BRA `(.L_x_1716) ;  /* 0x00000000001c0947 */ /* 0x000fea0003800000 */
[----:B------:R-:W-:Y:S02]  /*4e60*/  ISETP.NE.AND P0, PT, R11, 0x1, PT ;  /* 0x000000010b00780c */ /* 0x000fe40003f05270 */
[----:B------:R-:W-:-:S11]  /*4e70*/  LOP3.LUT R7, RZ, R6, RZ, 0x33, !PT ;  /* 0x00000006ff077212 */ /* 0x000fd600078e33ff */
[----:B------:R-:W0:Y:S02]  /*4e80*/  @P0 LDC.64 R12, c[0x0][0x9e8] ;  /* 0x00027a00ff0c0b82 */ /* 0x000e240000000a00 */
[----:B0-----:R-:W-:-:S05]  /*4e90*/  @P0 IMAD.HI.U32 R6, R7, R12, RZ ;  /* 0x0000000c07060227 */ /* 0x001fca00078e00ff */
[----:B------:R-:W-:-:S04]  /*4ea0*/  @P0 SHF.R.U32.HI R7, RZ, R13, R6 ;  /* 0x0000000dff070219 */ /* 0x000fc80000011606 */
[----:B------:R-:W-:Y:S01]  /*4eb0*/  LOP3.LUT R6, RZ, R7, RZ, 0x33, !PT ;  /* 0x00000007ff067212 */ /* 0x000fe200078e33ff */
[----:B------:R-:W-:Y:S06]  /*4ec0*/  BRA `(.L_x_1717) ;  /* 0x0000000000107947 */ /* 0x000fec0003800000 */
.L_x_1716:
[----:B------:R-:W-:-:S13]  /*4ed0*/  ISETP.NE.AND P0, PT, R11, 0x1, PT ;  /* 0x000000010b00780c */ /* 0x000fda0003f05270 */
[----:B------:R-:W0:Y:S02]  /*4ee0*/  @P0 LDC.64 R12, c[0x0][0x9e8] ;  /* 0x00027a00ff0c0b82 */ /* 0x000e240000000a00 */
[----:B0-----:R-:W-:-:S05]  /*4ef0*/  @P0 IMAD.HI.U32 R12, R6, R12, RZ ;  /* 0x0000000c060c0227 */ /* 0x001fca00078e00ff */
[----:B------:R-:W-:-:S07]  /*4f00*/  @P0 SHF.R.U32.HI R6, RZ, R13, R12 ;  /* 0x0000000dff060219 */ /* 0x000fce000001160c */
.L_x_1717:
[----:B------:R-:W-:Y:S05]  /*4f10*/  BSYNC B0 ;  /* 0x0000000000007941 */ /* 0x000fea0003800000 */
.L_x_1715:
[----:B------:R-:W-:-:S04]  /*4f20*/  IMAD R7, R6, R11, -UR14 ;  /* 0x8000000e06077e24 */ /* 0x000fc8000f8e020b */
[----:B------:R-:W-:-:S05]  /*4f30*/  IMAD.IADD R6, R7, 0x1, -R16 ;  /* 0x0000000107067824 */ /* 0x000fca00078e0a10 */
[----:B------:R-:W-:Y:S02]  /*4f40*/  VIMNMX R5, R5, R6, !PT ;  /* 0x0000000605057248 */ /* 0x000fe40007fe0100 */
[----:B------:R-:W-:-:S07]  /*4f50*/  VIADDMNMX R4, R6, R11, R4, PT ;  /* 0x0000000b06047246 */ /* 0x000fce0003800104 */
.L_x_1714:
[----:B------:R-:W-:Y:S01]  /*4f60*/  FMNMX.FTZ R6, R35, R55, !PT ;  /* 0x0000003723067209 */ /* 0x000fe20007810000 */
[----:B------:R-:W-:Y:S01]  /*4f70*/  UP2UR UR6, UPR, URZ, 0x4 ;  /* 0x000000043f067883 */ /* 0x000fe20008000000 */
[----:B------:R-:W-:Y:S01]  /*4f80*/  BAR.SYNC.DEFER_BLOCKING 0xf, 0x100 ;  /* 0x03c4000000007b1d */ /* 0x000fe20000010000 */
[----:B------:R-:W-:Y:S01]  /*4f90*/  UISETP.NE.AND UP2, UPT, UR7, URZ, UPT ;  /* 0x0000003f0700728c */ /* 0x000fe2000bf45270 */
[----:B------:R-:W-:Y:S01]  /*4fa0*/  FMNMX.FTZ R6, R57, R6, !PT ;  /* 0x0000000639067209 */ /* 0x000fe20007810000 */
[----:B------:R-:W-:Y:S02]  /*4fb0*/  UP2UR UR7, UPR, URZ, 0x8 ;  /* 0x000000083f077883 */ /* 0x000fe40008000000 */
[----:B------:R-:W-:Y:S01]  /*4fc0*/  UISETP.NE.AND UP3, UPT, UR11, URZ, UPT ;  /* 0x0000003f0b00728c */ /* 0x000fe2000bf65270 */
[----:B------:R-:W-:Y:S01]  /*4fd0*/  FMNMX.FTZ R6, R59, R6, !PT ;  /* 0x000000063b067209 */ /* 0x000fe20007810000 */
[----:B------:R-:W-:Y:S01]  /*4fe0*/  UP2UR UR11, UPR, URZ, 0x10 ;  /* 0x000000103f0b7883 */ /* 0x000fe20008000000 */
[----:B------:R-:W-:Y:S01]  /*4ff0*/  PLOP3.LUT P0, PT, PT, PT, UP2, 0x40, 0x0 ;  /* 0x000000000000781c */ /* 0x000fe20003f0e828 */
[----:B------:R-:W-:Y:S01]  /*5000*/  UISETP.NE.AND UP4, UPT, UR10, URZ, UPT ;  /* 0x0000003f0a00728c */ /* 0x000fe2000bf85270 */
[----:B------:R-:W-:Y:S01]  /*5010*/  FMNMX.FTZ R6, R61, R6, !PT ;  /* 0x000000063d067209 */ /* 0x000fe20007810000 */
[----:B------:R-:W-:Y:S01]  /*5020*/  UP2UR UR14, UPR, URZ, 0x20 ;  /* 0x000000203f0e7883 */ /* 0x000fe20008000000 */
[----:B------:R-:W-:Y:S01]  /*5030*/  PLOP3.LUT P3, PT, PT, PT, UP3, 0x40, 0x0 ;  /* 0x000000000000781c */ /* 0x000fe20003f6e838 */
[----:B------:R-:W-:Y:S01]  /*5040*/  ULDC UR10, c[0x0][0x988] ;  /* 0x00026200000a7ab9 */ /* 0x000fe20000000800 */
[----:B------:R-:W-:Y:S01]  /*5050*/  FMNMX.FTZ R6, R63, R6, !PT ;  /* 0x000000063f067209 */ /* 0x000fe20007810000 */
[----:B------:R-:W-:Y:S01]  /*5060*/  UISETP.NE.AND UP5, UPT, UR18, URZ, UPT ;  /* 0x0000003f1200728c */ /* 0x000fe2000bfa5270 */
[----:B------:R-:W-:Y:S01]  /*5070*/  PLOP3.LUT P1, PT, PT, PT, UP4, 0x40, 0x0 ;  /* 0x000000000000781c */ /* 0x000fe20003f2e848 */
[----:B------:R-:W-:Y:S01]  /*5080*/  UISETP.NE.AND UP2, UPT, UR19, URZ, UPT ;  /* 0x0000003f1300728c */ /* 0x000fe2000bf45270 */
[----:B------:R-:W-:Y:S01]  /*5090*/  FMNMX.FTZ R6, R65, R6, !PT ;  /* 0x0000000641067209 */ /* 0x000fe20007810000 */
[----:B------:R-:W-:Y:S01]  /*50a0*/  UISETP.NE.AND UP3, UPT, UR21, URZ, UPT ;  /* 0x0000003f1500728c */ /* 0x000fe2000bf65270 */
[----:B------:R-:W-:Y:S01]  /*50b0*/  ISETP.GT.AND P1, PT, R5, RZ, P1 ;  /* 0x000000ff0500720c */ /* 0x000fe20000f24270 */
[----:B------:R-:W-:Y:S01]  /*50c0*/  UISETP.NE.AND UP4, UPT, UR22, URZ, UPT ;  /* 0x0000003f1600728c */ /* 0x000fe2000bf85270 */
[----:B------:R-:W-:Y:S01]  /*50d0*/  FMNMX.FTZ R6, R67, R6, !PT ;  /* 0x0000000643067209 */ /* 0x000fe20007810000 */
[----:B------:R-:W-:Y:S01]  /*50e0*/  UP2UR UR15, UPR, URZ, 0x40 ;  /* 0x000000403f0f7883 */ /* 0x000fe20008000000 */
[----:B------:R-:W-:Y:S01]  /*50f0*/  ISETP.GT.AND P3, PT, R5, 0x1, P3 ;  /* 0x000000010500780c */ /* 0x000fe20001f64270 */
[----:B------:R-:W-:Y:S01]  /*5100*/  UISETP.NE.AND UP6, UPT, UR24, URZ, UPT ;  /* 0x0000003f1800728c */ /* 0x000fe2000bfc5270 */
[----:B------:R-:W-:-:S02]  /*5110*/  FMNMX.FTZ R6, R69, R6, !PT ;  /* 0x0000000645067209 */ /* 0x000fc40007810000 */
[C---:B------:R-:W-:Y:S02]  /*5120*/  ISETP.LT.OR P1, PT, R4.reuse, 0x1, P1 ;  /* 0x000000010400780c */ /* 0x040fe40000f21670 */
[----:B------:R-:W-:Y:S02]  /*5130*/  FMNMX.FTZ R6, R71, R6, !PT ;  /* 0x0000000647067209 */ /* 0x000fe40007810000 */
[----:B------:R-:W-:Y:S02]  /*5140*/  ISETP.LT.OR P3, PT, R4, 0x2, P3 ;  /* 0x000000020400780c */ /* 0x000fe40001f61670 */
[----:B------:R-:W-:Y:S02]  /*5150*/  FMNMX.FTZ R6, R73, R6, !PT ;  /* 0x0000000649067209 */ /* 0x000fe40007810000 */
[----:B------:R-:W-:Y:S02]  /*5160*/  ISETP.GT.AND P0, PT, R5, 0x8, P0 ;  /* 0x000000080500780c */ /* 0x000fe40000704270 */
[----:B------:R-:W-:-:S02]  /*5170*/  FMNMX.FTZ R6, R45, R6, !PT ;  /* 0x000000062d067209 */ /* 0x000fc40007810000 */
[----:B------:R-:W-:Y:S02]  /*5180*/  ISETP.LT.OR P0, PT, R4, 0x9, P0 ;  /* 0x000000090400780c */ /* 0x000fe40000701670 */
[----:B------:R-:W-:Y:S02]  /*5190*/  FMNMX.FTZ R6, R75, R6, !PT ;  /* 0x000000064b067209 */ /* 0x000fe40007810000 */
[----:B------:R-:W-:Y:S02]  /*51a0*/  FSEL R14, R14, -INF , !P0 ;  /* 0xff8000000e0e7808 */ /* 0x000fe40004000000 */
[----:B------:R-:W-:Y:S02]  /*51b0*/  FMNMX.FTZ R6, R49, R6, !PT ;  /* 0x0000000631067209 */ /* 0x000fe40007810000 */
[----:B------:R-:W-:Y:S01]  /*51c0*/  PLOP3.LUT P0, PT, PT, PT, UP4, 0x40, 0x0 ;  /* 0x000000000000781c */ /* 0x000fe20003f0e848 */
[----:B------:R-:W-:Y:S01]  /*51d0*/  UISETP.NE.AND UP4, UPT, UR11, URZ, UPT ;  /* 0x0000003f0b00728c */ /* 0x000fe2000bf85270 */
[----:B------:R-:W-:-:S02]  /*51e0*/  FMNMX.FTZ R6, R77, R6, !PT ;  /* 0x000000064d067209 */ /* 0x000fc40007810000 */
[----:B------:R-:W-:Y:S02]  /*51f0*/  ISETP.GT.AND P0, PT, R5, 0x18, P0 ;  /* 0x000000180500780c */ /* 0x000fe40000704270 */
[----:B------:R-:W-:Y:S02]  /*5200*/  FMNMX.FTZ R7, R53, R6, !PT ;  /* 0x0000000635077209 */ /* 0x000fe40007810000 */
[----:B------:R-:W-:-:S03]  /*5210*/  ISETP.LT.OR P0, PT, R4, 0x19, P0 ;  /* 0x000000190400780c */ /* 0x000fc60000701670 */
[----:B------:R-:W0:Y:S01]  /*5220*/  SHFL.BFLY PT, R6, R7, 0x2, 0x1f ;  /* 0x0c401f0007067f89 */ /* 0x000e2200000e0000 */
[----:B------:R-:W-:Y:S02]  /*5230*/  FSEL R24, R38, -INF , !P0 ;  /* 0xff80000026187808 */ /* 0x000fe40004000000 */
[----:B------:R-:W-:-:S04]  /*5240*/  PLOP3.LUT P0, PT, PT, PT, UP1, 0x40, 0x0 ;  /* 0x000000000000781c */ /* 0x000fc80003f0e818 */
[----:B------:R-:W-:-:S04]  /*5250*/  ISETP.GT.AND P0, PT, R5, 0x28, P0 ;  /* 0x000000280500780c */ /* 0x000fc80000704270 */
[----:B------:R-:W-:Y:S02]  /*5260*/  ISETP.LT.OR P0, PT, R4, 0x29, P0 ;  /* 0x000000290400780c */ /* 0x000fe40000701670 */
[----:B0-----:R-:W-:-:S05]  /*5270*/  FMNMX.FTZ R13, R7, R6, !PT ;  /* 0x00000006070d7209 */ /* 0x001fca0007810000 */
[----:B------:R-:W0:Y:S02]  /*5280*/  SHFL.BFLY PT, R6, R13, 0x1, 0x1f ;  /* 0x0c201f000d067f89 */ /* 0x000e2400000e0000 */
[----:B0-----:R-:W-:Y:S02]  /*5290*/  FMNMX.FTZ R6, R13, R6, !PT ;  /* 0x000000060d067209 */ /* 0x001fe40007810000 */
[----:B------:R-:W-:Y:S02]  /*52a0*/  FSEL R13, R27, -INF , !P3 ;  /* 0xff8000001b0d7808 */ /* 0x000fe40005800000 */
[C---:B------:R-:W-:Y:S01]  /*52b0*/  FSETP.NEU.FTZ.AND P2, PT, R6.reuse, -INF , PT ;  /* 0xff8000000600780b */ /* 0x040fe20003f5d000 */
[----:B------:R-:W-:Y:S01]  /*52c0*/  FMUL.FTZ R12, R6, UR10 ;  /* 0x0000000a060c7c20 */ /* 0x000fe20008410000 */
[----:B------:R-:W-:Y:S01]  /*52d0*/  PLOP3.LUT P3, PT, PT, PT, UP3, 0x40, 0x0 ;  /* 0x000000000000781c */ /* 0x000fe20003f6e838 */
[----:B------:R-:W-:-:S03]  /*52e0*/  UISETP.NE.AND UP3, UPT, UR7, URZ, UPT ;  /* 0x0000003f0700728c */ /* 0x000fc6000bf65270 */
[----:B------:R-:W-:Y:S02]  /*52f0*/  FSEL R34, R12, RZ, P2 ;  /* 0x000000ff0c227208 */ /* 0x000fe40001000000 */
[----:B------:R-:W-:Y:S01]  /*5300*/  PLOP3.LUT P2, PT, PT, PT, UP5, 0x40, 0x0 ;  /* 0x000000000000781c */ /* 0x000fe20003f4e858 */
[----:B------:R-:W-:Y:S01]  /*5310*/  UISETP.NE.AND UP5, UPT, UR23, URZ, UPT ;  /* 0x0000003f1700728c */ /* 0x000fe2000bfa5270 */
[----:B------:R-:W-:Y:S01]  /*5320*/  FSEL R12, R26, -INF , !P1 ;  /* 0xff8000001a0c7808 */ /* 0x000fe20004800000 */
[--C-:B------:R-:W-:Y:S01]  /*5330*/  FFMA.FTZ R33, R35, UR10, -R34.reuse ;  /* 0x0000000a23217c23 */ /* 0x100fe20008010822 */
[----:B------:R-:W-:Y:S01]  /*5340*/  PLOP3.LUT P1, PT, PT, PT, UP2, 0x40, 0x0 ;  /* 0x000000000000781c */ /* 0x000fe20003f2e828 */
[----:B------:R-:W-:Y:S01]  /*5350*/  UISETP.NE.AND UP2, UPT, UR6, URZ, UPT ;  /* 0x0000003f0600728c */ /* 0x000fe2000bf45270 */
[C---:B------:R-:W-:Y:S01]  /*5360*/  ISETP.GT.AND P2, PT, R5.reuse, 0x9, P2 ;  /* 0x000000090500780c */ /* 0x040fe20001744270 */
[----:B------:R0:W-:Y:S01]  /*5370*/  MUFU.EX2 R152, R33 ;  /* 0x0000002100987308 */ /* 0x0001e20000000800 */
[----:B------:R-:W-:Y:S01]  /*5380*/  ISETP.GT.AND P1, PT, R5, 0x10, P1 ;  /* 0x000000100500780c */ /* 0x000fe20000f24270 */
[--C-:B------:R-:W-:Y:S01]  /*5390*/  FFMA.FTZ R36, R59, UR10, -R34.reuse ;  /* 0x0000000a3b247c23 */ /* 0x100fe20008010822 */
[----:B------:R-:W-:Y:S01]  /*53a0*/  ISETP.LT.OR P2, PT, R4, 0xa, P2 ;  /* 0x0000000a0400780c */ /* 0x000fe20001741670 */
[--C-:B------:R-:W-:Y:S01]  /*53b0*/  FFMA.FTZ R35, R55, UR10, -R34.reuse ;  /* 0x0000000a37237c23 */ /* 0x100fe20008010822 */
[----:B------:R-:W-:Y:S01]  /*53c0*/  FMNMX.FTZ R7, R12, R13, !PT ;  /* 0x0000000d0c077209 */ /* 0x000fe20007810000 */
[--C-:B------:R-:W-:Y:S01]  /*53d0*/  FFMA.FTZ R38, R61, UR10, -R34.reuse ;  /* 0x0000000a3d267c23 */ /* 0x100fe20008010822 */
[----:B------:R-:W-:Y:S01]  /*53e0*/  FSEL R15, R15, -INF , !P2 ;  /* 0xff8000000f0f7808 */ /* 0x000fe20005000000 */
[----:B------:R1:W-:Y:S01]  /*53f0*/  MUFU.EX2 R37, R36 ;  /* 0x0000002400257308 */ /* 0x0003e20000000800 */
[----:B------:R-:W-:Y:S01]  /*5400*/  ISETP.LT.OR P1, PT, R4, 0x11, P1 ;  /* 0x000000110400780c */ /* 0x000fe20000f21670 */
[--C-:B0-----:R-:W-:Y:S01]  /*5410*/  FFMA.FTZ R33, R57, UR10, -R34.reuse ;  /* 0x0000000a39217c23 */ /* 0x101fe20008010822 */
[----:B------:R-:W-:Y:S01]  /*5420*/  ISETP.GT.AND P3, PT, R5, 0x11, P3 ;  /* 0x000000110500780c */ /* 0x000fe20001f64270 */
[--C-:B------:R-:W-:Y:S01]  /*5430*/  FFMA.FTZ R40, R65, UR10, -R34.reuse ;  /* 0x0000000a41287c23 */ /* 0x100fe20008010822 */
[----:B------:R-:W-:Y:S01]  /*5440*/  FMNMX.FTZ R26, R14, R7, !PT ;  /* 0x000000070e1a7209 */ /* 0x000fe20007810000 */
[--C-:B------:R-:W-:Y:S01]  /*5450*/  FFMA.FTZ R41, R67, UR10, -R34.reuse ;  /* 0x0000000a43297c23 */ /* 0x100fe20008010822 */
[----:B------:R-:W-:Y:S01]  /*5460*/  PLOP3.LUT P2, PT, PT, PT, UP5, 0x40, 0x0 ;  /* 0x000000000000781c */ /* 0x000fe20003f4e858 */
[----:B------:R-:W-:Y:S01]  /*5470*/  UISETP.NE.AND UP5, UPT, UR14, URZ, UPT ;  /* 0x0000003f0e00728c */ /* 0x000fe2000bfa5270 */
[----:B------:R-:W-:Y:S01]  /*5480*/  FSEL R20, R20, -INF , !P1 ;  /* 0xff80000014147808 */ /* 0x000fe20004800000 */
[----:B------:R-:W-:Y:S01]  /*5490*/  MUFU.EX2 R154, R33 ;  /* 0x00000021009a7308 */ /* 0x000fe20000000800 */
[----:B------:R-:W-:Y:S01]  /*54a0*/  ISETP.LT.OR P3, PT, R4, 0x12, P3 ;  /* 0x000000120400780c */ /* 0x000fe20001f61670 */
[--C-:B-1----:R-:W-:Y:S01]  /*54b0*/  FFMA.FTZ R36, R71, UR10, -R34.reuse ;  /* 0x0000000a47247c23 */ /* 0x102fe20008010822 */
[----:B------:R-:W-:Y:S01]  /*54c0*/  FMNMX.FTZ R7, R15, R26, !PT ;  /* 0x0000001a0f077209 */ /* 0x000fe20007810000 */
[--C-:B------:R-:W-:Y:S01]  /*54d0*/  FFMA.FTZ R44, R73, UR10, -R34.reuse ;  /* 0x0000000a492c7c23 */ /* 0x100fe20008010822 */
[----:B------:R-:W-:Y:S01]  /*54e0*/  PLOP3.LUT P1, PT, PT, PT, UP6, 0x40, 0x0 ;  /* 0x000000000000781c */ /* 0x000fe20003f2e868 */
[----:B------:R-:W-:Y:S01]  /*54f0*/  UISETP.NE.AND UP6, UPT, UR15, URZ, UPT ;  /* 0x0000003f0f00728c */ /* 0x000fe2000bfc5270 */
[----:B------:R-:W-:Y:S01]  /*5500*/  FSEL R21, R21, -INF , !P3 ;  /* 0xff80000015157808 */ /* 0x000fe20005800000 */
[----:B------:R-:W0:Y:S01]  /*5510*/  MUFU.EX2 R35, R35 ;  /* 0x0000002300237308 */ /* 0x000e220000000800 */
[----:B------:R-:W-:Y:S01]  /*5520*/  ISETP.GT.AND P2, PT, R5, 0x19, P2 ;  /* 0x000000190500780c */ /* 0x000fe20001744270 */
[----:B------:R-:W-:Y:S01]  /*5530*/  FFMA.FTZ R45, R45, UR10, -R34 ;  /* 0x0000000a2d2d7c23 */ /* 0x000fe20008010822 */
[----:B------:R-:W-:-:S02]  /*5540*/  FMNMX.FTZ R28, R20, R7, !PT ;  /* 0x00000007141c7209 */ /* 0x000fc40007810000 */
[----:B------:R-:W-:Y:S02]  /*5550*/  PLOP3.LUT P3, PT, PT, PT, UP0, 0x40, 0x0 ;  /* 0x000000000000781c */ /* 0x000fe40003f6e808 */
[----:B------:R-:W-:Y:S01]  /*5560*/  ISETP.GT.AND P1, PT, R5, 0x20, P1 ;  /* 0x000000200500780c */ /* 0x000fe20000f24270 */
[----:B------:R-:W-:Y:S01]  /*5570*/  MUFU.EX2 R38, R38 ;  /* 0x0000002600267308 */ /* 0x000fe20000000800 */
[C---:B------:R-:W-:Y:S02]  /*5580*/  ISETP.LT.OR P2, PT, R4.reuse, 0x1a, P2 ;  /* 0x0000001a0400780c */ /* 0x040fe40001741670 */
[----:B------:R-:W-:Y:S02]  /*5590*/  FMNMX.FTZ R7, R21, R28, !PT ;  /* 0x0000001c15077209 */ /* 0x000fe40007810000 */
[----:B------:R-:W-:Y:S02]  /*55a0*/  ISETP.LT.OR P1, PT, R4, 0x21, P1 ;  /* 0x000000210400780c */ /* 0x000fe40000f21670 */
[----:B------:R-:W-:Y:S01]  /*55b0*/  FSEL R25, R39, -INF , !P2 ;  /* 0xff80000027197808 */ /* 0x000fe20005000000 */
[----:B------:R-:W-:Y:S01]  /*55c0*/  FFMA.FTZ R39, R63, UR10, -R34 ;  /* 0x0000000a3f277c23 */ /* 0x000fe20008010822 */
[----:B------:R-:W-:Y:S01]  /*55d0*/  ISETP.GT.AND P3, PT, R5, 0x21, P3 ;  /* 0x000000210500780c */ /* 0x000fe20001f64270 */
[----:B------:R-:W-:Y:S01]  /*55e0*/  MUFU.EX2 R40, R40 ;  /* 0x0000002800287308 */ /* 0x000fe20000000800 */
[----:B------:R-:W-:-:S02]  /*55f0*/  FMNMX.FTZ R30, R24, R7, !PT ;  /* 0x00000007181e7209 */ /* 0x000fc40007810000 */
[----:B------:R-:W-:Y:S02]  /*5600*/  PLOP3.LUT P2, PT, PT, PT, UP2, 0x40, 0x0 ;  /* 0x000000000000781c */ /* 0x000fe40003f4e828 */
[----:B------:R-:W-:Y:S01]  /*5610*/  FSEL R26, R42, -INF , !P1 ;  /* 0xff8000002a1a7808 */ /* 0x000fe20004800000 */
[----:B------:R-:W-:Y:S01]  /*5620*/  FFMA.FTZ R42, R69, UR10, -R34 ;  /* 0x0000000a452a7c23 */ /* 0x000fe20008010822 */
[----:B------:R-:W-:Y:S01]  /*5630*/  ISETP.LT.OR P3, PT, R4, 0x22, P3 ;  /* 0x000000220400780c */ /* 0x000fe20001f61670 */
[----:B------:R-:W-:Y:S01]  /*5640*/  MUFU.EX2 R39, R39 ;  /* 0x0000002700277308 */ /* 0x000fe20000000800 */
[----:B------:R-:W-:Y:S02]  /*5650*/  FMNMX.FTZ R7, R25, R30, !PT ;  /* 0x0000001e19077209 */ /* 0x000fe40007810000 */
[----:B------:R-:W-:Y:S02]  /*5660*/  ISETP.GT.AND P2, PT, R5, 0x29, P2 ;  /* 0x000000290500780c */ /* 0x000fe40001744270 */
[----:B------:R-:W-:-:S02]  /*5670*/  PLOP3.LUT P1, PT, PT, PT, UP3, 0x40, 0x0 ;  /* 0x000000000000781c */ /* 0x000fc40003f2e838 */
[----:B------:R-:W-:Y:S01]  /*5680*/  FSEL R27, R43, -INF , !P3 ;  /* 0xff8000002b1b7808 */ /* 0x000fe20005800000 */
[----:B------:R-:W-:Y:S01]  /*5690*/  MUFU.EX2 R41, R41 ;  /* 0x0000002900297308 */ /* 0x000fe20000000800 */
[----:B------:R-:W-:Y:S02]  /*56a0*/  FMNMX.FTZ R30, R26, R7, !PT ;  /* 0x000000071a1e7209 */ /* 0x000fe40007810000 */
[----:B------:R-:W-:Y:S02]  /*56b0*/  ISETP.LT.OR P2, PT, R4, 0x2a, P2 ;  /* 0x0000002a0400780c */ /* 0x000fe40001741670 */
[----:B------:R-:W-:Y:S02]  /*56c0*/  PLOP3.LUT P3, PT, PT, PT, UP4, 0x40, 0x0 ;  /* 0x000000000000781c */ /* 0x000fe40003f6e848 */
[----:B------:R-:W-:Y:S01]  /*56d0*/  FSEL R28, R46, -INF , !P0 ;  /* 0xff8000002e1c7808 */ /* 0x000fe20004000000 */
[----:B------:R-:W-:Y:S01]  /*56e0*/  MUFU.EX2 R43, R36 ;  /* 0x00000024002b7308 */ /* 0x000fe20000000800 */
[----:B------:R-:W-:Y:S01]  /*56f0*/  ISETP.GT.AND P1, PT, R5, 0x30, P1 ;  /* 0x000000300500780c */ /* 0x000fe20000f24270 */
[----:B------:R-:W-:Y:S01]  /*5700*/  FFMA.FTZ R46, R75, UR10, -R34 ;  /* 0x0000000a4b2e7c23 */ /* 0x000fe20008010822 */
[----:B------:R-:W-:-:S02]  /*5710*/  FMNMX.FTZ R7, R27, R30, !PT ;  /* 0x0000001e1b077209 */ /* 0x000fc40007810000 */
[----:B------:R-:W-:Y:S01]  /*5720*/  FSEL R29, R47, -INF , !P2 ;  /* 0xff8000002f1d7808 */ /* 0x000fe20005000000 */
[----:B------:R-:W-:Y:S01]  /*5730*/  FFMA.FTZ R47, R49, UR10, -R34 ;  /* 0x0000000a312f7c23 */ /* 0x000fe20008010822 */
[----:B------:R-:W-:Y:S01]  /*5740*/  PLOP3.LUT P0, PT, PT, PT, UP5, 0x40, 0x0 ;  /* 0x000000000000781c */ /* 0x000fe20003f0e858 */
[----:B0-----:R-:W-:Y:S01]  /*5750*/  FADD.FTZ R49, R152, R35 ;  /* 0x0000002398317221 */ /* 0x001fe20000010000 */
[----:B------:R-:W-:Y:S01]  /*5760*/  PLOP3.LUT P2, PT, PT, PT, UP6, 0x40, 0x0 ;  /* 0x000000000000781c */ /* 0x000fe20003f4e868 */
[----:B------:R-:W-:Y:S01]  /*5770*/  MUFU.EX2 R42, R42 ;  /* 0x0000002a002a7308 */ /* 0x000fe20000000800 */
[----:B------:R-:W-:Y:S02]  /*5780*/  ISETP.GT.AND P3, PT, R5, 0x31, P3 ;  /* 0x000000310500780c */ /* 0x000fe40001f64270 */
[----:B------:R-:W-:Y:S02]  /*5790*/  ISETP.LT.OR P1, PT, R4, 0x31, P1 ;  /* 0x000000310400780c */ /* 0x000fe40000f21670 */
[----:B------:R-:W-:-:S02]  /*57a0*/  FMNMX.FTZ R30, R28, R7, !PT ;  /* 0x000000071c1e7209 */ /* 0x000fc40007810000 */
[C---:B------:R-:W-:Y:S01]  /*57b0*/  ISETP.GT.AND P0, PT, R5.reuse, 0x38, P0 ;  /* 0x000000380500780c */ /* 0x040fe20000704270 */
[----:B------:R-:W-:Y:S01]  /*57c0*/  MUFU.EX2 R44, R44 ;  /* 0x0000002c002c7308 */ /* 0x000fe20000000800 */
[----:B------:R-:W-:Y:S02]  /*57d0*/  ISETP.GT.AND P2, PT, R5, 0x39, P2 ;  /* 0x000000390500780c */ /* 0x000fe40001744270 */
[----:B------:R-:W-:Y:S02]  /*57e0*/  ISETP.LT.OR P3, PT, R4, 0x32, P3 ;  /* 0x000000320400780c */ /* 0x000fe40001f61670 */
[----:B------:R-:W-:Y:S02]  /*57f0*/  FSEL R5, R50, -INF , !P1 ;  /* 0xff80000032057808 */ /* 0x000fe40004800000 */
[----:B------:R-:W-:Y:S01]  /*5800*/  FMNMX.FTZ R32, R29, R30, !PT ;  /* 0x0000001e1d207209 */ /* 0x000fe20007810000 */
[----:B------:R-:W0:Y:S01]  /*5810*/  MUFU.EX2 R45, R45 ;  /* 0x0000002d002d7308 */ /* 0x000e220000000800 */
[----:B------:R-:W-:-:S02]  /*5820*/  ISETP.LT.OR P0, PT, R4, 0x39, P0 ;  /* 0x000000390400780c */ /* 0x000fc40000701670 */
[----:B------:R-:W-:Y:S02]  /*5830*/  FSEL R30, R51, -INF , !P3 ;  /* 0xff800000331e7808 */ /* 0x000fe40005800000 */
[----:B------:R-:W-:Y:S02]  /*5840*/  FMNMX.FTZ R7, R5, R32, !PT ;  /* 0x0000002005077209 */ /* 0x000fe40007810000 */
[----:B------:R-:W-:Y:S01]  /*5850*/  ISETP.LT.OR P2, PT, R4, 0x3a, P2 ;  /* 0x0000003a0400780c */ /* 0x000fe20001741670 */
[----:B------:R-:W-:Y:S01]  /*5860*/  MUFU.EX2 R46, R46 ;  /* 0x0000002e002e7308 */ /* 0x000fe20000000800 */
[----:B------:R-:W-:Y:S02]  /*5870*/  FSEL R4, R54, -INF , !P0 ;  /* 0xff80000036047808 */ /* 0x000fe40004000000 */
[----:B------:R-:W-:Y:S02]  /*5880*/  FMNMX.FTZ R7, R30, R7, !PT ;  /* 0x000000071e077209 */ /* 0x000fe40007810000 */
[----:B------:R-:W-:-:S02]  /*5890*/  FSEL R31, R31, -INF , !P2 ;  /* 0xff8000001f1f7808 */ /* 0x000fc40005000000 */
[----:B------:R-:W-:Y:S01]  /*58a0*/  FMNMX.FTZ R32, R4, R7, !PT ;  /* 0x0000000704207209 */ /* 0x000fe20007810000 */
[----:B------:R-:W1:Y:S01]  /*58b0*/  MUFU.EX2 R47, R47 ;  /* 0x0000002f002f7308 */ /* 0x000e620000000800 */
[----:B------:R-:W-:Y:S02]  /*58c0*/  F2FP.F16.F32.PACK_AB R152, R35, R152 ;  /* 0x000000982398723e */ /* 0x000fe400000000ff */
[----:B------:R-:W-:Y:S02]  /*58d0*/  FMNMX.FTZ R32, R31, R32, !PT ;  /* 0x000000201f207209 */ /* 0x000fe40007810000 */
[----:B0-----:R-:W-:Y:S02]  /*58e0*/  F2FP.F16.F32.PACK_AB R162, R45, R44 ;  /* 0x0000002c2da2723e */ /* 0x001fe400000000ff */
[----:B------:R-:W-:Y:S01]  /*58f0*/  F2FP.F16.F32.PACK_AB R156, R39, R38 ;  /* 0x00000026279c723e */ /* 0x000fe200000000ff */
[----:B------:R-:W0:Y:S01]  /*5900*/  SHFL.BFLY PT, R7, R32, 0x2, 0x1f ;  /* 0x0c401f0020077f89 */ /* 0x000e2200000e0000 */
[----:B------:R-:W-:-:S02]  /*5910*/  F2FP.F16.F32.PACK_AB R158, R41, R40 ;  /* 0x00000028299e723e */ /* 0x000fc400000000ff */
[----:B------:R-:W-:Y:S02]  /*5920*/  F2FP.F16.F32.PACK_AB R160, R43, R42 ;  /* 0x0000002a2ba0723e */ /* 0x000fe400000000ff */
[----:B-1----:R-:W-:Y:S02]  /*5930*/  F2FP.F16.F32.PACK_AB R164, R47, R46 ;  /* 0x0000002e2fa4723e */ /* 0x002fe400000000ff */
[----:B0-----:R-:W-:-:S05]  /*5940*/  FMNMX.FTZ R33, R32, R7, !PT ;  /* 0x0000000720217209 */ /* 0x001fca0007810000 */
[----:B------:R-:W0:Y:S02]  /*5950*/  SHFL.BFLY PT, R32, R33, 0x1, 0x1f ;  /* 0x0c201f0021207f89 */ /* 0x000e2400000e0000 */
[----:B0-----:R-:W-:Y:S01]  /*5960*/  FMNMX.FTZ R7, R33, R32, !PT ;  /* 0x0000002021077209 */ /* 0x001fe20007810000 */
[--C-:B------:R-:W-:Y:S01]  /*5970*/  FFMA.FTZ R32, R77, UR10, -R34.reuse ;  /* 0x0000000a4d207c23 */ /* 0x100fe20008010822 */
[----:B------:R-:W-:Y:S02]  /*5980*/  FFMA.FTZ R34, R53, UR10, -R34 ;  /* 0x0000000a35227c23 */ /* 0x000fe40008010822 */
[C---:B------:R-:W-:Y:S01]  /*5990*/  FSETP.NEU.FTZ.AND P0, PT, R7.reuse, -INF , PT ;  /* 0xff8000000700780b */ /* 0x040fe20003f1d000 */
[----:B------:R-:W-:Y:S02]  /*59a0*/  FMUL.FTZ R33, R7, UR10 ;  /* 0x0000000a07217c20 */ /* 0x000fe40008410000 */
[----:B------:R-:W-:Y:S03]  /*59b0*/  MUFU.EX2 R32, R32 ;  /* 0x0000002000207308 */ /* 0x000fe60000000800 */
[----:B------:R-:W-:-:S05]  /*59c0*/  FSEL R36, R33, RZ, P0 ;  /* 0x000000ff21247208 */ /* 0x000fca0000000000 */
        /* <DEDUP_REMOVED lines=14> */
[----:B------:R-:W0:Y:S01]  /*5ab0*/  MUFU.EX2 R13, R13 ;  /* 0x0000000d000d7308 */ /* 0x000e220000000800 */
[--C-:B------:R-:W-:Y:S01]  /*5ac0*/  FFMA.FTZ R30, R30, UR10, -R36.reuse ;  /* 0x0000000a1e1e7c23 */ /* 0x100fe20008010824 */
[--C-:B------:R-:W-:Y:S01]  /*5ad0*/  FFMA.FTZ R4, R4, UR10, -R36.reuse ;  /* 0x0000000a04047c23 */ /* 0x100fe20008010824 */
[----:B------:R-:W-:-:S05]  /*5ae0*/  FFMA.FTZ R31, R31, UR10, -R36 ;  /* 0x0000000a1f1f7c23 */ /* 0x000fca0008010824 */
[----:B------:R-:W-:Y:S08]  /*5af0*/  MUFU.EX2 R14, R14 ;  /* 0x0000000e000e7308 */ /* 0x000ff00000000800 */
[----:B------:R-:W1:Y:S01]  /*5b00*/  MUFU.EX2 R15, R15 ;  /* 0x0000000f000f7308 */ /* 0x000e620000000800 */
[----:B0-----:R-:W-:-:S07]  /*5b10*/  F2FP.F16.F32.PACK_AB R153, R13, R12 ;  /* 0x0000000c0d99723e */ /* 0x001fce00000000ff */
[----:B------:R-:W-:Y:S08]  /*5b20*/  MUFU.EX2 R20, R20 ;  /* 0x0000001400147308 */ /* 0x000ff00000000800 */
[----:B------:R0:W3:Y:S01]  /*5b30*/  MUFU.EX2 R33, R34 ;  /* 0x0000002200217308 */ /* 0x0000e20000000800 */
[----:B-1----:R-:W-:-:S07]  /*5b40*/  F2FP.F16.F32.PACK_AB R155, R15, R14 ;  /* 0x0000000e0f9b723e */ /* 0x002fce00000000ff */
[----:B------:R-:W1:Y:S01]  /*5b50*/  MUFU.EX2 R21, R21 ;  /* 0x0000001500157308 */ /* 0x000e620000000800 */
[----:B0-----:R-:W-:Y:S01]  /*5b60*/  FADD.FTZ R34, R154, R49 ;  /* 0x000000319a227221 */ /* 0x001fe20000010000 */
[----:B------:R-:W-:Y:S01]  /*5b70*/  FADD.FTZ R49, R12, R13 ;  /* 0x0000000d0c317221 */ /* 0x000fe20000010000 */
[C---:B------:R-:W-:Y:S02]  /*5b80*/  F2FP.F16.F32.PACK_AB R154, R37.reuse, R154 ;  /* 0x0000009a259a723e */ /* 0x040fe400000000ff */
[----:B------:R-:W-:Y:S01]  /*5b90*/  FADD.FTZ R51, R37, R34 ;  /* 0x0000002225337221 */ /* 0x000fe20000010000 */
[----:B------:R-:W-:Y:S02]  /*5ba0*/  FADD.FTZ R34, R14, R49 ;  /* 0x000000310e227221 */ /* 0x000fe40000010000 */
[----:B------:R-:W0:Y:S01]  /*5bb0*/  MUFU.EX2 R24, R24 ;  /* 0x0000001800187308 */ /* 0x000e220000000800 */
[----:B------:R-:W-:Y:S01]  /*5bc0*/  FADD.FTZ R48, R38, R51 ;  /* 0x0000003326307221 */ /* 0x000fe20000010000 */
[----:B------:R-:W-:Y:S01]  /*5bd0*/  FADD.FTZ R49, R15, R34 ;  /* 0x000000220f317221 */ /* 0x000fe20000010000 */
[----:B---3--:R-:W-:Y:S01]  /*5be0*/  F2FP.F16.F32.PACK_AB R166, R33, R32 ;  /* 0x0000002021a6723e */ /* 0x008fe200000000ff */
[----:B------:R3:W-:Y:S01]  /*5bf0*/  STSM.16.M88.4 [R19+0x26800], R152 ;  /* 0x0268009813007844 */ /* 0x0007e20000000200 */
[----:B------:R-:W-:Y:S01]  /*5c00*/  FADD.FTZ R51, R39, R48 ;  /* 0x0000003027337221 */ /* 0x000fe20000010000 */
[----:B------:R-:W-:-:S02]  /*5c10*/  FADD.FTZ R34, R20, R49 ;  /* 0x0000003114227221 */ /* 0x000fc40000010000 */
[----:B------:R-:W4:Y:S01]  /*5c20*/  MUFU.EX2 R25, R25 ;  /* 0x0000001900197308 */ /* 0x000f220000000800 */
[----:B------:R-:W-:Y:S01]  /*5c30*/  FADD.FTZ R36, R40, R51 ;  /* 0x0000003328247221 */ /* 0x000fe20000010000 */
[C---:B-1----:R-:W-:Y:S01]  /*5c40*/  FADD.FTZ R35, R21.reuse, R34 ;  /* 0x0000002215237221 */ /* 0x042fe20000010000 */
[----:B------:R-:W-:Y:S02]  /*5c50*/  F2FP.F16.F32.PACK_AB R157, R21, R20 ;  /* 0x00000014159d723e */ /* 0x000fe400000000ff */
[----:B------:R-:W-:-:S03]  /*5c60*/  FADD.FTZ R49, R41, R36 ;  /* 0x0000002429317221 */ /* 0x000fc60000010000 */
[----:B------:R-:W1:Y:S01]  /*5c70*/  MUFU.EX2 R26, R26 ;  /* 0x0000001a001a7308 */ /* 0x000e620000000800 */
[----:B0-----:R-:W-:Y:S01]  /*5c80*/  FADD.FTZ R34, R24, R35 ;  /* 0x0000002318227221 */ /* 0x001fe20000010000 */
[----:B------:R-:W-:-:S04]  /*5c90*/  FADD.FTZ R36, R42, R49 ;  /* 0x000000312a247221 */ /* 0x000fc80000010000 */
[----:B------:R-:W-:Y:S02]  /*5ca0*/  FADD.FTZ R37, R43, R36 ;  /* 0x000000242b257221 */ /* 0x000fe40000010000 */
[----:B------:R-:W0:Y:S01]  /*5cb0*/  MUFU.EX2 R27, R27 ;  /* 0x0000001b001b7308 */ /* 0x000e220000000800 */
[C---:B----4-:R-:W-:Y:S01]  /*5cc0*/  FADD.FTZ R35, R25.reuse, R34 ;  /* 0x0000002219237221 */ /* 0x050fe20000010000 */
[----:B------:R-:W-:-:S05]  /*5cd0*/  F2FP.F16.F32.PACK_AB R159, R25, R24 ;  /* 0x00000018199f723e */ /* 0x000fca00000000ff */
[----:B------:R3:W-:Y:S01]  /*5ce0*/  STSM.16.M88.4 [R22], R156 ;  /* 0x0000009c16007844 */ /* 0x0007e20000000200 */
[----:B------:R-:W4:Y:S01]  /*5cf0*/  MUFU.EX2 R28, R28 ;  /* 0x0000001c001c7308 */ /* 0x000f220000000800 */
[----:B-1----:R-:W-:-:S07]  /*5d00*/  FADD.FTZ R12, R26, R35 ;  /* 0x000000231a0c7221 */ /* 0x002fce0000010000 */
[----:B------:R-:W1:Y:S01]  /*5d10*/  MUFU.EX2 R29, R29 ;  /* 0x0000001d001d7308 */ /* 0x000e620000000800 */
[C---:B0-----:R-:W-:Y:S01]  /*5d20*/  FADD.FTZ R13, R27.reuse, R12 ;  /* 0x0000000c1b0d7221 */ /* 0x041fe20000010000 */
[----:B------:R-:W-:Y:S01]  /*5d30*/  FADD.FTZ R12, R44, R37 ;  /* 0x000000252c0c7221 */ /* 0x000fe20000010000 */
[----:B------:R-:W-:-:S03]  /*5d40*/  F2FP.F16.F32.PACK_AB R161, R27, R26 ;  /* 0x0000001a1ba1723e */ /* 0x000fc600000000ff */
[----:B------:R-:W-:Y:S02]  /*5d50*/  FADD.FTZ R45, R45, R12 ;  /* 0x0000000c2d2d7221 */ /* 0x000fe40000010000 */
[----:B------:R-:W-:Y:S01]  /*5d60*/  MUFU.EX2 R5, R5 ;  /* 0x0000000500057308 */ /* 0x000fe20000000800 */
[----:B----4-:R-:W-:Y:S01]  /*5d70*/  FADD.FTZ R14, R28, R13 ;  /* 0x0000000d1c0e7221 */ /* 0x010fe20000010000 */
[----:B------:R-:W-:-:S04]  /*5d80*/  FADD.FTZ R46, R46, R45 ;  /* 0x0000002d2e2e7221 */ /* 0x000fc80000010000 */
[----:B------:R-:W-:Y:S02]  /*5d90*/  FADD.FTZ R47, R47, R46 ;  /* 0x0000002e2f2f7221 */ /* 0x000fe40000010000 */
[----:B------:R-:W0:Y:S01]  /*5da0*/  MUFU.EX2 R30, R30 ;  /* 0x0000001e001e7308 */ /* 0x000e220000000800 */
[C---:B-1----:R-:W-:Y:S01]  /*5db0*/  FADD.FTZ R14, R29.reuse, R14 ;  /* 0x0000000e1d0e7221 */ /* 0x042fe20000010000 */
[----:B------:R-:W-:Y:S01]  /*5dc0*/  F2FP.F16.F32.PACK_AB R163, R29, R28 ;  /* 0x0000001c1da3723e */ /* 0x000fe200000000ff */
[----:B------:R-:W-:-:S04]  /*5dd0*/  FADD.FTZ R32, R32, R47 ;  /* 0x0000002f20207221 */ /* 0x000fc80000010000 */
[----:B------:R3:W-:Y:S01]  /*5de0*/  STSM.16.M88.4 [R184], R160 ;  /* 0x000000a0b8007844 */ /* 0x0007e20000000200 */
[----:B------:R-:W1:Y:S08]  /*5df0*/  MUFU.EX2 R4, R4 ;  /* 0x0000000400047308 */ /* 0x000e700000000800 */
[----:B------:R-:W4:Y:S01]  /*5e00*/  MUFU.EX2 R31, R31 ;  /* 0x0000001f001f7308 */ /* 0x000f220000000800 */
[----:B0-----:R-:W-:Y:S01]  /*5e10*/  F2FP.F16.F32.PACK_AB R165, R30, R5 ;  /* 0x000000051ea5723e */ /* 0x001fe200000000ff */
[----:B------:R-:W-:-:S04]  /*5e20*/  FADD.FTZ R5, R5, R14 ;  /* 0x0000000e05057221 */ /* 0x000fc80000010000 */
[----:B------:R-:W-:-:S04]  /*5e30*/  FADD.FTZ R5, R30, R5 ;  /* 0x000000051e057221 */ /* 0x000fc80000010000 */
[----:B-1----:R-:W-:Y:S01]  /*5e40*/  FADD.FTZ R12, R4, R5 ;  /* 0x00000005040c7221 */ /* 0x002fe20000010000 */
[----:B----4-:R-:W-:Y:S01]  /*5e50*/  F2FP.F16.F32.PACK_AB R167, R31, R4 ;  /* 0x000000041fa7723e */ /* 0x010fe200000000ff */
[----:B------:R-:W-:Y:S02]  /*5e60*/  FADD.FTZ R4, R33, R32 ;  /* 0x0000002021047221 */ /* 0x000fe40000010000 */
[----:B------:R-:W-:Y:S02]  /*5e70*/  FADD.FTZ R5, R31, R12 ;  /* 0x0000000c1f057221 */ /* 0x000fe40000010000 */
[----:B------:R3:W-:Y:S01]  /*5e80*/  STSM.16.M88.4 [R23], R164 ;  /* 0x000000a417007844 */ /* 0x0007e20000000200 */
[----:B------:R-:W-:Y:S05]  /*5e90*/  @!P4 BRA `(.L_x_1718) ;  /* 0x000000000004c947 */ /* 0x000fea0003800000 */
[----:B------:R-:W-:Y:S01]  /*5ea0*/  BPT.TRAP 0x1 ;  /* 0x000000040000795c */ /* 0x000fe20000300000 */
.L_x_1718:
[----:B------:R0:W1:Y:S01]  /*5eb0*/  SYNCS.PHASECHK.TRANS64.TRYWAIT P0, [R8+URZ+0x28c50], R9 ;  /* 0x028c5009080075a7 */ /* 0x000062000800017f */
[----:B------:R-:W-:Y:S05]  /*5ec0*/  @!P4 BRA `(.L_x_1719) ;  /* 0x000000000004c947 */ /* 0x000fea0003800000 */
[----:B------:R-:W-:Y:S01]  /*5ed0*/  BPT.TRAP 0x1 ;  /* 0x000000040000795c */ /* 0x000fe20000300000 */
.L_x_1719:
[----:B-1----:R-:W-:Y:S05]  /*5ee0*/  @P0 BRA `(.L_x_1720) ;  /* 0x0000000000080947 */ /* 0x002fea0003800000 */
[----:B------:R-:W1:Y:S02]  /*5ef0*/  SYNCS.PHASECHK.TRANS64.TRYWAIT P0, [R8+URZ+0x28c50], R9 ;  /* 0x028c5009080075a7 */ /* 0x000e64000800017f */
[----:B-1----:R-:W-:Y:S05]  /*5f00*/  @!P0 BRA `(.L_x_1721) ;  /* 0x000000f800948947 */ /* 0x002fea0003800000 */
.L_x_1720:
[----:B------:R-:W-:Y:S01]  /*5f10*/  ULEA UR11, UR37, UR45, 0xc ;  /* 0x0000002d250b7291 */ /* 0x000fe2000f8e603f */
[----:B------:R-:W-:Y:S01]  /*5f20*/  WARPGROUP.ARRIVE ;  /* 0x00000000000079c5 */ /* 0x000fe20000000000 */
[----:B------:R-:W-:Y:S01]  /*5f30*/  UMOV UR7, 0x40000040 ;  /* 0x4000004000077882 */ /* 0x000fe20000000000 */
[----:B------:R-:W-:Y:S01]  /*5f40*/  UIADD3 UR23, UR44, -UR40, URZ ;  /* 0x800000282c177290 */ /* 0x000fe2000fffe03f */
[----:B012---:R-:W-:Y:S01]  /*5f50*/  @!P5 IADD3 R8, R8, 0x28c60, RZ ;  /* 0x00028c600808d810 */ /* 0x007fe20007ffe0ff */
[----:B------:R-:W-:Y:S02]  /*5f60*/  UIADD3 UR50, UR50, -0x2, URZ ;  /* 0xfffffffe32327890 */ /* 0x000fe4000fffe03f */
[----:B------:R-:W-:Y:S01]  /*5f70*/  UMOV UR6, UR11 ;  /* 0x0000000b00067c82 */ /* 0x000fe20008000000 */
[----:B------:R-:W-:Y:S01]  /*5f80*/  @!P5 PRMT R8, RZ, 0x654, R8 ;  /* 0x00000654ff08d816 */ /* 0x000fe20000000008 */
[----:B------:R-:W-:Y:S01]  /*5f90*/  HGMMA.64x256x16.F32 R24, R152, gdesc[UR4].tnspB, RZ, !UPT, gsb0 ;  /* 0x43e0000498187df0 */ /* 0x000fe2000c0008ff */
        /* <DEDUP_REMOVED lines=18> */
[----:B------:R-:W-:-:S06]  /*60c0*/  ULEA UR7, UR47, UR23, 0x6 ;  /* 0x000000172f077291 */ /* 0x000fcc000f8e303f */
[----:B------:R-:W-:Y:S01]  /*60d0*/  VIADD R10, R10, UR7 ;  /* 0x000000070a0a7c36 */ /* 0x000fe20008000000 */
        /* <DEDUP_REMOVED lines=11> */
[----:B------:R-:W-:Y:S01]  /*6190*/  ISETP.LT.AND P0, PT, RZ, UR7, PT ;  /* 0x00000007ff007c0c */ /* 0x000fe2000bf01270 */
[----:B------:R-:W-:-:S06]  /*61a0*/  UIADD3 UR6, UR7, -0x1, URZ ;  /* 0xffffffff07067890 */ /* 0x000fcc000fffe03f */
[----:B0-----:R-:W-:-:S06]  /*61b0*/  IMAD.U32 R8, RZ, RZ, UR6 ;  /* 0x00000006ff087e24 */ /* 0x001fcc000f8e00ff */
[----:B------:R-:W-:Y:S05]  /*61c0*/  @P0 BRA `(.L_x_1723) ;  /* 0x00000000001c0947 */ /* 0x000fea0003800000 */
[----:B------:R-:W-:Y:S01]  /*61d0*/  ISETP.NE.AND P0, PT, R11, 0x1, PT ;  /* 0x000000010b00780c */ /* 0x000fe20003f05270 */
[----:B------:R-:W-:-:S12]  /*61e0*/  IMAD R9, RZ, RZ, -UR7 ;  /* 0x80000007ff097e24 */ /* 0x000fd8000f8e02ff */
[----:B------:R-:W0:Y:S02]  /*61f0*/  @P0 LDC.64 R12, c[0x0][0x9e8] ;  /* 0x00027a00ff0c0b82 */ /* 0x000e240000000a00 */
[----:B0-----:R-:W-:-:S05]  /*6200*/  @P0 IMAD.HI.U32 R8, R9, R12, RZ ;  /* 0x0000000c09080227 */ /* 0x001fca00078e00ff */
[----:B------:R-:W-:-:S04]  /*6210*/  @P0 SHF.R.U32.HI R9, RZ, R13, R8 ;  /* 0x0000000dff090219 */ /* 0x000fc80000011608 */
[----:B------:R-:W-:Y:S01]  /*6220*/  LOP3.LUT R8, RZ, R9, RZ, 0x33, !PT ;  /* 0x00000009ff087212 */ /* 0x000fe200078e33ff */
[----:B------:R-:W-:Y:S06]  /*6230*/  BRA `(.L_x_1724) ;  /* 0x0000000000107947 */ /* 0x000fec0003800000 */
.L_x_1723:
[----:B------:R-:W-:-:S13]  /*6240*/  ISETP.NE.AND P0, PT, R11, 0x1, PT ;  /* 0x000000010b00780c */ /* 0x000fda0003f05270 */
[----:B------:R-:W0:Y:S02]  /*6250*/  @P0 LDC.64 R12, c[0x0][0x9e8] ;  /* 0x00027a00ff0c0b82 */ /* 0x000e240000000a00 */
[----:B0-----:R-:W-:-:S05]  /*6260*/  @P0 IMAD.HI.U32 R12, R8, R12, RZ ;  /* 0x0000000c080c0227 */ /* 0x001fca00078e00ff */
[----:B------:R-:W-:-:S07]  /*6270*/  @P0 SHF.R.U32.HI R8, RZ, R13, R12 ;  /* 0x0000000dff080219 */ /* 0x000fce000001160c */
.L_x_1724:
[----:B------:R-:W-:-:S05]  /*6280*/  IMAD R11, R8, R11, R11 ;  /* 0x0000000b080b7224 */ /* 0x000fca00078e020b */
[----:B------:R-:W-:-:S07]  /*6290*/  VIMNMX R10, R10, R11, PT ;  /* 0x0000000b0a0a7248 */ /* 0x000fce0003fe0100 */
.L_x_1722:
[----:B------:R-:W-:-:S04]  /*62a0*/  SHF.R.S32.HI R9, RZ, 0x1f, R10 ;  /* 0x0000001fff097819 */ /* 0x000fc8000001140a */
[----:B------:R-:W-:-:S04]  /*62b0*/  LEA.HI R9, R9, R10, RZ, 0x6 ;  /* 0x0000000a09097211 */ /* 0x000fc800078f30ff */
[----:B------:R-:W-:-:S04]  /*62c0*/  SHF.R.S32.HI R9, RZ, 0x6, R9 ;  /* 0x00000006ff097819 */ /* 0x000fc80000011409 */
[----:B------:R-:W-:-:S04]  /*62d0*/  VIMNMX R10, R186, R9, !PT ;  /* 0x00000009ba0a7248 */ /* 0x000fc80007fe0100 */
[----:B------:R-:W-:-:S13]  /*62e0*/  ISETP.LE.AND P0, PT, R10, UR50, PT ;  /* 0x000000320a007c0c */ /* 0x000fda000bf03270 */
[----:B------:R-:W-:Y:S05]  /*62f0*/  @!P0 BRA `(.L_x_1725) ;  /* 0x0000002400c48947 */ /* 0x000fea0003800000 */
[----:B------:R-:W-:Y:S01]  /*6300*/  VIADD R13, R3, UR23 ;  /* 0x00000017030d7c36 */ /* 0x000fe20008000000 */
[----:B------:R-:W-:Y:S01]  /*6310*/  ULDC UR24, c[0x0][0x9e4] ;  /* 0x0002790000187ab9 */ /* 0x000fe20000000800 */
[----:B------:R-:W-:Y:S01]  /*6320*/  ULDC UR21, c[0x0][0x988] ;  /* 0x0002620000157ab9 */ /* 0x000fe20000000800 */
[----:B------:R-:W-:Y:S01]  /*6330*/  ULDC UR25, c[0x0][0x9d8] ;  /* 0x0002760000197ab9 */ /* 0x000fe20000000800 */
[----:B------:R-:W-:Y:S01]  /*6340*/  VIADD R11, R13, 0x8 ;  /* 0x000000080d0b7836 */ /* 0x000fe20000000000 */
[----:B------:R-:W-:-:S04]  /*6350*/  ULDC UR26, c[0x0][0x9e0] ;  /* 0x00027800001a7ab9 */ /* 0x000fc80000000800 */
[----:B------:R-:W-:-:S07]  /*6360*/  LOP3.LUT R9, RZ, R11, RZ, 0x33, !PT ;  /* 0x0000000bff097212 */ /* 0x000fce00078e33ff */
.L_x_1742:
[----:B------:R-:W-:-:S04]  /*6370*/  UIADD3 UR22, UR37, 0x1, URZ ;  /* 0x0000000125167890 */ /* 0x000fc8000fffe03f */
[----:B------:R-:W-:-:S04]  /*6380*/  UISETP.NE.AND UP0, UPT, UR22, 0x2, UPT ;  /* 0x000000021600788c */ /* 0x000fc8000bf05270 */
[----:B------:R-:W-:Y:S02]  /*6390*/  USEL UR6, URZ, 0x1, UP0 ;  /* 0x000000013f067887 */ /* 0x000fe40008000000 */
[----:B------:R-:W-:-:S04]  /*63a0*/  USEL UR22, UR22, URZ, UP0 ;  /* 0x0000003f16167287 */ /* 0x000fc80008000000 */
[----:B------:R-:W-:Y:S01]  /*63b0*/  LOP3.LUT R2, R2, UR6, RZ, 0x3c, !PT ;  /* 0x0000000602027c12 */ /* 0x000fe2000f8e3cff */
[----:B-1----:R-:W-:Y:S07]  /*63c0*/  @!P4 BRA `(.L_x_1726) ;  /* 0x000000000004c947 */ /* 0x002fee0003800000 */
[----:B------:R-:W-:Y:S01]  /*63d0*/  BPT.TRAP 0x1 ;  /* 0x000000040000795c */ /* 0x000fe20000300000 */
.L_x_1726:
[----:B------:R-:W-:Y:S01]  /*63e0*/  ULEA UR27, UR22, UR38, 0x3 ;  /* 0x00000026161b7291 */ /* 0x000fe2000f8e183f */
[----:B0-----:R-:W-:-:S08]  /*63f0*/  SHF.L.U32 R8, R2, 0x1f, RZ ;  /* 0x0000001f02087819 */ /* 0x001fd000000006ff */
[----:B------:R0:W1:Y:S01]  /*6400*/  SYNCS.PHASECHK.TRANS64.TRYWAIT P0, [UR27+0x28c30], R8 ;  /* 0x028c3008ff0075a7 */ /* 0x000062000800015b */
[----:B------:R-:W-:Y:S05]  /*6410*/  @!P4 BRA `(.L_x_1727) ;  /* 0x000000000004c947 */ /* 0x000fea0003800000 */
[----:B------:R-:W-:Y:S01]  /*6420*/  BPT.TRAP 0x1 ;  /* 0x000000040000795c */ /* 0x000fe20000300000 */
.L_x_1727:
[----:B-1----:R-:W-:Y:S05]  /*6430*/  @P0 BRA `(.L_x_1728) ;  /* 0x0000000000080947 */ /* 0x002fea0003800000 */
[----:B------:R-:W1:Y:S02]  /*6440*/  SYNCS.PHASECHK.TRANS64.TRYWAIT P0, [UR27+0x28c30], R8 ;  /* 0x028c3008ff0075a7 */ /* 0x000e64000800015b */
[----:B-1----:R-:W-:Y:S05]  /*6450*/  @!P0 BRA `(.L_x_1729) ;  /* 0x000000f400548947 */ /* 0x002fea0003800000 */
.L_x_1728:
[----:B------:R-:W-:Y:S01]  /*6460*/  R2UR UR18, R0 ;  /* 0x00000000001272ca */ /* 0x000fe200000e0000 */
[----:B---3--:R-:W-:Y:S01]  /*6470*/  WARPGROUP.ARRIVE ;  /* 0x00000000000079c5 */ /* 0x008fe20000000000 */
[----:B------:R-:W-:Y:S01]  /*6480*/  UMOV UR19, 0x40000040 ;  /* 0x4000004000137882 */ /* 0x000fe20000000000 */
[----:B------:R-:W-:Y:S01]  /*6490*/  UMOV UR7, 0x40000040 ;  /* 0x4000004000077882 */ /* 0x000fe20000000000 */
[----:B------:R-:W-:Y:S01]  /*64a0*/  UMOV UR11, 0x40000040 ;  /* 0x40000040000b7882 */ /* 0x000fe20000000000 */
[----:B------:R-:W-:Y:S01]  /*64b0*/  UMOV UR15, 0x40000040 ;  /* 0x40000040000f7882 */ /* 0x000fe20000000000 */
[----:B------:R-:W-:Y:S01]  /*64c0*/  MOV R21, UR27 ;  /* 0x0000001b00157c02 */ /* 0x000fe20008000f00 */
[----:B-1----:R-:W-:-:S04]  /*64d0*/  IMAD.U32 R15, RZ, RZ, UR40 ;  /* 0x00000028ff0f7e24 */ /* 0x002fc8000f8e00ff */
        /* <DEDUP_REMOVED lines=9> */
[----:B------:R-:W-:Y:S01]  /*6570*/  HGMMA.64x64x16.F32 R152, gdesc[UR4], R152, gsb0 ;  /* 0x00e00000049879f0 */ /* 0x000fe20008000898 */
[----:B------:R-:W-:-:S04]  /*6580*/  USHF.L.U32 UR7, UR50, 0x6, URZ ;  /* 0x0000000632077899 */ /* 0x000fc8000800063f */
[----:B------:R-:W-:Y:S01]  /*6590*/  UIADD3 UR6, UR44, 0x1, -UR7 ;  /* 0x000000012c067890 */ /* 0x000fe2000fffe807 */
        /* <DEDUP_REMOVED lines=38> */
[----:B------:R2:W-:Y:S01]  /*6800*/  @!P5 SYNCS.ARRIVE.TRANS64.RED.A1T0 RZ, [R14+URZ], RZ ;  /* 0x000000ff0effd9a7 */ /* 0x0005e2000810043f */
[----:B------:R-:W-:Y:S01]  /*6810*/  FMUL.FTZ R176, R176, UR25 ;  /* 0x00000019b0b07c20 */ /* 0x000fe20008410000 */
[----:B------:R-:W-:-:S05]  /*6820*/  FMUL.FTZ R177, R177, UR25 ;  /* 0x00000019b1b17c20 */ /* 0x000fca0008410000 */
[----:B------:R-:W3:Y:S01]  /*6830*/  MUFU.TANH R194, R194 ;  /* 0x000000c200c27308 */ /* 0x000ee20000002400 */
[----:B--2---:R-:W-:-:S05]  /*6840*/  IADD3 R14, -R16, UR6, -R15 ;  /* 0x00000006100e7c10 */ /* 0x004fca000fffe90f */
[C---:B------:R-:W-:Y:S02]  /*6850*/  VIADD R182, R14.reuse, UR20 ;  /* 0x000000140eb67c36 */ /* 0x040fe40008000000 */
[----:B------:R-:W2:Y:S01]  /*6860*/  MUFU.TANH R12, R12 ;  /* 0x0000000c000c7308 */ /* 0x000ea20000002400 */
[----:B------:R-:W-:-:S07]  /*6870*/  VIADD R178, R14, UR26 ;  /* 0x0000001a0eb27c36 */ /* 0x000fce0008000000 */
[----:B------:R-:W4:Y:S08]  /*6880*/  MUFU.TANH R20, R20 ;  /* 0x0000001400147308 */ /* 0x000f300000002400 */
        /* <DEDUP_REMOVED lines=28> */
[C---:B-----5:R-:W-:Y:S01]  /*6a50*/  IMAD.IADD R176, R3.reuse, 0x1, R178 ;  /* 0x0000000103b07824 */ /* 0x060fe200078e02b2 */
[----:B-1----:R-:W-:Y:S01]  /*6a60*/  IADD3 R177, R3, R182, RZ ;  /* 0x000000b603b17210 */ /* 0x002fe20007ffe0ff */
[----:B--234-:R-:W-:Y:S06]  /*6a70*/  @!P6 BRA `(.L_x_1730) ;  /* 0x00000000005ce947 */ /* 0x01cfec0003800000 */
[----:B------:R-:W-:Y:S01]  /*6a80*/  ISETP.GT.AND P0, PT, R13, -0x1, PT ;  /* 0xffffffff0d00780c */ /* 0x000fe20003f04270 */
[----:B------:R-:W-:-:S12]  /*6a90*/  BSSY B0, `(.L_x_1731) ;  /* 0x0000011000007945 */ /* 0x000fd80003800000 */
[----:B------:R-:W-:Y:S05]  /*6aa0*/  @P0 BRA `(.L_x_1732) ;  /* 0x0000000000240947 */ /* 0x000fea0003800000 */
[----:B------:R-:W-:Y:S02]  /*6ab0*/  IMAD.U32 R179, RZ, RZ, UR24 ;  /* 0x00000018ffb37e24 */ /* 0x000fe4000f8e00ff */
[----:B------:R-:W-:-:S03]  /*6ac0*/  VIADD R175, R3, UR23 ;  /* 0x0000001703af7c36 */ /* 0x000fc60008000000 */
[----:B------:R-:W-:Y:S02]  /*6ad0*/  ISETP.NE.AND P0, PT, R179, 0x1, PT ;  /* 0x00000001b300780c */ /* 0x000fe40003f05270 */
[----:B------:R-:W-:-:S11]  /*6ae0*/  LOP3.LUT R175, RZ, R175, RZ, 0x33, !PT ;  /* 0x000000afffaf7212 */ /* 0x000fd600078e33ff */
[----:B------:R-:W1:Y:S02]  /*6af0*/  @P0 LDC.64 R14, c[0x0][0x9e8] ;  /* 0x00027a00ff0e0b82 */ /* 0x000e640000000a00 */
[----:B-1----:R-:W-:-:S05]  /*6b00*/  @P0 IMAD.HI.U32 R14, R175, R14, RZ ;  /* 0x0000000eaf0e0227 */ /* 0x002fca00078e00ff */
[----:B------:R-:W-:-:S04]  /*6b10*/  @P0 SHF.R.U32.HI R175, RZ, R15, R14 ;  /* 0x0000000fffaf0219 */ /* 0x000fc8000001160e */
[----:B------:R-:W-:Y:S01]  /*6b20*/  LOP3.LUT R14, RZ, R175, RZ, 0x33, !PT ;  /* 0x000000afff0e7212 */ /* 0x000fe200078e33ff */
[----:B------:R-:W-:Y:S06]  /*6b30*/  BRA `(.L_x_1733) ;  /* 0x0000000000187947 */ /* 0x000fec0003800000 */
.L_x_1732:
[----:B------:R-:W-:-:S05]  /*6b40*/  IMAD.U32 R179, RZ, RZ, UR24 ;  /* 0x00000018ffb37e24 */ /* 0x000fca000f8e00ff */
[----:B------:R-:W-:-:S13]  /*6b50*/  ISETP.NE.AND P0, PT, R179, 0x1, PT ;  /* 0x00000001b300780c */ /* 0x000fda0003f05270 */
[----:B------:R-:W1:Y:S02]  /*6b60*/  @P0 LDC.64 R14, c[0x0][0x9e8] ;  /* 0x00027a00ff0e0b82 */ /* 0x000e640000000a00 */
[----:B-1----:R-:W-:-:S04]  /*6b70*/  @P0 IMAD.HI.U32 R170, R13, R14, RZ ;  /* 0x0000000e0daa0227 */ /* 0x002fc800078e00ff */
[----:B------:R-:W-:Y:S01]  /*6b80*/  IMAD.MOV.U32 R14, RZ, RZ, R13 ;  /* 0x000000ffff0e7224 */ /* 0x000fe200078e000d */
[----:B------:R-:W-:-:S07]  /*6b90*/  @P0 SHF.R.U32.HI R14, RZ, R15, R170 ;  /* 0x0000000fff0e0219 */ /* 0x000fce00000116aa */
.L_x_1733:
[----:B------:R-:W-:Y:S05]  /*6ba0*/  BSYNC B0 ;  /* 0x0000000000007941 */ /* 0x000fea0003800000 */
.L_x_1731:
[----:B------:R-:W-:-:S04]  /*6bb0*/  IMAD R15, R14, R179, -UR7 ;  /* 0x800000070e0f7e24 */ /* 0x000fc8000f8e02b3 */
[----:B------:R-:W-:-:S05]  /*6bc0*/  IMAD.IADD R15, R15, 0x1, -R16 ;  /* 0x000000010f0f7824 */ /* 0x000fca00078e0a10 */
[----:B------:R-:W-:Y:S02]  /*6bd0*/  VIADDMNMX R176, R15, R179, R176, PT ;  /* 0x000000b30fb07246 */ /* 0x000fe400038001b0 */
[----:B------:R-:W-:-:S07]  /*6be0*/  VIMNMX R177, R177, R15, !PT ;  /* 0x0000000fb1b17248 */ /* 0x000fce0007fe0100 */
.L_x_1730:
[----:B------:R-:W-:-:S06]  /*6bf0*/  UISETP.GT.AND UP0, UPT, UR50, -0x1, UPT ;  /* 0xffffffff3200788c */ /* 0x000fcc000bf04270 */
[----:B------:R-:W-:-:S04]  /*6c00*/  PLOP3.LUT P0, PT, PT, PT, UP0, 0x80, 0x0 ;  /* 0x000000000000781c */ /* 0x000fc80003f0f008 */
[C---:B------:R-:W-:Y:S02]  /*6c10*/  ISETP.GT.AND P1, PT, R177.reuse, RZ, P0 ;  /* 0x000000ffb100720c */ /* 0x040fe40000724270 */
[C---:B------:R-:W-:Y:S02]  /*6c20*/  ISETP.GT.AND P3, PT, R177.reuse, 0x1, P0 ;  /* 0x00000001b100780c */ /* 0x040fe40000764270 */
        /* <DEDUP_REMOVED lines=8> */
[----:B0-----:R-:W-:Y:S02]  /*6cb0*/  FSEL R195, R195, -INF , !P1 ;  /* 0xff800000c3c37808 */ /* 0x001fe40004800000 */
        /* <DEDUP_REMOVED lines=40> */
[----:B------:R-:W-:Y:S01]  /*6f40*/  ISETP.GT.AND P1, PT, R11, -0x1, PT ;  /* 0xffffffff0b00780c */ /* 0x000fe20003f24270 */
[----:B------:R-:W-:-:S12]  /*6f50*/  BSSY B0, `(.L_x_1735) ;  /* 0x0000010000007945 */ /* 0x000fd80003800000 */
[----:B------:R-:W-:Y:S05]  /*6f60*/  @P1 BRA `(.L_x_1736) ;  /* 0x0000000000201947 */ /* 0x000fea0003800000 */
[----:B------:R-:W-:-:S04]  /*6f70*/  MOV R179, UR24 ;  /* 0x0000001800b37c02 */ /* 0x000fc80008000f00 */
[----:B------:R-:W-:-:S13]  /*6f80*/  ISETP.NE.AND P1, PT, R179, 0x1, PT ;  /* 0x00000001b300780c */ /* 0x000fda0003f25270 */
[----:B------:R-:W0:Y:S02]  /*6f90*/  @P1 LDC.64 R14, c[0x0][0x9e8] ;  /* 0x00027a00ff0e1b82 */ /* 0x000e240000000a00 */
[----:B0-----:R-:W-:-:S04]  /*6fa0*/  @P1 IMAD.HI.U32 R178, R9, R14, RZ ;  /* 0x0000000e09b21227 */ /* 0x001fc800078e00ff */
[----:B------:R-:W-:Y:S01]  /*6fb0*/  IMAD.MOV.U32 R14, RZ, RZ, R9 ;  /* 0x000000ffff0e7224 */ /* 0x000fe200078e0009 */
[----:B------:R-:W-:-:S04]  /*6fc0*/  @P1 SHF.R.U32.HI R14, RZ, R15, R178 ;  /* 0x0000000fff0e1219 */ /* 0x000fc800000116b2 */
[----:B------:R-:W-:Y:S01]  /*6fd0*/  LOP3.LUT R14, RZ, R14, RZ, 0x33, !PT ;  /* 0x0000000eff0e7212 */ /* 0x000fe200078e33ff */
[----:B------:R-:W-:Y:S06]  /*6fe0*/  BRA `(.L_x_1737) ;  /* 0x0000000000187947 */ /* 0x000fec0003800000 */
.L_x_1736:
[----:B------:R-:W-:-:S05]  /*6ff0*/  IMAD.U32 R179, RZ, RZ, UR24 ;  /* 0x00000018ffb37e24 */ /* 0x000fca000f8e00ff */
[----:B------:R-:W-:-:S13]  /*7000*/  ISETP.NE.AND P1, PT, R179, 0x1, PT ;  /* 0x00000001b300780c */ /* 0x000fda0003f25270 */
[----:B------:R-:W0:Y:S02]  /*7010*/  @P1 LDC.64 R14, c[0x0][0x9e8] ;  /* 0x00027a00ff0e1b82 */ /* 0x000e240000000a00 */
[----:B0-----:R-:W-:-:S04]  /*7020*/  @P1 IMAD.HI.U32 R178, R11, R14, RZ ;  /* 0x0000000e0bb21227 */ /* 0x001fc800078e00ff */
[----:B------:R-:W-:Y:S01]  /*7030*/  IMAD.MOV.U32 R14, RZ, RZ, R11 ;  /* 0x000000ffff0e7224 */ /* 0x000fe200078e000b */
[----:B------:R-:W-:-:S07]  /*7040*/  @P1 SHF.R.U32.HI R14, RZ, R15, R178 ;  /* 0x0000000fff0e1219 */ /* 0x000fce00000116b2 */
.L_x_1737:
[----:B------:R-:W-:Y:S05]  /*7050*/  BSYNC B0 ;  /* 0x0000000000007941 */ /* 0x000fea0003800000 */
.L_x_1735:
[----:B------:R-:W-:-:S04]  /*7060*/  IMAD R15, R14, R179, -UR7 ;  /* 0x800000070e0f7e24 */ /* 0x000fc8000f8e02b3 */
[----:B------:R-:W-:-:S05]  /*7070*/  IMAD.IADD R15, R15, 0x1, -R16 ;  /* 0x000000010f0f7824 */ /* 0x000fca00078e0a10 */
[----:B------:R-:W-:Y:S02]  /*7080*/  VIADDMNMX R176, R15, R179, R176, PT ;  /* 0x000000b30fb07246 */ /* 0x000fe400038001b0 */
[----:B------:R-:W-:-:S07]  /*7090*/  VIMNMX R177, R177, R15, !PT ;  /* 0x0000000fb1b17248 */ /* 0x000fce0007fe0100 */
.L_x_1734:
        /* <DEDUP_REMOVED lines=14> */
[----:B------:R-:W-:Y:S02]  /*7180*/  ISETP.GT.AND P3, PT, R177, 0x9, P0 ;  /* 0x00000009b100780c */ /* 0x000fe40000764270 */
[----:B------:R-:W-:Y:S02]  /*7190*/  FMNMX.FTZ R15, R175, R14, !PT ;  /* 0x0000000eaf0f7209 */ /* 0x000fe40007810000 */
[----:B------:R-:W-:Y:S02]  /*71a0*/  FSEL R12, R12, -INF , !P1 ;  /* 0xff8000000c0c7808 */ /* 0x000fe40004800000 */
[----:B------:R-:W-:Y:S02]  /*71b0*/  FMNMX.FTZ R15, R172, R15, !PT ;  /* 0x0000000fac0f7209 */ /* 0x000fe40007810000 */
[----:B------:R-:W-:-:S02]  /*71c0*/  ISETP.LT.OR P2, PT, R176, 0x9, P2 ;  /* 0x00000009b000780c */ /* 0x000fc40001741670 */
[----:B------:R-:W-:Y:S02]  /*71d0*/  FMNMX.FTZ R14, R174, R15, !PT ;  /* 0x0000000fae0e7209 */ /* 0x000fe40007810000 */
[----:B------:R-:W-:Y:S02]  /*71e0*/  ISETP.LT.OR P3, PT, R176, 0xa, P3 ;  /* 0x0000000ab000780c */ /* 0x000fe40001f61670 */
[----:B------:R-:W-:Y:S02]  /*71f0*/  FMNMX.FTZ R14, R171, R14, !PT ;  /* 0x0000000eab0e7209 */ /* 0x000fe40007810000 */
[----:B------:R-:W-:Y:S02]  /*7200*/  FSEL R153, R153, -INF , !P2 ;  /* 0xff80000099997808 */ /* 0x000fe40005000000 */
[----:B------:R-:W-:Y:S02]  /*7210*/  FMNMX.FTZ R14, R173, R14, !PT ;  /* 0x0000000ead0e7209 */ /* 0x000fe40007810000 */
[----:B------:R-:W-:-:S02]  /*7220*/  ISETP.GT.AND P2, PT, R177, 0x10, P0 ;  /* 0x00000010b100780c */ /* 0x000fc40000744270 */
[----:B------:R-:W-:Y:S02]  /*7230*/  FMNMX.FTZ R14, R165, R14, !PT ;  /* 0x0000000ea50e7209 */ /* 0x000fe40007810000 */
[----:B------:R-:W-:Y:S02]  /*7240*/  FSEL R152, R152, -INF , !P3 ;  /* 0xff80000098987808 */ /* 0x000fe40005800000 */
[----:B------:R-:W-:Y:S02]  /*7250*/  FMNMX.FTZ R15, R169, R14, !PT ;  /* 0x0000000ea90f7209 */ /* 0x000fe40007810000 */
[----:B------:R-:W-:Y:S02]  /*7260*/  ISETP.GT.AND P3, PT, R177, 0x11, P0 ;  /* 0x00000011b100780c */ /* 0x000fe40000764270 */
[----:B------:R-:W-:Y:S02]  /*7270*/  FMNMX.FTZ R15, R168, R15, !PT ;  /* 0x0000000fa80f7209 */ /* 0x000fe40007810000 */
[----:B------:R-:W-:-:S02]  /*7280*/  ISETP.LT.OR P2, PT, R176, 0x11, P2 ;  /* 0x00000011b000780c */ /* 0x000fc40001741670 */
[----:B------:R-:W-:Y:S02]  /*7290*/  FMNMX.FTZ R15, R164, R15, !PT ;  /* 0x0000000fa40f7209 */ /* 0x000fe40007810000 */
[----:B------:R-:W-:Y:S02]  /*72a0*/  ISETP.LT.OR P3, PT, R176, 0x12, P3 ;  /* 0x00000012b000780c */ /* 0x000fe40001f61670 */
[----:B------:R-:W-:Y:S01]  /*72b0*/  FSEL R154, R154, -INF , !P2 ;  /* 0xff8000009a9a7808 */ /* 0x000fe20005000000 */
[----:B------:R-:W0:Y:S01]  /*72c0*/  SHFL.BFLY PT, R14, R15, 0x2, 0x1f ;  /* 0x0c401f000f0e7f89 */ /* 0x000e2200000e0000 */
[----:B------:R-:W-:Y:S02]  /*72d0*/  ISETP.GT.AND P1, PT, R177, 0x18, P0 ;  /* 0x00000018b100780c */ /* 0x000fe40000724270 */
[----:B------:R-:W-:Y:S02]  /*72e0*/  FSEL R155, R155, -INF , !P3 ;  /* 0xff8000009b9b7808 */ /* 0x000fe40005800000 */
[----:B------:R-:W-:-:S02]  /*72f0*/  ISETP.GT.AND P3, PT, R177, 0x20, P0 ;  /* 0x00000020b100780c */ /* 0x000fc40000764270 */
[C---:B------:R-:W-:Y:S02]  /*7300*/  ISETP.GT.AND P2, PT, R177.reuse, 0x19, P0 ;  /* 0x00000019b100780c */ /* 0x040fe40000744270 */
[C---:B------:R-:W-:Y:S02]  /*7310*/  ISETP.LT.OR P1, PT, R176.reuse, 0x19, P1 ;  /* 0x00000019b000780c */ /* 0x040fe40000f21670 */
[C---:B------:R-:W-:Y:S02]  /*7320*/  ISETP.LT.OR P3, PT, R176.reuse, 0x21, P3 ;  /* 0x00000021b000780c */ /* 0x040fe40001f61670 */
[----:B------:R-:W-:Y:S02]  /*7330*/  ISETP.LT.OR P2, PT, R176, 0x1a, P2 ;  /* 0x0000001ab000780c */ /* 0x000fe40001741670 */
[----:B------:R-:W-:Y:S02]  /*7340*/  FSEL R156, R156, -INF , !P1 ;  /* 0xff8000009c9c7808 */ /* 0x000fe40004800000 */
[----:B------:R-:W-:-:S02]  /*7350*/  ISETP.GT.AND P1, PT, R177, 0x21, P0 ;  /* 0x00000021b100780c */ /* 0x000fc40000724270 */
[----:B------:R-:W-:Y:S02]  /*7360*/  FSEL R158, R158, -INF , !P3 ;  /* 0xff8000009e9e7808 */ /* 0x000fe40005800000 */
[----:B------:R-:W-:Y:S02]  /*7370*/  FSEL R157, R157, -INF , !P2 ;  /* 0xff8000009d9d7808 */ /* 0x000fe40005000000 */
[----:B------:R-:W-:Y:S02]  /*7380*/  ISETP.GT.AND P2, PT, R177, 0x28, P0 ;  /* 0x00000028b100780c */ /* 0x000fe40000744270 */
[----:B0-----:R-:W-:Y:S02]  /*7390*/  FMNMX.FTZ R178, R15, R14, !PT ;  /* 0x0000000e0fb27209 */ /* 0x001fe40007810000 */
[----:B------:R-:W-:Y:S02]  /*73a0*/  FMNMX.FTZ R15, R12, R7, !PT ;  /* 0x000000070c0f7209 */ /* 0x000fe40007810000 */
[C---:B------:R-:W-:Y:S01]  /*73b0*/  ISETP.LT.OR P1, PT, R176.reuse, 0x22, P1 ;  /* 0x00000022b000780c */ /* 0x040fe20000f21670 */
[----:B------:R-:W0:Y:S01]  /*73c0*/  SHFL.BFLY PT, R179, R178, 0x1, 0x1f ;  /* 0x0c201f00b2b37f89 */ /* 0x000e2200000e0000 */
[----:B------:R-:W-:-:S02]  /*73d0*/  ISETP.LT.OR P2, PT, R176, 0x29, P2 ;  /* 0x00000029b000780c */ /* 0x000fc40001741670 */
[----:B------:R-:W-:Y:S02]  /*73e0*/  FSEL R159, R159, -INF , !P1 ;  /* 0xff8000009f9f7808 */ /* 0x000fe40004800000 */
[C---:B------:R-:W-:Y:S02]  /*73f0*/  ISETP.GT.AND P1, PT, R177.reuse, 0x29, P0 ;  /* 0x00000029b100780c */ /* 0x040fe40000724270 */
[----:B------:R-:W-:Y:S02]  /*7400*/  FSEL R160, R160, -INF , !P2 ;  /* 0xff800000a0a07808 */ /* 0x000fe40005000000 */
[----:B------:R-:W-:Y:S02]  /*7410*/  ISETP.GT.AND P2, PT, R177, 0x30, P0 ;  /* 0x00000030b100780c */ /* 0x000fe40000744270 */
[C---:B------:R-:W-:Y:S02]  /*7420*/  ISETP.LT.OR P1, PT, R176.reuse, 0x2a, P1 ;  /* 0x0000002ab000780c */ /* 0x040fe40000f21670 */
[----:B------:R-:W-:-:S02]  /*7430*/  ISETP.LT.OR P2, PT, R176, 0x31, P2 ;  /* 0x00000031b000780c */ /* 0x000fc40001741670 */
[----:B------:R-:W-:Y:S02]  /*7440*/  FSEL R161, R161, -INF , !P1 ;  /* 0xff800000a1a17808 */ /* 0x000fe40004800000 */
[C---:B------:R-:W-:Y:S02]  /*7450*/  ISETP.GT.AND P1, PT, R177.reuse, 0x31, P0 ;  /* 0x00000031b100780c */ /* 0x040fe40000724270 */
[----:B------:R-:W-:Y:S02]  /*7460*/  FSEL R162, R162, -INF , !P2 ;  /* 0xff800000a2a27808 */ /* 0x000fe40005000000 */
[----:B------:R-:W-:Y:S02]  /*7470*/  ISETP.GT.AND P2, PT, R177, 0x38, P0 ;  /* 0x00000038b100780c */ /* 0x000fe40000744270 */
[----:B------:R-:W-:Y:S02]  /*7480*/  ISETP.LT.OR P1, PT, R176, 0x32, P1 ;  /* 0x00000032b000780c */ /* 0x000fe40000f21670 */
[----:B0-----:R-:W-:-:S02]  /*7490*/  FMNMX.FTZ R14, R178, R179, !PT ;  /* 0x000000b3b20e7209 */ /* 0x001fc40007810000 */
[----:B------:R-:W-:Y:S02]  /*74a0*/  FMNMX.FTZ R178, R20, R15, !PT ;  /* 0x0000000f14b27209 */ /* 0x000fe40007810000 */
[C---:B------:R-:W-:Y:S01]  /*74b0*/  FSETP.NEU.FTZ.AND P3, PT, R14.reuse, -INF , PT ;  /* 0xff8000000e00780b */ /* 0x040fe20003f7d000 */
[----:B------:R-:W-:Y:S01]  /*74c0*/  FMUL.FTZ R179, R14, UR10 ;  /* 0x0000000a0eb37c20 */ /* 0x000fe20008410000 */
[----:B------:R-:W-:Y:S02]  /*74d0*/  FMNMX.FTZ R15, R153, R178, !PT ;  /* 0x000000b2990f7209 */ /* 0x000fe40007810000 */
[----:B------:R-:W-:Y:S02]  /*74e0*/  ISETP.GT.AND P0, PT, R177, 0x39, P0 ;  /* 0x00000039b100780c */ /* 0x000fe40000704270 */
[----:B------:R-:W-:Y:S02]  /*74f0*/  FMNMX.FTZ R15, R152, R15, !PT ;  /* 0x0000000f980f7209 */ /* 0x000fe40007810000 */
[----:B------:R-:W-:-:S02]  /*7500*/  ISETP.LT.OR P2, PT, R176, 0x39, P2 ;  /* 0x00000039b000780c */ /* 0x000fc40001741670 */
[----:B------:R-:W-:Y:S02]  /*7510*/  FMNMX.FTZ R178, R154, R15, !PT ;  /* 0x0000000f9ab27209 */ /* 0x000fe40007810000 */
[----:B------:R-:W-:Y:S02]  /*7520*/  FSEL R163, R163, -INF , !P1 ;  /* 0xff800000a3a37808 */ /* 0x000fe40004800000 */
        /* <DEDUP_REMOVED lines=11> */
[----:B------:R-:W-:Y:S01]  /*75e0*/  FSEL R167, R167, -INF , !P0 ;  /* 0xff800000a7a77808 */ /* 0x000fe20004000000 */
        /* <DEDUP_REMOVED lines=12> */
[----:B------:R-:W-:Y:S01]  /*76b0*/  FFMA.FTZ R173, R168, UR10, -R178 ;  /* 0x0000000aa8ad7c23 */ /* 0x000fe200080108b2 */
[----:B------:R-:W-:-:S03]  /*76c0*/  FMNMX.FTZ R182, R162, R179, !PT ;  /* 0x000000b3a2b67209 */ /* 0x000fc60007810000 */
[----:B------:R-:W-:Y:S01]  /*76d0*/  MUFU.EX2 R177, R177 ;  /* 0x000000b100b17308 */ /* 0x000fe20000000800 */
[----:B------:R-:W-:-:S04]  /*76e0*/  FMNMX.FTZ R179, R163, R182, !PT ;  /* 0x000000b6a3b37209 */ /* 0x000fc80007810000 */
[----:B------:R-:W-:Y:S01]  /*76f0*/  FMNMX.FTZ R182, R166, R179, !PT ;  /* 0x000000b3a6b67209 */ /* 0x000fe20007810000 */
[--C-:B------:R-:W-:Y:S02]  /*7700*/  FFMA.FTZ R179, R197, UR10, -R178.reuse ;  /* 0x0000000ac5b37c23 */ /* 0x100fe400080108b2 */
[----:B------:R-:W-:Y:S01]  /*7710*/  MUFU.EX2 R176, R176 ;  /* 0x000000b000b07308 */ /* 0x000fe20000000800 */
[----:B------:R-:W-:Y:S01]  /*7720*/  FMNMX.FTZ R183, R167, R182, !PT ;  /* 0x000000b6a7b77209 */ /* 0x000fe20007810000 */
[----:B------:R-:W-:-:S04]  /*7730*/  FFMA.FTZ R182, R198, UR10, -R178 ;  /* 0x0000000ac6b67c23 */ /* 0x000fc800080108b2 */
[----:B0-----:R-:W0:Y:S02]  /*7740*/  SHFL.BFLY PT, R194, R183, 0x2, 0x1f ;  /* 0x0c401f00b7c27f89 */ /* 0x001e2400000e0000 */
[----:B------:R-:W-:Y:S08]  /*7750*/  MUFU.EX2 R179, R179 ;  /* 0x000000b300b37308 */ /* 0x000ff00000000800 */
[----:B------:R-:W-:Y:S08]  /*7760*/  MUFU.EX2 R182, R182 ;  /* 0x000000b600b67308 */ /* 0x000ff00000000800 */
[----:B------:R-:W-:Y:S01]  /*7770*/  MUFU.EX2 R170, R170 ;  /* 0x000000aa00aa7308 */ /* 0x000fe20000000800 */
[----:B0-----:R-:W-:Y:S01]  /*7780*/  FMNMX.FTZ R193, R183, R194, !PT ;  /* 0x000000c2b7c17209 */ /* 0x001fe20007810000 */
[----:B------:R-:W-:Y:S01]  /*7790*/  FFMA.FTZ R194, R169, UR10, -R178 ;  /* 0x0000000aa9c27c23 */ /* 0x000fe200080108b2 */
[----:B------:R-:W-:Y:S01]  /*77a0*/  FSEL R183, R14, RZ, P3 ;  /* 0x000000ff0eb77208 */ /* 0x000fe20001800000 */
[----:B------:R-:W-:-:S02]  /*77b0*/  IMAD.MOV R169, RZ, RZ, -R18 ;  /* 0x000000ffffa97224 */ /* 0x000fc400078e0a12 */
[----:B------:R-:W-:Y:S01]  /*77c0*/  FFMA.FTZ R178, R164, UR10, -R178 ;  /* 0x0000000aa4b27c23 */ /* 0x000fe200080108b2 */
[----:B------:R-:W0:Y:S01]  /*77d0*/  SHFL.BFLY PT, R196, R193, 0x1, 0x1f ;  /* 0x0c201f00c1c47f89 */ /* 0x000e2200000e0000 */
[----:B------:R-:W-:Y:S01]  /*77e0*/  MUFU.EX2 R175, R175 ;  /* 0x000000af00af7308 */ /* 0x000fe20000000800 */
[----:B------:R-:W-:Y:S01]  /*77f0*/  FADD.FTZ R183, -R183, R6 ;  /* 0x00000006b7b77221 */ /* 0x000fe20000010100 */
[----:B------:R-:W-:-:S03]  /*7800*/  ISETP.NE.AND P0, PT, R16, R169, PT ;  /* 0x000000a91000720c */ /* 0x000fc60003f05270 */
[----:B------:R-:W-:-:S03]  /*7810*/  FMUL.FTZ R6, R183, UR10 ;  /* 0x0000000ab7067c20 */ /* 0x000fc60008410000 */
[----:B------:R-:W-:Y:S08]  /*7820*/  MUFU.EX2 R172, R172 ;  /* 0x000000ac00ac7308 */ /* 0x000ff00000000800 */
[----:B------:R-:W1:Y:S01]  /*7830*/  MUFU.EX2 R6, R6 ;  /* 0x0000000600067308 */ /* 0x000e620000000800 */
[----:B0-----:R-:W-:-:S07]  /*7840*/  FMNMX.FTZ R168, R193, R196, !PT ;  /* 0x000000c4c1a87209 */ /* 0x001fce0007810000 */
[----:B------:R-:W0:Y:S01]  /*7850*/  MUFU.EX2 R181, R181 ;  /* 0x000000b500b57308 */ /* 0x000e220000000800 */
[----:B------:R-:W-:Y:S02]  /*7860*/  MOV R196, UR37 ;  /* 0x0000002500c47c02 */ /* 0x000fe40008000f00 */
[----:B------:R-:W-:-:S05]  /*7870*/  FSETP.NEU.FTZ.AND P1, PT, R168, -INF , PT ;  /* 0xff800000a800780b */ /* 0x000fca0003f3d000 */
[----:B------:R-:W2:Y:S01]  /*7880*/  MUFU.EX2 R171, R171 ;  /* 0x000000ab00ab7308 */ /* 0x000ea20000000800 */
[----:B-1----:R-:W-:Y:S01]  /*7890*/  FFMA.FTZ R169, R6, R4, R15 ;  /* 0x0000000406a97223 */ /* 0x002fe2000001000f */
[----:B------:R-:W-:Y:S01]  /*78a0*/  FMUL.FTZ R4, R168, UR10 ;  /* 0x0000000aa8047c20 */ /* 0x000fe20008410000 */
[-C--:B------:R-:W-:Y:S01]  /*78b0*/  FMUL.FTZ R24, R24, R6.reuse ;  /* 0x0000000618187220 */ /* 0x080fe20000410000 */
[-C--:B------:R-:W-:Y:S01]  /*78c0*/  FMUL.FTZ R25, R25, R6.reuse ;  /* 0x0000000619197220 */ /* 0x080fe20000410000 */
[----:B------:R-:W-:Y:S01]  /*78d0*/  FADD.FTZ R164, R180, R169 ;  /* 0x000000a9b4a47221 */ /* 0x000fe20000010000 */
[-C--:B------:R-:W-:Y:S01]  /*78e0*/  FMUL.FTZ R28, R28, R6.reuse ;  /* 0x000000061c1c7220 */ /* 0x080fe20000410000 */
[----:B------:R-:W-:Y:S01]  /*78f0*/  FSEL R183, R4, RZ, P1 ;  /* 0x000000ff04b77208 */ /* 0x000fe20000800000 */
[----:B------:R-:W1:Y:S01]  /*7900*/  MUFU.EX2 R174, R174 ;  /* 0x000000ae00ae7308 */ /* 0x000e620000000800 */
[----:B------:R-:W-:Y:S01]  /*7910*/  FADD.FTZ R169, R177, R164 ;  /* 0x000000a4b1a97221 */ /* 0x000fe20000010000 */
[----:B------:R-:W-:Y:S01]  /*7920*/  FSEL R4, R168, RZ, P1 ;  /* 0x000000ffa8047208 */ /* 0x000fe20000800000 */
[----:B------:R-:W-:Y:S01]  /*7930*/  FMUL.FTZ R29, R29, R6 ;  /* 0x000000061d1d7220 */ /* 0x000fe20000410000 */
[----:B------:R-:W-:Y:S01]  /*7940*/  FFMA.FTZ R12, R12, UR10, -R183 ;  /* 0x0000000a0c0c7c23 */ /* 0x000fe200080108b7 */
[----:B------:R-:W-:Y:S01]  /*7950*/  FADD.FTZ R164, R176, R169 ;  /* 0x000000a9b0a47221 */ /* 0x000fe20000010000 */
[----:B------:R-:W-:Y:S01]  /*7960*/  FFMA.FTZ R169, R20, UR10, -R183 ;  /* 0x0000000a14a97c23 */ /* 0x000fe200080108b7 */
[----:B------:R-:W-:Y:S01]  /*7970*/  FADD.FTZ R4, -R4, R7 ;  /* 0x0000000704047221 */ /* 0x000fe20000010100 */
[----:B------:R-:W3:Y:S01]  /*7980*/  MUFU.EX2 R165, R165 ;  /* 0x000000a500a57308 */ /* 0x000ee20000000800 */
[----:B------:R-:W-:Y:S01]  /*7990*/  FADD.FTZ R193, R179, R164 ;  /* 0x000000a4b3c17221 */ /* 0x000fe20000010000 */
[----:B------:R-:W-:-:S02]  /*79a0*/  @!P0 IMAD R164, R196, 0x40, R17 ;  /* 0x00000040c4a48824 */ /* 0x000fc400078e0211 */
[----:B------:R-:W-:Y:S01]  /*79b0*/  FMUL.FTZ R4, R4, UR10 ;  /* 0x0000000a04047c20 */ /* 0x000fe20008410000 */
[----:B------:R-:W-:Y:S01]  /*79c0*/  FFMA.FTZ R198, R157, UR10, -R183 ;  /* 0x0000000a9dc67c23 */ /* 0x000fe200080108b7 */
[----:B------:R-:W-:Y:S01]  /*79d0*/  FADD.FTZ R193, R182, R193 ;  /* 0x000000c1b6c17221 */ /* 0x000fe20000010000 */
[--C-:B------:R-:W-:Y:S01]  /*79e0*/  FFMA.FTZ R153, R153, UR10, -R183.reuse ;  /* 0x0000000a99997c23 */ /* 0x100fe200080108b7 */
[----:B------:R-:W-:Y:S01]  /*79f0*/  @!P0 LEA R20, R164, UR38, 0x2 ;  /* 0x00000026a4148c11 */ /* 0x000fe2000f8e10ff */
[----:B------:R-:W-:Y:S01]  /*7a00*/  FFMA.FTZ R164, R152, UR10, -R183 ;  /* 0x0000000a98a47c23 */ /* 0x000fe200080108b7 */
[----:B------:R-:W-:Y:S01]  /*7a10*/  FADD.FTZ R196, R170, R193 ;  /* 0x000000c1aac47221 */ /* 0x000fe20000010000 */
[----:B------:R-:W4:Y:S01]  /*7a20*/  MUFU.EX2 R194, R194 ;  /* 0x000000c200c27308 */ /* 0x000f220000000800 */
[--C-:B------:R-:W-:Y:S01]  /*7a30*/  FFMA.FTZ R195, R155, UR10, -R183.reuse ;  /* 0x0000000a9bc37c23 */ /* 0x100fe200080108b7 */
[--C-:B------:R-:W-:Y:S01]  /*7a40*/  FFMA.FTZ R193, R154, UR10, -R183.reuse ;  /* 0x0000000a9ac17c23 */ /* 0x100fe200080108b7 */
[----:B------:R-:W-:Y:S01]  /*7a50*/  FADD.FTZ R199, R175, R196 ;  /* 0x000000c4afc77221 */ /* 0x000fe20000010000 */
[----:B------:R-:W-:Y:S01]  /*7a60*/  @!P0 STS [R20+0x28800], R6 ;  /* 0x0288000614008388 */ /* 0x000fe20000000800 */
[--C-:B------:R-:W-:Y:S01]  /*7a70*/  FFMA.FTZ R197, R156, UR10, -R183.reuse ;  /* 0x0000000a9cc57c23 */ /* 0x100fe200080108b7 */
[----:B------:R-:W-:Y:S01]  /*7a80*/  FFMA.FTZ R200, R159, UR10, -R183 ;  /* 0x0000000a9fc87c23 */ /* 0x000fe200080108b7 */
[----:B------:R-:W-:Y:S01]  /*7a90*/  FADD.FTZ R152, R172, R199 ;  /* 0x000000c7ac987221 */ /* 0x000fe20000010000 */
[----:B------:R-:W-:Y:S01]  /*7aa0*/  MUFU.EX2 R12, R12 ;  /* 0x0000000c000c7308 */ /* 0x000fe20000000800 */
[--C-:B------:R-:W-:Y:S01]  /*7ab0*/  FFMA.FTZ R199, R158, UR10, -R183.reuse ;  /* 0x0000000a9ec77c23 */ /* 0x100fe200080108b7 */
[----:B------:R-:W-:Y:S01]  /*7ac0*/  F2FP.F16.F32.PACK_AB R158, R175, R170 ;  /* 0x000000aaaf9e723e */ /* 0x000fe200000000ff */
[----:B0-----:R-:W-:Y:S01]  /*7ad0*/  FADD.FTZ R152, R181, R152 ;  /* 0x00000098b5987221 */ /* 0x001fe20000010000 */
[--C-:B------:R-:W-:Y:S01]  /*7ae0*/  FFMA.FTZ R202, R161, UR10, -R183.reuse ;  /* 0x0000000aa1ca7c23 */ /* 0x100fe200080108b7 */
[--C-:B------:R-:W-:Y:S01]  /*7af0*/  FFMA.FTZ R201, R160, UR10, -R183.reuse ;  /* 0x0000000aa0c97c23 */ /* 0x100fe200080108b7 */
[--C-:B------:R-:W-:Y:S01]  /*7b00*/  FFMA.FTZ R204, R163, UR10, -R183.reuse ;  /* 0x0000000aa3cc7c23 */ /* 0x100fe200080108b7 */
[----:B--2---:R-:W-:Y:S01]  /*7b10*/  FADD.FTZ R157, R171, R152 ;  /* 0x00000098ab9d7221 */ /* 0x004fe20000010000 */
[----:B------:R1:W0:Y:S01]  /*7b20*/  MUFU.EX2 R7, R4 ;  /* 0x0000000400077308 */ /* 0x0002220000000800 */
[--C-:B------:R-:W-:Y:S01]  /*7b30*/  FFMA.FTZ R203, R162, UR10, -R183.reuse ;  /* 0x0000000aa2cb7c23 */ /* 0x100fe200080108b7 */
[--C-:B------:R-:W-:Y:S01]  /*7b40*/  FFMA.FTZ R205, R166, UR10, -R183.reuse ;  /* 0x0000000aa6cd7c23 */ /* 0x100fe200080108b7 */
[----:B------:R-:W-:Y:S01]  /*7b50*/  FFMA.FTZ R183, R167, UR10, -R183 ;  /* 0x0000000aa7b77c23 */ /* 0x000fe200080108b7 */
[----:B------:R-:W-:Y:S01]  /*7b60*/  F2FP.F16.F32.PACK_AB R160, R181, R172 ;  /* 0x000000acb5a0723e */ /* 0x000fe200000000ff */
        /* <DEDUP_REMOVED lines=8> */
[----:B---3--:R-:W-:Y:S01]  /*7bf0*/  FADD.FTZ R157, R165, R4 ;  /* 0x00000004a59d7221 */ /* 0x008fe20000010000 */
[-C--:B------:R-:W-:Y:S01]  /*7c00*/  FMUL.FTZ R44, R44, R6.reuse ;  /* 0x000000062c2c7220 */ /* 0x080fe20000410000 */
[-C--:B------:R-:W-:Y:S01]  /*7c10*/  FMUL.FTZ R45, R45, R6.reuse ;  /* 0x000000062d2d7220 */ /* 0x080fe20000410000 */
[----:B------:R-:W1:Y:S01]  /*7c20*/  MUFU.EX2 R155, R153 ;  /* 0x00000099009b7308 */ /* 0x000e620000000800 */
[----:B----4-:R-:W-:Y:S01]  /*7c30*/  FADD.FTZ R4, R194, R157 ;  /* 0x0000009dc2047221 */ /* 0x010fe20000010000 */
[----:B0-----:R-:W-:Y:S01]  /*7c40*/  FFMA.FTZ R170, R7, R5, R12 ;  /* 0x0000000507aa7223 */ /* 0x001fe2000001000c */
[----:B------:R0:W-:Y:S01]  /*7c50*/  @!P0 STS [R20+0x28820], R7 ;  /* 0x0288200714008388 */ /* 0x0001e20000000800 */
[-C--:B------:R-:W-:Y:S01]  /*7c60*/  FMUL.FTZ R48, R48, R6.reuse ;  /* 0x0000000630307220 */ /* 0x080fe20000410000 */
[-C--:B------:R-:W-:Y:S01]  /*7c70*/  FMUL.FTZ R49, R49, R6.reuse ;  /* 0x0000000631317220 */ /* 0x080fe20000410000 */
[-C--:B------:R-:W-:Y:S01]  /*7c80*/  FMUL.FTZ R52, R52, R6.reuse ;  /* 0x0000000634347220 */ /* 0x080fe20000410000 */
[-C--:B------:R-:W-:Y:S01]  /*7c90*/  FMUL.FTZ R53, R53, R6.reuse ;  /* 0x0000000635357220 */ /* 0x080fe20000410000 */
[----:B------:R3:W4:Y:S01]  /*7ca0*/  MUFU.EX2 R196, R164 ;  /* 0x000000a400c47308 */ /* 0x0007220000000800 */
        /* <DEDUP_REMOVED lines=9> */
[----:B---3--:R-:W-:Y:S01]  /*7d40*/  F2FP.F16.F32.PACK_AB R164, R194, R165 ;  /* 0x000000a5c2a4723e */ /* 0x008fe200000000ff */
[-C--:B------:R-:W-:Y:S01]  /*7d50*/  FMUL.FTZ R68, R68, R6.reuse ;  /* 0x0000000644447220 */ /* 0x080fe20000410000 */
[-C--:B------:R-:W-:Y:S01]  /*7d60*/  FMUL.FTZ R69, R69, R6.reuse ;  /* 0x0000000645457220 */ /* 0x080fe20000410000 */
[-C--:B------:R-:W-:Y:S01]  /*7d70*/  FMUL.FTZ R72, R72, R6.reuse ;  /* 0x0000000648487220 */ /* 0x080fe20000410000 */
[-C--:B------:R-:W-:Y:S01]  /*7d80*/  FMUL.FTZ R73, R73, R6.reuse ;  /* 0x0000000649497220 */ /* 0x080fe20000410000 */
[-C--:B------:R-:W-:Y:S01]  /*7d90*/  FMUL.FTZ R76, R76, R6.reuse ;  /* 0x000000064c4c7220 */ /* 0x080fe20000410000 */
[----:B0-----:R-:W0:Y:S01]  /*7da0*/  MUFU.EX2 R20, R195 ;  /* 0x000000c300147308 */ /* 0x001e220000000800 */
[----:B----4-:R-:W-:Y:S01]  /*7db0*/  FADD.FTZ R170, R196, R5 ;  /* 0x00000005c4aa7221 */ /* 0x010fe20000010000 */
        /* <DEDUP_REMOVED lines=48> */
[----:B------:R-:W-:Y:S01]  /*80c0*/  FMUL.FTZ R149, R149, R6 ;  /* 0x0000000695957220 */ /* 0x000fe20000410000 */
[----:B------:R-:W-:Y:S01]  /*80d0*/  F2FP.F16.F32.PACK_AB R152, R180, R15 ;  /* 0x0000000fb498723e */ /* 0x000fe200000000ff */
[----:B------:R-:W-:Y:S01]  /*80e0*/  FMUL.FTZ R26, R26, R7 ;  /* 0x000000071a1a7220 */ /* 0x000fe20000410000 */
[----:B------:R-:W-:Y:S01]  /*80f0*/  F2FP.F16.F32.PACK_AB R154, R176, R177 ;  /* 0x000000b1b09a723e */ /* 0x000fe200000000ff */
[----:B------:R-:W-:Y:S01]  /*8100*/  FMUL.FTZ R27, R27, R7 ;  /* 0x000000071b1b7220 */ /* 0x000fe20000410000 */
[----:B------:R-:W-:Y:S01]  /*8110*/  F2FP.F16.F32.PACK_AB R153, R169, R12 ;  /* 0x0000000ca999723e */ /* 0x000fe200000000ff */
[----:B------:R-:W1:Y:S01]  /*8120*/  MUFU.EX2 R165, R203 ;  /* 0x000000cb00a57308 */ /* 0x000e620000000800 */
[----:B--2---:R-:W-:Y:S01]  /*8130*/  FADD.FTZ R5, R163, R170 ;  /* 0x000000aaa3057221 */ /* 0x004fe20000010000 */
[----:B------:R-:W-:Y:S01]  /*8140*/  F2FP.F16.F32.PACK_AB R155, R196, R155 ;  /* 0x0000009bc49b723e */ /* 0x000fe200000000ff */
[----:B------:R-:W-:Y:S01]  /*8150*/  BAR.SYNC.DEFER_BLOCKING 0xf, 0x100 ;  /* 0x03c4000000007b1d */ /* 0x000fe20000010000 */
[----:B------:R-:W-:Y:S01]  /*8160*/  F2FP.F16.F32.PACK_AB R156, R182, R179 ;  /* 0x000000b3b69c723e */ /* 0x000fe200000000ff */
[----:B------:R-:W-:Y:S01]  /*8170*/  FMUL.FTZ R30, R30, R7 ;  /* 0x000000071e1e7220 */ /* 0x000fe20000410000 */
[----:B------:R-:W-:Y:S01]  /*8180*/  F2FP.F16.F32.PACK_AB R157, R20, R157 ;  /* 0x0000009d149d723e */ /* 0x000fe200000000ff */
[----:B------:R-:W-:Y:S01]  /*8190*/  FMUL.FTZ R31, R31, R7 ;  /* 0x000000071f1f7220 */ /* 0x000fe20000410000 */
[----:B------:R-:W-:Y:S01]  /*81a0*/  F2FP.F16.F32.PACK_AB R159, R198, R159 ;  /* 0x0000009fc69f723e */ /* 0x000fe200000000ff */
[----:B------:R-:W2:Y:S01]  /*81b0*/  MUFU.EX2 R204, R204 ;  /* 0x000000cc00cc7308 */ /* 0x000ea20000000800 */
[----:B0-----:R-:W-:Y:S01]  /*81c0*/  FADD.FTZ R172, R202, R5 ;  /* 0x00000005caac7221 */ /* 0x001fe20000010000 */
[----:B------:R-:W-:Y:S01]  /*81d0*/  F2FP.F16.F32.PACK_AB R162, R174, R171 ;  /* 0x000000abaea2723e */ /* 0x000fe200000000ff */
[----:B------:R-:W-:Y:S01]  /*81e0*/  FMUL.FTZ R34, R34, R7 ;  /* 0x0000000722227220 */ /* 0x000fe20000410000 */
[----:B------:R-:W-:Y:S01]  /*81f0*/  F2FP.F16.F32.PACK_AB R161, R200, R161 ;  /* 0x000000a1c8a1723e */ /* 0x000fe200000000ff */
[----:B------:R-:W-:Y:S01]  /*8200*/  FMUL.FTZ R35, R35, R7 ;  /* 0x0000000723237220 */ /* 0x000fe20000410000 */
[----:B------:R-:W-:Y:S01]  /*8210*/  F2FP.F16.F32.PACK_AB R163, R202, R163 ;  /* 0x000000a3caa3723e */ /* 0x000fe200000000ff */
        /* <DEDUP_REMOVED lines=10> */
[C---:B--2---:R-:W-:Y:S01]  /*82c0*/  FADD.FTZ R6, R204.reuse, R5 ;  /* 0x00000005cc067221 */ /* 0x044fe20000010000 */
[----:B------:R-:W-:Y:S01]  /*82d0*/  F2FP.F16.F32.PACK_AB R165, R204, R165 ;  /* 0x000000a5cca5723e */ /* 0x000fe200000000ff */
[----:B------:R2:W-:Y:S01]  /*82e0*/  STSM.16.M88.4 [R19+0x26800], R152 ;  /* 0x0268009813007844 */ /* 0x0005e20000000200 */
[-C--:B------:R-:W-:Y:S01]  /*82f0*/  FMUL.FTZ R51, R51, R7.reuse ;  /* 0x0000000733337220 */ /* 0x080fe20000410000 */
[-C--:B------:R-:W-:Y:S01]  /*8300*/  FMUL.FTZ R54, R54, R7.reuse ;  /* 0x0000000736367220 */ /* 0x080fe20000410000 */
[-C--:B------:R-:W-:Y:S01]  /*8310*/  FMUL.FTZ R55, R55, R7.reuse ;  /* 0x0000000737377220 */ /* 0x080fe20000410000 */
[----:B------:R2:W-:Y:S01]  /*8320*/  STSM.16.M88.4 [R22], R156 ;  /* 0x0000009c16007844 */ /* 0x0005e20000000200 */
[----:B------:R-:W3:Y:S01]  /*8330*/  MUFU.EX2 R178, R178 ;  /* 0x000000b200b27308 */ /* 0x000ee20000000800 */
[----:B0-----:R-:W-:Y:S01]  /*8340*/  FADD.FTZ R5, R167, R6 ;  /* 0x00000006a7057221 */ /* 0x001fe20000010000 */
[-C--:B------:R-:W-:Y:S01]  /*8350*/  FMUL.FTZ R58, R58, R7.reuse ;  /* 0x000000073a3a7220 */ /* 0x080fe20000410000 */
[----:B------:R2:W-:Y:S01]  /*8360*/  STSM.16.M88.4 [R184], R160 ;  /* 0x000000a0b8007844 */ /* 0x0005e20000000200 */
        /* <DEDUP_REMOVED lines=12> */
[----:B------:R-:W-:Y:S01]  /*8430*/  FMUL.FTZ R79, R79, R7 ;  /* 0x000000074f4f7220 */ /* 0x000fe20000410000 */
[C---:B---3--:R-:W-:Y:S01]  /*8440*/  F2FP.F16.F32.PACK_AB R166, R178.reuse, R173 ;  /* 0x000000adb2a6723e */ /* 0x048fe200000000ff */
[----:B------:R-:W-:Y:S01]  /*8450*/  FADD.FTZ R4, R178, R15 ;  /* 0x0000000fb2047221 */ /* 0x000fe20000010000 */
[-C--:B------:R-:W-:Y:S01]  /*8460*/  FMUL.FTZ R82, R82, R7.reuse ;  /* 0x0000000752527220 */ /* 0x080fe20000410000 */
[-C--:B------:R-:W-:Y:S01]  /*8470*/  FMUL.FTZ R83, R83, R7.reuse ;  /* 0x0000000753537220 */ /* 0x080fe20000410000 */
[-C--:B------:R-:W-:Y:S01]  /*8480*/  FMUL.FTZ R86, R86, R7.reuse ;  /* 0x0000000756567220 */ /* 0x080fe20000410000 */
[-C--:B------:R-:W-:Y:S01]  /*8490*/  FMUL.FTZ R87, R87, R7.reuse ;  /* 0x0000000757577220 */ /* 0x080fe20000410000 */
[-C--:B------:R-:W-:Y:S01]  /*84a0*/  FMUL.FTZ R90, R90, R7.reuse ;  /* 0x000000075a5a7220 */ /* 0x080fe20000410000 */
[----:B------:R-:W-:Y:S01]  /*84b0*/  FMUL.FTZ R91, R91, R7 ;  /* 0x000000075b5b7220 */ /* 0x000fe20000410000 */
[C---:B0-----:R-:W-:Y:S01]  /*84c0*/  F2FP.F16.F32.PACK_AB R167, R170.reuse, R167 ;  /* 0x000000a7aaa7723e */ /* 0x041fe200000000ff */
[----:B------:R-:W-:Y:S01]  /*84d0*/  FADD.FTZ R5, R170, R5 ;  /* 0x00000005aa057221 */ /* 0x000fe20000010000 */
[-C--:B------:R-:W-:Y:S01]  /*84e0*/  FMUL.FTZ R94, R94, R7.reuse ;  /* 0x000000075e5e7220 */ /* 0x080fe20000410000 */
[-C--:B------:R-:W-:Y:S01]  /*84f0*/  FMUL.FTZ R95, R95, R7.reuse ;  /* 0x000000075f5f7220 */ /* 0x080fe20000410000 */
[-C--:B------:R-:W-:Y:S01]  /*8500*/  FMUL.FTZ R98, R98, R7.reuse ;  /* 0x0000000762627220 */ /* 0x080fe20000410000 */
[----:B------:R2:W-:Y:S01]  /*8510*/  STSM.16.M88.4 [R23], R164 ;  /* 0x000000a417007844 */ /* 0x0005e20000000200 */
        /* <DEDUP_REMOVED lines=27> */
[----:B--2---:R-:W-:Y:S06]  /*86d0*/  @!P4 BRA `(.L_x_1738) ;  /* 0x000000000004c947 */ /* 0x004fec0003800000 */
[----:B------:R-:W-:Y:S01]  /*86e0*/  BPT.TRAP 0x1 ;  /* 0x000000040000795c */ /* 0x000fe20000300000 */
.L_x_1738:
[----:B------:R0:W1:Y:S01]  /*86f0*/  SYNCS.PHASECHK.TRANS64.TRYWAIT P0, [UR27+0x28c50], R8 ;  /* 0x028c5008ff0075a7 */ /* 0x000062000800015b */
[----:B------:R-:W-:Y:S05]  /*8700*/  @!P4 BRA `(.L_x_1739) ;  /* 0x000000000004c947 */ /* 0x000fea0003800000 */
[----:B------:R-:W-:Y:S01]  /*8710*/  BPT.TRAP 0x1 ;  /* 0x000000040000795c */ /* 0x000fe20000300000 */
.L_x_1739:
[----:B-1----:R-:W-:Y:S05]  /*8720*/  @P0 BRA `(.L_x_1740) ;  /* 0x0000000000080947 */ /* 0x002fea0003800000 */
[----:B------:R-:W1:Y:S02]  /*8730*/  SYNCS.PHASECHK.TRANS64.TRYWAIT P0, [UR27+0x28c50], R8 ;  /* 0x028c5008ff0075a7 */ /* 0x000e64000800015b */
[----:B-1----:R-:W-:Y:S05]  /*8740*/  @!P0 BRA `(.L_x_1741) ;  /* 0x000000d000b08947 */ /* 0x002fea0003800000 */
.L_x_1740:
[----:B------:R-:W-:Y:S01]  /*8750*/  ULEA UR11, UR22, UR45, 0xc ;  /* 0x0000002d160b7291 */ /* 0x000fe2000f8e603f */
[----:B------:R-:W-:Y:S01]  /*8760*/  WARPGROUP.ARRIVE ;  /* 0x00000000000079c5 */ /* 0x000fe20000000000 */
[----:B------:R-:W-:Y:S01]  /*8770*/  UMOV UR7, 0x40000040 ;  /* 0x4000004000077882 */ /* 0x000fe20000000000 */
[----:B------:R-:W-:Y:S01]  /*8780*/  ISETP.LT.AND P0, PT, R10, UR50, PT ;  /* 0x000000320a007c0c */ /* 0x000fe2000bf01270 */
[----:B-1----:R-:W-:Y:S01]  /*8790*/  @!P5 VIADD R21, R21, 0x28c60 ;  /* 0x00028c601515d836 */ /* 0x002fe20000000000 */
[----:B------:R-:W-:Y:S01]  /*87a0*/  UIADD3 UR50, UR50, -0x1, URZ ;  /* 0xffffffff32327890 */ /* 0x000fe2000fffe03f */
[----:B------:R-:W-:Y:S01]  /*87b0*/  IMAD.MOV.U32 R7, RZ, RZ, R168 ;  /* 0x000000ffff077224 */ /* 0x000fe200078e00a8 */
[----:B------:R-:W-:Y:S01]  /*87c0*/  UMOV UR6, UR11 ;  /* 0x0000000b00067c82 */ /* 0x000fe20008000000 */
[----:B------:R-:W-:Y:S01]  /*87d0*/  UMOV UR37, UR22 ;  /* 0x0000001600257c82 */ /* 0x000fe20008000000 */
        /* <DEDUP_REMOVED lines=32> */
[----:B------:R-:W-:Y:S01]  /*89e0*/  IMAD.MOV.U32 R7, RZ, RZ, R168 ;  /* 0x000000ffff077224 */ /* 0x000fe200078e00a8 */
[----:B------:R-:W-:Y:S01]  /*89f0*/  MOV R6, R14 ;  /* 0x0000000e00067202 */ /* 0x000fe20000000f00 */
[----:B------:R-:W-:-:S06]  /*8a00*/  UMOV UR37, UR22 ;  /* 0x0000001600257c82 */ /* 0x000fcc0008000000 */
.L_x_1725:
[----:B------:R-:W2:Y:S01]  /*8a10*/  LDC R12, c[0x0][0x9e4] ;  /* 0x00027900ff0c7b82 */ /* 0x000ea20000000800 */
[----:B------:R-:W-:Y:S01]  /*8a20*/  UIADD3 UR6, UR44, 0x40, -UR40 ;  /* 0x000000402c067890 */ /* 0x000fe2000fffe828 */
[----:B------:R-:W-:-:S03]  /*8a30*/  ULDC UR7, c[0x0][0x9dc] ;  /* 0x0002770000077ab9 */ /* 0x000fc60000000800 */
[----:B------:R-:W-:-:S04]  /*8a40*/  ULEA UR6, UR47, UR6, 0x6 ;  /* 0x000000062f067291 */ /* 0x000fc8000f8e303f */
[----:B------:R-:W-:-:S06]  /*8a50*/  UIADD3 UR7, UR6, -UR7, URZ ;  /* 0x8000000706077290 */ /* 0x000fcc000fffe03f */
[----:B0-----:R-:W-:Y:S01]  /*8a60*/  IMAD.U32 R8, RZ, RZ, UR7 ;  /* 0x00000007ff087e24 */ /* 0x001fe2000f8e00ff */
[----:B--2---:R-:W-:-:S13]  /*8a70*/  ISETP.GE.AND P6, PT, R12, 0x1, PT ;  /* 0x000000010c00780c */ /* 0x004fda0003fc6270 */
[----:B------:R-:W-:Y:S05]  /*8a80*/  @!P6 BRA `(.L_x_1743) ;  /* 0x000000000040e947 */ /* 0x000fea0003800000 */
[----:B------:R-:W-:-:S05]  /*8a90*/  IMAD.U32 R9, RZ, RZ, UR6 ;  /* 0x00000006ff097e24 */ /* 0x000fca000f8e00ff */
        /* <DEDUP_REMOVED lines=9> */
.L_x_1744:
[----:B------:R-:W-:-:S13]  /*8b30*/  ISETP.NE.AND P0, PT, R12, 0x1, PT ;  /* 0x000000010c00780c */ /* 0x000fda0003f05270 */
[----:B------:R-:W0:Y:S02]  /*8b40*/  @P0 LDC.64 R10, c[0x0][0x9e8] ;  /* 0x00027a00ff0a0b82 */ /* 0x000e240000000a00 */
[----:B0-----:R-:W-:-:S05]  /*8b50*/  @P0 IMAD.HI.U32 R10, R9, R10, RZ ;  /* 0x0000000a090a0227 */ /* 0x001fca00078e00ff */
[----:B------:R-:W-:-:S07]  /*8b60*/  @P0 SHF.R.U32.HI R9, RZ, R11, R10 ;  /* 0x0000000bff090219 */ /* 0x000fce000001160a */
.L_x_1745:
[----:B------:R-:W-:-:S05]  /*8b70*/  IMAD R9, R9, R12, RZ ;  /* 0x0000000c09097224 */ /* 0x000fca00078e02ff */
[----:B------:R-:W-:-:S07]  /*8b80*/  VIMNMX R8, R8, R9, !PT ;  /* 0x0000000908087248 */ /* 0x000fce0007fe0100 */
.L_x_1743:
[----:B------:R-:W-:-:S05]  /*8b90*/  VIADD R8, R8, 0x3f ;  /* 0x0000003f08087836 */ /* 0x000fca0000000000 */
[----:B------:R-:W-:-:S04]  /*8ba0*/  SHF.R.S32.HI R9, RZ, 0x1f, R8 ;  /* 0x0000001fff097819 */ /* 0x000fc80000011408 */
[----:B------:R-:W-:-:S04]  /*8bb0*/  LEA.HI R9, R9, R8, RZ, 0x6 ;  /* 0x0000000809097211 */ /* 0x000fc800078f30ff */
[----:B------:R-:W-:-:S04]  /*8bc0*/  SHF.R.S32.HI R9, RZ, 0x6, R9 ;  /* 0x00000006ff097819 */ /* 0x000fc80000011409 */
[----:B------:R-:W-:-:S04]  /*8bd0*/  VIMNMX R8, R186, R9, !PT ;  /* 0x00000009ba087248 */ /* 0x000fc80007fe0100 */
[----:B------:R-:W-:-:S13]  /*8be0*/  ISETP.LE.AND P0, PT, R8, UR50, PT ;  /* 0x0000003208007c0c */ /* 0x000fda000bf03270 */
[----:B------:R-:W-:Y:S05]  /*8bf0*/  @!P0 BRA `(.L_x_1746) ;  /* 0x0000001c00308947 */ /* 0x000fea0003800000 */
[----:B------:R-:W-:Y:S01]  /*8c00*/  IMAD.MOV.U32 R10, RZ, RZ, R7 ;  /* 0x000000ffff0a7224 */ /* 0x000fe200078e0007 */
[----:B------:R-:W-:Y:S01]  /*8c10*/  UMOV UR22, UR37 ;  /* 0x0000002500167c82 */ /* 0x000fe20008000000 */
[----:B------:R-:W-:Y:S01]  /*8c20*/  IMAD.MOV.U32 R15, RZ, RZ, R6 ;  /* 0x000000ffff0f7224 */ /* 0x000fe200078e0006 */
[----:B------:R-:W-:Y:S01]  /*8c30*/  ULDC UR21, c[0x0][0x988] ;  /* 0x0002620000157ab9 */ /* 0x000fe20000000800 */
[----:B------:R-:W-:-:S05]  /*8c40*/  ULDC UR23, c[0x0][0x9d8] ;  /* 0x0002760000177ab9 */ /* 0x000fca0000000800 */
.L_x_1755:
[----:B------:R-:W-:Y:S01]  /*8c50*/  UIADD3 UR37, UR22, 0x1, URZ ;  /* 0x0000000116257890 */ /* 0x000fe2000fffe03f */
[----:B------:R-:W-:Y:S01]  /*8c60*/  MOV R7, UR50 ;  /* 0x0000003200077c02 */ /* 0x000fe20008000f00 */
[----:B------:R-:W-:Y:S02]  /*8c70*/  UIADD3 UR50, UR50, -0x1, URZ ;  /* 0xffffffff32327890 */ /* 0x000fe4000fffe03f */
[----:B------:R-:W-:Y:S01]  /*8c80*/  UISETP.NE.AND UP0, UPT, UR37, 0x2, UPT ;  /* 0x000000022500788c */ /* 0x000fe2000bf05270 */
[----:B------:R-:W-:-:S03]  /*8c90*/  ISETP.GT.AND P0, PT, R7, R8, PT ;  /* 0x000000080700720c */ /* 0x000fc60003f04270 */
[----:B------:R-:W-:Y:S02]  /*8ca0*/  USEL UR6, URZ, 0x1, UP0 ;  /* 0x000000013f067887 */ /* 0x000fe40008000000 */
[----:B------:R-:W-:-:S04]  /*8cb0*/  USEL UR37, UR37, URZ, UP0 ;  /* 0x0000003f25257287 */ /* 0x000fc80008000000 */
[----:B------:R-:W-:Y:S01]  /*8cc0*/  LOP3.LUT R2, R2, UR6, RZ, 0x3c, !PT ;  /* 0x0000000602027c12 */ /* 0x000fe2000f8e3cff */
[----:B012---:R-:W-:Y:S07]  /*8cd0*/  @!P4 BRA `(.L_x_1747) ;  /* 0x000000000004c947 */ /* 0x007fee0003800000 */
[----:B------:R-:W-:Y:S01]  /*8ce0*/  BPT.TRAP 0x1 ;  /* 0x000000040000795c */ /* 0x000fe20000300000 */
.L_x_1747:
[----:B------:R-:W-:Y:S01]  /*8cf0*/  ULEA UR24, UR37, UR38, 0x3 ;  /* 0x0000002625187291 */ /* 0x000fe2000f8e183f */
[----:B------:R-:W-:-:S08]  /*8d00*/  SHF.L.U32 R9, R2, 0x1f, RZ ;  /* 0x0000001f02097819 */ /* 0x000fd000000006ff */
[----:B------:R0:W2:Y:S01]  /*8d10*/  SYNCS.PHASECHK.TRANS64.TRYWAIT P1, [UR24+0x28c30], R9 ;  /* 0x028c3009ff0075a7 */ /* 0x0000a20008020158 */
[----:B------:R-:W-:Y:S05]  /*8d20*/  @!P4 BRA `(.L_x_1748) ;  /* 0x000000000004c947 */ /* 0x000fea0003800000 */
[----:B------:R-:W-:Y:S01]  /*8d30*/  BPT.TRAP 0x1 ;  /* 0x000000040000795c */ /* 0x000fe20000300000 */
.L_x_1748:
[----:B--2---:R-:W-:Y:S05]  /*8d40*/  @P1 BRA `(.L_x_1749) ;  /* 0x0000000000081947 */ /* 0x004fea0003800000 */
[----:B------:R-:W2:Y:S02]  /*8d50*/  SYNCS.PHASECHK.TRANS64.TRYWAIT P1, [UR24+0x28c30], R9 ;  /* 0x028c3009ff0075a7 */ /* 0x000ea40008020158 */
[----:B--2---:R-:W-:Y:S05]  /*8d60*/  @!P1 BRA `(.L_x_1750) ;  /* 0x000000cc003c9947 */ /* 0x004fea0003800000 */
.L_x_1749:
[----:B------:R-:W-:Y:S01]  /*8d70*/  R2UR UR18, R0 ;  /* 0x00000000001272ca */ /* 0x000fe200000e0000 */
[----:B---3--:R-:W-:Y:S01]  /*8d80*/  WARPGROUP.ARRIVE ;  /* 0x00000000000079c5 */ /* 0x008fe20000000000 */
        /* <DEDUP_REMOVED lines=21> */
[----:B------:R-:W-:Y:S01]  /*8ee0*/  FMUL.FTZ R7, R153, UR23 ;  /* 0x0000001799077c20 */ /* 0x000fe20008410000 */
[----:B-1----:R-:W-:Y:S01]  /*8ef0*/  FMUL.FTZ R21, R156, UR23 ;  /* 0x000000179c157c20 */ /* 0x002fe20008410000 */
        /* <DEDUP_REMOVED lines=20> */
[----:B--2---:R-:W-:Y:S01]  /*9040*/  FMNMX.FTZ R6, R20, R15, !PT ;  /* 0x0000000f14067209 */ /* 0x004fe20007810000 */
[----:B------:R-:W-:Y:S01]  /*9050*/  FMUL.FTZ R163, R163, UR23 ;  /* 0x00000017a3a37c20 */ /* 0x000fe20008410000 */
[----:B------:R-:W-:Y:S01]  /*9060*/  FMUL.FTZ R166, R166, UR23 ;  /* 0x00000017a6a67c20 */ /* 0x000fe20008410000 */
[----:B------:R-:W-:Y:S01]  /*9070*/  FMUL.FTZ R167, R167, UR23 ;  /* 0x00000017a7a77c20 */ /* 0x000fe20008410000 */
[----:B------:R-:W-:Y:S01]  /*9080*/  FMUL.FTZ R172, R178, UR23 ;  /* 0x00000017b2ac7c20 */ /* 0x000fe20008410000 */
[----:B------:R-:W-:-:S02]  /*9090*/  FMUL.FTZ R176, R183, UR23 ;  /* 0x00000017b7b07c20 */ /* 0x000fc40008410000 */
[----:B------:R-:W2:Y:S01]  /*90a0*/  MUFU.TANH R152, R152 ;  /* 0x0000009800987308 */ /* 0x000ea20000002400 */
[----:B-1----:R-:W-:-:S07]  /*90b0*/  FMNMX.FTZ R6, R7, R6, !PT ;  /* 0x0000000607067209 */ /* 0x002fce0007810000 */
[----:B------:R-:W1:Y:S01]  /*90c0*/  MUFU.TANH R153, R153 ;  /* 0x0000009900997308 */ /* 0x000e620000002400 */
[----:B---3--:R-:W-:-:S07]  /*90d0*/  FMNMX.FTZ R165, R21, R6, !PT ;  /* 0x0000000615a57209 */ /* 0x008fce0007810000 */
[----:B------:R-:W3:Y:S01]  /*90e0*/  MUFU.TANH R154, R154 ;  /* 0x0000009a009a7308 */ /* 0x000ee20000002400 */
[----:B--2---:R-:W-:-:S07]  /*90f0*/  FMNMX.FTZ R6, R152, R165, !PT ;  /* 0x000000a598067209 */ /* 0x004fce0007810000 */
[----:B------:R-:W2:Y:S01]  /*9100*/  MUFU.TANH R155, R155 ;  /* 0x0000009b009b7308 */ /* 0x000ea20000002400 */
[----:B-1----:R-:W-:-:S07]  /*9110*/  FMNMX.FTZ R165, R153, R6, !PT ;  /* 0x0000000699a57209 */ /* 0x002fce0007810000 */
[----:B------:R-:W1:Y:S01]  /*9120*/  MUFU.TANH R156, R156 ;  /* 0x0000009c009c7308 */ /* 0x000e620000002400 */
[----:B---3--:R-:W-:Y:S01]  /*9130*/  FMNMX.FTZ R6, R154, R165, !PT ;  /* 0x000000a59a067209 */ /* 0x008fe20007810000 */
[----:B------:R-:W-:-:S06]  /*9140*/  FMUL.FTZ R165, R180, UR23 ;  /* 0x00000017b4a57c20 */ /* 0x000fcc0008410000 */
[----:B------:R-:W3:Y:S01]  /*9150*/  MUFU.TANH R157, R157 ;  /* 0x0000009d009d7308 */ /* 0x000ee20000002400 */
[----:B--2---:R-:W-:-:S07]  /*9160*/  FMNMX.FTZ R169, R155, R6, !PT ;  /* 0x000000069ba97209 */ /* 0x004fce0007810000 */
        /* <DEDUP_REMOVED lines=17> */
[----:B--2---:R-:W-:Y:S01]  /*9280*/  FMNMX.FTZ R6, R168, R169, !PT ;  /* 0x000000a9a8067209 */ /* 0x004fe20007810000 */
[----:B------:R-:W-:Y:S01]  /*9290*/  FMUL.FTZ R169, R170, UR23 ;  /* 0x00000017aaa97c20 */ /* 0x000fe20008410000 */
[----:B------:R-:W-:Y:S01]  /*92a0*/  FMUL.FTZ R170, R171, UR23 ;  /* 0x00000017abaa7c20 */ /* 0x000fe20008410000 */
[----:B------:R-:W-:Y:S01]  /*92b0*/  FMUL.FTZ R171, R174, UR23 ;  /* 0x00000017aeab7c20 */ /* 0x000fe20008410000 */
[----:B------:R-:W-:Y:S01]  /*92c0*/  FMUL.FTZ R174, R175, UR23 ;  /* 0x00000017afae7c20 */ /* 0x000fe20008410000 */
[----:B------:R-:W2:Y:S02]  /*92d0*/  SHFL.BFLY PT, R173, R6, 0x2, 0x1f ;  /* 0x0c401f0006ad7f89 */ /* 0x000ea400000e0000 */
[----:B------:R-:W4:Y:S01]  /*92e0*/  MUFU.TANH R13, R13 ;  /* 0x0000000d000d7308 */ /* 0x000f220000002400 */
[----:B-1----:R-:W-:-:S07]  /*92f0*/  FMNMX.FTZ R175, R11, R10, !PT ;  /* 0x0000000a0baf7209 */ /* 0x002fce0007810000 */
[----:B------:R-:W1:Y:S08]  /*9300*/  MUFU.TANH R14, R14 ;  /* 0x0000000e000e7308 */ /* 0x000e700000002400 */
[----:B------:R-:W5:Y:S01]  /*9310*/  MUFU.TANH R162, R162 ;  /* 0x000000a200a27308 */ /* 0x000f620000002400 */
[----:B--2---:R-:W-:Y:S01]  /*9320*/  FMNMX.FTZ R180, R6, R173, !PT ;  /* 0x000000ad06b47209 */ /* 0x004fe20007810000 */
[----:B------:R-:W-:-:S06]  /*9330*/  FMUL.FTZ R173, R179, UR23 ;  /* 0x00000017b3ad7c20 */ /* 0x000fcc0008410000 */
[----:B------:R-:W2:Y:S01]  /*9340*/  MUFU.TANH R163, R163 ;  /* 0x000000a300a37308 */ /* 0x000ea20000002400 */
[----:B---3--:R-:W-:Y:S01]  /*9350*/  FMNMX.FTZ R6, R12, R175, !PT ;  /* 0x000000af0c067209 */ /* 0x008fe20007810000 */
[----:B------:R-:W-:Y:S01]  /*9360*/  FMUL.FTZ R175, R182, UR23 ;  /* 0x00000017b6af7c20 */ /* 0x000fe20008410000 */
[----:B------:R-:W3:Y:S02]  /*9370*/  SHFL.BFLY PT, R181, R180, 0x1, 0x1f ;  /* 0x0c201f00b4b57f89 */ /* 0x000ee400000e0000 */
[----:B----4-:R-:W-:-:S03]  /*9380*/  FMNMX.FTZ R177, R13, R6, !PT ;  /* 0x000000060db17209 */ /* 0x010fc60007810000 */
[----:B------:R-:W4:Y:S01]  /*9390*/  MUFU.TANH R166, R166 ;  /* 0x000000a600a67308 */ /* 0x000f220000002400 */
[----:B-1----:R-:W-:-:S04]  /*93a0*/  FMNMX.FTZ R177, R14, R177, !PT ;  /* 0x000000b10eb17209 */ /* 0x002fc80007810000 */
[----:B-----5:R-:W-:-:S03]  /*93b0*/  FMNMX.FTZ R178, R162, R177, !PT ;  /* 0x000000b1a2b27209 */ /* 0x020fc60007810000 */
[----:B------:R-:W1:Y:S01]  /*93c0*/  MUFU.TANH R167, R167 ;  /* 0x000000a700a77308 */ /* 0x000e620000002400 */
[----:B--2---:R-:W-:-:S07]  /*93d0*/  FMNMX.FTZ R177, R163, R178, !PT ;  /* 0x000000b2a3b17209 */ /* 0x004fce0007810000 */
[----:B------:R-:W2:Y:S01]  /*93e0*/  MUFU.TANH R169, R169 ;  /* 0x000000a900a97308 */ /* 0x000ea20000002400 */
[----:B----4-:R-:W-:Y:S02]  /*93f0*/  FMNMX.FTZ R178, R166, R177, !PT ;  /* 0x000000b1a6b27209 */ /* 0x010fe40007810000 */
[----:B---3--:R-:W-:Y:S01]  /*9400*/  FMNMX.FTZ R6, R180, R181, !PT ;  /* 0x000000b5b4067209 */ /* 0x008fe20007810000 */
[----:B------:R-:W-:-:S04]  /*9410*/  IMAD.MOV R181, RZ, RZ, -R18 ;  /* 0x000000ffffb57224 */ /* 0x000fc800078e0a12 */
[----:B------:R-:W3:Y:S01]  /*9420*/  MUFU.TANH R170, R170 ;  /* 0x000000aa00aa7308 */ /* 0x000ee20000002400 */
[----:B-1----:R-:W-:Y:S01]  /*9430*/  FMNMX.FTZ R178, R167, R178, !PT ;  /* 0x000000b2a7b27209 */ /* 0x002fe20007810000 */
[C---:B------:R-:W-:Y:S01]  /*9440*/  FMUL.FTZ R179, R6.reuse, UR10 ;  /* 0x0000000a06b37c20 */ /* 0x040fe20008410000 */
[----:B------:R-:W-:Y:S01]  /*9450*/  FADD.FTZ R15, -R6, R15 ;  /* 0x0000000f060f7221 */ /* 0x000fe20000010100 */
[----:B------:R-:W-:Y:S02]  /*9460*/  ISETP.NE.AND P1, PT, R16, R181, PT ;  /* 0x000000b51000720c */ /* 0x000fe40003f25270 */
[--C-:B------:R-:W-:Y:S01]  /*9470*/  FFMA.FTZ R180, R7, UR10, -R179.reuse ;  /* 0x0000000a07b47c23 */ /* 0x100fe200080108b3 */
[----:B------:R-:W-:Y:S01]  /*9480*/  FMUL.FTZ R15, R15, UR10 ;  /* 0x0000000a0f0f7c20 */ /* 0x000fe20008410000 */
        /* <DEDUP_REMOVED lines=17> */
[----:B-1----:R-:W-:Y:S01]  /*95a0*/  FMNMX.FTZ R177, R171, R178, !PT ;  /* 0x000000b2abb17209 */ /* 0x002fe20007810000 */
[----:B------:R-:W-:-:S06]  /*95b0*/  FFMA.FTZ R168, R168, UR10, -R179 ;  /* 0x0000000aa8a87c23 */ /* 0x000fcc00080108b3 */
[----:B------:R-:W1:Y:S01]  /*95c0*/  MUFU.TANH R173, R173 ;  /* 0x000000ad00ad7308 */ /* 0x000e620000002400 */
[----:B--2---:R-:W-:-:S07]  /*95d0*/  FMNMX.FTZ R7, R174, R177, !PT ;  /* 0x000000b1ae077209 */ /* 0x004fce0007810000 */
[----:B------:R-:W2:Y:S01]  /*95e0*/  MUFU.TANH R175, R175 ;  /* 0x000000af00af7308 */ /* 0x000ea20000002400 */
[----:B---3--:R-:W-:-:S07]  /*95f0*/  FMNMX.FTZ R178, R172, R7, !PT ;  /* 0x00000007acb27209 */ /* 0x008fce0007810000 */
[----:B------:R-:W3:Y:S01]  /*9600*/  MUFU.TANH R176, R176 ;  /* 0x000000b000b07308 */ /* 0x000ee20000002400 */
[----:B-1----:R-:W-:-:S07]  /*9610*/  FMNMX.FTZ R178, R173, R178, !PT ;  /* 0x000000b2adb27209 */ /* 0x002fce0007810000 */
[----:B------:R-:W1:Y:S01]  /*9620*/  MUFU.EX2 R15, R15 ;  /* 0x0000000f000f7308 */ /* 0x000e620000000800 */
[----:B--2---:R-:W-:Y:S01]  /*9630*/  FMNMX.FTZ R7, R175, R178, !PT ;  /* 0x000000b2af077209 */ /* 0x004fe20007810000 */
[----:B------:R-:W-:-:S06]  /*9640*/  FFMA.FTZ R178, R152, UR10, -R179 ;  /* 0x0000000a98b27c23 */ /* 0x000fcc00080108b3 */
[----:B------:R-:W2:Y:S01]  /*9650*/  MUFU.EX2 R20, R20 ;  /* 0x0000001400147308 */ /* 0x000ea20000000800 */
[----:B---3--:R-:W-:-:S05]  /*9660*/  FMNMX.FTZ R7, R176, R7, !PT ;  /* 0x00000007b0077209 */ /* 0x008fca0007810000 */
[----:B------:R-:W3:Y:S02]  /*9670*/  SHFL.BFLY PT, R152, R7, 0x2, 0x1f ;  /* 0x0c401f0007987f89 */ /* 0x000ee400000e0000 */
[----:B------:R4:W5:Y:S01]  /*9680*/  MUFU.EX2 R177, R180 ;  /* 0x000000b400b17308 */ /* 0x0009620000000800 */
[-C--:B-1----:R-:W-:Y:S01]  /*9690*/  FMUL.FTZ R24, R24, R15.reuse ;  /* 0x0000000f18187220 */ /* 0x082fe20000410000 */
[-C--:B------:R-:W-:Y:S01]  /*96a0*/  FMUL.FTZ R25, R25, R15.reuse ;  /* 0x0000000f19197220 */ /* 0x080fe20000410000 */
[-C--:B------:R-:W-:Y:S01]  /*96b0*/  FMUL.FTZ R28, R28, R15.reuse ;  /* 0x0000000f1c1c7220 */ /* 0x080fe20000410000 */
[-C--:B------:R-:W-:Y:S01]  /*96c0*/  FMUL.FTZ R29, R29, R15.reuse ;  /* 0x0000000f1d1d7220 */ /* 0x080fe20000410000 */
[-C--:B------:R-:W-:Y:S01]  /*96d0*/  FMUL.FTZ R32, R32, R15.reuse ;  /* 0x0000000f20207220 */ /* 0x080fe20000410000 */
[-C--:B------:R-:W-:Y:S01]  /*96e0*/  FMUL.FTZ R33, R33, R15.reuse ;  /* 0x0000000f21217220 */ /* 0x080fe20000410000 */
[----:B------:R-:W-:Y:S01]  /*96f0*/  FMUL.FTZ R36, R36, R15 ;  /* 0x0000000f24247220 */ /* 0x000fe20000410000 */
[----:B------:R-:W-:Y:S01]  /*9700*/  MUFU.EX2 R21, R21 ;  /* 0x0000001500157308 */ /* 0x000fe20000000800 */
[----:B----4-:R-:W-:Y:S01]  /*9710*/  FFMA.FTZ R180, R154, UR10, -R179 ;  /* 0x0000000a9ab47c23 */ /* 0x010fe200080108b3 */
[----:B--2---:R-:W-:Y:S01]  /*9720*/  FFMA.FTZ R4, R15, R4, R20 ;  /* 0x000000040f047223 */ /* 0x004fe20000010014 */
[----:B------:R-:W-:-:S02]  /*9730*/  IMAD.U32 R154, RZ, RZ, UR22 ;  /* 0x00000016ff9a7e24 */ /* 0x000fc4000f8e00ff */
[-C--:B------:R-:W-:Y:S01]  /*9740*/  FMUL.FTZ R37, R37, R15.reuse ;  /* 0x0000000f25257220 */ /* 0x080fe20000410000 */
[-C--:B------:R-:W-:Y:S01]  /*9750*/  FMUL.FTZ R40, R40, R15.reuse ;  /* 0x0000000f28287220 */ /* 0x080fe20000410000 */
[-C--:B------:R-:W-:Y:S01]  /*9760*/  FMUL.FTZ R41, R41, R15.reuse ;  /* 0x0000000f29297220 */ /* 0x080fe20000410000 */
[----:B------:R-:W-:Y:S01]  /*9770*/  @!P1 IMAD R154, R154, 0x40, R17 ;  /* 0x000000409a9a9824 */ /* 0x000fe200078e0211 */
[----:B------:R-:W-:Y:S01]  /*9780*/  MUFU.EX2 R178, R178 ;  /* 0x000000b200b27308 */ /* 0x000fe20000000800 */
[----:B-----5:R-:W-:Y:S01]  /*9790*/  FADD.FTZ R4, R177, R4 ;  /* 0x00000004b1047221 */ /* 0x020fe20000010000 */
[-C--:B------:R-:W-:Y:S01]  /*97a0*/  FMUL.FTZ R44, R44, R15.reuse ;  /* 0x0000000f2c2c7220 */ /* 0x080fe20000410000 */
[-C--:B------:R-:W-:Y:S01]  /*97b0*/  FMUL.FTZ R45, R45, R15.reuse ;  /* 0x0000000f2d2d7220 */ /* 0x080fe20000410000 */
[----:B------:R-:W-:Y:S01]  /*97c0*/  @!P1 LEA R154, R154, UR38, 0x2 ;  /* 0x000000269a9a9c11 */ /* 0x000fe2000f8e10ff */
[-C--:B------:R-:W-:Y:S01]  /*97d0*/  FMUL.FTZ R48, R48, R15.reuse ;  /* 0x0000000f30307220 */ /* 0x080fe20000410000 */
[----:B---3--:R-:W-:Y:S01]  /*97e0*/  FMNMX.FTZ R152, R7, R152, !PT ;  /* 0x0000009807987209 */ /* 0x008fe20007810000 */
        /* <DEDUP_REMOVED lines=42> */
[--C-:B------:R-:W-:Y:S01]  /*9a90*/  FFMA.FTZ R202, R170, UR10, -R156.reuse ;  /* 0x0000000aaaca7c23 */ /* 0x100fe2000801089c */
[----:B------:R-:W1:Y:S01]  /*9aa0*/  MUFU.EX2 R10, R10 ;  /* 0x0000000a000a7308 */ /* 0x000e620000000800 */
[----:B------:R-:W-:Y:S01]  /*9ab0*/  FFMA.FTZ R179, R162, UR10, -R156 ;  /* 0x0000000aa2b37c23 */ /* 0x000fe2000801089c */
[----:B------:R-:W-:-:S02]  /*9ac0*/  IMAD.U32 R170, RZ, RZ, UR24 ;  /* 0x00000018ffaa7e24 */ /* 0x000fc4000f8e00ff */
[--C-:B------:R-:W-:Y:S01]  /*9ad0*/  FFMA.FTZ R198, R163, UR10, -R156.reuse ;  /* 0x0000000aa3c67c23 */ /* 0x100fe2000801089c */
[--C-:B------:R-:W-:Y:S01]  /*9ae0*/  FFMA.FTZ R200, R167, UR10, -R156.reuse ;  /* 0x0000000aa7c87c23 */ /* 0x100fe2000801089c */
[--C-:B------:R-:W-:Y:S01]  /*9af0*/  FFMA.FTZ R173, R173, UR10, -R156.reuse ;  /* 0x0000000aadad7c23 */ /* 0x100fe2000801089c */
[----:B------:R-:W-:Y:S02]  /*9b00*/  @!P5 VIADD R152, R170, 0x28c40 ;  /* 0x00028c40aa98d836 */ /* 0x000fe40000000000 */
[--C-:B------:R-:W-:Y:S01]  /*9b10*/  FFMA.FTZ R167, R169, UR10, -R156.reuse ;  /* 0x0000000aa9a77c23 */ /* 0x100fe2000801089c */
[----:B------:R-:W2:Y:S01]  /*9b20*/  MUFU.EX2 R11, R11 ;  /* 0x0000000b000b7308 */ /* 0x000ea20000000800 */
[--C-:B------:R-:W-:Y:S01]  /*9b30*/  FFMA.FTZ R169, R171, UR10, -R156.reuse ;  /* 0x0000000aaba97c23 */ /* 0x100fe2000801089c */
[--C-:B------:R-:W-:Y:S01]  /*9b40*/  FFMA.FTZ R163, R166, UR10, -R156.reuse ;  /* 0x0000000aa6a37c23 */ /* 0x100fe2000801089c */
[----:B------:R-:W-:Y:S01]  /*9b50*/  FFMA.FTZ R171, R172, UR10, -R156 ;  /* 0x0000000aacab7c23 */ /* 0x000fe2000801089c */
[----:B------:R-:W-:Y:S01]  /*9b60*/  @!P5 PRMT R152, RZ, 0x654, R152 ;  /* 0x00000654ff98d816 */ /* 0x000fe20000000098 */
[--C-:B------:R-:W-:Y:S01]  /*9b70*/  FFMA.FTZ R174, R174, UR10, -R156.reuse ;  /* 0x0000000aaeae7c23 */ /* 0x100fe2000801089c */
[--C-:B------:R-:W-:Y:S01]  /*9b80*/  FFMA.FTZ R175, R175, UR10, -R156.reuse ;  /* 0x0000000aafaf7c23 */ /* 0x100fe2000801089c */
[----:B------:R-:W-:Y:S01]  /*9b90*/  FFMA.FTZ R176, R176, UR10, -R156 ;  /* 0x0000000ab0b07c23 */ /* 0x000fe2000801089c */
[----:B------:R-:W3:Y:S01]  /*9ba0*/  MUFU.EX2 R12, R12 ;  /* 0x0000000c000c7308 */ /* 0x000ee20000000800 */
[----:B------:R4:W-:Y:S01]  /*9bb0*/  @!P5 SYNCS.ARRIVE.TRANS64.RED.A1T0 RZ, [R152+URZ], RZ ;  /* 0x000000ff98ffd9a7 */ /* 0x0009e2000810043f */
[----:B------:R-:W-:Y:S01]  /*9bc0*/  @!P1 STS [R154+0x28800], R15 ;  /* 0x0288000f9a009388 */ /* 0x000fe20000000800 */
[-C--:B------:R-:W-:Y:S01]  /*9bd0*/  FMUL.FTZ R105, R105, R15.reuse ;  /* 0x0000000f69697220 */ /* 0x080fe20000410000 */
[-C--:B------:R-:W-:Y:S01]  /*9be0*/  FMUL.FTZ R108, R108, R15.reuse ;  /* 0x0000000f6c6c7220 */ /* 0x080fe20000410000 */
[-C--:B------:R-:W-:Y:S01]  /*9bf0*/  FMUL.FTZ R109, R109, R15.reuse ;  /* 0x0000000f6d6d7220 */ /* 0x080fe20000410000 */
[----:B-1----:R1:W-:Y:S01]  /*9c00*/  @!P1 STS [R154+0x28820], R10 ;  /* 0x0288200a9a009388 */ /* 0x0023e20000000800 */
[----:B------:R-:W-:Y:S01]  /*9c10*/  FMUL.FTZ R112, R112, R15 ;  /* 0x0000000f70707220 */ /* 0x000fe20000410000 */
[----:B------:R-:W5:Y:S01]  /*9c20*/  MUFU.EX2 R13, R13 ;  /* 0x0000000d000d7308 */ /* 0x000f620000000800 */
[----:B--2---:R-:W-:Y:S01]  /*9c30*/  FFMA.FTZ R5, R10, R5, R11 ;  /* 0x000000050a057223 */ /* 0x004fe2000001000b */
        /* <DEDUP_REMOVED lines=20> */
[----:B------:R-:W-:Y:S01]  /*9d80*/  FMUL.FTZ R149, R149, R15 ;  /* 0x0000000f95957220 */ /* 0x000fe20000410000 */
[----:B------:R-:W-:Y:S01]  /*9d90*/  F2FP.F16.F32.PACK_AB R156, R180, R153 ;  /* 0x00000099b49c723e */ /* 0x000fe200000000ff */
[----:B------:R4:W-:Y:S01]  /*9da0*/  MUFU.EX2 R172, R173 ;  /* 0x000000ad00ac7308 */ /* 0x0009e20000000800 */
[----:B------:R-:W-:Y:S01]  /*9db0*/  F2FP.F16.F32.PACK_AB R158, R182, R155 ;  /* 0x0000009bb69e723e */ /* 0x000fe200000000ff */
[-C--:B------:R-:W-:Y:S01]  /*9dc0*/  FMUL.FTZ R26, R26, R10.reuse ;  /* 0x0000000a1a1a7220 */ /* 0x080fe20000410000 */
[----:B-1----:R-:W-:Y:S01]  /*9dd0*/  F2FP.F16.F32.PACK_AB R154, R178, R21 ;  /* 0x00000015b29a723e */ /* 0x002fe200000000ff */
[-C--:B------:R-:W-:Y:S01]  /*9de0*/  FMUL.FTZ R27, R27, R10.reuse ;  /* 0x0000000a1b1b7220 */ /* 0x080fe20000410000 */
[-C--:B------:R-:W-:Y:S01]  /*9df0*/  FMUL.FTZ R30, R30, R10.reuse ;  /* 0x0000000a1e1e7220 */ /* 0x080fe20000410000 */
[-C--:B------:R-:W-:Y:S01]  /*9e00*/  FMUL.FTZ R31, R31, R10.reuse ;  /* 0x0000000a1f1f7220 */ /* 0x080fe20000410000 */
[-C--:B------:R-:W-:Y:S01]  /*9e10*/  FMUL.FTZ R34, R34, R10.reuse ;  /* 0x0000000a22227220 */ /* 0x080fe20000410000 */
[----:B------:R-:W1:Y:S01]  /*9e20*/  MUFU.EX2 R198, R198 ;  /* 0x000000c600c67308 */ /* 0x000e620000000800 */
[----:B----4-:R-:W-:Y:S01]  /*9e30*/  FADD.FTZ R173, R21, R4 ;  /* 0x0000000415ad7221 */ /* 0x010fe20000010000 */
[----:B---3--:R-:W-:Y:S01]  /*9e40*/  FADD.FTZ R4, R12, R5 ;  /* 0x000000050c047221 */ /* 0x008fe20000010000 */
[-C--:B------:R-:W-:Y:S01]  /*9e50*/  FMUL.FTZ R35, R35, R10.reuse ;  /* 0x0000000a23237220 */ /* 0x080fe20000410000 */
[-C--:B------:R-:W-:Y:S01]  /*9e60*/  FMUL.FTZ R38, R38, R10.reuse ;  /* 0x0000000a26267220 */ /* 0x080fe20000410000 */
[----:B------:R-:W-:Y:S01]  /*9e70*/  FADD.FTZ R152, R178, R173 ;  /* 0x000000adb2987221 */ /* 0x000fe20000010000 */
[----:B-----5:R-:W-:Y:S01]  /*9e80*/  FADD.FTZ R5, R13, R4 ;  /* 0x000000040d057221 */ /* 0x020fe20000010000 */
[-C--:B------:R-:W-:Y:S01]  /*9e90*/  FMUL.FTZ R39, R39, R10.reuse ;  /* 0x0000000a27277220 */ /* 0x080fe20000410000 */
[----:B------:R-:W3:Y:S01]  /*9ea0*/  MUFU.EX2 R163, R163 ;  /* 0x000000a300a37308 */ /* 0x000ee20000000800 */
[----:B------:R-:W-:Y:S01]  /*9eb0*/  FADD.FTZ R173, R153, R152 ;  /* 0x0000009899ad7221 */ /* 0x000fe20000010000 */
[----:B--2---:R-:W-:Y:S01]  /*9ec0*/  FADD.FTZ R4, R14, R5 ;  /* 0x000000050e047221 */ /* 0x004fe20000010000 */
[----:B------:R-:W-:Y:S01]  /*9ed0*/  F2FP.F16.F32.PACK_AB R153, R12, R11 ;  /* 0x0000000b0c99723e */ /* 0x000fe200000000ff */
[-C--:B------:R-:W-:Y:S01]  /*9ee0*/  FMUL.FTZ R42, R42, R10.reuse ;  /* 0x0000000a2a2a7220 */ /* 0x080fe20000410000 */
[----:B------:R-:W-:Y:S01]  /*9ef0*/  FADD.FTZ R152, R180, R173 ;  /* 0x000000adb4987221 */ /* 0x000fe20000010000 */
[----:B0-----:R-:W-:Y:S01]  /*9f00*/  FADD.FTZ R5, R179, R4 ;  /* 0x00000004b3057221 */ /* 0x001fe20000010000 */
[-C--:B------:R-:W-:Y:S01]  /*9f10*/  FMUL.FTZ R43, R43, R10.reuse ;  /* 0x0000000a2b2b7220 */ /* 0x080fe20000410000 */
[----:B------:R-:W0:Y:S01]  /*9f20*/  MUFU.EX2 R200, R200 ;  /* 0x000000c800c87308 */ /* 0x000e220000000800 */
[----:B------:R-:W-:Y:S01]  /*9f30*/  FADD.FTZ R173, R155, R152 ;  /* 0x000000989bad7221 */ /* 0x000fe20000010000 */
[----:B-1----:R-:W-:Y:S01]  /*9f40*/  FADD.FTZ R4, R198, R5 ;  /* 0x00000005c6047221 */ /* 0x002fe20000010000 */
[----:B------:R-:W-:Y:S01]  /*9f50*/  F2FP.F16.F32.PACK_AB R155, R14, R13 ;  /* 0x0000000d0e9b723e */ /* 0x000fe200000000ff */
[-C--:B------:R-:W-:Y:S01]  /*9f60*/  FMUL.FTZ R46, R46, R10.reuse ;  /* 0x0000000a2e2e7220 */ /* 0x080fe20000410000 */
[----:B------:R-:W-:Y:S01]  /*9f70*/  FADD.FTZ R152, R182, R173 ;  /* 0x000000adb6987221 */ /* 0x000fe20000010000 */
[-C--:B------:R-:W-:Y:S01]  /*9f80*/  FMUL.FTZ R47, R47, R10.reuse ;  /* 0x0000000a2f2f7220 */ /* 0x080fe20000410000 */
[-C--:B------:R-:W-:Y:S01]  /*9f90*/  FMUL.FTZ R50, R50, R10.reuse ;  /* 0x0000000a32327220 */ /* 0x080fe20000410000 */
[----:B------:R-:W1:Y:S01]  /*9fa0*/  MUFU.EX2 R194, R194 ;  /* 0x000000c200c27308 */ /* 0x000e620000000800 */
[----:B---3--:R-:W-:Y:S01]  /*9fb0*/  FADD.FTZ R5, R163, R4 ;  /* 0x00000004a3057221 */ /* 0x008fe20000010000 */
[----:B------:R-:W-:Y:S01]  /*9fc0*/  FADD.FTZ R173, R157, R152 ;  /* 0x000000989dad7221 */ /* 0x000fe20000010000 */
        /* <DEDUP_REMOVED lines=30> */
[----:B0-----:R-:W-:Y:S01]  /*a1b0*/  FADD.FTZ R173, R159, R152 ;  /* 0x000000989fad7221 */ /* 0x001fe20000010000 */
[----:B------:R-:W-:Y:S01]  /*a1c0*/  F2FP.F16.F32.PACK_AB R152, R177, R20 ;  /* 0x00000014b198723e */ /* 0x000fe200000000ff */
[----:B------:R-:W-:Y:S01]  /*a1d0*/  BAR.SYNC.DEFER_BLOCKING 0xf, 0x100 ;  /* 0x03c4000000007b1d */ /* 0x000fe20000010000 */
        /* <DEDUP_REMOVED lines=16> */
[-C--:B------:R-:W-:Y:S01]  /*a2e0*/  FMUL.FTZ R115, R115, R10.reuse ;  /* 0x0000000a73737220 */ /* 0x080fe20000410000 */
[----:B------:R-:W-:Y:S01]  /*a2f0*/  F2FP.F16.F32.PACK_AB R159, R200, R163 ;  /* 0x000000a3c89f723e */ /* 0x000fe200000000ff */
[-C--:B------:R-:W-:Y:S01]  /*a300*/  FMUL.FTZ R118, R118, R10.reuse ;  /* 0x0000000a76767220 */ /* 0x080fe20000410000 */
[-C--:B------:R-:W-:Y:S01]  /*a310*/  FMUL.FTZ R119, R119, R10.reuse ;  /* 0x0000000a77777220 */ /* 0x080fe20000410000 */
[-C--:B------:R-:W-:Y:S01]  /*a320*/  FMUL.FTZ R122, R122, R10.reuse ;  /* 0x0000000a7a7a7220 */ /* 0x080fe20000410000 */
[----:B------:R-:W2:Y:S01]  /*a330*/  MUFU.EX2 R174, R174 ;  /* 0x000000ae00ae7308 */ /* 0x000ea20000000800 */
[----:B0-----:R-:W-:Y:S01]  /*a340*/  FADD.FTZ R5, R169, R4 ;  /* 0x00000004a9057221 */ /* 0x001fe20000010000 */
[----:B------:R0:W-:Y:S01]  /*a350*/  STSM.16.M88.4 [R19+0x26800], R152 ;  /* 0x0268009813007844 */ /* 0x0001e20000000200 */
[-C--:B------:R-:W-:Y:S01]  /*a360*/  FMUL.FTZ R123, R123, R10.reuse ;  /* 0x0000000a7b7b7220 */ /* 0x080fe20000410000 */
[-C--:B------:R-:W-:Y:S01]  /*a370*/  FMUL.FTZ R126, R126, R10.reuse ;  /* 0x0000000a7e7e7220 */ /* 0x080fe20000410000 */
[-C--:B------:R-:W-:Y:S01]  /*a380*/  FMUL.FTZ R127, R127, R10.reuse ;  /* 0x0000000a7f7f7220 */ /* 0x080fe20000410000 */
[----:B------:R0:W-:Y:S01]  /*a390*/  STSM.16.M88.4 [R22], R156 ;  /* 0x0000009c16007844 */ /* 0x0001e20000000200 */
        /* <DEDUP_REMOVED lines=13> */
[-C--:B------:R-:W-:Y:S01]  /*a470*/  FMUL.FTZ R146, R146, R10.reuse ;  /* 0x0000000a92927220 */ /* 0x080fe20000410000 */
[-C--:B------:R-:W-:Y:S01]  /*a480*/  FMUL.FTZ R147, R147, R10.reuse ;  /* 0x0000000a93937220 */ /* 0x080fe20000410000 */
[-C--:B------:R-:W-:Y:S01]  /*a490*/  FMUL.FTZ R150, R150, R10.reuse ;  /* 0x0000000a96967220 */ /* 0x080fe20000410000 */
[----:B------:R-:W-:Y:S01]  /*a4a0*/  FMUL.FTZ R151, R151, R10 ;  /* 0x0000000a97977220 */ /* 0x000fe20000410000 */
[----:B------:R-:W2:Y:S01]  /*a4b0*/  MUFU.EX2 R165, R165 ;  /* 0x000000a500a57308 */ /* 0x000ea20000000800 */
[C---:B---3--:R-:W-:Y:S01]  /*a4c0*/  FADD.FTZ R20, R164.reuse, R15 ;  /* 0x0000000fa4147221 */ /* 0x048fe20000010000 */
[----:B------:R-:W-:-:S02]  /*a4d0*/  F2FP.F16.F32.PACK_AB R164, R164, R161 ;  /* 0x000000a1a4a4723e */ /* 0x000fc400000000ff */
[----:B------:R-:W-:-:S04]  /*a4e0*/  F2FP.F16.F32.PACK_AB R161, R202, R167 ;  /* 0x000000a7caa1723e */ /* 0x000fc800000000ff */
[----:B------:R-:W3:Y:S01]  /*a4f0*/  MUFU.EX2 R168, R168 ;  /* 0x000000a800a87308 */ /* 0x000ee20000000800 */
[----:B-1----:R-:W-:Y:S01]  /*a500*/  FADD.FTZ R5, R171, R4 ;  /* 0x00000004ab057221 */ /* 0x002fe20000010000 */
[----:B------:R0:W-:Y:S03]  /*a510*/  STSM.16.M88.4 [R184], R160 ;  /* 0x000000a0b8007844 */ /* 0x0001e60000000200 */
[----:B------:R-:W-:-:S03]  /*a520*/  FADD.FTZ R12, R172, R5 ;  /* 0x00000005ac0c7221 */ /* 0x000fc60000010000 */
[----:B------:R-:W1:Y:S01]  /*a530*/  MUFU.EX2 R175, R175 ;  /* 0x000000af00af7308 */ /* 0x000e620000000800 */
[----:B--2---:R-:W-:-:S07]  /*a540*/  FADD.FTZ R15, R165, R20 ;  /* 0x00000014a50f7221 */ /* 0x004fce0000010000 */
[----:B------:R-:W2:Y:S01]  /*a550*/  MUFU.EX2 R176, R176 ;  /* 0x000000b000b07308 */ /* 0x000ea20000000800 */
[C---:B---3--:R-:W-:Y:S01]  /*a560*/  F2FP.F16.F32.PACK_AB R166, R168.reuse, R165 ;  /* 0x000000a5a8a6723e */ /* 0x048fe200000000ff */
[----:B------:R-:W-:Y:S01]  /*a570*/  FADD.FTZ R4, R168, R15 ;  /* 0x0000000fa8047221 */ /* 0x000fe20000010000 */
[----:B------:R-:W-:Y:S01]  /*a580*/  F2FP.F16.F32.PACK_AB R165, R172, R171 ;  /* 0x000000abaca5723e */ /* 0x000fe200000000ff */
[----:B-1----:R-:W-:Y:S01]  /*a590*/  FADD.FTZ R5, R175, R12 ;  /* 0x0000000caf057221 */ /* 0x002fe20000010000 */
[----:B--2---:R-:W-:-:S03]  /*a5a0*/  F2FP.F16.F32.PACK_AB R167, R176, R175 ;  /* 0x000000afb0a7723e */ /* 0x004fc600000000ff */
[----:B------:R-:W-:Y:S02]  /*a5b0*/  FADD.FTZ R5, R176, R5 ;  /* 0x00000005b0057221 */ /* 0x000fe40000010000 */
[----:B------:R0:W-:Y:S01]  /*a5c0*/  STSM.16.M88.4 [R23], R164 ;  /* 0x000000a417007844 */ /* 0x0001e20000000200 */
[----:B------:R-:W-:Y:S05]  /*a5d0*/  @!P4 BRA `(.L_x_1751) ;  /* 0x000000000004c947 */ /* 0x000fea0003800000 */
[----:B------:R-:W-:Y:S01]  /*a5e0*/  BPT.TRAP 0x1 ;  /* 0x000000040000795c */ /* 0x000fe20000300000 */
.L_x_1751:
[----:B------:R1:W2:Y:S01]  /*a5f0*/  SYNCS.PHASECHK.TRANS64.TRYWAIT P1, [UR24+0x28c50], R9 ;  /* 0x028c5009ff0075a7 */ /* 0x0002a20008020158 */
[----:B------:R-:W-:Y:S05]  /*a600*/  @!P4 BRA `(.L_x_1752) ;  /* 0x000000000004c947 */ /* 0x000fea0003800000 */
[----:B------:R-:W-:Y:S01]  /*a610*/  BPT.TRAP 0x1 ;  /* 0x000000040000795c */ /* 0x000fe20000300000 */
.L_x_1752:
[----:B--2---:R-:W-:Y:S05]  /*a620*/  @P1 BRA `(.L_x_1753) ;  /* 0x0000000000081947 */ /* 0x004fea0003800000 */
[----:B------:R-:W2:Y:S02]  /*a630*/  SYNCS.PHASECHK.TRANS64.TRYWAIT P1, [UR24+0x28c50], R9 ;  /* 0x028c5009ff0075a7 */ /* 0x000ea40008020158 */
[----:B--2---:R-:W-:Y:S05]  /*a640*/  @!P1 BRA `(.L_x_1754) ;  /* 0x000000b4001c9947 */ /* 0x004fea0003800000 */
.L_x_1753:
[----:B------:R-:W-:Y:S01]  /*a650*/  ULEA UR11, UR37, UR45, 0xc ;  /* 0x0000002d250b7291 */ /* 0x000fe2000f8e603f */
[----:B------:R-:W-:Y:S01]  /*a660*/  WARPGROUP.ARRIVE ;  /* 0x00000000000079c5 */ /* 0x000fe20000000000 */
[----:B------:R-:W-:Y:S01]  /*a670*/  UMOV UR7, 0x40000040 ;  /* 0x4000004000077882 */ /* 0x000fe20000000000 */
[----:B--2---:R-:W-:Y:S01]  /*a680*/  @!P5 IADD3 R170, R170, 0x28c60, RZ ;  /* 0x00028c60aaaad810 */ /* 0x004fe20007ffe0ff */
        /* <DEDUP_REMOVED lines=35> */
.L_x_1746:
[----:B------:R-:W-:-:S13]  /*a8c0*/  ISETP.LE.AND P0, PT, R186, UR50, PT ;  /* 0x00000032ba007c0c */ /* 0x000fda000bf03270 */
[----:B------:R-:W-:Y:S05]  /*a8d0*/  @!P0 BRA `(.L_x_1756) ;  /* 0x0000002400d08947 */ /* 0x000fea0003800000 */
[----:B------:R-:W-:Y:S01]  /*a8e0*/  UIADD3 UR6, UR44, -UR40, URZ ;  /* 0x800000282c067290 */ /* 0x000fe2000fffe03f */
[----:B------:R-:W-:Y:S01]  /*a8f0*/  IMAD.MOV.U32 R12, RZ, RZ, R7 ;  /* 0x000000ffff0c7224 */ /* 0x000fe200078e0007 */
[----:B------:R-:W-:Y:S01]  /*a900*/  UMOV UR22, UR37 ;  /* 0x0000002500167c82 */ /* 0x000fe20008000000 */
[----:B------:R-:W-:Y:S01]  /*a910*/  IMAD.MOV.U32 R10, RZ, RZ, R6 ;  /* 0x000000ffff0a7224 */ /* 0x000fe200078e0006 */
[----:B------:R-:W-:Y:S01]  /*a920*/  ULDC UR23, c[0x0][0x9e4] ;  /* 0x0002790000177ab9 */ /* 0x000fe20000000800 */
[----:B------:R-:W-:Y:S01]  /*a930*/  ULDC UR21, c[0x0][0x988] ;  /* 0x0002620000157ab9 */ /* 0x000fe20000000800 */
[----:B------:R-:W-:Y:S01]  /*a940*/  IMAD.U32 R8, RZ, RZ, UR6 ;  /* 0x00000006ff087e24 */ /* 0x000fe2000f8e00ff */
[----:B------:R-:W-:Y:S01]  /*a950*/  IADD3 R11, R3, UR6, RZ ;  /* 0x00000006030b7c10 */ /* 0x000fe2000fffe0ff */
[----:B------:R-:W-:Y:S01]  /*a960*/  ULDC UR24, c[0x0][0x9d8] ;  /* 0x0002760000187ab9 */ /* 0x000fe20000000800 */
[----:B------:R-:W-:Y:S02]  /*a970*/  ULDC UR25, c[0x0][0x9e0] ;  /* 0x0002780000197ab9 */ /* 0x000fe40000000800 */
[----:B------:R-:W-:-:S04]  /*a980*/  IADD3 R13, R8, 0x8, R3 ;  /* 0x00000008080d7810 */ /* 0x000fc80007ffe003 */
[----:B-1----:R-:W-:-:S07]  /*a990*/  LOP3.LUT R9, RZ, R13, RZ, 0x33, !PT ;  /* 0x0000000dff097212 */ /* 0x002fce00078e33ff */
.L_x_1773:
[----:B------:R-:W-:-:S04]  /*a9a0*/  UIADD3 UR37, UR22, 0x1, URZ ;  /* 0x0000000116257890 */ /* 0x000fc8000fffe03f */
[----:B------:R-:W-:-:S04]  /*a9b0*/  UISETP.NE.AND UP0, UPT, UR37, 0x2, UPT ;  /* 0x000000022500788c */ /* 0x000fc8000bf05270 */
[----:B------:R-:W-:Y:S02]  /*a9c0*/  USEL UR6, URZ, 0x1, UP0 ;  /* 0x000000013f067887 */ /* 0x000fe40008000000 */
[----:B------:R-:W-:-:S04]  /*a9d0*/  USEL UR37, UR37, URZ, UP0 ;  /* 0x0000003f25257287 */ /* 0x000fc80008000000 */
[----:B------:R-:W-:Y:S01]  /*a9e0*/  LOP3.LUT R2, R2, UR6, RZ, 0x3c, !PT ;  /* 0x0000000602027c12 */ /* 0x000fe2000f8e3cff */
[----:B-1--4-:R-:W-:Y:S07]  /*a9f0*/  @!P4 BRA `(.L_x_1757) ;  /* 0x000000000004c947 */ /* 0x012fee0003800000 */
[----:B------:R-:W-:Y:S01]  /*aa00*/  BPT.TRAP 0x1 ;  /* 0x000000040000795c */ /* 0x000fe20000300000 */
.L_x_1757:
[----:B------:R-:W-:Y:S01]  /*aa10*/  ULEA UR26, UR37, UR38, 0x3 ;  /* 0x00000026251a7291 */ /* 0x000fe2000f8e183f */
[----:B------:R-:W-:-:S08]  /*aa20*/  SHF.L.U32 R8, R2, 0x1f, RZ ;  /* 0x0000001f02087819 */ /* 0x000fd000000006ff */
[----:B------:R1:W4:Y:S01]  /*aa30*/  SYNCS.PHASECHK.TRANS64.TRYWAIT P0, [UR26+0x28c30], R8 ;  /* 0x028c3008ff0075a7 */ /* 0x000322000800015a */
[----:B------:R-:W-:Y:S05]  /*aa40*/  @!P4 BRA `(.L_x_1758) ;  /* 0x000000000004c947 */ /* 0x000fea0003800000 */
[----:B------:R-:W-:Y:S01]  /*aa50*/  BPT.TRAP 0x1 ;  /* 0x000000040000795c */ /* 0x000fe20000300000 */
.L_x_1758:
[----:B----4-:R-:W-:Y:S05]  /*aa60*/  @P0 BRA `(.L_x_1759) ;  /* 0x0000000000080947 */ /* 0x010fea0003800000 */
[----:B------:R-:W4:Y:S02]  /*aa70*/  SYNCS.PHASECHK.TRANS64.TRYWAIT P0, [UR26+0x28c30], R8 ;  /* 0x028c3008ff0075a7 */ /* 0x000f24000800015a */
[----:B----4-:R-:W-:Y:S05]  /*aa80*/  @!P0 BRA `(.L_x_1760) ;  /* 0x000000b000208947 */ /* 0x010fea0003800000 */
.L_x_1759:
[----:B------:R-:W-:Y:S01]  /*aa90*/  R2UR UR18, R0 ;  /* 0x00000000001272ca */ /* 0x000fe200000e0000 */
[----:B0-23--:R-:W-:Y:S01]  /*aaa0*/  WARPGROUP.ARRIVE ;  /* 0x00000000000079c5 */ /* 0x00dfe20000000000 */
[----:B------:R-:W-:Y:S01]  /*aab0*/  UMOV UR19, 0x40000040 ;  /* 0x4000004000137882 */ /* 0x000fe20000000000 */
[----:B------:R-:W-:Y:S01]  /*aac0*/  UMOV UR7, 0x40000040 ;  /* 0x4000004000077882 */ /* 0x000fe20000000000 */
[----:B------:R-:W-:Y:S01]  /*aad0*/  UMOV UR11, 0x40000040 ;  /* 0x40000040000b7882 */ /* 0x000fe20000000000 */
[----:B------:R-:W-:Y:S01]  /*aae0*/  UMOV UR15, 0x40000040 ;  /* 0x40000040000f7882 */ /* 0x000fe20000000000 */
[----:B------:R-:W-:Y:S02]  /*aaf0*/  IMAD.U32 R15, RZ, RZ, UR26 ;  /* 0x0000001aff0f7e24 */ /* 0x000fe4000f8e00ff */
[----:B----4-:R-:W-:Y:S02]  /*ab00*/  IMAD.U32 R7, RZ, RZ, UR40 ;  /* 0x00000028ff077e24 */ /* 0x010fe4000f8e00ff */
[----:B------:R-:W-:-:S03]  /*ab10*/  @!P5 VIADD R6, R15, 0x28c40 ;  /* 0x00028c400f06d836 */ /* 0x000fc60000000000 */
[----:B------:R-:W-:Y:S02]  /*ab20*/  ULEA UR18, UR37, UR18, 0x9 ;  /* 0x0000001225127291 */ /* 0x000fe4000f8e483f */
[----:B------:R-:W-:Y:S02]  /*ab30*/  @!P5 PRMT R6, RZ, 0x654, R6 ;  /* 0x00000654ff06d816 */ /* 0x000fe40000000006 */
        /* <DEDUP_REMOVED lines=84> */
[C---:B-----5:R-:W-:Y:S01]  /*b080*/  IADD3 R176, R3.reuse, R178, RZ ;  /* 0x000000b203b07210 */ /* 0x060fe20007ffe0ff */
[----:B-1----:R-:W-:Y:S01]  /*b090*/  IMAD.IADD R177, R3, 0x1, R182 ;  /* 0x0000000103b17824 */ /* 0x002fe200078e02b6 */
[----:B--234-:R-:W-:Y:S06]  /*b0a0*/  @!P6 BRA `(.L_x_1761) ;  /* 0x000000000060e947 */ /* 0x01cfec0003800000 */
[----:B------:R-:W-:Y:S01]  /*b0b0*/  ISETP.GT.AND P0, PT, R11, -0x1, PT ;  /* 0xffffffff0b00780c */ /* 0x000fe20003f04270 */
[----:B------:R-:W-:-:S12]  /*b0c0*/  BSSY B0, `(.L_x_1762) ;  /* 0x0000012000007945 */ /* 0x000fd80003800000 */
[----:B------:R-:W-:Y:S05]  /*b0d0*/  @P0 BRA `(.L_x_1763) ;  /* 0x0000000000280947 */ /* 0x000fea0003800000 */
[----:B------:R-:W-:Y:S02]  /*b0e0*/  IMAD.U32 R171, RZ, RZ, UR23 ;  /* 0x00000017ffab7e24 */ /* 0x000fe4000f8e00ff */
[----:B------:R-:W-:-:S03]  /*b0f0*/  IMAD.U32 R174, RZ, RZ, UR40 ;  /* 0x00000028ffae7e24 */ /* 0x000fc6000f8e00ff */
[----:B------:R-:W-:Y:S02]  /*b100*/  ISETP.NE.AND P0, PT, R171, 0x1, PT ;  /* 0x00000001ab00780c */ /* 0x000fe40003f05270 */
[----:B------:R-:W-:-:S04]  /*b110*/  IADD3 R169, R3, UR44, -R174 ;  /* 0x0000002c03a97c10 */ /* 0x000fc8000fffe8ae */
[----:B------:R-:W-:-:S07]  /*b120*/  LOP3.LUT R169, RZ, R169, RZ, 0x33, !PT ;  /* 0x000000a9ffa97212 */ /* 0x000fce00078e33ff */
[----:B------:R-:W1:Y:S02]  /*b130*/  @P0 LDC.64 R6, c[0x0][0x9e8] ;  /* 0x00027a00ff060b82 */ /* 0x000e640000000a00 */
[----:B-1----:R-:W-:-:S05]  /*b140*/  @P0 IMAD.HI.U32 R6, R169, R6, RZ ;  /* 0x00000006a9060227 */ /* 0x002fca00078e00ff */
[----:B------:R-:W-:-:S04]  /*b150*/  @P0 SHF.R.U32.HI R169, RZ, R7, R6 ;  /* 0x00000007ffa90219 */ /* 0x000fc80000011606 */
[----:B------:R-:W-:Y:S01]  /*b160*/  LOP3.LUT R6, RZ, R169, RZ, 0x33, !PT ;  /* 0x000000a9ff067212 */ /* 0x000fe200078e33ff */
[----:B------:R-:W-:Y:S06]  /*b170*/  BRA `(.L_x_1764) ;  /* 0x0000000000187947 */ /* 0x000fec0003800000 */
.L_x_1763:
[----:B------:R-:W-:-:S05]  /*b180*/  IMAD.U32 R171, RZ, RZ, UR23 ;  /* 0x00000017ffab7e24 */ /* 0x000fca000f8e00ff */
[----:B------:R-:W-:-:S13]  /*b190*/  ISETP.NE.AND P0, PT, R171, 0x1, PT ;  /* 0x00000001ab00780c */ /* 0x000fda0003f05270 */
[----:B------:R-:W1:Y:S02]  /*b1a0*/  @P0 LDC.64 R6, c[0x0][0x9e8] ;  /* 0x00027a00ff060b82 */ /* 0x000e640000000a00 */
[----:B-1----:R-:W-:-:S04]  /*b1b0*/  @P0 IMAD.HI.U32 R174, R11, R6, RZ ;  /* 0x000000060bae0227 */ /* 0x002fc800078e00ff */
[----:B------:R-:W-:Y:S01]  /*b1c0*/  IMAD.MOV.U32 R6, RZ, RZ, R11 ;  /* 0x000000ffff067224 */ /* 0x000fe200078e000b */
[----:B------:R-:W-:-:S07]  /*b1d0*/  @P0 SHF.R.U32.HI R6, RZ, R7, R174 ;  /* 0x00000007ff060219 */ /* 0x000fce00000116ae */
.L_x_1764:
[----:B------:R-:W-:Y:S05]  /*b1e0*/  BSYNC B0 ;  /* 0x0000000000007941 */ /* 0x000fea0003800000 */
.L_x_1762:
[----:B------:R-:W-:-:S05]  /*b1f0*/  IMAD R7, R6, R171, -UR7 ;  /* 0x8000000706077e24 */ /* 0x000fca000f8e02ab */
[----:B------:R-:W-:-:S04]  /*b200*/  IADD3 R7, -R16, R7, RZ ;  /* 0x0000000710077210 */ /* 0x000fc80007ffe1ff */
[----:B------:R-:W-:Y:S02]  /*b210*/  VIADDMNMX R176, R7, R171, R176, PT ;  /* 0x000000ab07b07246 */ /* 0x000fe400038001b0 */
[----:B------:R-:W-:-:S07]  /*b220*/  VIMNMX R177, R177, R7, !PT ;  /* 0x00000007b1b17248 */ /* 0x000fce0007fe0100 */
.L_x_1761:
[----:B------:R-:W-:-:S06]  /*b230*/  UISETP.GT.AND UP0, UPT, UR50, -0x1, UPT ;  /* 0xffffffff3200788c */ /* 0x000fcc000bf04270 */
[----:B------:R-:W-:-:S04]  /*b240*/  PLOP3.LUT P0, PT, PT, PT, UP0, 0x80, 0x0 ;  /* 0x000000000000781c */ /* 0x000fc80003f0f008 */
[C---:B------:R-:W-:Y:S02]  /*b250*/  ISETP.GT.AND P1, PT, R177.reuse, RZ, P0 ;  /* 0x000000ffb100720c */ /* 0x040fe40000724270 */
[C---:B------:R-:W-:Y:S02]  /*b260*/  ISETP.GT.AND P3, PT, R177.reuse, 0x1, P0 ;  /* 0x00000001b100780c */ /* 0x040fe40000764270 */
[----:B------:R-:W-:Y:S02]  /*b270*/  ISETP.LT.OR P2, PT, R176, 0x1, P1 ;  /* 0x00000001b000780c */ /* 0x000fe40000f41670 */
[----:B------:R-:W-:Y:S02]  /*b280*/  ISETP.GT.AND P1, PT, R177, 0x8, P0 ;  /* 0x00000008b100780c */ /* 0x000fe40000724270 */
[----:B0-----:R-:W-:Y:S02]  /*b290*/  FSEL R193, R193, -INF , !P2 ;  /* 0xff800000c1c17808 */ /* 0x001fe40005000000 */
        /* <DEDUP_REMOVED lines=49> */
[----:B------:R-:W-:-:S05]  /*b5b0*/  IMAD.U32 R179, RZ, RZ, UR23 ;  /* 0x00000017ffb37e24 */ /* 0x000fca000f8e00ff */
[----:B------:R-:W-:-:S13]  /*b5c0*/  ISETP.NE.AND P1, PT, R179, 0x1, PT ;  /* 0x00000001b300780c */ /* 0x000fda0003f25270 */
[----:B------:R-:W0:Y:S02]  /*b5d0*/  @P1 LDC.64 R6, c[0x0][0x9e8] ;  /* 0x00027a00ff061b82 */ /* 0x000e240000000a00 */
[----:B0-----:R-:W-:-:S04]  /*b5e0*/  @P1 IMAD.HI.U32 R178, R9, R6, RZ ;  /* 0x0000000609b21227 */ /* 0x001fc800078e00ff */
[----:B------:R-:W-:Y:S01]  /*b5f0*/  IMAD.MOV.U32 R6, RZ, RZ, R9 ;  /* 0x000000ffff067224 */ /* 0x000fe200078e0009 */
[----:B------:R-:W-:-:S04]  /*b600*/  @P1 SHF.R.U32.HI R6, RZ, R7, R178 ;  /* 0x00000007ff061219 */ /* 0x000fc800000116b2 */
[----:B------:R-:W-:Y:S01]  /*b610*/  LOP3.LUT R6, RZ, R6, RZ, 0x33, !PT ;  /* 0x00000006ff067212 */ /* 0x000fe200078e33ff */
[----:B------:R-:W-:Y:S06]  /*b620*/  BRA `(.L_x_1768) ;  /* 0x0000000000187947 */ /* 0x000fec0003800000 */
.L_x_1767:
[----:B------:R-:W-:-:S05]  /*b630*/  IMAD.U32 R179, RZ, RZ, UR23 ;  /* 0x00000017ffb37e24 */ /* 0x000fca000f8e00ff */
[----:B------:R-:W-:-:S13]  /*b640*/  ISETP.NE.AND P1, PT, R179, 0x1, PT ;  /* 0x00000001b300780c */ /* 0x000fda0003f25270 */
[----:B------:R-:W0:Y:S02]  /*b650*/  @P1 LDC.64 R6, c[0x0][0x9e8] ;  /* 0x00027a00ff061b82 */ /* 0x000e240000000a00 */
[----:B0-----:R-:W-:-:S04]  /*b660*/  @P1 IMAD.HI.U32 R178, R13, R6, RZ ;  /* 0x000000060db21227 */ /* 0x001fc800078e00ff */
[----:B------:R-:W-:Y:S01]  /*b670*/  IMAD.MOV.U32 R6, RZ, RZ, R13 ;  /* 0x000000ffff067224 */ /* 0x000fe200078e000d */
[----:B------:R-:W-:-:S07]  /*b680*/  @P1 SHF.R.U32.HI R6, RZ, R7, R178 ;  /* 0x00000007ff061219 */ /* 0x000fce00000116b2 */
.L_x_1768:
[----:B------:R-:W-:Y:S05]  /*b690*/  BSYNC B0 ;  /* 0x0000000000007941 */ /* 0x000fea0003800000 */
.L_x_1766:
[----:B------:R-:W-:-:S04]  /*b6a0*/  IMAD R7, R6, R179, -UR7 ;  /* 0x8000000706077e24 */ /* 0x000fc8000f8e02b3 */
[----:B------:R-:W-:-:S05]  /*b6b0*/  IMAD.IADD R7, R7, 0x1, -R16 ;  /* 0x0000000107077824 */ /* 0x000fca00078e0a10 */
[----:B------:R-:W-:Y:S02]  /*b6c0*/  VIADDMNMX R176, R7, R179, R176, PT ;  /* 0x000000b307b07246 */ /* 0x000fe400038001b0 */
[----:B------:R-:W-:-:S07]  /*b6d0*/  VIMNMX R177, R177, R7, !PT ;  /* 0x00000007b1b17248 */ /* 0x000fce0007fe0100 */
.L_x_1765:
        /* <DEDUP_REMOVED lines=33> */
[C---:B------:R-:W-:Y:S01]  /*b8f0*/  ISETP.GT.AND P2, PT, R177.reuse, 0x19, P0 ;  /* 0x00000019b100780c */ /* 0x040fe20000744270 */
[----:B------:R-:W0:Y:S01]  /*b900*/  SHFL.BFLY PT, R6, R7, 0x2, 0x1f ;  /* 0x0c401f0007067f89 */ /* 0x000e2200000e0000 */
[----:B------:R-:W-:Y:S02]  /*b910*/  FSEL R154, R154, -INF , !P3 ;  /* 0xff8000009a9a7808 */ /* 0x000fe40005800000 */
[----:B------:R-:W-:Y:S02]  /*b920*/  ISETP.GT.AND P3, PT, R177, 0x20, P0 ;  /* 0x00000020b100780c */ /* 0x000fe40000764270 */
[----:B------:R-:W-:-:S02]  /*b930*/  ISETP.LT.OR P2, PT, R176, 0x1a, P2 ;  /* 0x0000001ab000780c */ /* 0x000fc40001741670 */
[----:B------:R-:W-:Y:S02]  /*b940*/  ISETP.LT.OR P3, PT, R176, 0x21, P3 ;  /* 0x00000021b000780c */ /* 0x000fe40001f61670 */
[----:B------:R-:W-:Y:S02]  /*b950*/  FSEL R156, R156, -INF , !P2 ;  /* 0xff8000009c9c7808 */ /* 0x000fe40005000000 */
[----:B------:R-:W-:Y:S02]  /*b960*/  ISETP.GT.AND P2, PT, R177, 0x28, P0 ;  /* 0x00000028b100780c */ /* 0x000fe40000744270 */
[----:B------:R-:W-:Y:S02]  /*b970*/  FSEL R157, R157, -INF , !P3 ;  /* 0xff8000009d9d7808 */ /* 0x000fe40005800000 */
[----:B------:R-:W-:Y:S02]  /*b980*/  ISETP.LT.OR P2, PT, R176, 0x29, P2 ;  /* 0x00000029b000780c */ /* 0x000fe40001741670 */
[----:B------:R-:W-:-:S02]  /*b990*/  IADD3 R183, -R18, RZ, RZ ;  /* 0x000000ff12b77210 */ /* 0x000fc40007ffe1ff */
[----:B------:R-:W-:Y:S02]  /*b9a0*/  FSEL R159, R159, -INF , !P2 ;  /* 0xff8000009f9f7808 */ /* 0x000fe40005000000 */
[----:B------:R-:W-:Y:S02]  /*b9b0*/  ISETP.GT.AND P2, PT, R177, 0x30, P0 ;  /* 0x00000030b100780c */ /* 0x000fe40000744270 */
[----:B0-----:R-:W-:Y:S02]  /*b9c0*/  FMNMX.FTZ R178, R7, R6, !PT ;  /* 0x0000000607b27209 */ /* 0x001fe40007810000 */
[----:B------:R-:W-:-:S03]  /*b9d0*/  ISETP.LT.OR P2, PT, R176, 0x31, P2 ;  /* 0x00000031b000780c */ /* 0x000fc60001741670 */
[----:B------:R-:W0:Y:S01]  /*b9e0*/  SHFL.BFLY PT, R179, R178, 0x1, 0x1f ;  /* 0x0c201f00b2b37f89 */ /* 0x000e2200000e0000 */
[----:B------:R-:W-:Y:S02]  /*b9f0*/  FSEL R162, R162, -INF , !P2 ;  /* 0xff800000a2a27808 */ /* 0x000fe40005000000 */
[----:B------:R-:W-:-:S04]  /*ba00*/  ISETP.GT.AND P2, PT, R177, 0x38, P0 ;  /* 0x00000038b100780c */ /* 0x000fc80000744270 */
[----:B------:R-:W-:-:S04]  /*ba10*/  ISETP.LT.OR P2, PT, R176, 0x39, P2 ;  /* 0x00000039b000780c */ /* 0x000fc80001741670 */
[----:B------:R-:W-:Y:S02]  /*ba20*/  FSEL R166, R166, -INF , !P2 ;  /* 0xff800000a6a67808 */ /* 0x000fe40005000000 */
[----:B0-----:R-:W-:Y:S02]  /*ba30*/  FMNMX.FTZ R6, R178, R179, !PT ;  /* 0x000000b3b2067209 */ /* 0x001fe40007810000 */
[----:B------:R-:W-:Y:S02]  /*ba40*/  FSEL R179, R14, -INF , !P1 ;  /* 0xff8000000eb37808 */ /* 0x000fe40004800000 */
[----:B------:R-:W-:Y:S02]  /*ba50*/  ISETP.GT.AND P1, PT, R177, 0x18, P0 ;  /* 0x00000018b100780c */ /* 0x000fe40000724270 */
        /* <DEDUP_REMOVED lines=8> */
[----:B------:R-:W-:Y:S01]  /*bae0*/  FMNMX.FTZ R7, R153, R14, !PT ;  /* 0x0000000e99077209 */ /* 0x000fe20007810000 */
[----:B------:R-:W-:Y:S01]  /*baf0*/  FMUL.FTZ R14, R6, UR10 ;  /* 0x0000000a060e7c20 */ /* 0x000fe20008410000 */
[----:B------:R-:W-:Y:S02]  /*bb00*/  FSEL R158, R158, -INF , !P1 ;  /* 0xff8000009e9e7808 */ /* 0x000fe40004800000 */
[----:B------:R-:W-:Y:S02]  /*bb10*/  FMNMX.FTZ R178, R154, R7, !PT ;  /* 0x000000079ab27209 */ /* 0x000fe40007810000 */
        /* <DEDUP_REMOVED lines=16> */
[----:B------:R-:W-:Y:S02]  /*bc20*/  FSETP.NEU.FTZ.AND P3, PT, R6, -INF , PT ;  /* 0xff8000000600780b */ /* 0x000fe40003f7d000 */
[----:B------:R-:W-:Y:S02]  /*bc30*/  FSEL R167, R167, -INF , !P0 ;  /* 0xff800000a7a77808 */ /* 0x000fe40004000000 */
[----:B------:R-:W-:Y:S02]  /*bc40*/  FMNMX.FTZ R180, R166, R7, !PT ;  /* 0x00000007a6b47209 */ /* 0x000fe40007810000 */
[----:B------:R-:W-:Y:S02]  /*bc50*/  FSEL R14, R14, RZ, P3 ;  /* 0x000000ff0e0e7208 */ /* 0x000fe40001800000 */
[----:B------:R-:W-:-:S02]  /*bc60*/  FMNMX.FTZ R7, R167, R180, !PT ;  /* 0x000000b4a7077209 */ /* 0x000fc40007810000 */
[----:B------:R-:W-:Y:S01]  /*bc70*/  ISETP.NE.AND P1, PT, R16, R183, PT ;  /* 0x000000b71000720c */ /* 0x000fe20003f25270 */
[--C-:B------:R-:W-:Y:S01]  /*bc80*/  FFMA.FTZ R178, R194, UR10, -R14.reuse ;  /* 0x0000000ac2b27c23 */ /* 0x100fe2000801080e */
[--C-:B------:R-:W-:Y:S01]  /*bc90*/  FFMA.FTZ R182, R173, UR10, -R14.reuse ;  /* 0x0000000aadb67c23 */ /* 0x100fe2000801080e */
[----:B------:R-:W0:Y:S01]  /*bca0*/  SHFL.BFLY PT, R194, R7, 0x2, 0x1f ;  /* 0x0c401f0007c27f89 */ /* 0x000e2200000e0000 */
[----:B------:R-:W-:Y:S01]  /*bcb0*/  FSEL R173, R6, RZ, P3 ;  /* 0x000000ff06ad7208 */ /* 0x000fe20001800000 */
[--C-:B------:R-:W-:Y:S01]  /*bcc0*/  FFMA.FTZ R181, R193, UR10, -R14.reuse ;  /* 0x0000000ac1b57c23 */ /* 0x100fe2000801080e */
[--C-:B------:R-:W-:Y:S01]  /*bcd0*/  FFMA.FTZ R177, R195, UR10, -R14.reuse ;  /* 0x0000000ac3b17c23 */ /* 0x100fe2000801080e */
[----:B------:R-:W-:Y:S01]  /*bce0*/  MUFU.EX2 R178, R178 ;  /* 0x000000b200b27308 */ /* 0x000fe20000000800 */
[----:B------:R-:W-:Y:S01]  /*bcf0*/  FFMA.FTZ R176, R196, UR10, -R14 ;  /* 0x0000000ac4b07c23 */ /* 0x000fe2000801080e */
[----:B------:R-:W-:Y:S01]  /*bd00*/  FADD.FTZ R10, -R173, R10 ;  /* 0x0000000aad0a7221 */ /* 0x000fe20000010100 */
[--C-:B------:R-:W-:Y:S01]  /*bd10*/  FFMA.FTZ R197, R197, UR10, -R14.reuse ;  /* 0x0000000ac5c57c23 */ /* 0x100fe2000801080e */
[--C-:B------:R-:W-:Y:S01]  /*bd20*/  FFMA.FTZ R175, R175, UR10, -R14.reuse ;  /* 0x0000000aafaf7c23 */ /* 0x100fe2000801080e */
[--C-:B------:R-:W-:Y:S01]  /*bd30*/  FFMA.FTZ R169, R169, UR10, -R14.reuse ;  /* 0x0000000aa9a97c23 */ /* 0x100fe2000801080e */
[----:B------:R-:W-:Y:S01]  /*bd40*/  FMUL.FTZ R10, R10, UR10 ;  /* 0x0000000a0a0a7c20 */ /* 0x000fe20008410000 */
        /* <DEDUP_REMOVED lines=9> */
[----:B------:R-:W1:Y:S01]  /*bde0*/  MUFU.EX2 R10, R10 ;  /* 0x0000000a000a7308 */ /* 0x000e620000000800 */
[----:B0-----:R-:W-:-:S07]  /*bdf0*/  FMNMX.FTZ R194, R7, R194, !PT ;  /* 0x000000c207c27209 */ /* 0x001fce0007810000 */
[----:B------:R-:W0:Y:S01]  /*be00*/  MUFU.EX2 R177, R177 ;  /* 0x000000b100b17308 */ /* 0x000e220000000800 */
[----:B------:R-:W2:Y:S07]  /*be10*/  SHFL.BFLY PT, R7, R194, 0x1, 0x1f ;  /* 0x0c201f00c2077f89 */ /* 0x000eae00000e0000 */
[----:B------:R-:W3:Y:S01]  /*be20*/  MUFU.EX2 R176, R176 ;  /* 0x000000b000b07308 */ /* 0x000ee20000000800 */
[----:B-1----:R-:W-:Y:S01]  /*be30*/  FFMA.FTZ R193, R10, R4, R181 ;  /* 0x000000040ac17223 */ /* 0x002fe200000100b5 */
[-C--:B------:R-:W-:Y:S01]  /*be40*/  FMUL.FTZ R24, R24, R10.reuse ;  /* 0x0000000a18187220 */ /* 0x080fe20000410000 */
[-C--:B------:R-:W-:Y:S01]  /*be50*/  FMUL.FTZ R25, R25, R10.reuse ;  /* 0x0000000a19197220 */ /* 0x080fe20000410000 */
[-C--:B------:R-:W-:Y:S01]  /*be60*/  FMUL.FTZ R28, R28, R10.reuse ;  /* 0x0000000a1c1c7220 */ /* 0x080fe20000410000 */
[----:B------:R-:W-:Y:S01]  /*be70*/  FADD.FTZ R4, R178, R193 ;  /* 0x000000c1b2047221 */ /* 0x000fe20000010000 */
        /* <DEDUP_REMOVED lines=11> */
[----:B--2---:R-:W-:Y:S01]  /*bf30*/  FMNMX.FTZ R7, R194, R7, !PT ;  /* 0x00000007c2077209 */ /* 0x004fe20007810000 */
[-C--:B------:R-:W-:Y:S01]  /*bf40*/  FMUL.FTZ R45, R45, R10.reuse ;  /* 0x0000000a2d2d7220 */ /* 0x080fe20000410000 */
[-C--:B------:R-:W-:Y:S01]  /*bf50*/  FMUL.FTZ R48, R48, R10.reuse ;  /* 0x0000000a30307220 */ /* 0x080fe20000410000 */
[-C--:B------:R-:W-:Y:S01]  /*bf60*/  FMUL.FTZ R49, R49, R10.reuse ;  /* 0x0000000a31317220 */ /* 0x080fe20000410000 */
[C---:B------:R-:W-:Y:S01]  /*bf70*/  FSETP.NEU.FTZ.AND P0, PT, R7.reuse, -INF , PT ;  /* 0xff8000000700780b */ /* 0x040fe20003f1d000 */
[----:B------:R-:W-:Y:S01]  /*bf80*/  FMUL.FTZ R194, R7, UR10 ;  /* 0x0000000a07c27c20 */ /* 0x000fe20008410000 */
[-C--:B------:R-:W-:Y:S01]  /*bf90*/  FMUL.FTZ R52, R52, R10.reuse ;  /* 0x0000000a34347220 */ /* 0x080fe20000410000 */
[----:B------:R-:W2:Y:S01]  /*bfa0*/  MUFU.EX2 R169, R169 ;  /* 0x000000a900a97308 */ /* 0x000ea20000000800 */
[-C--:B------:R-:W-:Y:S01]  /*bfb0*/  FMUL.FTZ R53, R53, R10.reuse ;  /* 0x0000000a35357220 */ /* 0x080fe20000410000 */
[-C--:B------:R-:W-:Y:S01]  /*bfc0*/  FMUL.FTZ R56, R56, R10.reuse ;  /* 0x0000000a38387220 */ /* 0x080fe20000410000 */
[----:B------:R-:W-:Y:S01]  /*bfd0*/  FSEL R193, R194, RZ, P0 ;  /* 0x000000ffc2c17208 */ /* 0x000fe20000000000 */
[-C--:B------:R-:W-:Y:S01]  /*bfe0*/  FMUL.FTZ R57, R57, R10.reuse ;  /* 0x0000000a39397220 */ /* 0x080fe20000410000 */
[-C--:B------:R-:W-:Y:S01]  /*bff0*/  FMUL.FTZ R60, R60, R10.reuse ;  /* 0x0000000a3c3c7220 */ /* 0x080fe20000410000 */
[-C--:B------:R-:W-:Y:S01]  /*c000*/  FMUL.FTZ R61, R61, R10.reuse ;  /* 0x0000000a3d3d7220 */ /* 0x080fe20000410000 */
[-C--:B------:R-:W-:Y:S01]  /*c010*/  FMUL.FTZ R64, R64, R10.reuse ;  /* 0x0000000a40407220 */ /* 0x080fe20000410000 */
[----:B------:R-:W4:Y:S01]  /*c020*/  MUFU.EX2 R174, R174 ;  /* 0x000000ae00ae7308 */ /* 0x000f220000000800 */
[----:B------:R-:W-:Y:S01]  /*c030*/  FFMA.FTZ R14, R179, UR10, -R193 ;  /* 0x0000000ab30e7c23 */ /* 0x000fe200080108c1 */
[----:B---3--:R-:W-:Y:S01]  /*c040*/  FADD.FTZ R179, R176, R161 ;  /* 0x000000a1b0b37221 */ /* 0x008fe20000010000 */
[----:B------:R-:W-:Y:S01]  /*c050*/  FSEL R161, R7, RZ, P0 ;  /* 0x000000ff07a17208 */ /* 0x000fe20000000000 */
[--C-:B------:R-:W-:Y:S01]  /*c060*/  FFMA.FTZ R195, R155, UR10, -R193.reuse ;  /* 0x0000000a9bc37c23 */ /* 0x100fe200080108c1 */
[----:B------:R-:W-:Y:S01]  /*c070*/  FFMA.FTZ R20, R20, UR10, -R193 ;  /* 0x0000000a14147c23 */ /* 0x000fe200080108c1 */
[----:B-1----:R-:W-:Y:S01]  /*c080*/  FADD.FTZ R194, R180, R179 ;  /* 0x000000b3b4c27221 */ /* 0x002fe20000010000 */
[--C-:B------:R-:W-:Y:S01]  /*c090*/  FFMA.FTZ R179, R152, UR10, -R193.reuse ;  /* 0x0000000a98b37c23 */ /* 0x100fe200080108c1 */
[----:B------:R-:W-:Y:S01]  /*c0a0*/  MUFU.EX2 R173, R172 ;  /* 0x000000ac00ad7308 */ /* 0x000fe20000000800 */
[----:B------:R-:W-:Y:S01]  /*c0b0*/  FADD.FTZ R4, -R161, R12 ;  /* 0x0000000ca1047221 */ /* 0x000fe20000010100 */
[----:B0-----:R-:W-:Y:S01]  /*c0c0*/  FADD.FTZ R194, R175, R194 ;  /* 0x000000c2afc27221 */ /* 0x001fe20000010000 */
[--C-:B------:R-:W-:Y:S01]  /*c0d0*/  FFMA.FTZ R197, R157, UR10, -R193.reuse ;  /* 0x0000000a9dc57c23 */ /* 0x100fe200080108c1 */
[--C-:B------:R-:W-:Y:S01]  /*c0e0*/  FFMA.FTZ R153, R153, UR10, -R193.reuse ;  /* 0x0000000a99997c23 */ /* 0x100fe200080108c1 */
[----:B------:R-:W-:Y:S01]  /*c0f0*/  FMUL.FTZ R4, R4, UR10 ;  /* 0x0000000a04047c20 */ /* 0x000fe20008410000 */
[--C-:B------:R-:W-:Y:S01]  /*c100*/  FFMA.FTZ R199, R159, UR10, -R193.reuse ;  /* 0x0000000a9fc77c23 */ /* 0x100fe200080108c1 */
[--C-:B------:R-:W-:Y:S01]  /*c110*/  FFMA.FTZ R196, R156, UR10, -R193.reuse ;  /* 0x0000000a9cc47c23 */ /* 0x100fe200080108c1 */
[----:B------:R0:W-:Y:S01]  /*c120*/  MUFU.EX2 R172, R164 ;  /* 0x000000a400ac7308 */ /* 0x0001e20000000800 */
[--C-:B------:R-:W-:Y:S01]  /*c130*/  FFMA.FTZ R198, R158, UR10, -R193.reuse ;  /* 0x0000000a9ec67c23 */ /* 0x100fe200080108c1 */
[--C-:B------:R-:W-:Y:S01]  /*c140*/  FFMA.FTZ R200, R160, UR10, -R193.reuse ;  /* 0x0000000aa0c87c23 */ /* 0x100fe200080108c1 */
[--C-:B------:R-:W-:Y:S01]  /*c150*/  FFMA.FTZ R202, R163, UR10, -R193.reuse ;  /* 0x0000000aa3ca7c23 */ /* 0x100fe200080108c1 */
[--C-:B------:R-:W-:Y:S01]  /*c160*/  FFMA.FTZ R201, R162, UR10, -R193.reuse ;  /* 0x0000000aa2c97c23 */ /* 0x100fe200080108c1 */
[----:B------:R-:W-:Y:S01]  /*c170*/  FFMA.FTZ R203, R166, UR10, -R193 ;  /* 0x0000000aa6cb7c23 */ /* 0x000fe200080108c1 */
[-C--:B------:R-:W-:Y:S01]  /*c180*/  FMUL.FTZ R65, R65, R10.reuse ;  /* 0x0000000a41417220 */ /* 0x080fe20000410000 */
[----:B------:R-:W-:Y:S01]  /*c190*/  FMUL.FTZ R68, R68, R10 ;  /* 0x0000000a44447220 */ /* 0x000fe20000410000 */
[----:B------:R-:W1:Y:S01]  /*c1a0*/  MUFU.EX2 R171, R171 ;  /* 0x000000ab00ab7308 */ /* 0x000e620000000800 */
[----:B0-----:R-:W-:-:S02]  /*c1b0*/  IMAD.U32 R164, RZ, RZ, UR22 ;  /* 0x00000016ffa47e24 */ /* 0x001fc4000f8e00ff */
[-C--:B------:R-:W-:Y:S01]  /*c1c0*/  FMUL.FTZ R69, R69, R10.reuse ;  /* 0x0000000a45457220 */ /* 0x080fe20000410000 */
[-C--:B------:R-:W-:Y:S01]  /*c1d0*/  FMUL.FTZ R72, R72, R10.reuse ;  /* 0x0000000a48487220 */ /* 0x080fe20000410000 */
[-C--:B------:R-:W-:Y:S01]  /*c1e0*/  FMUL.FTZ R73, R73, R10.reuse ;  /* 0x0000000a49497220 */ /* 0x080fe20000410000 */
[----:B------:R-:W-:Y:S02]  /*c1f0*/  @!P1 IMAD R164, R164, 0x40, R17 ;  /* 0x00000040a4a49824 */ /* 0x000fe400078e0211 */
[-C--:B------:R-:W-:Y:S01]  /*c200*/  FMUL.FTZ R76, R76, R10.reuse ;  /* 0x0000000a4c4c7220 */ /* 0x080fe20000410000 */
[-C--:B------:R-:W-:Y:S01]  /*c210*/  FMUL.FTZ R77, R77, R10.reuse ;  /* 0x0000000a4d4d7220 */ /* 0x080fe20000410000 */
[----:B------:R-:W0:Y:S01]  /*c220*/  MUFU.EX2 R182, R182 ;  /* 0x000000b600b67308 */ /* 0x000e220000000800 */
[-C--:B------:R-:W-:Y:S01]  /*c230*/  FMUL.FTZ R80, R80, R10.reuse ;  /* 0x0000000a50507220 */ /* 0x080fe20000410000 */
[----:B------:R-:W-:Y:S01]  /*c240*/  @!P1 LEA R12, R164, UR38, 0x2 ;  /* 0x00000026a40c9c11 */ /* 0x000fe2000f8e10ff */
[--C-:B------:R-:W-:Y:S01]  /*c250*/  FFMA.FTZ R164, R21, UR10, -R193.reuse ;  /* 0x0000000a15a47c23 */ /* 0x100fe200080108c1 */
[----:B--2---:R-:W-:Y:S01]  /*c260*/  FADD.FTZ R21, R169, R194 ;  /* 0x000000c2a9157221 */ /* 0x004fe20000010000 */
[--C-:B------:R-:W-:Y:S01]  /*c270*/  FFMA.FTZ R194, R154, UR10, -R193.reuse ;  /* 0x0000000a9ac27c23 */ /* 0x100fe200080108c1 */
[----:B------:R-:W-:Y:S01]  /*c280*/  FFMA.FTZ R193, R167, UR10, -R193 ;  /* 0x0000000aa7c17c23 */ /* 0x000fe200080108c1 */
[----:B------:R-:W-:Y:S01]  /*c290*/  @!P1 STS [R12+0x28800], R10 ;  /* 0x0288000a0c009388 */ /* 0x000fe20000000800 */
[----:B------:R-:W-:Y:S01]  /*c2a0*/  MUFU.EX2 R170, R170 ;  /* 0x000000aa00aa7308 */ /* 0x000fe20000000800 */
[----:B----4-:R-:W-:Y:S01]  /*c2b0*/  FADD.FTZ R152, R174, R21 ;  /* 0x00000015ae987221 */ /* 0x010fe20000010000 */
[-C--:B------:R-:W-:Y:S01]  /*c2c0*/  FMUL.FTZ R81, R81, R10.reuse ;  /* 0x0000000a51517220 */ /* 0x080fe20000410000 */
[-C--:B------:R-:W-:Y:S01]  /*c2d0*/  FMUL.FTZ R84, R84, R10.reuse ;  /* 0x0000000a54547220 */ /* 0x080fe20000410000 */
[-C--:B------:R-:W-:Y:S01]  /*c2e0*/  FMUL.FTZ R85, R85, R10.reuse ;  /* 0x0000000a55557220 */ /* 0x080fe20000410000 */
[----:B-1----:R-:W-:Y:S01]  /*c2f0*/  FADD.FTZ R155, R171, R152 ;  /* 0x00000098ab9b7221 */ /* 0x002fe20000010000 */
[-C--:B------:R-:W-:Y:S01]  /*c300*/  FMUL.FTZ R88, R88, R10.reuse ;  /* 0x0000000a58587220 */ /* 0x080fe20000410000 */
[-C--:B------:R-:W-:Y:S01]  /*c310*/  FMUL.FTZ R89, R89, R10.reuse ;  /* 0x0000000a59597220 */ /* 0x080fe20000410000 */
[----:B------:R-:W-:Y:S01]  /*c320*/  MUFU.EX2 R165, R165 ;  /* 0x000000a500a57308 */ /* 0x000fe20000000800 */
[----:B0-----:R-:W-:Y:S01]  /*c330*/  FADD.FTZ R157, R182, R155 ;  /* 0x0000009bb69d7221 */ /* 0x001fe20000010000 */
        /* <DEDUP_REMOVED lines=30> */
[----:B------:R2:W3:Y:S01]  /*c520*/  MUFU.EX2 R161, R20 ;  /* 0x0000001400a17308 */ /* 0x0004e20000000800 */
[----:B0-----:R1:W-:Y:S01]  /*c530*/  @!P1 STS [R12+0x28820], R21 ;  /* 0x028820150c009388 */ /* 0x0013e20000000800 */
[-C--:B------:R-:W-:Y:S01]  /*c540*/  FMUL.FTZ R145, R145, R10.reuse ;  /* 0x0000000a91917220 */ /* 0x080fe20000410000 */
[-C--:B------:R-:W-:Y:S01]  /*c550*/  FMUL.FTZ R148, R148, R10.reuse ;  /* 0x0000000a94947220 */ /* 0x080fe20000410000 */
[----:B------:R-:W-:Y:S01]  /*c560*/  FMUL.FTZ R149, R149, R10 ;  /* 0x0000000a95957220 */ /* 0x000fe20000410000 */
[----:B------:R-:W-:Y:S01]  /*c570*/  F2FP.F16.F32.PACK_AB R152, R178, R181 ;  /* 0x000000b5b298723e */ /* 0x000fe200000000ff */
[----:B------:R-:W-:Y:S01]  /*c580*/  FMUL.FTZ R26, R26, R21 ;  /* 0x000000151a1a7220 */ /* 0x000fe20000410000 */
[----:B------:R-:W-:Y:S01]  /*c590*/  F2FP.F16.F32.PACK_AB R154, R176, R177 ;  /* 0x000000b1b09a723e */ /* 0x000fe200000000ff */
[----:B------:R0:W4:Y:S01]  /*c5a0*/  MUFU.EX2 R155, R164 ;  /* 0x000000a4009b7308 */ /* 0x0001220000000800 */
[----:B--2---:R-:W-:Y:S01]  /*c5b0*/  FADD.FTZ R20, R170, R157 ;  /* 0x0000009daa147221 */ /* 0x004fe20000010000 */
[----:B------:R-:W-:Y:S01]  /*c5c0*/  F2FP.F16.F32.PACK_AB R156, R175, R180 ;  /* 0x000000b4af9c723e */ /* 0x000fe200000000ff */
[----:B-1----:R-:W-:Y:S01]  /*c5d0*/  FFMA.FTZ R12, R21, R5, R14 ;  /* 0x00000005150c7223 */ /* 0x002fe2000001000e */
[----:B------:R-:W-:Y:S01]  /*c5e0*/  F2FP.F16.F32.PACK_AB R158, R174, R169 ;  /* 0x000000a9ae9e723e */ /* 0x000fe200000000ff */
[----:B------:R-:W-:Y:S01]  /*c5f0*/  FADD.FTZ R4, R173, R20 ;  /* 0x00000014ad047221 */ /* 0x000fe20000010000 */
[----:B------:R-:W-:Y:S01]  /*c600*/  F2FP.F16.F32.PACK_AB R160, R182, R171 ;  /* 0x000000abb6a0723e */ /* 0x000fe200000000ff */
[----:B------:R-:W-:Y:S01]  /*c610*/  FMUL.FTZ R27, R27, R21 ;  /* 0x000000151b1b7220 */ /* 0x000fe20000410000 */
[----:B------:R-:W1:Y:S01]  /*c620*/  MUFU.EX2 R20, R179 ;  /* 0x000000b300147308 */ /* 0x000e620000000800 */
[----:B------:R-:W-:Y:S01]  /*c630*/  FADD.FTZ R157, R165, R4 ;  /* 0x00000004a59d7221 */ /* 0x000fe20000010000 */
[----:B---3--:R-:W-:Y:S01]  /*c640*/  FADD.FTZ R12, R161, R12 ;  /* 0x0000000ca10c7221 */ /* 0x008fe20000010000 */
[----:B0-----:R-:W-:Y:S01]  /*c650*/  F2FP.F16.F32.PACK_AB R164, R168, R165 ;  /* 0x000000a5a8a4723e */ /* 0x001fe200000000ff */
[-C--:B------:R-:W-:Y:S01]  /*c660*/  FMUL.FTZ R30, R30, R21.reuse ;  /* 0x000000151e1e7220 */ /* 0x080fe20000410000 */
[----:B------:R-:W-:Y:S01]  /*c670*/  FADD.FTZ R159, R168, R157 ;  /* 0x0000009da89f7221 */ /* 0x000fe20000010000 */
[----:B------:R-:W-:Y:S01]  /*c680*/  F2FP.F16.F32.PACK_AB R162, R173, R170 ;  /* 0x000000aaada2723e */ /* 0x000fe200000000ff */
[-C--:B------:R-:W-:Y:S01]  /*c690*/  FMUL.FTZ R31, R31, R21.reuse ;  /* 0x000000151f1f7220 */ /* 0x080fe20000410000 */
[----:B------:R0:W2:Y:S01]  /*c6a0*/  MUFU.EX2 R157, R153 ;  /* 0x00000099009d7308 */ /* 0x0000a20000000800 */
[----:B------:R-:W-:Y:S01]  /*c6b0*/  FADD.FTZ R4, R172, R159 ;  /* 0x0000009fac047221 */ /* 0x000fe20000010000 */
[----:B----4-:R-:W-:Y:S01]  /*c6c0*/  FADD.FTZ R5, R155, R12 ;  /* 0x0000000c9b057221 */ /* 0x010fe20000010000 */
[-C--:B------:R-:W-:Y:S01]  /*c6d0*/  FMUL.FTZ R34, R34, R21.reuse ;  /* 0x0000001522227220 */ /* 0x080fe20000410000 */
[-C--:B------:R-:W-:Y:S01]  /*c6e0*/  FMUL.FTZ R35, R35, R21.reuse ;  /* 0x0000001523237220 */ /* 0x080fe20000410000 */
[-C--:B------:R-:W-:Y:S01]  /*c6f0*/  FMUL.FTZ R38, R38, R21.reuse ;  /* 0x0000001526267220 */ /* 0x080fe20000410000 */
[-C--:B------:R-:W-:Y:S01]  /*c700*/  FMUL.FTZ R39, R39, R21.reuse ;  /* 0x0000001527277220 */ /* 0x080fe20000410000 */
[-C--:B------:R-:W-:Y:S01]  /*c710*/  FMUL.FTZ R42, R42, R21.reuse ;  /* 0x000000152a2a7220 */ /* 0x080fe20000410000 */
[----:B------:R-:W3:Y:S01]  /*c720*/  MUFU.EX2 R194, R194 ;  /* 0x000000c200c27308 */ /* 0x000ee20000000800 */
[C---:B-1----:R-:W-:Y:S01]  /*c730*/  FADD.FTZ R12, R20.reuse, R5 ;  /* 0x00000005140c7221 */ /* 0x042fe20000010000 */
[----:B0-----:R-:W-:Y:S01]  /*c740*/  F2FP.F16.F32.PACK_AB R153, R161, R14 ;  /* 0x0000000ea199723e */ /* 0x001fe200000000ff */
[----:B------:R-:W-:Y:S01]  /*c750*/  FMUL.FTZ R43, R43, R21 ;  /* 0x000000152b2b7220 */ /* 0x000fe20000410000 */
[----:B------:R-:W-:Y:S01]  /*c760*/  F2FP.F16.F32.PACK_AB R155, R20, R155 ;  /* 0x0000009b149b723e */ /* 0x000fe200000000ff */
[----:B------:R-:W-:Y:S01]  /*c770*/  BAR.SYNC.DEFER_BLOCKING 0xf, 0x100 ;  /* 0x03c4000000007b1d */ /* 0x000fe20000010000 */
[-C--:B------:R-:W-:Y:S01]  /*c780*/  FMUL.FTZ R46, R46, R21.reuse ;  /* 0x000000152e2e7220 */ /* 0x080fe20000410000 */
[-C--:B------:R-:W-:Y:S01]  /*c790*/  FMUL.FTZ R47, R47, R21.reuse ;  /* 0x000000152f2f7220 */ /* 0x080fe20000410000 */
[-C--:B------:R-:W-:Y:S01]  /*c7a0*/  FMUL.FTZ R50, R50, R21.reuse ;  /* 0x0000001532327220 */ /* 0x080fe20000410000 */
[----:B--2---:R-:W-:Y:S01]  /*c7b0*/  FADD.FTZ R5, R157, R12 ;  /* 0x0000000c9d057221 */ /* 0x004fe20000010000 */
[-C--:B------:R-:W-:Y:S01]  /*c7c0*/  FMUL.FTZ R51, R51, R21.reuse ;  /* 0x0000001533337220 */ /* 0x080fe20000410000 */
[----:B------:R-:W0:Y:S01]  /*c7d0*/  MUFU.EX2 R159, R195 ;  /* 0x000000c3009f7308 */ /* 0x000e220000000800 */
[-C--:B------:R-:W-:Y:S01]  /*c7e0*/  FMUL.FTZ R54, R54, R21.reuse ;  /* 0x0000001536367220 */ /* 0x080fe20000410000 */
[-C--:B------:R-:W-:Y:S01]  /*c7f0*/  FMUL.FTZ R55, R55, R21.reuse ;  /* 0x0000001537377220 */ /* 0x080fe20000410000 */
[-C--:B------:R-:W-:Y:S01]  /*c800*/  FMUL.FTZ R58, R58, R21.reuse ;  /* 0x000000153a3a7220 */ /* 0x080fe20000410000 */
[-C--:B------:R-:W-:Y:S01]  /*c810*/  FMUL.FTZ R59, R59, R21.reuse ;  /* 0x000000153b3b7220 */ /* 0x080fe20000410000 */
[----:B------:R-:W-:Y:S01]  /*c820*/  FMUL.FTZ R62, R62, R21 ;  /* 0x000000153e3e7220 */ /* 0x000fe20000410000 */
[C---:B---3--:R-:W-:Y:S01]  /*c830*/  FADD.FTZ R12, R194.reuse, R5 ;  /* 0x00000005c20c7221 */ /* 0x048fe20000010000 */
        /* <DEDUP_REMOVED lines=15> */
[-C--:B------:R-:W-:Y:S01]  /*c930*/  FMUL.FTZ R83, R83, R21.reuse ;  /* 0x0000001553537220 */ /* 0x080fe20000410000 */
[----:B------:R-:W-:Y:S01]  /*c940*/  FMUL.FTZ R86, R86, R21 ;  /* 0x0000001556567220 */ /* 0x000fe20000410000 */
[----:B------:R-:W3:Y:S01]  /*c950*/  MUFU.EX2 R198, R198 ;  /* 0x000000c600c67308 */ /* 0x000ee20000000800 */
        /* <DEDUP_REMOVED lines=34> */
[-C--:B------:R-:W-:Y:S01]  /*cb80*/  FMUL.FTZ R130, R130, R21.reuse ;  /* 0x0000001582827220 */ /* 0x080fe20000410000 */
[-C--:B------:R-:W-:Y:S01]  /*cb90*/  FMUL.FTZ R131, R131, R21.reuse ;  /* 0x0000001583837220 */ /* 0x080fe20000410000 */
[-C--:B------:R-:W-:Y:S01]  /*cba0*/  FMUL.FTZ R134, R134, R21.reuse ;  /* 0x0000001586867220 */ /* 0x080fe20000410000 */
[-C--:B------:R-:W-:Y:S01]  /*cbb0*/  FMUL.FTZ R135, R135, R21.reuse ;  /* 0x0000001587877220 */ /* 0x080fe20000410000 */
[----:B------:R0:W-:Y:S01]  /*cbc0*/  STSM.16.M88.4 [R184], R160 ;  /* 0x000000a0b8007844 */ /* 0x0001e20000000200 */
        /* <DEDUP_REMOVED lines=12> */
[----:B------:R-:W-:-:S04]  /*cc90*/  FMUL.FTZ R151, R151, R21 ;  /* 0x0000001597977220 */ /* 0x000fc80000410000 */
[----:B------:R-:W1:Y:S01]  /*cca0*/  MUFU.EX2 R12, R193 ;  /* 0x000000c1000c7308 */ /* 0x000e620000000800 */
[----:B--2---:R-:W-:Y:S01]  /*ccb0*/  FADD.FTZ R5, R167, R10 ;  /* 0x0000000aa7057221 */ /* 0x004fe20000010000 */
[C---:B---3--:R-:W-:Y:S01]  /*ccc0*/  F2FP.F16.F32.PACK_AB R166, R183.reuse, R172 ;  /* 0x000000acb7a6723e */ /* 0x048fe200000000ff */
[----:B------:R-:W-:Y:S01]  /*ccd0*/  FADD.FTZ R4, R183, R4 ;  /* 0x00000004b7047221 */ /* 0x000fe20000010000 */
[C---:B-1----:R-:W-:Y:S01]  /*cce0*/  F2FP.F16.F32.PACK_AB R167, R12.reuse, R167 ;  /* 0x000000a70ca7723e */ /* 0x042fe200000000ff */
[----:B------:R-:W-:-:S04]  /*ccf0*/  FADD.FTZ R5, R12, R5 ;  /* 0x000000050c057221 */ /* 0x000fc80000010000 */
[----:B------:R0:W-:Y:S01]  /*cd00*/  STSM.16.M88.4 [R23], R164 ;  /* 0x000000a417007844 */ /* 0x0001e20000000200 */
[----:B------:R-:W-:Y:S05]  /*cd10*/  @!P4 BRA `(.L_x_1769) ;  /* 0x000000000004c947 */ /* 0x000fea0003800000 */
[----:B------:R-:W-:Y:S01]  /*cd20*/  BPT.TRAP 0x1 ;  /* 0x000000040000795c */ /* 0x000fe20000300000 */
.L_x_1769:
[----:B------:R1:W2:Y:S01]  /*cd30*/  SYNCS.PHASECHK.TRANS64.TRYWAIT P0, [UR26+0x28c50], R8 ;  /* 0x028c5008ff0075a7 */ /* 0x0002a2000800015a */
[----:B------:R-:W-:Y:S05]  /*cd40*/  @!P4 BRA `(.L_x_1770) ;  /* 0x000000000004c947 */ /* 0x000fea0003800000 */
[----:B------:R-:W-:Y:S01]  /*cd50*/  BPT.TRAP 0x1 ;  /* 0x000000040000795c */ /* 0x000fe20000300000 */
.L_x_1770:
[----:B--2---:R-:W-:Y:S05]  /*cd60*/  @P0 BRA `(.L_x_1771) ;  /* 0x0000000000080947 */ /* 0x004fea0003800000 */
[----:B------:R-:W2:Y:S02]  /*cd70*/  SYNCS.PHASECHK.TRANS64.TRYWAIT P0, [UR26+0x28c50], R8 ;  /* 0x028c5008ff0075a7 */ /* 0x000ea4000800015a */
[----:B--2---:R-:W-:Y:S05]  /*cd80*/  @!P0 BRA `(.L_x_1772) ;  /* 0x0000008c00788947 */ /* 0x004fea0003800000 */
.L_x_1771:
[----:B------:R-:W-:Y:S01]  /*cd90*/  ULEA UR11, UR37, UR45, 0xc ;  /* 0x0000002d250b7291 */ /* 0x000fe2000f8e603f */
[----:B------:R-:W-:Y:S01]  /*cda0*/  WARPGROUP.ARRIVE ;  /* 0x00000000000079c5 */ /* 0x000fe20000000000 */
[----:B------:R-:W-:Y:S01]  /*cdb0*/  UMOV UR7, 0x40000040 ;  /* 0x4000004000077882 */ /* 0x000fe20000000000 */
[----:B------:R-:W-:Y:S01]  /*cdc0*/  ISETP.LT.AND P0, PT, R186, UR50, PT ;  /* 0x00000032ba007c0c */ /* 0x000fe2000bf01270 */
[----:B--2---:R-:W-:Y:S01]  /*cdd0*/  @!P5 VIADD R15, R15, 0x28c60 ;  /* 0x00028c600f0fd836 */ /* 0x004fe20000000000 */
        /* <DEDUP_REMOVED lines=36> */
.L_x_1756:
[----:B------:R-:W5:Y:S01]  /*d020*/  SHFL.BFLY PT, R3, R4, 0x2, 0x1f ;  /* 0x0c401f0004037f89 */ /* 0x000f6200000e0000 */
[----:B------:R-:W-:Y:S01]  /*d030*/  IADD3 R11, -R18, RZ, RZ ;  /* 0x000000ff120b7210 */ /* 0x000fe20007ffe1ff */
[----:B------:R-:W-:Y:S02]  /*d040*/  IMAD.MOV.U32 R10, RZ, RZ, RZ ;  /* 0x000000ffff0a7224 */ /* 0x000fe400078e00ff */
[----:B-1----:R-:W1:Y:S01]  /*d050*/  SHFL.BFLY PT, R8, R5, 0x2, 0x1f ;  /* 0x0c401f0005087f89 */ /* 0x002e6200000e0000 */
[----:B------:R-:W-:Y:S08]  /*d060*/  BAR.ARV 0x8, 0xa0 ;  /* 0x0202800000007b1d */ /* 0x000ff00000002000 */
[----:B------:R-:W-:Y:S01]  /*d070*/  BAR.SYNC.DEFER_BLOCKING 0xf, 0x100 ;  /* 0x03c4000000007b1d */ /* 0x000fe20000010000 */
[----:B------:R-:W-:Y:S01]  /*d080*/  ISETP.NE.AND P0, PT, R16, R11, PT ;  /* 0x0000000b1000720c */ /* 0x000fe20003f05270 */
[----:B----4-:R-:W-:-:S02]  /*d090*/  IMAD.U32 R15, RZ, RZ, UR10 ;  /* 0x0000000aff0f7e24 */ /* 0x010fc4000f8e00ff */
[----:B------:R-:W-:Y:S02]  /*d0a0*/  VIADD R187, R187, 0x1 ;  /* 0x00000001bbbb7836 */ /* 0x000fe40000000000 */
[----:B-----5:R-:W-:Y:S01]  /*d0b0*/  FADD.FTZ R3, R3, R4 ;  /* 0x0000000403037221 */ /* 0x020fe20000010000 */
[----:B------:R-:W-:Y:S02]  /*d0c0*/  IMAD.MOV.U32 R4, RZ, RZ, RZ ;  /* 0x000000ffff047224 */ /* 0x000fe400078e00ff */
[----:B-1----:R-:W-:Y:S02]  /*d0d0*/  FADD.FTZ R8, R8, R5 ;  /* 0x0000000508087221 */ /* 0x002fe40000010000 */
[----:B------:R-:W1:Y:S01]  /*d0e0*/  SHFL.BFLY PT, R0, R3, 0x1, 0x1f ;  /* 0x0c201f0003007f89 */ /* 0x000e6200000e0000 */
[----:B------:R-:W-:-:S03]  /*d0f0*/  IMAD.U32 R5, RZ, RZ, UR10 ;  /* 0x0000000aff057e24 */ /* 0x000fc6000f8e00ff */
[----:B------:R-:W4:Y:S01]  /*d100*/  SHFL.BFLY PT, R9, R8, 0x1, 0x1f ;  /* 0x0c201f0008097f89 */ /* 0x000f2200000e0000 */
[----:B-1----:R-:W-:Y:S01]  /*d110*/  FADD.FTZ R12, R3, R0 ;  /* 0x00000000030c7221 */ /* 0x002fe20000010000 */
[----:B------:R-:W-:Y:S01]  /*d120*/  IMAD.U32 R0, RZ, RZ, UR37 ;  /* 0x00000025ff007e24 */ /* 0x000fe2000f8e00ff */
[----:B------:R-:W-:Y:S01]  /*d130*/  UIADD3 UR37, UR37, 0x1, URZ ;  /* 0x0000000125257890 */ /* 0x000fe2000fffe03f */
[----:B------:R-:W-:Y:S02]  /*d140*/  IMAD.MOV.U32 R3, RZ, RZ, -0x800000 ;  /* 0xff800000ff037424 */ /* 0x000fe400078e00ff */
[----:B----4-:R-:W-:Y:S01]  /*d150*/  FADD.FTZ R13, R8, R9 ;  /* 0x00000009080d7221 */ /* 0x010fe20000010000 */
[----:B------:R-:W-:Y:S01]  /*d160*/  FSETP.NE.FTZ.AND P1, PT, R12, RZ, PT ;  /* 0x000000ff0c00720b */ /* 0x000fe20003f35000 */
[----:B------:R-:W-:Y:S01]  /*d170*/  @!P0 IMAD R0, R0, 0x40, R17 ;  /* 0x0000004000008824 */ /* 0x000fe200078e0211 */
[----:B------:R-:W-:Y:S02]  /*d180*/  UISETP.NE.AND UP0, UPT, UR37, 0x2, UPT ;  /* 0x000000022500788c */ /* 0x000fe4000bf05270 */
[----:B------:R-:W-:-:S02]  /*d190*/  FSETP.NE.FTZ.AND P2, PT, R13, RZ, PT ;  /* 0x000000ff0d00720b */ /* 0x000fc40003f55000 */
[----:B------:R-:W-:Y:S01]  /*d1a0*/  @!P0 LEA R11, R0, UR38, 0x2 ;  /* 0x00000026000b8c11 */ /* 0x000fe2000f8e10ff */
[----:B------:R-:W-:Y:S01]  /*d1b0*/  USEL UR4, URZ, 0x1, UP0 ;  /* 0x000000013f047887 */ /* 0x000fe20008000000 */
[----:B------:R-:W-:Y:S01]  /*d1c0*/  MOV R0, 0xff800000 ;  /* 0xff80000000007802 */ /* 0x000fe20000000f00 */
[----:B------:R-:W-:-:S04]  /*d1d0*/  USEL UR37, UR37, URZ, UP0 ;  /* 0x0000003f25257287 */ /* 0x000fc80008000000 */
[----:B------:R-:W1:Y:S01]  /*d1e0*/  @P1 MUFU.RCP R10, R12 ;  /* 0x0000000c000a1308 */ /* 0x000e620000001000 */
[----:B------:R-:W-:Y:S01]  /*d1f0*/  @P1 FMUL.FTZ R5, R5, 0.69314718246459960938 ;  /* 0x3f31721805051820 */ /* 0x000fe20000410000 */
[----:B------:R-:W-:Y:S02]  /*d200*/  LOP3.LUT R2, R2, UR4, RZ, 0x3c, !PT ;  /* 0x0000000402027c12 */ /* 0x000fe4000f8e3cff */
[----:B------:R-:W-:-:S04]  /*d210*/  @P2 FMUL.FTZ R15, R15, 0.69314718246459960938 ;  /* 0x3f3172180f0f2820 */ /* 0x000fc80000410000 */
[----:B------:R-:W4:Y:S08]  /*d220*/  @P2 MUFU.RCP R4, R13 ;  /* 0x0000000d00042308 */ /* 0x000f300000001000 */
[----:B------:R-:W5:Y:S01]  /*d230*/  @P1 MUFU.LG2 R9, R12 ;  /* 0x0000000c00091308 */ /* 0x000f620000000c00 */
[----:B-1----:R-:W-:Y:S01]  /*d240*/  @!P0 STS [R11+0x28800], R10 ;  /* 0x0288000a0b008388 */ /* 0x002fe20000000800 */
[-C--:B------:R-:W-:Y:S01]  /*d250*/  FMUL.FTZ R169, R24, R10.reuse ;  /* 0x0000000a18a97220 */ /* 0x080fe20000410000 */
[-C--:B0--3--:R-:W-:Y:S01]  /*d260*/  FMUL.FTZ R165, R25, R10.reuse ;  /* 0x0000000a19a57220 */ /* 0x089fe20000410000 */
[-C--:B------:R-:W-:Y:S01]  /*d270*/  FMUL.FTZ R167, R28, R10.reuse ;  /* 0x0000000a1ca77220 */ /* 0x080fe20000410000 */
[-C--:B------:R-:W-:Y:S01]  /*d280*/  FMUL.FTZ R8, R29, R10.reuse ;  /* 0x0000000a1d087220 */ /* 0x080fe20000410000 */
[-C--:B------:R-:W-:Y:S01]  /*d290*/  FMUL.FTZ R159, R32, R10.reuse ;  /* 0x0000000a209f7220 */ /* 0x080fe20000410000 */
[-C--:B------:R-:W-:Y:S01]  /*d2a0*/  FMUL.FTZ R33, R33, R10.reuse ;  /* 0x0000000a21217220 */ /* 0x080fe20000410000 */
[-C--:B------:R-:W-:Y:S01]  /*d2b0*/  FMUL.FTZ R36, R36, R10.reuse ;  /* 0x0000000a24247220 */ /* 0x080fe20000410000 */
[----:B----4-:R0:W-:Y:S01]  /*d2c0*/  @!P0 STS [R11+0x28820], R4 ;  /* 0x028820040b008388 */ /* 0x0101e20000000800 */
        /* <DEDUP_REMOVED lines=9> */
[----:B0-----:R-:W0:Y:S01]  /*d360*/  @P2 MUFU.LG2 R11, R13 ;  /* 0x0000000d000b2308 */ /* 0x001e220000000c00 */
        /* <DEDUP_REMOVED lines=48> */
[----:B-----5:R-:W-:Y:S01]  /*d670*/  @P1 FMUL.FTZ R10, R9, 0.69314718246459960938 ;  /* 0x3f317218090a1820 */ /* 0x020fe20000410000 */
[----:B0-----:R-:W-:Y:S01]  /*d680*/  @P2 FMUL.FTZ R12, R11, 0.69314718246459960938 ;  /* 0x3f3172180b0c2820 */ /* 0x001fe20000410000 */
        /* <DEDUP_REMOVED lines=68> */
.L_x_1689:
[----:B------:R-:W0:Y:S08]  /*dad0*/  S2UR UR4, SR_CgaCtaId ;  /* 0x00000000000479c3 */ /* 0x000e300000008800 */
[----:B------:R-:W-:Y:S06]  /*dae0*/  BAR.SYNC.DEFER_BLOCKING 0x5, 0x120 ;  /* 0x0144800000007b1d */ /* 0x000fec0000010000 */
[----:B------:R-:W-:Y:S01]  /*daf0*/  UMOV UR38, 0x400 ;  /* 0x0000040000267882 */ /* 0x000fe20000000000 */
[----:B------:R-:W-:Y:S01]  /*db00*/  BSSY B0, `(.L_x_1774) ;  /* 0x0000290000007945 */ /* 0x000fe20003800000 */
[----:B0-----:R-:W-:-:S09]  /*db10*/  ULEA UR38, UR4, UR38, 0x18 ;  /* 0x0000002604267291 */ /* 0x001fd2000f8ec03f */
[----:B------:R-:W0:Y:S02]  /*db20*/  LDS.128 R4, [UR38+0x28cd0] ;  /* 0x028cd026ff047984 */ /* 0x000e240008000c00 */
[----:B0-----:R-:W-:Y:S02]  /*db30*/  R2UR UR47, R5 ;  /* 0x00000000052f72ca */ /* 0x001fe400000e0000 */
[----:B------:R-:W-:Y:S02]  /*db40*/  R2UR UR6, R6 ;  /* 0x00000000060672ca */ /* 0x000fe400000e0000 */
[----:B------:R-:W-:Y:S01]  /*db50*/  R2UR UR5, R7 ;  /* 0x00000000070572ca */ /* 0x000fe200000e0000 */
[----:B------:R-:W-:Y:S06]  /*db60*/  BAR.ARV 0x4, 0x120 ;  /* 0x0104800000007b1d */ /* 0x000fec0000002000 */
[----:B------:R-:W-:Y:S08]  /*db70*/  @P0 BRA `(.L_x_1775) ;  /* 0x0000001c00580947 */ /* 0x000ff00003800000 */
[----:B------:R-:W0:Y:S08]  /*db80*/  S2UR UR4, SR_SWINHI ;  /* 0x00000000000479c3 */ /* 0x000e300000002f00 */
[----:B------:R-:W-:Y:S01]  /*db90*/  BAR.SYNC.DEFER_BLOCKING 0x1, 0x100 ;  /* 0x0044000000007b1d */ /* 0x000fe20000010000 */
[----:B------:R-:W-:Y:S02]  /*dba0*/  F2FP.F16.F32.PACK_AB R40, R41, R40 ;  /* 0x000000282928723e */ /* 0x000fe400000000ff */
[----:B------:R-:W-:-:S02]  /*dbb0*/  F2FP.F16.F32.PACK_AB R41, R43, R42 ;  /* 0x0000002a2b29723e */ /* 0x000fc400000000ff */
[----:B------:R-:W-:Y:S01]  /*dbc0*/  F2FP.F16.F32.PACK_AB R48, R49, R48 ;  /* 0x000000303130723e */ /* 0x000fe200000000ff */
[----:B------:R-:W-:Y:S01]  /*dbd0*/  ULDC.64 UR10, c[0x0][0xbe0] ;  /* 0x0002f800000a7ab9 */ /* 0x000fe20000000a00 */
[----:B------:R-:W-:Y:S01]  /*dbe0*/  F2FP.F16.F32.PACK_AB R42, R45, R44 ;  /* 0x0000002c2d2a723e */ /* 0x000fe200000000ff */
[----:B------:R-:W-:Y:S01]  /*dbf0*/  UISETP.NE.U32.AND UP1, UPT, UR10, URZ, UPT ;  /* 0x0000003f0a00728c */ /* 0x000fe2000bf25070 */
[----:B------:R-:W-:Y:S02]  /*dc00*/  F2FP.F16.F32.PACK_AB R43, R47, R46 ;  /* 0x0000002e2f2b723e */ /* 0x000fe400000000ff */
[----:B------:R-:W-:Y:S01]  /*dc10*/  F2FP.F16.F32.PACK_AB R49, R51, R50 ;  /* 0x000000323331723e */ /* 0x000fe200000000ff */
[----:B------:R-:W-:Y:S01]  /*dc20*/  UISETP.NE.AND.EX UP1, UPT, UR11, URZ, UPT, UP1 ;  /* 0x0000003f0b00728c */ /* 0x000fe2000bf25310 */
[----:B------:R-:W-:Y:S02]  /*dc30*/  F2FP.F16.F32.PACK_AB R56, R57, R56 ;  /* 0x000000383938723e */ /* 0x000fe400000000ff */
[----:B------:R-:W-:Y:S01]  /*dc40*/  F2FP.F16.F32.PACK_AB R50, R53, R52 ;  /* 0x000000343532723e */ /* 0x000fe200000000ff */
[----:B------:R-:W-:Y:S01]  /*dc50*/  ULDC.64 UR10, c[0x0][0xbd8] ;  /* 0x0002f600000a7ab9 */ /* 0x000fe20000000a00 */
[----:B------:R-:W-:Y:S01]  /*dc60*/  F2FP.F16.F32.PACK_AB R51, R55, R54 ;  /* 0x000000363733723e */ /* 0x000fe200000000ff */
[----:B------:R-:W-:Y:S01]  /*dc70*/  UIMAD.WIDE UR10, UR43, 0x4, UR10 ;  /* 0x000000042b0a78a5 */ /* 0x000fe2000f8e020a */
[----:B------:R-:W-:-:S02]  /*dc80*/  F2FP.F16.F32.PACK_AB R57, R59, R58 ;  /* 0x0000003a3b39723e */ /* 0x000fc400000000ff */
[----:B------:R-:W-:Y:S01]  /*dc90*/  F2FP.F16.F32.PACK_AB R64, R65, R64 ;  /* 0x000000404140723e */ /* 0x000fe200000000ff */
[----:B------:R-:W-:Y:S01]  /*dca0*/  UMOV UR8, UR38 ;  /* 0x0000002600087c82 */ /* 0x000fe20008000000 */
[----:B0-----:R-:W-:Y:S01]  /*dcb0*/  UMOV UR9, UR4 ;  /* 0x0000000400097c82 */ /* 0x001fe20008000000 */
[----:B------:R-:W-:Y:S01]  /*dcc0*/  F2FP.F16.F32.PACK_AB R58, R61, R60 ;  /* 0x0000003c3d3a723e */ /* 0x000fe200000000ff */
[----:B------:R-:W-:Y:S01]  /*dcd0*/  IMAD.U32 R134, RZ, RZ, UR8 ;  /* 0x00000008ff867e24 */ /* 0x000fe2000f8e00ff */
[----:B------:R-:W-:Y:S01]  /*dce0*/  F2FP.F16.F32.PACK_AB R59, R63, R62 ;  /* 0x0000003e3f3b723e */ /* 0x000fe200000000ff */
[----:B------:R-:W-:Y:S01]  /*dcf0*/  IMAD.U32 R135, RZ, RZ, UR9 ;  /* 0x00000009ff877e24 */ /* 0x000fe2000f8e00ff */
[----:B------:R-:W-:Y:S01]  /*dd00*/  F2FP.F16.F32.PACK_AB R65, R67, R66 ;  /* 0x000000424341723e */ /* 0x000fe200000000ff */
[----:B------:R-:W-:Y:S01]  /*dd10*/  ULDC.64 UR8, c[0x0][0xbd8] ;  /* 0x0002f60000087ab9 */ /* 0x000fe20000000a00 */
[----:B------:R-:W-:Y:S01]  /*dd20*/  F2FP.F16.F32.PACK_AB R72, R73, R72 ;  /* 0x000000484948723e */ /* 0x000fe200000000ff */
[----:B------:R-:W-:Y:S01]  /*dd30*/  IMAD.WIDE R4, R191, 0x2, R134 ;  /* 0x00000002bf047825 */ /* 0x000fe200078e0286 */
[----:B------:R-:W-:Y:S01]  /*dd40*/  F2FP.F16.F32.PACK_AB R66, R69, R68 ;  /* 0x000000444542723e */ /* 0x000fe200000000ff */
[----:B------:R-:W-:Y:S01]  /*dd50*/  UISETP.NE.U32.AND UP0, UPT, UR8, URZ, UPT ;  /* 0x0000003f0800728c */ /* 0x000fe2000bf05070 */
[----:B------:R-:W-:-:S02]  /*dd60*/  F2FP.F16.F32.PACK_AB R67, R71, R70 ;  /* 0x000000464743723e */ /* 0x000fc400000000ff */
[C---:B------:R-:W-:Y:S01]  /*dd70*/  IADD3 R173, P1, R4.reuse, 0x20, RZ ;  /* 0x0000002004ad7810 */ /* 0x040fe20007f3e0ff */
[----:B------:R-:W-:Y:S01]  /*dd80*/  UISETP.NE.AND.EX UP0, UPT, UR9, URZ, UPT, UP0 ;  /* 0x0000003f0900728c */ /* 0x000fe2000bf05300 */
[C---:B------:R-:W-:Y:S02]  /*dd90*/  LOP3.LUT R7, R4.reuse, 0x380, RZ, 0xc0, !PT ;  /* 0x0000038004077812 */ /* 0x040fe400078ec0ff */
[-C--:B------:R-:W-:Y:S01]  /*dda0*/  IADD3.X R11, RZ, R5.reuse, RZ, P1, !PT ;  /* 0x00000005ff0b7210 */ /* 0x080fe20000ffe4ff */
[----:B------:R-:W-:Y:S01]  /*ddb0*/  @UP1 ULDC.64 UR8, c[0x0][0xbe0] ;  /* 0x0002f80000081ab9 */ /* 0x000fe20000000a00 */
[C---:B------:R-:W-:Y:S01]  /*ddc0*/  IADD3 R12, P0, R4.reuse, 0x40, RZ ;  /* 0x00000040040c7810 */ /* 0x040fe20007f1e0ff */
[----:B------:R-:W-:Y:S01]  /*ddd0*/  @UP1 UIMAD.WIDE UR8, UR43, 0x4, UR8 ;  /* 0x000000042b0818a5 */ /* 0x000fe2000f8e0208 */
        /* <DEDUP_REMOVED lines=14> */
[C---:B------:R-:W-:Y:S02]  /*dec0*/  IADD3 R193, P0, R4.reuse, 0x4020, RZ ;  /* 0x0000402004c17810 */ /* 0x040fe40007f1e0ff */
        /* <DEDUP_REMOVED lines=10> */
[----:B------:R-:W-:Y:S01]  /*df70*/  LOP3.LUT R4, R7, R4, RZ, 0x3c, !PT ;  /* 0x0000000407047212 */ /* 0x000fe200078e3cff */
[--C-:B------:R-:W-:Y:S01]  /*df80*/  IMAD.X R119, RZ, RZ, R5.reuse, P2 ;  /* 0x000000ffff777224 */ /* 0x100fe200010e0605 */
[----:B------:R-:W-:Y:S01]  /*df90*/  LOP3.LUT R7, R12, 0x380, RZ, 0xc0, !PT ;  /* 0x000003800c077812 */ /* 0x000fe200078ec0ff */
[----:B------:R-:W-:Y:S01]  /*dfa0*/  IMAD.X R9, RZ, RZ, R5, P1 ;  /* 0x000000ffff097224 */ /* 0x000fe200008e0605 */
[----:B------:R-:W-:Y:S02]  /*dfb0*/  LOP3.LUT R6, R173, 0x380, RZ, 0xc0, !PT ;  /* 0x00000380ad067812 */ /* 0x000fe400078ec0ff */
[----:B------:R-:W-:Y:S02]  /*dfc0*/  SHF.R.U64 R7, R7, 0x3, RZ ;  /* 0x0000000307077819 */ /* 0x000fe400000012ff */
[----:B------:R-:W-:Y:S02]  /*dfd0*/  SHF.R.U64 R6, R6, 0x3, RZ ;  /* 0x0000000306067819 */ /* 0x000fe400000012ff */
[----:B------:R-:W-:-:S02]  /*dfe0*/  LOP3.LUT R12, R7, R12, RZ, 0x3c, !PT ;  /* 0x0000000c070c7212 */ /* 0x000fc400078e3cff */
[----:B------:R-:W-:Y:S02]  /*dff0*/  LOP3.LUT R7, R28, 0x380, RZ, 0xc0, !PT ;  /* 0x000003801c077812 */ /* 0x000fe400078ec0ff */
[----:B------:R-:W-:Y:S02]  /*e000*/  LOP3.LUT R10, R6, R173, RZ, 0x3c, !PT ;  /* 0x000000ad060a7212 */ /* 0x000fe400078e3cff */
        /* <DEDUP_REMOVED lines=10> */
[-C--:B------:R-:W-:Y:S02]  /*e0b0*/  IADD3.X R115, RZ, R5.reuse, RZ, P5, !PT ;  /* 0x00000005ff737210 */ /* 0x080fe40002ffe4ff */
[----:B------:R-:W-:Y:S02]  /*e0c0*/  MOV R173, R4 ;  /* 0x0000000400ad7202 */ /* 0x000fe40000000f00 */
[----:B------:R-:W-:Y:S02]  /*e0d0*/  LOP3.LUT R7, R199, 0x380, RZ, 0xc0, !PT ;  /* 0x00000380c7077812 */ /* 0x000fe400078ec0ff */
[----:B------:R-:W-:Y:S02]  /*e0e0*/  LOP3.LUT R14, R175, 0x380, RZ, 0xc0, !PT ;  /* 0x00000380af0e7812 */ /* 0x000fe400078ec0ff */
[----:B------:R-:W-:Y:S02]  /*e0f0*/  F2FP.F16.F32.PACK_AB R5, R27, R26 ;  /* 0x0000001a1b05723e */ /* 0x000fe400000000ff */
[----:B------:R-:W-:-:S02]  /*e100*/  LOP3.LUT R20, R177, 0x380, RZ, 0xc0, !PT ;  /* 0x00000380b1147812 */ /* 0x000fc400078ec0ff */
[----:B------:R-:W-:Y:S02]  /*e110*/  LOP3.LUT R98, R6, R193, RZ, 0x3c, !PT ;  /* 0x000000c106627212 */ /* 0x000fe400078e3cff */
[----:B------:R-:W-:Y:S02]  /*e120*/  LOP3.LUT R27, R174, 0x380, RZ, 0xc0, !PT ;  /* 0x00000380ae1b7812 */ /* 0x000fe400078ec0ff */
[----:B------:R-:W-:Y:S02]  /*e130*/  LOP3.LUT R26, R201, 0x380, RZ, 0xc0, !PT ;  /* 0x00000380c91a7812 */ /* 0x000fe400078ec0ff */
[----:B------:R-:W-:Y:S02]  /*e140*/  F2FP.F16.F32.PACK_AB R6, R8, R167 ;  /* 0x000000a70806723e */ /* 0x000fe400000000ff */
[----:B------:R-:W-:Y:S02]  /*e150*/  SHF.R.U64 R8, R7, 0x3, RZ ;  /* 0x0000000307087819 */ /* 0x000fe400000012ff */
[----:B------:R-:W-:-:S02]  /*e160*/  SHF.R.U64 R14, R14, 0x3, RZ ;  /* 0x000000030e0e7819 */ /* 0x000fc400000012ff */
[----:B------:R-:W-:Y:S02]  /*e170*/  LOP3.LUT R90, R181, 0x380, RZ, 0xc0, !PT ;  /* 0x00000380b55a7812 */ /* 0x000fe400078ec0ff */
[----:B------:R-:W-:Y:S02]  /*e180*/  F2FP.F16.F32.PACK_AB R4, R165, R169 ;  /* 0x000000a9a504723e */ /* 0x000fe400000000ff */
[----:B------:R-:W-:Y:S02]  /*e190*/  F2FP.F16.F32.PACK_AB R7, R31, R30 ;  /* 0x0000001e1f07723e */ /* 0x000fe400000000ff */
[----:B------:R-:W-:Y:S02]  /*e1a0*/  SHF.R.U64 R20, R20, 0x3, RZ ;  /* 0x0000000314147819 */ /* 0x000fe400000012ff */
[----:B------:R-:W-:Y:S01]  /*e1b0*/  LOP3.LUT R94, R183, 0x380, RZ, 0xc0, !PT ;  /* 0x00000380b75e7812 */ /* 0x000fe200078ec0ff */
[----:B------:R0:W-:Y:S01]  /*e1c0*/  STSM.16.M88.4 [R173], R4 ;  /* 0x00000004ad007844 */ /* 0x0001e20000000200 */
[----:B------:R-:W-:-:S02]  /*e1d0*/  SHF.R.U64 R27, R27, 0x3, RZ ;  /* 0x000000031b1b7819 */ /* 0x000fc400000012ff */
[----:B------:R-:W-:Y:S02]  /*e1e0*/  LOP3.LUT R106, R195, 0x380, RZ, 0xc0, !PT ;  /* 0x00000380c36a7812 */ /* 0x000fe400078ec0ff */
[----:B------:R-:W-:Y:S02]  /*e1f0*/  SHF.R.U64 R26, R26, 0x3, RZ ;  /* 0x000000031a1a7819 */ /* 0x000fe400000012ff */
[----:B------:R-:W-:Y:S02]  /*e200*/  LOP3.LUT R14, R14, R175, RZ, 0x3c, !PT ;  /* 0x000000af0e0e7212 */ /* 0x000fe400078e3cff */
[----:B------:R-:W-:Y:S02]  /*e210*/  SHF.R.U64 R90, R90, 0x3, RZ ;  /* 0x000000035a5a7819 */ /* 0x000fe400000012ff */
[----:B------:R-:W-:Y:S02]  /*e220*/  LOP3.LUT R114, R8, R199, RZ, 0x3c, !PT ;  /* 0x000000c708727212 */ /* 0x000fe400078e3cff */
[----:B------:R-:W-:-:S02]  /*e230*/  LOP3.LUT R20, R20, R177, RZ, 0x3c, !PT ;  /* 0x000000b114147212 */ /* 0x000fc400078e3cff */
[----:B------:R-:W-:Y:S02]  /*e240*/  SHF.R.U64 R94, R94, 0x3, RZ ;  /* 0x000000035e5e7819 */ /* 0x000fe400000012ff */
[----:B------:R-:W-:Y:S02]  /*e250*/  LOP3.LUT R110, R197, 0x380, RZ, 0xc0, !PT ;  /* 0x00000380c56e7812 */ /* 0x000fe400078ec0ff */
[----:B------:R-:W-:Y:S02]  /*e260*/  LOP3.LUT R8, R27, R174, RZ, 0x3c, !PT ;  /* 0x000000ae1b087212 */ /* 0x000fe400078e3cff */
[----:B------:R-:W-:Y:S02]  /*e270*/  SHF.R.U64 R106, R106, 0x3, RZ ;  /* 0x000000036a6a7819 */ /* 0x000fe400000012ff */
[----:B------:R-:W-:Y:S02]  /*e280*/  LOP3.LUT R118, R26, R201, RZ, 0x3c, !PT ;  /* 0x000000c91a767212 */ /* 0x000fe400078e3cff */
[----:B------:R-:W-:-:S02]  /*e290*/  MOV R27, R10 ;  /* 0x0000000a001b7202 */ /* 0x000fc40000000f00 */
[----:B0-----:R-:W-:Y:S02]  /*e2a0*/  F2FP.F16.F32.PACK_AB R4, R33, R159 ;  /* 0x0000009f2104723e */ /* 0x001fe400000000ff */
[----:B------:R-:W-:Y:S02]  /*e2b0*/  F2FP.F16.F32.PACK_AB R5, R35, R34 ;  /* 0x000000222305723e */ /* 0x000fe400000000ff */
[----:B------:R-:W-:Y:S02]  /*e2c0*/  F2FP.F16.F32.PACK_AB R6, R37, R36 ;  /* 0x000000242506723e */ /* 0x000fe400000000ff */
[----:B------:R-:W-:Y:S02]  /*e2d0*/  F2FP.F16.F32.PACK_AB R7, R39, R38 ;  /* 0x000000262707723e */ /* 0x000fe400000000ff */
[----:B------:R-:W-:Y:S02]  /*e2e0*/  MOV R26, R12 ;  /* 0x0000000c001a7202 */ /* 0x000fe40000000f00 */
[----:B------:R-:W-:Y:S01]  /*e2f0*/  LOP3.LUT R90, R90, R181, RZ, 0x3c, !PT ;  /* 0x000000b55a5a7212 */ /* 0x000fe200078e3cff */
[----:B------:R0:W-:Y:S01]  /*e300*/  STSM.16.M88.4 [R27], R4 ;  /* 0x000000041b007844 */ /* 0x0001e20000000200 */
[----:B------:R-:W-:-:S02]  /*e310*/  MOV R15, R14 ;  /* 0x0000000e000f7202 */ /* 0x000fc40000000f00 */
[----:B------:R-:W-:Y:S01]  /*e320*/  LOP3.LUT R94, R94, R183, RZ, 0x3c, !PT ;  /* 0x000000b75e5e7212 */ /* 0x000fe200078e3cff */
[----:B------:R-:W-:Y:S01]  /*e330*/  STSM.16.M88.4 [R26], R40 ;  /* 0x000000281a007844 */ /* 0x000fe20000000200 */
[----:B------:R-:W-:Y:S02]  /*e340*/  SHF.R.U64 R110, R110, 0x3, RZ ;  /* 0x000000036e6e7819 */ /* 0x000fe400000012ff */
[----:B------:R-:W-:Y:S01]  /*e350*/  MOV R20, R20 ;  /* 0x0000001400147202 */ /* 0x000fe20000000f00 */
[----:B------:R-:W-:Y:S01]  /*e360*/  STSM.16.M88.4 [R15], R48 ;  /* 0x000000300f007844 */ /* 0x000fe20000000200 */
[----:B------:R-:W-:Y:S02]  /*e370*/  LOP3.LUT R106, R106, R195, RZ, 0x3c, !PT ;  /* 0x000000c36a6a7212 */ /* 0x000fe400078e3cff */
[----:B------:R-:W-:Y:S01]  /*e380*/  MOV R24, R24 ;  /* 0x0000001800187202 */ /* 0x000fe20000000f00 */
[----:B------:R-:W-:Y:S01]  /*e390*/  STSM.16.M88.4 [R20], R56 ;  /* 0x0000003814007844 */ /* 0x000fe20000000200 */
[----:B------:R-:W-:-:S02]  /*e3a0*/  F2FP.F16.F32.PACK_AB R73, R75, R74 ;  /* 0x0000004a4b49723e */ /* 0x000fc400000000ff */
[----:B------:R-:W-:Y:S01]  /*e3b0*/  F2FP.F16.F32.PACK_AB R80, R81, R80 ;  /* 0x000000505150723e */ /* 0x000fe200000000ff */
[----:B------:R-:W-:Y:S01]  /*e3c0*/  STSM.16.M88.4 [R24], R64 ;  /* 0x0000004018007844 */ /* 0x000fe20000000200 */
[----:B------:R-:W-:Y:S01]  /*e3d0*/  MOV R28, R28 ;  /* 0x0000001c001c7202 */ /* 0x000fe20000000f00 */
[----:B0-----:R-:W-:Y:S01]  /*e3e0*/  IMAD.U32 R6, RZ, RZ, UR10 ;  /* 0x0000000aff067e24 */ /* 0x001fe2000f8e00ff */
[----:B------:R-:W-:Y:S02]  /*e3f0*/  F2FP.F16.F32.PACK_AB R74, R77, R76 ;  /* 0x0000004c4d4a723e */ /* 0x000fe400000000ff */
[----:B------:R-:W-:Y:S02]  /*e400*/  F2FP.F16.F32.PACK_AB R75, R79, R78 ;  /* 0x0000004e4f4b723e */ /* 0x000fe400000000ff */
[----:B------:R-:W-:Y:S02]  /*e410*/  F2FP.F16.F32.PACK_AB R81, R83, R82 ;  /* 0x000000525351723e */ /* 0x000fe400000000ff */
[----:B------:R-:W-:Y:S01]  /*e420*/  MOV R14, R90 ;  /* 0x0000005a000e7202 */ /* 0x000fe20000000f00 */
[----:B------:R-:W-:Y:S01]  /*e430*/  STSM.16.M88.4 [R28], R72 ;  /* 0x000000481c007844 */ /* 0x000fe20000000200 */
[----:B------:R-:W-:-:S02]  /*e440*/  F2FP.F16.F32.PACK_AB R82, R85, R84 ;  /* 0x000000545552723e */ /* 0x000fc400000000ff */
[----:B------:R-:W-:Y:S02]  /*e450*/  F2FP.F16.F32.PACK_AB R83, R87, R86 ;  /* 0x000000565753723e */ /* 0x000fe400000000ff */
[----:B------:R-:W-:Y:S02]  /*e460*/  F2FP.F16.F32.PACK_AB R88, R89, R88 ;  /* 0x000000585958723e */ /* 0x000fe400000000ff */
[----:B------:R-:W-:Y:S01]  /*e470*/  LOP3.LUT R110, R110, R197, RZ, 0x3c, !PT ;  /* 0x000000c56e6e7212 */ /* 0x000fe200078e3cff */
[----:B------:R-:W-:Y:S01]  /*e480*/  STSM.16.M88.4 [R14], R80 ;  /* 0x000000500e007844 */ /* 0x000fe20000000200 */
        /* <DEDUP_REMOVED lines=42> */
[----:B------:R-:W-:Y:S01]  /*e730*/  MOV R10, R8 ;  /* 0x00000008000a7202 */ /* 0x000fe20000000f00 */
[----:B------:R2:W-:Y:S01]  /*e740*/  STSM.16.M88.4 [R118], R136 ;  /* 0x0000008876007844 */ /* 0x0005e20000000200 */
[----:B------:R-:W-:Y:S01]  /*e750*/  F2FP.F16.F32.PACK_AB R146, R149, R148 ;  /* 0x000000949592723e */ /* 0x000fe200000000ff */
[----:B------:R-:W-:Y:S01]  /*e760*/  IMAD.U32 R8, RZ, RZ, UR8 ;  /* 0x00000008ff087e24 */ /* 0x000fe2000f8e00ff */
[----:B------:R-:W-:Y:S01]  /*e770*/  F2FP.F16.F32.PACK_AB R147, R151, R150 ;  /* 0x000000969793723e */ /* 0x000fe200000000ff */
[----:B------:R-:W-:Y:S01]  /*e780*/  IMAD.U32 R9, RZ, RZ, UR9 ;  /* 0x00000009ff097e24 */ /* 0x000fe2000f8e00ff */
[----:B------:R-:W-:-:S02]  /*e790*/  PLOP3.LUT P6, PT, PT, PT, UP1, 0x80, 0x0 ;  /* 0x000000000000781c */ /* 0x000fc40003fcf018 */
[----:B------:R-:W-:Y:S01]  /*e7a0*/  PLOP3.LUT P0, PT, PT, PT, UP0, 0x80, 0x0 ;  /* 0x000000000000781c */ /* 0x000fe20003f0f008 */
[----:B------:R2:W-:Y:S01]  /*e7b0*/  STSM.16.M88.4 [R10], R144 ;  /* 0x000000900a007844 */ /* 0x0005e20000000200 */
[----:B------:R-:W-:Y:S01]  /*e7c0*/  MOV R7, UR11 ;  /* 0x0000000b00077c02 */ /* 0x000fe20008000f00 */
[----:B------:R-:W-:Y:S08]  /*e7d0*/  BAR.SYNC.DEFER_BLOCKING 0x1, 0x100 ;  /* 0x0044000000007b1d */ /* 0x000ff00000010000 */
[----:B------:R3:W4:Y:S04]  /*e7e0*/  @P6 LDG.E R8, desc[UR48][R8.64] ;  /* 0x0000003008086981 */ /* 0x000728000c1e1900 */
[----:B------:R-:W5:Y:S01]  /*e7f0*/  @P0 LDG.E R5, desc[UR48][R6.64] ;  /* 0x0000003006050981 */ /* 0x000f62000c1e1900 */
[----:B0-----:R-:W-:Y:S01]  /*e800*/  IMAD R11, R188, 0x40, R185 ;  /* 0x00000040bc0b7824 */ /* 0x001fe200078e02b9 */
[----:B------:R-:W-:Y:S01]  /*e810*/  ULDC UR7, c[0x0][0xa88] ;  /* 0x0002a20000077ab9 */ /* 0x000fe20000000800 */
[----:B------:R-:W-:-:S02]  /*e820*/  UMOV UR4, URZ ;  /* 0x0000003f00047c82 */ /* 0x000fc40008000000 */
[----:B------:R-:W-:-:S03]  /*e830*/  IMAD.WIDE R134, R11, 0x2, R134 ;  /* 0x000000020b867825 */ /* 0x000fc600078e0286 */
[C---:B------:R-:W-:Y:S02]  /*e840*/  IADD3 R11, P2, R134.reuse, 0x1000, RZ ;  /* 0x00001000860b7810 */ /* 0x040fe40007f5e0ff */
[C---:B------:R-:W-:Y:S02]  /*e850*/  IADD3 R29, P1, R134.reuse, 0x2000, RZ ;  /* 0x00002000861d7810 */ /* 0x040fe40007f3e0ff */
[----:B---3--:R-:W-:Y:S02]  /*e860*/  P2R R9, PR, RZ, 0x4 ;  /* 0x00000004ff097803 */ /* 0x008fe40000000000 */
[C---:B------:R-:W-:Y:S02]  /*e870*/  IADD3 R13, P2, R134.reuse, 0x3000, RZ ;  /* 0x00003000860d7810 */ /* 0x040fe40007f5e0ff */
[C---:B------:R-:W-:Y:S02]  /*e880*/  IADD3 R37, P3, R134.reuse, 0x4000, RZ ;  /* 0x0000400086257810 */ /* 0x040fe40007f7e0ff */
[----:B------:R-:W-:-:S02]  /*e890*/  IADD3 R25, P4, R134, 0x5000, RZ ;  /* 0x0000500086197810 */ /* 0x000fc40007f9e0ff */
[----:B------:R-:W-:Y:S02]  /*e8a0*/  IADD3 R41, P5, R134, 0x6000, RZ ;  /* 0x0000600086297810 */ /* 0x000fe40007fbe0ff */
[----:B------:R-:W-:Y:S02]  /*e8b0*/  LOP3.LUT R4, R11, 0x380, RZ, 0xc0, !PT ;  /* 0x000003800b047812 */ /* 0x000fe400078ec0ff */
[----:B------:R-:W-:Y:S02]  /*e8c0*/  LOP3.LUT R28, R29, 0x380, RZ, 0xc0, !PT ;  /* 0x000003801d1c7812 */ /* 0x000fe400078ec0ff */
[----:B-1----:R-:W-:Y:S02]  /*e8d0*/  LOP3.LUT R12, R13, 0x380, RZ, 0xc0, !PT ;  /* 0x000003800d0c7812 */ /* 0x002fe400078ec0ff */
        /* <DEDUP_REMOVED lines=9> */
[----:B------:R-:W-:Y:S02]  /*e970*/  LOP3.LUT R4, R4, R11, RZ, 0x3c, !PT ;  /* 0x0000000b04047212 */ /* 0x000fe400078e3cff */
[----:B------:R-:W-:Y:S02]  /*e980*/  LOP3.LUT R28, R28, R29, RZ, 0x3c, !PT ;  /* 0x0000001d1c1c7212 */ /* 0x000fe400078e3cff */
[----:B------:R-:W-:Y:S02]  /*e990*/  LOP3.LUT R12, R12, R13, RZ, 0x3c, !PT ;  /* 0x0000000d0c0c7212 */ /* 0x000fe400078e3cff */
[----:B------:R-:W-:Y:S02]  /*e9a0*/  LOP3.LUT R36, R36, R37, RZ, 0x3c, !PT ;  /* 0x0000002524247212 */ /* 0x000fe400078e3cff */
[----:B------:R-:W-:-:S02]  /*e9b0*/  LOP3.LUT R24, R24, R25, RZ, 0x3c, !PT ;  /* 0x0000001918187212 */ /* 0x000fc400078e3cff */
[----:B------:R-:W-:Y:S02]  /*e9c0*/  LOP3.LUT R40, R40, R41, RZ, 0x3c, !PT ;  /* 0x0000002928287212 */ /* 0x000fe400078e3cff */
[----:B----4-:R-:W-:Y:S02]  /*e9d0*/  @P6 R2UR UR7, R8 ;  /* 0x00000000080762ca */ /* 0x010fe400000e0000 */
[----:B-----5:R-:W-:Y:S01]  /*e9e0*/  @P0 R2UR UR4, R5 ;  /* 0x00000000050402ca */ /* 0x020fe200000e0000 */
[----:B--2---:R-:W-:-:S14]  /*e9f0*/  @P6 BRA `(.L_x_1776) ;  /* 0x0000000000186947 */ /* 0x004fdc0003800000 */
[----:B------:R-:W-:Y:S05]  /*ea00*/  @!P0 BRA `(.L_x_1776) ;  /* 0x0000000000148947 */ /* 0x000fea0003800000 */
[----:B------:R-:W2:Y:S04]  /*ea10*/  LDG.E R10, desc[UR48][R6.64] ;  /* 0x00000030060a7981 */ /* 0x000ea8000c1e1900 */
[----:B------:R-:W3:Y:S01]  /*ea20*/  LDG.E R8, desc[UR48][R6.64+0x4] ;  /* 0x0000043006087981 */ /* 0x000ee2000c1e1900 */
[----:B--2---:R-:W-:Y:S02]  /*ea30*/  R2UR UR8, R10 ;  /* 0x000000000a0872ca */ /* 0x004fe400000e0000 */
[----:B---3--:R-:W-:-:S13]  /*ea40*/  R2UR UR7, R8 ;  /* 0x00000000080772ca */ /* 0x008fda00000e0000 */
[----:B------:R-:W-:-:S12]  /*ea50*/  UIADD3 UR7, -UR8, UR7, URZ ;  /* 0x0000000708077290 */ /* 0x000fd8000fffe13f */
.L_x_1776:
        /* <DEDUP_REMOVED lines=10> */
[--C-:B------:R-:W-:Y:S01]  /*eb00*/  IMAD.X R41, RZ, RZ, R135.reuse, P5 ;  /* 0x000000ffff297224 */ /* 0x100fe200028e0687 */
[----:B------:R-:W-:Y:S01]  /*eb10*/  LOP3.LUT R48, R49, 0x380, RZ, 0xc0, !PT ;  /* 0x0000038031307812 */ /* 0x000fe200078ec0ff */
[----:B------:R-:W-:Y:S01]  /*eb20*/  USHF.R.S32.HI UR8, URZ, 0x1f, UR43 ;  /* 0x0000001f3f087899 */ /* 0x000fe2000801142b */
[----:B------:R-:W-:Y:S01]  /*eb30*/  LOP3.LUT R44, R45, 0x380, RZ, 0xc0, !PT ;  /* 0x000003802d2c7812 */ /* 0x000fe200078ec0ff */
[----:B------:R-:W-:Y:S01]  /*eb40*/  USHF.R.S32.HI UR11, URZ, 0x1f, UR4 ;  /* 0x0000001f3f0b7899 */ /* 0x000fe20008011404 */
[----:B------:R-:W-:Y:S01]  /*eb50*/  SHF.R.U64 R48, R48, 0x3, RZ ;  /* 0x0000000330307819 */ /* 0x000fe200000012ff */
[----:B------:R-:W-:Y:S01]  /*eb60*/  USHF.R.S32.HI UR14, URZ, 0x1f, UR41 ;  /* 0x0000001f3f0e7899 */ /* 0x000fe20008011429 */
[----:B------:R-:W-:Y:S01]  /*eb70*/  SHF.R.U64 R32, R32, 0x3, RZ ;  /* 0x0000000320207819 */ /* 0x000fe200000012ff */
[----:B------:R-:W-:Y:S01]  /*eb80*/  USEL UR15, UR43, URZ, !UP0 ;  /* 0x0000003f2b0f7287 */ /* 0x000fe2000c000000 */
[----:B------:R-:W-:Y:S01]  /*eb90*/  SHF.R.U64 R44, R44, 0x3, RZ ;  /* 0x000000032c2c7819 */ /* 0x000fe200000012ff */
[----:B------:R-:W-:Y:S01]  /*eba0*/  USEL UR16, UR8, URZ, !UP0 ;  /* 0x0000003f08107287 */ /* 0x000fe2000c000000 */
[----:B------:R-:W-:Y:S01]  /*ebb0*/  LOP3.LUT R48, R48, R49, RZ, 0x3c, !PT ;  /* 0x0000003130307212 */ /* 0x000fe200078e3cff */
[--C-:B------:R-:W-:Y:S01]  /*ebc0*/  IMAD.X R49, RZ, RZ, R135.reuse, P6 ;  /* 0x000000ffff317224 */ /* 0x100fe200030e0687 */
[----:B------:R-:W-:Y:S01]  /*ebd0*/  LOP3.LUT R32, R32, R33, RZ, 0x3c, !PT ;  /* 0x0000002120207212 */ /* 0x000fe200078e3cff */
[----:B------:R-:W-:Y:S01]  /*ebe0*/  IMAD.X R33, RZ, RZ, R135, P0 ;  /* 0x000000ffff217224 */ /* 0x000fe200000e0687 */
[----:B0-----:R-:W-:-:S02]  /*ebf0*/  ISETP.NE.AND P6, PT, R6, RZ, PT ;  /* 0x000000ff0600720c */ /* 0x001fc40003fc5270 */
[----:B------:R-:W-:Y:S01]  /*ec00*/  LOP3.LUT R44, R44, R45, RZ, 0x3c, !PT ;  /* 0x0000002d2c2c7212 */ /* 0x000fe200078e3cff */
[----:B------:R-:W-:Y:S01]  /*ec10*/  IMAD.X R45, RZ, RZ, R135, P1 ;  /* 0x000000ffff2d7224 */ /* 0x000fe200008e0687 */
[----:B------:R-:W-:Y:S02]  /*ec20*/  IADD3.X R25, RZ, R135, RZ, P4, !PT ;  /* 0x00000087ff197210 */ /* 0x000fe400027fe4ff */
[C---:B------:R-:W-:Y:S02]  /*ec30*/  IADD3 R57, P2, R134.reuse, 0xa000, RZ ;  /* 0x0000a00086397810 */ /* 0x040fe40007f5e0ff */
[C---:B------:R-:W-:Y:S02]  /*ec40*/  IADD3 R53, P3, R134.reuse, 0xb000, RZ ;  /* 0x0000b00086357810 */ /* 0x040fe40007f7e0ff */
[C---:B------:R-:W-:Y:S02]  /*ec50*/  IADD3 R65, P4, R134.reuse, 0xc000, RZ ;  /* 0x0000c00086417810 */ /* 0x040fe40007f9e0ff */
[----:B------:R-:W-:-:S02]  /*ec60*/  IADD3 R61, P5, R134, 0xd000, RZ ;  /* 0x0000d000863d7810 */ /* 0x000fc40007fbe0ff */
[C---:B------:R-:W-:Y:S02]  /*ec70*/  IADD3 R73, P0, R134.reuse, 0xe000, RZ ;  /* 0x0000e00086497810 */ /* 0x040fe40007f1e0ff */
[----:B------:R-:W-:Y:S02]  /*ec80*/  IADD3 R7, P1, R134, 0xf000, RZ ;  /* 0x0000f00086077810 */ /* 0x000fe40007f3e0ff */
[----:B------:R-:W-:Y:S02]  /*ec90*/  LOP3.LUT R56, R57, 0x380, RZ, 0xc0, !PT ;  /* 0x0000038039387812 */ /* 0x000fe400078ec0ff */
[----:B------:R-:W-:Y:S01]  /*eca0*/  LOP3.LUT R52, R53, 0x380, RZ, 0xc0, !PT ;  /* 0x0000038035347812 */ /* 0x000fe200078ec0ff */
[----:B------:R-:W-:Y:S01]  /*ecb0*/  IMAD.X R69, RZ, RZ, R135, P1 ;  /* 0x000000ffff457224 */ /* 0x000fe200008e0687 */
[----:B------:R-:W-:Y:S02]  /*ecc0*/  LOP3.LUT R64, R65, 0x380, RZ, 0xc0, !PT ;  /* 0x0000038041407812 */ /* 0x000fe400078ec0ff */
[----:B------:R-:W-:-:S02]  /*ecd0*/  LOP3.LUT R60, R61, 0x380, RZ, 0xc0, !PT ;  /* 0x000003803d3c7812 */ /* 0x000fc400078ec0ff */
[----:B------:R-:W-:Y:S02]  /*ece0*/  LOP3.LUT R72, R73, 0x380, RZ, 0xc0, !PT ;  /* 0x0000038049487812 */ /* 0x000fe400078ec0ff */
        /* <DEDUP_REMOVED lines=8> */
[----:B------:R-:W-:Y:S02]  /*ed70*/  SHF.R.U64 R6, R6, 0x3, RZ ;  /* 0x0000000306067819 */ /* 0x000fe400000012ff */
[----:B------:R-:W-:Y:S01]  /*ed80*/  LOP3.LUT R56, R56, R57, RZ, 0x3c, !PT ;  /* 0x0000003938387212 */ /* 0x000fe200078e3cff */
[----:B------:R-:W-:Y:S01]  /*ed90*/  IMAD.X R57, RZ, RZ, R135, P2 ;  /* 0x000000ffff397224 */ /* 0x000fe200010e0687 */
[----:B------:R-:W-:-:S02]  /*eda0*/  LOP3.LUT R52, R52, R53, RZ, 0x3c, !PT ;  /* 0x0000003534347212 */ /* 0x000fc400078e3cff */
[----:B------:R-:W-:Y:S01]  /*edb0*/  LOP3.LUT R64, R64, R65, RZ, 0x3c, !PT ;  /* 0x0000004140407212 */ /* 0x000fe200078e3cff */
[--C-:B------:R-:W-:Y:S01]  /*edc0*/  IMAD.X R65, RZ, RZ, R135.reuse, P4 ;  /* 0x000000ffff417224 */ /* 0x100fe200020e0687 */
[----:B------:R-:W-:Y:S01]  /*edd0*/  LOP3.LUT R60, R60, R61, RZ, 0x3c, !PT ;  /* 0x0000003d3c3c7212 */ /* 0x000fe200078e3cff */
[--C-:B------:R-:W-:Y:S01]  /*ede0*/  IMAD.X R61, RZ, RZ, R135.reuse, P5 ;  /* 0x000000ffff3d7224 */ /* 0x100fe200028e0687 */
[----:B------:R-:W-:Y:S01]  /*edf0*/  LOP3.LUT R72, R72, R73, RZ, 0x3c, !PT ;  /* 0x0000004948487212 */ /* 0x000fe200078e3cff */
[----:B------:R-:W-:Y:S01]  /*ee00*/  IMAD.X R73, RZ, RZ, R135, P0 ;  /* 0x000000ffff497224 */ /* 0x000fe200000e0687 */
[----:B------:R-:W-:Y:S02]  /*ee10*/  IADD3.X R53, RZ, R135, RZ, P3, !PT ;  /* 0x00000087ff357210 */ /* 0x000fe40001ffe4ff */
[----:B------:R-:W-:Y:S02]  /*ee20*/  LOP3.LUT R134, R9, R134, RZ, 0x3c, !PT ;  /* 0x0000008609867212 */ /* 0x000fe400078e3cff */
[----:B------:R-:W-:Y:S01]  /*ee30*/  LOP3.LUT R68, R6, R7, RZ, 0x3c, !PT ;  /* 0x0000000706447212 */ /* 0x000fe200078e3cff */
[----:B------:R-:W-:Y:S06]  /*ee40*/  @P6 BRA `(.L_x_1777) ;  /* 0x00000000006c6947 */ /* 0x000fec0003800000 */
[----:B------:R-:W-:Y:S01]  /*ee50*/  ULDC.64 UR12, c[0x0][0xb70] ;  /* 0x0002dc00000c7ab9 */ /* 0x000fe20000000a00 */
[----:B------:R-:W-:Y:S01]  /*ee60*/  UMOV UR8, UR4 ;  /* 0x0000000400087c82 */ /* 0x000fe20008000000 */
[----:B------:R-:W-:Y:S01]  /*ee70*/  UIMAD UR10, UR14, UR12, URZ ;  /* 0x0000000c0e0a72a4 */ /* 0x000fe2000f8e023f */
[----:B------:R-:W-:Y:S01]  /*ee80*/  IMAD.U32 R8, RZ, RZ, UR42 ;  /* 0x0000002aff087e24 */ /* 0x000fe2000f8e00ff */
[----:B------:R-:W-:Y:S01]  /*ee90*/  UMOV UR9, UR11 ;  /* 0x0000000b00097c82 */ /* 0x000fe20008000000 */
[----:B------:R-:W-:Y:S01]  /*eea0*/  IADD3 R7, -R18, RZ, RZ ;  /* 0x000000ff12077210 */ /* 0x000fe20007ffe1ff */
[----:B------:R-:W-:Y:S01]  /*eeb0*/  UIMAD.WIDE.U32 UR8, UR41, UR12, UR8 ;  /* 0x0000000c290872a5 */ /* 0x000fe2000f8e0008 */
[----:B------:R-:W-:Y:S01]  /*eec0*/  IMAD R8, R8, 0x40, R17 ;  /* 0x0000004008087824 */ /* 0x000fe200078e0211 */
[----:B------:R-:W-:Y:S01]  /*eed0*/  UIMAD UR10, UR41, UR13, UR10 ;  /* 0x0000000d290a72a4 */ /* 0x000fe2000f8e020a */
[----:B------:R-:W-:Y:S02]  /*eee0*/  ISETP.NE.AND P0, PT, R16, R7, PT ;  /* 0x000000071000720c */ /* 0x000fe40003f05270 */
[----:B------:R-:W-:Y:S01]  /*eef0*/  ULDC.64 UR12, c[0x0][0xb78] ;  /* 0x0002de00000c7ab9 */ /* 0x000fe20000000a00 */
[----:B------:R-:W-:Y:S01]  /*ef00*/  UIADD3 UR9, UR9, UR10, URZ ;  /* 0x0000000a09097290 */ /* 0x000fe2000fffe03f */
[C---:B------:R-:W-:Y:S01]  /*ef10*/  VIADD R10, R8.reuse, 0x8 ;  /* 0x00000008080a7836 */ /* 0x040fe20000000000 */
[----:B------:R-:W-:Y:S01]  /*ef20*/  UIMAD UR10, UR16, UR12, URZ ;  /* 0x0000000c100a72a4 */ /* 0x000fe2000f8e023f */
[----:B------:R-:W-:Y:S01]  /*ef30*/  SHF.R.S32.HI R6, RZ, 0x1f, R8 ;  /* 0x0000001fff067819 */ /* 0x000fe20000011408 */
[----:B------:R-:W-:Y:S01]  /*ef40*/  UIMAD.WIDE.U32 UR8, UR15, UR12, UR8 ;  /* 0x0000000c0f0872a5 */ /* 0x000fe2000f8e0008 */
[----:B------:R-:W-:Y:S01]  /*ef50*/  ISETP.GE.OR P1, PT, R8, UR7, P0 ;  /* 0x0000000708007c0c */ /* 0x000fe20008726670 */
[----:B------:R-:W-:Y:S01]  /*ef60*/  UIMAD UR10, UR15, UR13, UR10 ;  /* 0x0000000d0f0a72a4 */ /* 0x000fe2000f8e020a */
[----:B------:R-:W-:-:S02]  /*ef70*/  ISETP.GE.OR P0, PT, R10, UR7, P0 ;  /* 0x000000070a007c0c */ /* 0x000fc40008706670 */
        /* <DEDUP_REMOVED lines=8> */
.L_x_1777:
[C---:B0-----:R-:W-:Y:S01]  /*f000*/  VIADD R3, R185.reuse, 0x40 ;  /* 0x00000040b9037836 */ /* 0x041fe20000000000 */
[----:B------:R-:W-:Y:S01]  /*f010*/  ULDC UR12, c[0x0][0xa8c] ;  /* 0x0002a300000c7ab9 */ /* 0x000fe20000000800 */
[C---:B------:R-:W-:Y:S01]  /*f020*/  VIADD R82, R185.reuse, 0x80 ;  /* 0x00000080b9527836 */ /* 0x040fe20000000000 */
[----:B------:R-:W-:Y:S01]  /*f030*/  IADD3 R83, R185, 0xc0, RZ ;  /* 0x000000c0b9537810 */ /* 0x000fe20007ffe0ff */
[----:B------:R-:W-:Y:S01]  /*f040*/  ULDC.64 UR18, c[0x0][0xaa0] ;  /* 0x0002a80000127ab9 */ /* 0x000fe20000000a00 */
[----:B------:R-:W-:Y:S01]  /*f050*/  ISETP.GE.AND P1, PT, R3, UR12, PT ;  /* 0x0000000c03007c0c */ /* 0x000fe2000bf26270 */
[----:B------:R0:W5:Y:S01]  /*f060*/  LD.E.128 R8, desc[UR48][R134.64] ;  /* 0x0000003086087980 */ /* 0x000162000c101d00 */
[----:B------:R-:W-:Y:S02]  /*f070*/  ISETP.GE.AND P0, PT, R185, UR12, PT ;  /* 0x0000000cb9007c0c */ /* 0x000fe4000bf06270 */
[----:B------:R-:W-:Y:S01]  /*f080*/  SEL R20, RZ, 0xffffffff, P1 ;  /* 0xffffffffff147807 */ /* 0x000fe20000800000 */
        /* <DEDUP_REMOVED lines=10> */
[----:B------:R-:W-:Y:S01]  /*f130*/  UIMAD UR8, UR11, UR18, URZ ;  /* 0x000000120b0872a4 */ /* 0x000fe2000f8e023f */
[----:B------:R-:W5:Y:S02]  /*f140*/  LD.E.128 R36, desc[UR48][R36.64] ;  /* 0x0000003024247980 */ /* 0x000f64000c101d00 */
[----:B------:R-:W-:Y:S01]  /*f150*/  LOP3.LUT R0, R20, R0, R21, 0xfe, !PT ;  /* 0x0000000014007212 */ /* 0x000fe200078efe15 */
[C---:B------:R-:W-:Y:S01]  /*f160*/  VIADD R86, R185.reuse, 0x100 ;  /* 0x00000100b9567836 */ /* 0x040fe20000000000 */
[----:B------:R-:W5:Y:S01]  /*f170*/  LD.E.128 R24, desc[UR48][R24.64] ;  /* 0x0000003018187980 */ /* 0x000f62000c101d00 */
[----:B------:R-:W-:Y:S01]  /*f180*/  SHF.R.S32.HI R21, RZ, 0x1f, R185 ;  /* 0x0000001fff157819 */ /* 0x000fe200000114b9 */
[----:B------:R-:W-:Y:S01]  /*f190*/  VIADD R87, R185, 0x140 ;  /* 0x00000140b9577836 */ /* 0x000fe20000000000 */
[----:B------:R-:W-:Y:S01]  /*f1a0*/  ULDC.64 UR10, c[0x0][0xae0] ;  /* 0x0002b800000a7ab9 */ /* 0x000fe20000000a00 */
[----:B------:R-:W5:Y:S01]  /*f1b0*/  LD.E.128 R40, desc[UR48][R40.64] ;  /* 0x0000003028287980 */ /* 0x000f62000c101d00 */
[----:B------:R-:W-:-:S02]  /*f1c0*/  IMAD.U32 R77, RZ, RZ, UR18 ;  /* 0x00000012ff4d7e24 */ /* 0x000fc4000f8e00ff */
[----:B------:R-:W-:Y:S01]  /*f1d0*/  IMAD.MOV.U32 R20, RZ, RZ, R185 ;  /* 0x000000ffff147224 */ /* 0x000fe200078e00b9 */
[----:B------:R-:W5:Y:S01]  /*f1e0*/  LD.E.128 R32, desc[UR48][R32.64] ;  /* 0x0000003020207980 */ /* 0x000f62000c101d00 */
[----:B------:R-:W-:-:S03]  /*f1f0*/  UIMAD UR8, UR4, UR19, UR8 ;  /* 0x00000013040872a4 */ /* 0x000fc6000f8e0208 */
[----:B------:R-:W5:Y:S04]  /*f200*/  LD.E.128 R48, desc[UR48][R48.64] ;  /* 0x0000003030307980 */ /* 0x000f68000c101d00 */
[----:B------:R-:W5:Y:S04]  /*f210*/  LD.E.128 R44, desc[UR48][R44.64] ;  /* 0x000000302c2c7980 */ /* 0x000f68000c101d00 */
[----:B------:R-:W5:Y:S04]  /*f220*/  LD.E.128 R56, desc[UR48][R56.64] ;  /* 0x0000003038387980 */ /* 0x000f68000c101d00 */
[----:B------:R-:W5:Y:S04]  /*f230*/  LD.E.128 R52, desc[UR48][R52.64] ;  /* 0x0000003034347980 */ /* 0x000f68000c101d00 */
[----:B------:R-:W5:Y:S04]  /*f240*/  LD.E.128 R64, desc[UR48][R64.64] ;  /* 0x0000003040407980 */ /* 0x000f68000c101d00 */
[----:B------:R-:W5:Y:S04]  /*f250*/  LD.E.128 R60, desc[UR48][R60.64] ;  /* 0x000000303c3c7980 */ /* 0x000f68000c101d00 */
[----:B------:R-:W5:Y:S04]  /*f260*/  LD.E.128 R72, desc[UR48][R72.64] ;  /* 0x0000003048487980 */ /* 0x000f68000c101d00 */
[----:B------:R-:W5:Y:S01]  /*f270*/  LD.E.128 R68, desc[UR48][R68.64] ;  /* 0x0000003044447980 */ /* 0x000f62000c101d00 */
[----:B------:R-:W-:Y:S01]  /*f280*/  IMAD.WIDE.U32 R20, R77, UR4, R20 ;  /* 0x000000044d147c25 */ /* 0x000fe2000f8e0014 */
[----:B------:R-:W-:Y:S01]  /*f290*/  ISETP.GE.AND P0, PT, R86, UR12, PT ;  /* 0x0000000c56007c0c */ /* 0x000fe2000bf06270 */
[----:B------:R-:W-:Y:S01]  /*f2a0*/  UIMAD UR4, UR14, UR10, URZ ;  /* 0x0000000a0e0472a4 */ /* 0x000fe2000f8e023f */
[----:B------:R-:W-:Y:S01]  /*f2b0*/  @!PT LDS RZ, [RZ] ;  /* 0x00000000fffff984 */ /* 0x000fe20000000800 */
[----:B------:R-:W-:Y:S01]  /*f2c0*/  @!PT LDS RZ, [RZ] ;  /* 0x00000000fffff984 */ /* 0x000fe20000000800 */
[----:B------:R-:W-:Y:S01]  /*f2d0*/  @!PT LDS RZ, [RZ] ;  /* 0x00000000fffff984 */ /* 0x000fe20000000800 */
[----:B------:R-:W-:Y:S01]  /*f2e0*/  @!PT LDS RZ, [RZ] ;  /* 0x00000000fffff984 */ /* 0x000fe20000000800 */
[----:B------:R1:W-:Y:S06]  /*f2f0*/  MEMBAR.ALL.CTA ;  /* 0x0000000000007992 */ /* 0x0003ec0000008000 */
[----:B-1----:R-:W1:Y:S01]  /*f300*/  FENCE.VIEW.ASYNC.S ;  /* 0x00000000000073c6 */ /* 0x002e620000000000 */
[----:B------:R-:W-:Y:S01]  /*f310*/  ISETP.GE.AND P1, PT, R87, UR12, PT ;  /* 0x0000000c57007c0c */ /* 0x000fe2000bf26270 */
[----:B------:R-:W-:Y:S01]  /*f320*/  UIMAD UR9, UR42, -0x40, UR7 ;  /* 0xffffffc02a0978a4 */ /* 0x000fe2000f8e0207 */
[----:B------:R-:W-:Y:S01]  /*f330*/  VIADD R21, R21, UR8 ;  /* 0x0000000815157c36 */ /* 0x000fe20008000000 */
[----:B------:R-:W-:Y:S01]  /*f340*/  IADD3 R78, R185, 0x180, RZ ;  /* 0x00000180b94e7810 */ /* 0x000fe20007ffe0ff */
[----:B------:R-:W-:Y:S01]  /*f350*/  IMAD.U32 R79, RZ, RZ, UR10 ;  /* 0x0000000aff4f7e24 */ /* 0x000fe2000f8e00ff */
[----:B------:R-:W-:Y:S01]  /*f360*/  SEL R77, RZ, 0x10, P0 ;  /* 0x00000010ff4d7807 */ /* 0x000fe20000000000 */
[----:B------:R-:W-:Y:S01]  /*f370*/  UIMAD UR8, UR41, UR11, UR4 ;  /* 0x0000000b290872a4 */ /* 0x000fe2000f8e0204 */
[----:B------:R-:W-:Y:S01]  /*f380*/  SEL R76, RZ, 0x20, P1 ;  /* 0x00000020ff4c7807 */ /* 0x000fe20000800000 */
[----:B------:R-:W-:Y:S01]  /*f390*/  UIADD3 UR4, UR38, 0x28c20, URZ ;  /* 0x00028c2026047890 */ /* 0x000fe2000fffe03f */
[----:B------:R-:W-:Y:S01]  /*f3a0*/  IMAD.WIDE.U32 R20, R79, UR41, R20 ;  /* 0x000000294f147c25 */ /* 0x000fe2000f8e0014 */
[----:B------:R-:W-:Y:S01]  /*f3b0*/  ULDC.64 UR10, c[0x0][0xae8] ;  /* 0x0002ba00000a7ab9 */ /* 0x000fe20000000a00 */
[----:B------:R-:W-:Y:S01]  /*f3c0*/  ISETP.GE.AND P2, PT, R188, UR9, PT ;  /* 0x00000009bc007c0c */ /* 0x000fe2000bf46270 */
[----:B------:R-:W-:Y:S01]  /*f3d0*/  UIMAD UR7, UR16, UR10, URZ ;  /* 0x0000000a100772a4 */ /* 0x000fe2000f8e023f */
[----:B------:R-:W-:Y:S01]  /*f3e0*/  ISETP.GE.AND P0, PT, R78, UR12, PT ;  /* 0x0000000c4e007c0c */ /* 0x000fe2000bf06270 */
[----:B------:R-:W-:Y:S01]  /*f3f0*/  VIADD R78, R188, 0x20 ;  /* 0x00000020bc4e7836 */ /* 0x000fe20000000000 */
[----:B------:R-:W-:Y:S01]  /*f400*/  LOP3.LUT R77, R76, R0, R77, 0xfe, !PT ;  /* 0x000000004c4d7212 */ /* 0x000fe200078efe4d */
[----:B------:R-:W-:Y:S01]  /*f410*/  VIADD R76, R185, 0x1c0 ;  /* 0x000001c0b94c7836 */ /* 0x000fe20000000000 */
[----:B------:R-:W-:Y:S01]  /*f420*/  UPRMT UR4, URZ, 0x654, UR4 ;  /* 0x000006543f047896 */ /* 0x000fe20008000004 */
[----:B------:R-:W-:Y:S01]  /*f430*/  MOV R79, UR10 ;  /* 0x0000000a004f7c02 */ /* 0x000fe20008000f00 */
[----:B------:R-:W-:Y:S01]  /*f440*/  VIADD R21, R21, UR8 ;  /* 0x0000000815157c36 */ /* 0x000fe20008000000 */
[----:B------:R-:W-:Y:S01]  /*f450*/  SEL R0, RZ, 0x40, P0 ;  /* 0x00000040ff007807 */ /* 0x000fe20000000000 */
[----:B------:R-:W-:Y:S01]  /*f460*/  UIMAD UR7, UR15, UR11, UR7 ;  /* 0x0000000b0f0772a4 */ /* 0x000fe2000f8e0207 */
[----:B------:R-:W-:Y:S01]  /*f470*/  ISETP.GE.AND P1, PT, R76, UR12, PT ;  /* 0x0000000c4c007c0c */ /* 0x000fe2000bf26270 */
[----:B------:R-:W-:Y:S01]  /*f480*/  BSSY B1, `(.L_x_1778) ;  /* 0x0000026000017945 */ /* 0x000fe20003800000 */
[----:B------:R-:W-:Y:S01]  /*f490*/  ISETP.GE.AND P0, PT, R78, UR9, PT ;  /* 0x000000094e007c0c */ /* 0x000fe2000bf06270 */
[----:B------:R-:W-:Y:S01]  /*f4a0*/  IMAD.WIDE.U32 R78, R79, UR15, R20 ;  /* 0x0000000f4f4e7c25 */ /* 0x000fe2000f8e0014 */
[----:B------:R-:W-:Y:S01]  /*f4b0*/  LOP3.LUT R0, R77, R0, RZ, 0xfc, !PT ;  /* 0x000000004d007212 */ /* 0x000fe200078efcff */
[----:B-1----:R-:W-:Y:S01]  /*f4c0*/  SYNCS.ARRIVE.TRANS64.RED.A1T0 RZ, [UR4], RZ ;  /* 0x000000ffffff79a7 */ /* 0x002fe20008100404 */
[----:B------:R-:W-:Y:S01]  /*f4d0*/  SHF.R.S32.HI R189, RZ, 0x1f, R188 ;  /* 0x0000001fffbd7819 */ /* 0x000fe200000114bc */
[----:B------:R-:W-:Y:S01]  /*f4e0*/  IMAD.U32 R77, RZ, RZ, UR42 ;  /* 0x0000002aff4d7e24 */ /* 0x000fe2000f8e00ff */
[----:B------:R-:W-:Y:S01]  /*f4f0*/  SEL R21, RZ, 0x80, P1 ;  /* 0x00000080ff157807 */ /* 0x000fe20000800000 */
[----:B------:R-:W-:-:S02]  /*f500*/  VIADD R85, R79, UR7 ;  /* 0x000000074f557c36 */ /* 0x000fc40008000000 */
[----:B------:R-:W-:Y:S01]  /*f510*/  IMAD.WIDE R76, R77, 0x40, R188 ;  /* 0x000000404d4c7825 */ /* 0x000fe200078e02bc */
[----:B------:R-:W-:Y:S01]  /*f520*/  LOP3.LUT R84, R0, R21, RZ, 0xfc, !PT ;  /* 0x0000001500547212 */ /* 0x000fe200078efcff */
[----:B0-----:R-:W-:Y:S06]  /*f530*/  @P2 BRA `(.L_x_1779) ;  /* 0x0000000000682947 */ /* 0x001fec0003800000 */
        /* <DEDUP_REMOVED lines=16> */
[----:B-----5:R0:W-:Y:S01]  /*f640*/  @!P2 STG.E.128 desc[UR48][R80.64], R8 ;  /* 0x000000085000a986 */ /* 0x0201e2000c101d30 */
        /* <DEDUP_REMOVED lines=9> */
.L_x_1779:
[----:B------:R-:W-:Y:S05]  /*f6e0*/  BSYNC B1 ;  /* 0x0000000000017941 */ /* 0x000fea0003800000 */
.L_x_1778:
[----:B------:R-:W-:Y:S05]  /*f6f0*/  @P0 BRA `(.L_x_1780) ;  /* 0x0000000c00400947 */ /* 0x000fea0003800000 */
[----:B0----5:R-:W-:Y:S01]  /*f700*/  IADD3 R11, P0, R76, 0x20, RZ ;  /* 0x000000204c0b7810 */ /* 0x021fe20007f1e0ff */
        /* <DEDUP_REMOVED lines=29> */
.L_x_1775:
[----:B------:R-:W-:Y:S01]  /*f8e0*/  ULDC.64 UR8, c[0x0][0xbe0] ;  /* 0x0002f80000087ab9 */ /* 0x000fe20000000a00 */
[----:B------:R-:W-:Y:S01]  /*f8f0*/  MOV R3, RZ ;  /* 0x000000ff00037202 */ /* 0x000fe20000000f00 */
[----:B------:R-:W-:Y:S01]  /*f900*/  UISETP.NE.U32.AND UP0, UPT, UR8, URZ, UPT ;  /* 0x0000003f0800728c */ /* 0x000fe2000bf05070 */
[----:B------:R-:W-:Y:S01]  /*f910*/  VIADD R12, R185, 0x40 ;  /* 0x00000040b90c7836 */ /* 0x000fe20000000000 */
[----:B------:R-:W-:Y:S02]  /*f920*/  ULDC UR14, c[0x0][0xa8c] ;  /* 0x0002a300000e7ab9 */ /* 0x000fe40000000800 */
[----:B------:R-:W-:-:S03]  /*f930*/  UISETP.NE.AND.EX UP1, UPT, UR9, URZ, UPT, UP0 ;  /* 0x0000003f0900728c */ /* 0x000fc6000bf25300 */
[----:B------:R-:W-:Y:S02]  /*f940*/  ULDC.64 UR8, c[0x0][0xbd8] ;  /* 0x0002f60000087ab9 */ /* 0x000fe40000000a00 */
[----:B------:R-:W-:Y:S01]  /*f950*/  UISETP.NE.U32.AND UP0, UPT, UR8, URZ, UPT ;  /* 0x0000003f0800728c */ /* 0x000fe2000bf05070 */
[----:B------:R-:W-:-:S03]  /*f960*/  PLOP3.LUT P3, PT, PT, PT, UP1, 0x80, 0x0 ;  /* 0x000000000000781c */ /* 0x000fc60003f6f018 */
[----:B------:R-:W-:-:S03]  /*f970*/  UISETP.NE.AND.EX UP0, UPT, UR9, URZ, UPT, UP0 ;  /* 0x0000003f0900728c */ /* 0x000fc6000bf05300 */
[----:B------:R-:W-:Y:S02]  /*f980*/  @UP1 ULDC.64 UR8, c[0x0][0xbe0] ;  /* 0x0002f80000081ab9 */ /* 0x000fe40000000a00 */
[----:B------:R-:W-:Y:S01]  /*f990*/  @UP1 UIMAD.WIDE UR10, UR43, 0x4, UR8 ;  /* 0x000000042b0a18a5 */ /* 0x000fe2000f8e0208 */
[----:B------:R-:W-:Y:S02]  /*f9a0*/  PLOP3.LUT P2, PT, PT, PT, UP0, 0x80, 0x0 ;  /* 0x000000000000781c */ /* 0x000fe40003f4f008 */
[----:B------:R-:W-:Y:S02]  /*f9b0*/  ULDC.64 UR8, c[0x0][0xbd8] ;  /* 0x0002f60000087ab9 */ /* 0x000fe40000000a00 */
[----:B------:R-:W-:Y:S01]  /*f9c0*/  UIMAD.WIDE UR8, UR43, 0x4, UR8 ;  /* 0x000000042b0878a5 */ /* 0x000fe2000f8e0208 */
[----:B------:R-:W-:Y:S02]  /*f9d0*/  IMAD.U32 R6, RZ, RZ, UR10 ;  /* 0x0000000aff067e24 */ /* 0x000fe4000f8e00ff */
[----:B------:R-:W-:-:S03]  /*f9e0*/  IMAD.U32 R7, RZ, RZ, UR11 ;  /* 0x0000000bff077e24 */ /* 0x000fc6000f8e00ff */
[----:B------:R-:W-:Y:S02]  /*f9f0*/  IMAD.U32 R4, RZ, RZ, UR8 ;  /* 0x00000008ff047e24 */ /* 0x000fe4000f8e00ff */
[----:B------:R0:W2:Y:S01]  /*fa00*/  @P3 LDG.E R6, desc[UR48][R6.64] ;  /* 0x0000003006063981 */ /* 0x0000a2000c1e1900 */
[----:B------:R-:W-:-:S05]  /*fa10*/  IMAD.U32 R5, RZ, RZ, UR9 ;  /* 0x00000009ff057e24 */ /* 0x000fca000f8e00ff */
[----:B------:R1:W5:Y:S01]  /*fa20*/  @P2 LDG.E R3, desc[UR48][R4.64] ;  /* 0x0000003004032981 */ /* 0x000362000c1e1900 */
[----:B------:R-:W-:Y:S01]  /*fa30*/  ISETP.GE.AND P1, PT, R12, UR14, PT ;  /* 0x0000000e0c007c0c */ /* 0x000fe2000bf26270 */
[C---:B------:R-:W-:Y:S01]  /*fa40*/  VIADD R13, R185.reuse, 0x80 ;  /* 0x00000080b90d7836 */ /* 0x040fe20000000000 */
[C---:B------:R-:W-:Y:S01]  /*fa50*/  ISETP.GE.AND P0, PT, R185.reuse, UR14, PT ;  /* 0x0000000eb9007c0c */ /* 0x040fe2000bf06270 */
[----:B------:R-:W-:Y:S01]  /*fa60*/  VIADD R14, R185, 0xc0 ;  /* 0x000000c0b90e7836 */ /* 0x000fe20000000000 */
[----:B------:R-:W-:Y:S01]  /*fa70*/  SEL R8, RZ, 0xffffffff, P1 ;  /* 0xffffffffff087807 */ /* 0x000fe20000800000 */
[----:B------:R-:W-:Y:S01]  /*fa80*/  ULDC UR4, c[0x0][0xa88] ;  /* 0x0002a20000047ab9 */ /* 0x000fe20000000800 */
[----:B------:R-:W-:Y:S02]  /*fa90*/  SEL R0, RZ, 0x1, P0 ;  /* 0x00000001ff007807 */ /* 0x000fe40000000000 */
[----:B0-----:R-:W-:Y:S02]  /*faa0*/  SHF.L.U32 R7, R8, 0x1, RZ ;  /* 0x0000000108077819 */ /* 0x001fe400000006ff */
[----:B------:R-:W-:-:S02]  /*fab0*/  ISETP.GE.AND P0, PT, R13, UR14, PT ;  /* 0x0000000e0d007c0c */ /* 0x000fc4000bf06270 */
[----:B------:R-:W-:Y:S02]  /*fac0*/  ISETP.GE.AND P1, PT, R14, UR14, PT ;  /* 0x0000000e0e007c0c */ /* 0x000fe4000bf26270 */
[----:B------:R-:W-:Y:S02]  /*fad0*/  LOP3.LUT R0, R7, 0x2, R0, 0xe2, !PT ;  /* 0x0000000207007812 */ /* 0x000fe400078ee200 */
[----:B------:R-:W-:Y:S02]  /*fae0*/  SEL R7, RZ, 0x4, P0 ;  /* 0x00000004ff077807 */ /* 0x000fe40000000000 */
[----:B------:R-:W-:-:S04]  /*faf0*/  SEL R8, RZ, 0x8, P1 ;  /* 0x00000008ff087807 */ /* 0x000fc80000800000 */
[----:B------:R-:W-:Y:S02]  /*fb00*/  LOP3.LUT R9, R8, R0, R7, 0xfe, !PT ;  /* 0x0000000008097212 */ /* 0x000fe400078efe07 */
[----:B--2---:R-:W-:Y:S01]  /*fb10*/  @P3 R2UR UR4, R6 ;  /* 0x00000000060432ca */ /* 0x004fe200000e0000 */
[----:B-1----:R-:W-:-:S14]  /*fb20*/  @P3 BRA `(.L_x_1781) ;  /* 0x0000000000183947 */ /* 0x002fdc0003800000 */
[----:B------:R-:W-:Y:S05]  /*fb30*/  @!P2 BRA `(.L_x_1781) ;  /* 0x000000000014a947 */ /* 0x000fea0003800000 */
[----:B------:R-:W2:Y:S04]  /*fb40*/  LDG.E R6, desc[UR48][R4.64] ;  /* 0x0000003004067981 */ /* 0x000ea8000c1e1900 */
[----:B------:R-:W3:Y:S01]  /*fb50*/  LDG.E R0, desc[UR48][R4.64+0x4] ;  /* 0x0000043004007981 */ /* 0x000ee2000c1e1900 */
[----:B--2---:R-:W-:Y:S02]  /*fb60*/  R2UR UR7, R6 ;  /* 0x00000000060772ca */ /* 0x004fe400000e0000 */
[----:B---3--:R-:W-:-:S13]  /*fb70*/  R2UR UR4, R0 ;  /* 0x00000000000472ca */ /* 0x008fda00000e0000 */
[----:B------:R-:W-:-:S12]  /*fb80*/  UIADD3 UR4, -UR7, UR4, URZ ;  /* 0x0000000407047290 */ /* 0x000fd8000fffe13f */
.L_x_1781:
[----:B------:R-:W-:Y:S01]  /*fb90*/  ISETP.GT.AND P0, PT, R192, 0x3f, PT ;  /* 0x0000003fc000780c */ /* 0x000fe20003f04270 */
[----:B------:R-:W-:Y:S01]  /*fba0*/  USHF.R.S32.HI UR7, URZ, 0x1f, UR43 ;  /* 0x0000001f3f077899 */ /* 0x000fe2000801142b */
[----:B------:R-:W-:Y:S01]  /*fbb0*/  BSSY B1, `(.L_x_1782) ;  /* 0x0000022000017945 */ /* 0x000fe20003800000 */
[----:B------:R-:W-:Y:S01]  /*fbc0*/  USHF.R.S32.HI UR9, URZ, 0x1f, UR41 ;  /* 0x0000001f3f097899 */ /* 0x000fe20008011429 */
[C---:B------:R-:W-:Y:S01]  /*fbd0*/  VIADD R24, R185.reuse, 0x100 ;  /* 0x00000100b9187836 */ /* 0x040fe20000000000 */
[----:B------:R-:W-:Y:S01]  /*fbe0*/  USEL UR10, UR43, URZ, !UP0 ;  /* 0x0000003f2b0a7287 */ /* 0x000fe2000c000000 */
[----:B------:R-:W-:Y:S01]  /*fbf0*/  VIADD R25, R185, 0x140 ;  /* 0x00000140b9197836 */ /* 0x000fe20000000000 */
[----:B------:R-:W-:Y:S01]  /*fc00*/  USEL UR11, UR7, URZ, !UP0 ;  /* 0x0000003f070b7287 */ /* 0x000fe2000c000000 */
[----:B------:R-:W-:Y:S02]  /*fc10*/  SHF.R.S32.HI R10, RZ, 0x1f, R185 ;  /* 0x0000001fff0a7819 */ /* 0x000fe400000114b9 */
[----:B-----5:R-:W-:-:S03]  /*fc20*/  SHF.R.S32.HI R8, RZ, 0x1f, R3 ;  /* 0x0000001fff087819 */ /* 0x020fc60000011403 */
[----:B------:R-:W-:Y:S06]  /*fc30*/  @P0 BRA `(.L_x_1783) ;  /* 0x0000000000640947 */ /* 0x000fec0003800000 */
[----:B------:R-:W0:Y:S01]  /*fc40*/  S2R R0, SR_TID.X ;  /* 0x0000000000007919 */ /* 0x000e220000002100 */
[----:B------:R-:W-:-:S04]  /*fc50*/  IMAD.U32 R5, RZ, RZ, UR42 ;  /* 0x0000002aff057e24 */ /* 0x000fc8000f8e00ff */
[----:B0-----:R-:W-:-:S04]  /*fc60*/  IMAD R0, R5, 0x40, R0 ;  /* 0x0000004005007824 */ /* 0x001fc800078e0200 */
[----:B------:R-:W-:-:S05]  /*fc70*/  VIADD R0, R0, 0xffffff80 ;  /* 0xffffff8000007836 */ /* 0x000fca0000000000 */
[----:B------:R-:W-:-:S13]  /*fc80*/  ISETP.GE.AND P0, PT, R0, UR4, PT ;  /* 0x0000000400007c0c */ /* 0x000fda000bf06270 */
[----:B------:R-:W-:Y:S05]  /*fc90*/  @P0 BRA `(.L_x_1783) ;  /* 0x00000000004c0947 */ /* 0x000fea0003800000 */
[C---:B------:R-:W-:Y:S01]  /*fca0*/  IADD3 R4, P0, R0.reuse, R3, RZ ;  /* 0x0000000300047210 */ /* 0x040fe20007f1e0ff */
[----:B------:R-:W-:Y:S02]  /*fcb0*/  ULDC.64 UR12, c[0x0][0xb70] ;  /* 0x0002dc00000c7ab9 */ /* 0x000fe40000000a00 */
[----:B------:R-:W-:Y:S01]  /*fcc0*/  UIMAD UR7, UR9, UR12, URZ ;  /* 0x0000000c090772a4 */ /* 0x000fe2000f8e023f */
[----:B------:R-:W-:Y:S02]  /*fcd0*/  LEA.HI.X.SX32 R5, R0, R8, 0x1, P0 ;  /* 0x0000000800057211 */ /* 0x000fe400000f0eff */
[----:B------:R-:W-:Y:S01]  /*fce0*/  MOV R7, UR12 ;  /* 0x0000000c00077c02 */ /* 0x000fe20008000f00 */
[----:B------:R-:W-:-:S03]  /*fcf0*/  UIMAD UR7, UR41, UR13, UR7 ;  /* 0x0000000d290772a4 */ /* 0x000fc6000f8e0207 */
[----:B------:R-:W-:Y:S01]  /*fd00*/  ULDC.64 UR12, c[0x0][0xb78] ;  /* 0x0002de00000c7ab9 */ /* 0x000fe20000000a00 */
[----:B------:R-:W-:Y:S01]  /*fd10*/  IMAD.WIDE.U32 R4, R7, UR41, R4 ;  /* 0x0000002907047c25 */ /* 0x000fe2000f8e0004 */
[----:B------:R-:W-:-:S03]  /*fd20*/  UIMAD UR8, UR11, UR12, URZ ;  /* 0x0000000c0b0872a4 */ /* 0x000fc6000f8e023f */
[----:B------:R-:W-:Y:S01]  /*fd30*/  VIADD R5, R5, UR7 ;  /* 0x0000000705057c36 */ /* 0x000fe20008000000 */
[----:B------:R-:W-:Y:S01]  /*fd40*/  UIMAD UR8, UR10, UR13, UR8 ;  /* 0x0000000d0a0872a4 */ /* 0x000fe2000f8e0208 */
[----:B------:R-:W-:Y:S02]  /*fd50*/  IMAD.U32 R7, RZ, RZ, UR12 ;  /* 0x0000000cff077e24 */ /* 0x000fe4000f8e00ff */
[----:B------:R-:W-:Y:S02]  /*fd60*/  ULDC.64 UR12, c[0x0][0xb40] ;  /* 0x0002d000000c7ab9 */ /* 0x000fe40000000a00 */
[----:B------:R-:W-:-:S04]  /*fd70*/  IMAD.WIDE.U32 R4, R7, UR10, R4 ;  /* 0x0000000a07047c25 */ /* 0x000fc8000f8e0004 */
[----:B------:R-:W-:Y:S01]  /*fd80*/  VIADD R5, R5, UR8 ;  /* 0x0000000805057c36 */ /* 0x000fe20008000000 */
[----:B------:R-:W-:-:S04]  /*fd90*/  LEA R6, P0, R4, UR12, 0x2 ;  /* 0x0000000c04067c11 */ /* 0x000fc8000f8010ff */
[----:B------:R-:W-:Y:S01]  /*fda0*/  LEA.HI.X R7, R4, UR13, R5, 0x2, P0 ;  /* 0x0000000d04077c11 */ /* 0x000fe200080f1405 */
[----:B------:R-:W-:-:S05]  /*fdb0*/  IMAD.MOV.U32 R5, RZ, RZ, -0x800000 ;  /* 0xff800000ff057424 */ /* 0x000fca00078e00ff */
[----:B------:R0:W-:Y:S03]  /*fdc0*/  STG.E desc[UR48][R6.64], R5 ;  /* 0x0000000506007986 */ /* 0x0001e6000c101930 */
.L_x_1783:
[----:B------:R-:W-:Y:S05]  /*fdd0*/  BSYNC B1 ;  /* 0x0000000000017941 */ /* 0x000fea0003800000 */
.L_x_1782:
[----:B------:R-:W-:Y:S01]  /*fde0*/  ULDC.64 UR12, c[0x0][0xaa0] ;  /* 0x0002a800000c7ab9 */ /* 0x000fe20000000a00 */
[----:B0-----:R-:W-:Y:S01]  /*fdf0*/  MOV R5, R10 ;  /* 0x0000000a00057202 */ /* 0x001fe20000000f00 */
[----:B------:R-:W-:Y:S01]  /*fe00*/  IMAD.MOV.U32 R4, RZ, RZ, R185 ;  /* 0x000000ffff047224 */ /* 0x000fe200078e00b9 */
[----:B------:R-:W-:Y:S01]  /*fe10*/  ISETP.GE.AND P0, PT, R24, UR14, PT ;  /* 0x0000000e18007c0c */ /* 0x000fe2000bf06270 */
[----:B------:R-:W-:Y:S01]  /*fe20*/  IMAD R0, R8, UR12, RZ ;  /* 0x0000000c08007c24 */ /* 0x000fe2000f8e02ff */
[----:B------:R-:W-:Y:S01]  /*fe30*/  ISETP.GE.AND P1, PT, R25, UR14, PT ;  /* 0x0000000e19007c0c */ /* 0x000fe2000bf26270 */
[C---:B------:R-:W-:Y:S01]  /*fe40*/  IMAD.WIDE.U32 R4, R3.reuse, UR12, R4 ;  /* 0x0000000c03047c25 */ /* 0x040fe2000f8e0004 */
[----:B------:R-:W-:Y:S01]  /*fe50*/  UIMAD UR8, UR42, -0x40, UR4 ;  /* 0xffffffc02a0878a4 */ /* 0x000fe2000f8e0204 */
[----:B------:R-:W-:Y:S01]  /*fe60*/  BSSY B1, `(.L_x_1784) ;  /* 0x000003c000017945 */ /* 0x000fe20003800000 */
[----:B------:R-:W-:Y:S01]  /*fe70*/  SEL R6, RZ, 0x20, P1 ;  /* 0x00000020ff067807 */ /* 0x000fe20000800000 */
[----:B------:R-:W-:Y:S01]  /*fe80*/  IMAD R3, R3, UR13, R0 ;  /* 0x0000000d03037c24 */ /* 0x000fe2000f8e0200 */
[----:B------:R-:W-:Y:S01]  /*fe90*/  ULDC.64 UR12, c[0x0][0xae0] ;  /* 0x0002b800000c7ab9 */ /* 0x000fe20000000a00 */
[----:B------:R-:W-:Y:S01]  /*fea0*/  VIADD R7, R185, 0x180 ;  /* 0x00000180b9077836 */ /* 0x000fe20000000000 */
[----:B------:R-:W-:Y:S01]  /*feb0*/  UIMAD UR7, UR9, UR12, URZ ;  /* 0x0000000c090772a4 */ /* 0x000fe2000f8e023f */
[----:B------:R-:W-:Y:S01]  /*fec0*/  IMAD.IADD R5, R5, 0x1, R3 ;  /* 0x0000000105057824 */ /* 0x000fe200078e0203 */
[----:B------:R-:W-:Y:S01]  /*fed0*/  SEL R0, RZ, 0x10, P0 ;  /* 0x00000010ff007807 */ /* 0x000fe20000000000 */
[----:B------:R-:W-:Y:S01]  /*fee0*/  IMAD.U32 R3, RZ, RZ, UR12 ;  /* 0x0000000cff037e24 */ /* 0x000fe2000f8e00ff */
[----:B------:R-:W-:Y:S01]  /*fef0*/  UIMAD UR7, UR41, UR13, UR7 ;  /* 0x0000000d290772a4 */ /* 0x000fe2000f8e0207 */
[----:B------:R-:W-:-:S02]  /*ff00*/  ISETP.GE.AND P1, PT, R188, UR8, PT ;  /* 0x00000008bc007c0c */ /* 0x000fc4000bf26270 */
[----:B------:R-:W-:Y:S01]  /*ff10*/  IMAD.WIDE.U32 R4, R3, UR41, R4 ;  /* 0x0000002903047c25 */ /* 0x000fe2000f8e0004 */
[----:B------:R-:W-:Y:S01]  /*ff20*/  ULDC.64 UR12, c[0x0][0xae8] ;  /* 0x0002ba00000c7ab9 */ /* 0x000fe20000000a00 */
[----:B------:R-:W-:Y:S01]  /*ff30*/  LOP3.LUT R9, R6, R9, R0, 0xfe, !PT ;  /* 0x0000000906097212 */ /* 0x000fe200078efe00 */
[----:B------:R-:W-:Y:S01]  /*ff40*/  UIMAD UR4, UR11, UR12, URZ ;  /* 0x0000000c0b0472a4 */ /* 0x000fe2000f8e023f */
[----:B------:R-:W-:Y:S01]  /*ff50*/  ISETP.GE.AND P0, PT, R7, UR14, PT ;  /* 0x0000000e07007c0c */ /* 0x000fe2000bf06270 */
[----:B------:R-:W-:Y:S01]  /*ff60*/  VIADD R3, R185, 0x1c0 ;  /* 0x000001c0b9037836 */ /* 0x000fe20000000000 */
[----:B------:R-:W-:Y:S01]  /*ff70*/  IADD3 R5, R5, UR7, RZ ;  /* 0x0000000705057c10 */ /* 0x000fe2000fffe0ff */
[----:B------:R-:W-:Y:S01]  /*ff80*/  VIADD R6, R188, 0x20 ;  /* 0x00000020bc067836 */ /* 0x000fe20000000000 */
[----:B------:R-:W-:Y:S01]  /*ff90*/  SEL R0, RZ, 0x40, P0 ;  /* 0x00000040ff007807 */ /* 0x000fe20000000000 */
[----:B------:R-:W-:Y:S01]  /*ffa0*/  IMAD.U32 R7, RZ, RZ, UR12 ;  /* 0x0000000cff077e24 */ /* 0x000fe2000f8e00ff */
[----:B------:R-:W-:Y:S01]  /*ffb0*/  UIMAD UR4, UR10, UR13, UR4 ;  /* 0x0000000d0a0472a4 */ /* 0x000fe2000f8e0204 */
[----:B------:R-:W-:-:S02]  /*ffc0*/  ISETP.GE.AND P2, PT, R3, UR14, PT ;  /* 0x0000000e03007c0c */ /* 0x000fc4000bf46270 */
[----:B------:R-:W-:Y:S01]  /*ffd0*/  ISETP.GE.AND P0, PT, R6, UR8, PT ;  /* 0x0000000806007c0c */ /* 0x000fe2000bf06270 */
[----:B------:R-:W-:Y:S01]  /*ffe0*/  IMAD.WIDE.U32 R6, R7, UR10, R4 ;  /* 0x0000000a07067c25 */ /* 0x000fe2000f8e0004 */
[----:B------:R-:W-:Y:S02]  /*fff0*/  LOP3.LUT R15, R9, R0, RZ, 0xfc, !PT ;  /* 0x00000000090f7212 */ /* 0x000fe400078efcff */
[--C-:B------:R-:W-:Y:S01]  /*10000*/  SHF.R.S32.HI R5, RZ, 0x1f, R188.reuse ;  /* 0x0000001fff057819 */ /* 0x100fe200000114bc */
[----:B------:R-:W-:Y:S01]  /*10010*/  IMAD.U32 R9, RZ, RZ, UR42 ;  /* 0x0000002aff097e24 */ /* 0x000fe2000f8e00ff */
[----:B------:R-:W-:Y:S01]  /*10020*/  SEL R0, RZ, 0x80, P2 ;  /* 0x00000080ff007807 */ /* 0x000fe20001000000 */
[----:B------:R-:W-:Y:S02]  /*10030*/  IMAD.MOV.U32 R4, RZ, RZ, R188 ;  /* 0x000000ffff047224 */ /* 0x000fe400078e00bc */
[----:B------:R-:W-:Y:S01]  /*10040*/  VIADD R11, R7, UR4 ;  /* 0x00000004070b7c36 */ /* 0x000fe20008000000 */
[----:B------:R-:W-:Y:S01]  /*10050*/  LOP3.LUT R0, R15, R0, RZ, 0xfc, !PT ;  /* 0x000000000f007212 */ /* 0x000fe200078efcff */
[----:B------:R-:W-:Y:S01]  /*10060*/  IMAD.WIDE R8, R9, 0x40, R4 ;  /* 0x0000004009087825 */ /* 0x000fe200078e0204 */
[----:B------:R-:W-:Y:S06]  /*10070*/  @P1 BRA `(.L_x_1785) ;  /* 0x0000000000681947 */ /* 0x000fec0003800000 */
[----:B------:R-:W-:Y:S01]  /*10080*/  ULDC.64 UR10, c[0x0][0xad8] ;  /* 0x0002b600000a7ab9 */ /* 0x000fe20000000a00 */
[----:B------:R-:W-:Y:S01]  /*10090*/  MOV R5, R11 ;  /* 0x0000000b00057202 */ /* 0x000fe20000000f00 */
        /* <DEDUP_REMOVED lines=10> */
[C---:B------:R-:W-:Y:S02]  /*10140*/  LEA R20, P1, R4.reuse, UR10, 0x1 ;  /* 0x0000000a04147c11 */ /* 0x040fe4000f8208ff */
[----:B------:R-:W-:Y:S02]  /*10150*/  ISETP.GE.AND P2, PT, R25, UR14, PT ;  /* 0x0000000e19007c0c */ /* 0x000fe4000bf46270 */
        /* <DEDUP_REMOVED lines=12> */
.L_x_1785:
[----:B------:R-:W-:Y:S05]  /*10220*/  BSYNC B1 ;  /* 0x0000000000017941 */ /* 0x000fea0003800000 */
.L_x_1784:
[----:B------:R-:W-:Y:S05]  /*10230*/  @P0 BRA `(.L_x_1780) ;  /* 0x0000000000700947 */ /* 0x000fea0003800000 */
[----:B------:R-:W-:Y:S01]  /*10240*/  IADD3 R3, P0, R8, 0x20, RZ ;  /* 0x0000002008037810 */ /* 0x000fe20007f1e0ff */
[----:B------:R-:W-:Y:S01]  /*10250*/  ULDC.64 UR8, c[0x0][0xad8] ;  /* 0x0002b60000087ab9 */ /* 0x000fe20000000a00 */
[----:B------:R-:W-:Y:S01]  /*10260*/  IMAD.MOV.U32 R4, RZ, RZ, R6 ;  /* 0x000000ffff047224 */ /* 0x000fe200078e0006 */
[----:B------:R-:W-:Y:S01]  /*10270*/  ISETP.GE.AND P1, PT, R13, UR14, PT ;  /* 0x0000000e0d007c0c */ /* 0x000fe2000bf26270 */
        /* <DEDUP_REMOVED lines=8> */
[----:B------:R-:W-:-:S03]  /*10300*/  LOP3.LUT P4, RZ, R15, 0x40, RZ, 0xc0, !PT ;  /* 0x000000400fff7812 */ /* 0x000fc6000788c0ff */
        /* <DEDUP_REMOVED lines=15> */
.L_x_1780:
[----:B------:R-:W-:Y:S05]  /*10400*/  BSYNC B0 ;  /* 0x0000000000007941 */ /* 0x000fea0003800000 */
.L_x_1774:
[----:B------:R-:W-:Y:S02]  /*10410*/  ULDC UR4, c[0x0][0xc14] ;  /* 0x0003050000047ab9 */ /* 0x000fe40000000800 */
[----:B------:R-:W-:-:S06]  /*10420*/  UISETP.GE.AND UP0, UPT, UR5, UR4, UPT ;  /* 0x000000040500728c */ /* 0x000fcc000bf06270 */
[----:B------:R-:W-:-:S13]  /*10430*/  PLOP3.LUT P0, PT, PT, PT, UP0, 0x80, 0x0 ;  /* 0x000000000000781c */ /* 0x000fda0003f0f008 */
[----:B------:R-:W-:Y:S05]  /*10440*/  @!P0 BRA `(.L_x_1786) ;  /* 0xffffff0800b48947 */ /* 0x000fea000383ffff */
[----:B------:R-:W-:Y:S05]  /*10450*/  EXIT ;  /* 0x000000000000794d */ /* 0x000fea0003800000 */
.L_x_1677:
[----:B------:R-:W-:-:S08]  /*10460*/  NOP ;  /* 0x0000000000007918 */ /* 0x000fd00000000000 */
[----:B------:R-:W0:-:S00]  /*10470*/  USETMAXREG.DEALLOC.CTAPOOL 0x18 ;  /* 0x00000018000079c8 */ /* 0x000e0000080e0500 */
[----:B0-----:R-:W-:-:S06]  /*10480*/  LOP3.LUT R0, R0, 0x3, RZ, 0xc0, !PT ;  /* 0x0000000300007812 */ /* 0x001fcc00078ec0ff */
[----:B------:R-:W0:Y:S02]  /*10490*/  SHFL.IDX PT, R0, R0, RZ, 0x1f ;  /* 0x00001fff00007589 */ /* 0x000e2400000e0000 */
[----:B0-----:R-:W-:-:S13]  /*104a0*/  ISETP.NE.AND P0, PT, R0, RZ, PT ;  /* 0x000000ff0000720c */ /* 0x001fda0003f05270 */
[----:B------:R-:W-:Y:S05]  /*104b0*/  @P0 EXIT ;  /* 0x000000000000094d */ /* 0x000fea0003800000 */
[----:B------:R-:W-:Y:S01]  /*104c0*/  LOP3.LUT R7, R4, 0x1f, RZ, 0xc0, !PT ;  /* 0x0000001f04077812 */ /* 0x000fe200078ec0ff */
[----:B------:R-:W-:Y:S01]  /*104d0*/  ULDC UR5, c[0x0][0xc14] ;  /* 0x0003050000057ab9 */ /* 0x000fe20000000800 */
[----:B------:R-:W-:Y:S02]  /*104e0*/  LOP3.LUT R0, R0, 0xffffffdf, RZ, 0xc0, !PT ;  /* 0xffffffdf00007812 */ /* 0x000fe400078ec0ff */
[----:B------:R-:W-:Y:S01]  /*104f0*/  MOV R8, RZ ;  /* 0x000000ff00087202 */ /* 0x000fe20000000f00 */
[----:B------:R-:W0:Y:S01]  /*10500*/  S2UR UR6, SR_CTAID.X ;  /* 0x00000000000679c3 */ /* 0x000e220000002500 */
[----:B------:R-:W-:Y:S01]  /*10510*/  ISETP.NE.AND P0, PT, R7, 0x1f, PT ;  /* 0x0000001f0700780c */ /* 0x000fe20003f05270 */
[----:B------:R-:W-:-:S12]  /*10520*/  ULDC UR4, c[0x0][0xc10] ;  /* 0x0003040000047ab9 */ /* 0x000fd80000000800 */
[----:B------:R-:W-:Y:S02]  /*10530*/  @P0 LOP3.LUT R0, R0, 0x20, RZ, 0xfc, !PT ;  /* 0x0000002000000812 */ /* 0x000fe400078efcff */
[----:B------:R-:W-:-:S13]  /*10540*/  ISETP.GE.OR P0, PT, R7, UR5, !P0 ;  /* 0x0000000507007c0c */ /* 0x000fda000c706670 */
[----:B------:R-:W1:Y:S02]  /*10550*/  @!P0 LDC.64 R2, c[0x0][0xc58] ;  /* 0x00031600ff028b82 */ /* 0x000e640000000a00 */
[----:B-1----:R-:W-:-:S05]  /*10560*/  @!P0 IMAD.WIDE.U32 R2, R7, 0x4, R2 ;  /* 0x0000000407028825 */ /* 0x002fca00078e0002 */
[----:B------:R-:W2:Y:S01]  /*10570*/  @!P0 LDG.E R8, desc[UR48][R2.64] ;  /* 0x0000003002088981 */ /* 0x000ea2000c1e1900 */
[C---:B------:R-:W-:Y:S02]  /*10580*/  ISETP.NE.AND P1, PT, R7.reuse, RZ, PT ;  /* 0x000000ff0700720c */ /* 0x040fe40003f25270 */
[----:B------:R-:W-:Y:S02]  /*10590*/  ISETP.GE.U32.AND P0, PT, R7, 0x2, PT ;  /* 0x000000020700780c */ /* 0x000fe40003f06070 */
        /* <DEDUP_REMOVED lines=16> */
[----:B-1----:R-:W-:Y:S01]  /*106a0*/  SEL R3, R6, RZ, P0 ;  /* 0x000000ff06037207 */ /* 0x002fe20000000000 */
[----:B------:R-:W-:Y:S01]  /*106b0*/  IMAD.MOV.U32 R6, RZ, RZ, RZ ;  /* 0x000000ffff067224 */ /* 0x000fe200078e00ff */
[----:B------:R-:W-:-:S03]  /*106c0*/  ISETP.GE.U32.AND P0, PT, R7, 0x8, PT ;  /* 0x000000080700780c */ /* 0x000fc60003f06070 */
[----:B------:R-:W-:-:S05]  /*106d0*/  IMAD.IADD R3, R4, 0x1, R3 ;  /* 0x0000000104037824 */ /* 0x000fca00078e0203 */
[----:B------:R-:W1:Y:S05]  /*106e0*/  SHFL.UP PT, R2, R3, 0x8, RZ ;  /* 0x0500000003027989 */ /* 0x000e6a00000e00ff */
        /* <DEDUP_REMOVED lines=19> */
.L_x_1791:
[----:B------:R-:W-:Y:S01]  /*10820*/  VIADD R6, R6, 0x1f ;  /* 0x0000001f06067836 */ /* 0x000fe20000000000 */
[----:B------:R-:W-:-:S04]  /*10830*/  MOV R19, UR7 ;  /* 0x0000000700137c02 */ /* 0x000fc80008000f00 */
[----:B------:R-:W-:-:S13]  /*10840*/  ISETP.GE.AND P0, PT, R6, UR5, PT ;  /* 0x0000000506007c0c */ /* 0x000fda000bf06270 */
[----:B------:R-:W-:Y:S05]  /*10850*/  @P0 BRA `(.L_x_1788) ;  /* 0x0000000400c40947 */ /* 0x000fea0003800000 */
[----:B------:R-:W0:Y:S01]  /*10860*/  S2R R9, SR_TID.X ;  /* 0x0000000000097919 */ /* 0x000e220000002100 */
        /* <DEDUP_REMOVED lines=10> */
.L_x_1790:
[----:B------:R-:W-:Y:S05]  /*10910*/  BSYNC B0 ;  /* 0x0000000000007941 */ /* 0x000fea0003800000 */
.L_x_1789:
[----:B0----5:R-:W0:Y:S01]  /*10920*/  SHFL.UP PT, R2, R8, 0x1, RZ ;  /* 0x0420000008027989 */ /* 0x021e2200000e00ff */
[C---:B------:R-:W-:Y:S02]  /*10930*/  ISETP.NE.AND P0, PT, R9.reuse, RZ, PT ;  /* 0x000000ff0900720c */ /* 0x040fe40003f05270 */
[C---:B------:R-:W-:Y:S02]  /*10940*/  ISETP.GE.U32.AND P1, PT, R9.reuse, 0x2, PT ;  /* 0x000000020900780c */ /* 0x040fe40003f26070 */
        /* <DEDUP_REMOVED lines=22> */
.L_x_1787:
[----:B------:R-:W-:-:S04]  /*10ab0*/  IMAD.IADD R7, R5, 0x1, -R2 ;  /* 0x0000000105077824 */ /* 0x000fc800078e0a02 */
[----:B------:R-:W-:-:S05]  /*10ac0*/  IMAD R2, R4, UR4, R7 ;  /* 0x0000000404027c24 */ /* 0x000fca000f8e0207 */
[----:B------:R-:W-:Y:S02]  /*10ad0*/  ISETP.GT.AND P0, PT, R2, UR6, PT ;  /* 0x0000000602007c0c */ /* 0x000fe4000bf04270 */
[----:B------:R-:W0:Y:S11]  /*10ae0*/  LDC.64 R2, c[0x0][0xc68] ;  /* 0x00031a00ff027b82 */ /* 0x000e360000000a00 */
[----:B------:R-:W-:-:S04]  /*10af0*/  VOTE.ANY R9, PT, !P0 ;  /* 0x0000000000097806 */ /* 0x000fc800040e0100 */
[----:B------:R-:W1:Y:S02]  /*10b00*/  POPC R5, R9 ;  /* 0x0000000900057309 */ /* 0x000e640000000000 */
[----:B-1----:R-:W-:-:S04]  /*10b10*/  IMAD.IADD R19, R5, 0x1, R6 ;  /* 0x0000000105137824 */ /* 0x002fc800078e0206 */
[----:B0-----:R-:W-:-:S05]  /*10b20*/  IMAD.WIDE R2, R19, 0x4, R2 ;  /* 0x0000000413027825 */ /* 0x001fca00078e0202 */
[----:B------:R-:W2:Y:S01]  /*10b30*/  LDG.E R10, desc[UR48][R2.64] ;  /* 0x00000030020a7981 */ /* 0x000ea2000c1e1900 */
[----:B------:R-:W-:-:S03]  /*10b40*/  ISETP.NE.AND P0, PT, R9, RZ, PT ;  /* 0x000000ff0900720c */ /* 0x000fc60003f05270 */
[----:B------:R-:W2:Y:S02]  /*10b50*/  SHFL.IDX PT, R17, R8, R5, 0x1f ;  /* 0x00001f0508117589 */ /* 0x000ea400000e0000 */
[----:B--2---:R-:W-:-:S05]  /*10b60*/  IMAD R6, R17, R10, RZ ;  /* 0x0000000a11067224 */ /* 0x004fca00078e02ff */
[----:B------:R-:W-:-:S04]  /*10b70*/  IABS R11, R6 ;  /* 0x00000006000b7213 */ /* 0x000fc80000000000 */
[----:B------:R-:W0:Y:S08]  /*10b80*/  I2F.RP R12, R11 ;  /* 0x0000000b000c7306 */ /* 0x000e300000209400 */
[----:B0-----:R-:W0:Y:S02]  /*10b90*/  MUFU.RCP R12, R12 ;  /* 0x0000000c000c7308 */ /* 0x001e240000001000 */
[----:B0-----:R-:W-:-:S06]  /*10ba0*/  VIADD R13, R12, 0xffffffe ;  /* 0x0ffffffe0c0d7836 */ /* 0x001fcc0000000000 */
[----:B------:R0:W1:Y:S01]  /*10bb0*/  F2I.FTZ.U32.TRUNC.NTZ R3, R13 ;  /* 0x0000000d00037305 */ /* 0x000062000021f000 */
[----:B------:R-:W-:Y:S05]  /*10bc0*/  @!P0 BRA `(.L_x_1792) ;  /* 0x0000000000088947 */ /* 0x000fea0003800000 */
[----:B------:R-:W-:-:S05]  /*10bd0*/  IADD3 R5, R5, -0x1, RZ ;  /* 0xffffffff05057810 */ /* 0x000fca0007ffe0ff */
[----:B------:R2:W3:Y:S02]  /*10be0*/  SHFL.IDX PT, R16, R4, R5, 0x1f ;  /* 0x00001f0504107589 */ /* 0x0004e400000e0000 */
.L_x_1792:
[----:B-1----:R-:W-:Y:S01]  /*10bf0*/  IMAD.MOV R2, RZ, RZ, -R3 ;  /* 0x000000ffff027224 */ /* 0x002fe200078e0a03 */
[----:B--2---:R-:W-:Y:S01]  /*10c00*/  IABS R4, R6 ;  /* 0x0000000600047213 */ /* 0x004fe20000000000 */
[----:B---3--:R-:W-:Y:S02]  /*10c10*/  IMAD R16, R16, UR4, R7 ;  /* 0x0000000410107c24 */ /* 0x008fe4000f8e0207 */
[----:B------:R-:W-:Y:S02]  /*10c20*/  IMAD R5, R2, R11, RZ ;  /* 0x0000000b02057224 */ /* 0x000fe400078e02ff */
[----:B------:R-:W-:Y:S02]  /*10c30*/  IMAD.MOV.U32 R2, RZ, RZ, RZ ;  /* 0x000000ffff027224 */ /* 0x000fe400078e00ff */
[----:B------:R-:W-:Y:S02]  /*10c40*/  IMAD.MOV R4, RZ, RZ, -R4 ;  /* 0x000000ffff047224 */ /* 0x000fe400078e0a04 */
[----:B------:R-:W-:Y:S01]  /*10c50*/  IMAD.HI.U32 R2, R3, R5, R2 ;  /* 0x0000000503027227 */ /* 0x000fe200078e0002 */
[----:B------:R-:W-:-:S04]  /*10c60*/  IADD3 R5, -R16, UR6, RZ ;  /* 0x0000000610057c10 */ /* 0x000fc8000fffe1ff */
[----:B------:R-:W-:-:S05]  /*10c70*/  IABS R3, R5 ;  /* 0x0000000500037213 */ /* 0x000fca0000000000 */
        /* <DEDUP_REMOVED lines=11> */
[----:B------:R-:W-:-:S05]  /*10d30*/  @!P0 LOP3.LUT R2, RZ, R6, RZ, 0x33, !PT ;  /* 0x00000006ff028212 */ /* 0x000fca00078e33ff */
[----:B------:R-:W-:Y:S02]  /*10d40*/  IMAD R4, R10, R2, RZ ;  /* 0x000000020a047224 */ /* 0x000fe400078e02ff */
[----:B------:R-:W-:Y:S02]  /*10d50*/  IMAD.MOV R2, RZ, RZ, -R2 ;  /* 0x000000ffff027224 */ /* 0x000fe400078e0a02 */
[----:B------:R-:W-:Y:S02]  /*10d60*/  IMAD.MOV R3, RZ, RZ, -R4 ;  /* 0x000000ffff037224 */ /* 0x000fe400078e0a04 */
[----:B------:R-:W-:-:S03]  /*10d70*/  IMAD R5, R6, R2, R5 ;  /* 0x0000000206057224 */ /* 0x000fc600078e0205 */
[----:B------:R-:W-:-:S04]  /*10d80*/  VIADDMNMX R10, R3, UR4, R10, PT ;  /* 0x00000004030a7c46 */ /* 0x000fc8000b80010a */
[-C--:B------:R-:W-:Y:S02]  /*10d90*/  IABS R7, R10.reuse ;  /* 0x0000000a00077213 */ /* 0x080fe40000000000 */
[----:B------:R-:W-:Y:S02]  /*10da0*/  IABS R6, R10 ;  /* 0x0000000a00067213 */ /* 0x000fe40000000000 */
[----:B------:R-:W1:Y:S03]  /*10db0*/  I2F.RP R8, R7 ;  /* 0x0000000700087306 */ /* 0x000e660000209400 */
[----:B------:R-:W-:-:S05]  /*10dc0*/  IMAD.MOV R6, RZ, RZ, -R6 ;  /* 0x000000ffff067224 */ /* 0x000fca00078e0a06 */
[----:B-1----:R-:W1:Y:S02]  /*10dd0*/  MUFU.RCP R8, R8 ;  /* 0x0000000800087308 */ /* 0x002e640000001000 */
[----:B-1----:R-:W-:-:S06]  /*10de0*/  VIADD R3, R8, 0xffffffe ;  /* 0x0ffffffe08037836 */ /* 0x002fcc0000000000 */
[----:B------:R-:W1:Y:S02]  /*10df0*/  F2I.FTZ.U32.TRUNC.NTZ R3, R3 ;  /* 0x0000000300037305 */ /* 0x000e64000021f000 */
[----:B-1----:R-:W-:-:S04]  /*10e00*/  IMAD.MOV R2, RZ, RZ, -R3 ;  /* 0x000000ffff027224 */ /* 0x002fc800078e0a03 */
[----:B------:R-:W-:Y:S01]  /*10e10*/  IMAD R9, R2, R7, RZ ;  /* 0x0000000702097224 */ /* 0x000fe200078e02ff */
[----:B------:R-:W-:-:S05]  /*10e20*/  MOV R2, RZ ;  /* 0x000000ff00027202 */ /* 0x000fca0000000f00 */
[----:B------:R-:W-:Y:S01]  /*10e30*/  IMAD.HI.U32 R2, R3, R9, R2 ;  /* 0x0000000903027227 */ /* 0x000fe200078e0002 */
[----:B------:R-:W-:Y:S02]  /*10e40*/  IABS R9, R5 ;  /* 0x0000000500097213 */ /* 0x000fe40000000000 */
[C---:B------:R-:W-:Y:S02]  /*10e50*/  LOP3.LUT R3, R5.reuse, R10, RZ, 0x3c, !PT ;  /* 0x0000000a05037212 */ /* 0x040fe400078e3cff */
[----:B------:R-:W-:Y:S01]  /*10e60*/  IADD3 R5, R5, R4, RZ ;  /* 0x0000000405057210 */ /* 0x000fe20007ffe0ff */
[----:B------:R-:W-:-:S04]  /*10e70*/  IMAD.HI.U32 R2, R2, R9, RZ ;  /* 0x0000000902027227 */ /* 0x000fc800078e00ff */
[----:B------:R-:W-:-:S05]  /*10e80*/  IMAD R6, R2, R6, R9 ;  /* 0x0000000602067224 */ /* 0x000fca00078e0209 */
[----:B------:R-:W-:-:S13]  /*10e90*/  ISETP.GT.U32.AND P0, PT, R7, R6, PT ;  /* 0x000000060700720c */ /* 0x000fda0003f04070 */
[----:B------:R-:W-:Y:S02]  /*10ea0*/  @!P0 IMAD.IADD R6, R6, 0x1, -R7 ;  /* 0x0000000106068824 */ /* 0x000fe400078e0a07 */
[----:B------:R-:W-:-:S03]  /*10eb0*/  @!P0 VIADD R2, R2, 0x1 ;  /* 0x0000000102028836 */ /* 0x000fc60000000000 */
[----:B------:R-:W-:-:S13]  /*10ec0*/  ISETP.GE.U32.AND P0, PT, R6, R7, PT ;  /* 0x000000070600720c */ /* 0x000fda0003f06070 */
[----:B------:R-:W-:Y:S01]  /*10ed0*/  @P0 VIADD R2, R2, 0x1 ;  /* 0x0000000102020836 */ /* 0x000fe20000000000 */
[----:B------:R-:W-:-:S13]  /*10ee0*/  ISETP.GE.AND P0, PT, R3, RZ, PT ;  /* 0x000000ff0300720c */ /* 0x000fda0003f06270 */
[----:B------:R-:W-:Y:S01]  /*10ef0*/  @!P0 IMAD.MOV R2, RZ, RZ, -R2 ;  /* 0x000000ffff028224 */ /* 0x000fe200078e0a02 */
[----:B------:R-:W-:-:S13]  /*10f00*/  ISETP.NE.AND P0, PT, R10, RZ, PT ;  /* 0x000000ff0a00720c */ /* 0x000fda0003f05270 */
[----:B------:R-:W-:Y:S01]  /*10f10*/  @!P0 LOP3.LUT R2, RZ, R10, RZ, 0x33, !PT ;  /* 0x0000000aff028212 */ /* 0x000fe200078e33ff */
[----:B------:R-:W-:-:S04]  /*10f20*/  IMAD.MOV R10, RZ, RZ, -R10 ;  /* 0x000000ffff0a7224 */ /* 0x000fc800078e0a0a */
[----:B------:R-:W-:Y:S01]  /*10f30*/  IMAD R18, R2, R10, R5 ;  /* 0x0000000a02127224 */ /* 0x000fe200078e0205 */
[----:B------:R-:W-:-:S05]  /*10f40*/  LOP3.LUT R2, RZ, R2, RZ, 0x33, !PT ;  /* 0x00000002ff027212 */ /* 0x000fca00078e33ff */
[----:B------:R-:W-:Y:S01]  /*10f50*/  IMAD.IADD R17, R17, 0x1, R2 ;  /* 0x0000000111117824 */ /* 0x000fe200078e0202 */
[----:B------:R-:W-:Y:S06]  /*10f60*/  BRA `(.L_x_1793) ;  /* 0x00000000000c7947 */ /* 0x000fec0003800000 */
.L_x_1788:
[----:B------:R-:W-:Y:S02]  /*10f70*/  IMAD.MOV.U32 R17, RZ, RZ, RZ ;  /* 0x000000ffff117224 */ /* 0x000fe400078e00ff */
[----:B------:R-:W-:Y:S02]  /*10f80*/  IMAD.U32 R16, RZ, RZ, UR6 ;  /* 0x00000006ff107e24 */ /* 0x000fe4000f8e00ff */
[----:B------:R-:W-:-:S07]  /*10f90*/  IMAD.MOV.U32 R18, RZ, RZ, RZ ;  /* 0x000000ffff127224 */ /* 0x000fce00078e00ff */
.L_x_1793:
[----:B------:R-:W1:Y:S01]  /*10fa0*/  S2R R2, SR_TID.X ;  /* 0x0000000000027919 */ /* 0x000e620000002100 */
[----:B------:R-:W-:Y:S01]  /*10fb0*/  STL [R1], RZ ;  /* 0x000000ff01007387 */ /* 0x000fe20000100800 */
[----:B-1----:R-:W-:-:S04]  /*10fc0*/  LOP3.LUT R2, R2, 0x1f, RZ, 0xc0, !PT ;  /* 0x0000001f02027812 */ /* 0x002fc800078ec0ff */
[----:B------:R-:W-:-:S13]  /*10fd0*/  ISETP.NE.AND P0, PT, R2, RZ, PT ;  /* 0x000000ff0200720c */ /* 0x000fda0003f05270 */
[----:B------:R-:W1:Y:S01]  /*10fe0*/  @!P0 S2R R3, SR_CgaCtaId ;  /* 0x0000000000038919 */ /* 0x000e620000008800 */
[----:B------:R-:W-:-:S04]  /*10ff0*/  @!P0 MOV R0, 0x400 ;  /* 0x0000040000008802 */ /* 0x000fc80000000f00 */
[----:B-1----:R-:W-:-:S05]  /*11000*/  @!P0 LEA R0, R3, R0, 0x18 ;  /* 0x0000000003008211 */ /* 0x002fca00078ec0ff */
[----:B------:R1:W-:Y:S01]  /*11010*/  @!P0 STS.128 [R0+0x28cd0], R16 ;  /* 0x028cd01000008388 */ /* 0x0003e20000000c00 */
[----:B------:R-:W-:Y:S06]  /*11020*/  BAR.ARV 0x5, 0x120 ;  /* 0x0144800000007b1d */ /* 0x000fec0000002000 */
[----:B------:R-:W-:Y:S02]  /*11030*/  ISETP.GE.AND P0, PT, R19, UR5, PT ;  /* 0x0000000513007c0c */ /* 0x000fe4000bf06270 */
[----:B-1----:R-:W-:-:S05]  /*11040*/  MOV R0, 0x1 ;  /* 0x0000000100007802 */ /* 0x002fca0000000f00 */
[----:B------:R1:W-:Y:S04]  /*11050*/  STL [R1+0x4], R0 ;  /* 0x0000040001007387 */ /* 0x0003e80000100800 */
[----:B------:R1:W-:Y:S02]  /*11060*/  STL [R1+0x18], RZ ;  /* 0x000018ff01007387 */ /* 0x0003e40000100800 */
[----:B------:R-:W-:Y:S05]  /*11070*/  @P0 BRA `(.L_x_1794) ;  /* 0x0000004000e80947 */ /* 0x000fea0003800000 */
[----:B-1----:R-:W-:Y:S01]  /*11080*/  IMAD.MOV.U32 R0, RZ, RZ, 0x1 ;  /* 0x00000001ff007424 */ /* 0x002fe200078e00ff */
[----:B------:R1:W-:Y:S01]  /*11090*/  STL [R1+0x18], RZ ;  /* 0x000018ff01007387 */ /* 0x0003e20000100800 */
[----:B------:R-:W-:Y:S01]  /*110a0*/  ULDC UR37, c[0x0][0xc] ;  /* 0x0000030000257ab9 */ /* 0x000fe20000000800 */
[----:B------:R-:W-:Y:S02]  /*110b0*/  ULDC.64 UR38, c[0x0][0x198] ;  /* 0x0000660000267ab9 */ /* 0x000fe40000000a00 */
[----:B------:R1:W-:Y:S04]  /*110c0*/  STL [R1+0x4], R0 ;  /* 0x0000040001007387 */ /* 0x0003e80000100800 */
[----:B------:R1:W-:Y:S02]  /*110d0*/  STL [R1], RZ ;  /* 0x000000ff01007387 */ /* 0x0003e40000100800 */
.L_x_1867:
[----:B------:R-:W-:Y:S05]  /*110e0*/  YIELD ;  /* 0x0000000000007946 */ /* 0x000fea0003800000 */
[----:B------:R-:W-:Y:S01]  /*110f0*/  ULDC.64 UR4, c[0x0][0xa28] ;  /* 0x00028a0000047ab9 */ /* 0x000fe20000000a00 */
[----:B------:R-:W-:Y:S01]  /*11100*/  IMAD.MOV.U32 R4, RZ, RZ, RZ ;  /* 0x000000ffff047224 */ /* 0x000fe200078e00ff */
[----:B------:R-:W-:Y:S01]  /*11110*/  ISETP.NE.U32.AND P0, PT, RZ, UR4, PT ;  /* 0x00000004ff007c0c */ /* 0x000fe2000bf05070 */
[----:B-1----:R-:W-:Y:S01]  /*11120*/  IMAD.MOV.U32 R0, RZ, RZ, RZ ;  /* 0x000000ffff007224 */ /* 0x002fe200078e00ff */
[----:B------:R-:W-:Y:S02]  /*11130*/  ULDC.64 UR6, c[0x0][0xa08] ;  /* 0x0002820000067ab9 */ /* 0x000fe40000000a00 */
[----:B------:R-:W-:Y:S01]  /*11140*/  ISETP.NE.AND.EX P0, PT, RZ, UR5, PT, P0 ;  /* 0x00000005ff007c0c */ /* 0x000fe2000bf05300 */
[----:B------:R-:W-:-:S12]  /*11150*/  ULDC.64 UR4, c[0x0][0xa00] ;  /* 0x0002800000047ab9 */ /* 0x000fd80000000a00 */
[----:B--2---:R-:W1:Y:S01]  /*11160*/  @P0 LDC.64 R2, c[0x0][0xa28] ;  /* 0x00028a00ff020b82 */ /* 0x004e620000000a00 */
[----:B------:R-:W-:Y:S01]  /*11170*/  ISETP.NE.U32.AND P2, PT, RZ, UR4, PT ;  /* 0x00000004ff007c0c */ /* 0x000fe2000bf45070 */
[----:B-1----:R-:W-:-:S05]  /*11180*/  @P0 IMAD.WIDE R2, R19, 0x4, R2 ;  /* 0x0000000413020825 */ /* 0x002fca00078e0202 */
[----:B------:R1:W5:Y:S01]  /*11190*/  @P0 LDG.E R4, desc[UR48][R2.64] ;  /* 0x0000003002040981 */ /* 0x000362000c1e1900 */
[----:B------:R-:W-:Y:S01]  /*111a0*/  ISETP.NE.AND.EX P2, PT, RZ, UR5, PT, P2 ;  /* 0x00000005ff007c0c */ /* 0x000fe2000bf45320 */
[----:B------:R-:W-:Y:S01]  /*111b0*/  ULDC.64 UR4, c[0x0][0xa18] ;  /* 0x0002860000047ab9 */ /* 0x000fe20000000a00 */
[----:B-1----:R-:W1:Y:S02]  /*111c0*/  LDC.64 R2, c[0x0][0xa00] ;  /* 0x00028000ff027b82 */ /* 0x002e640000000a00 */
[----:B-1----:R-:W-:-:S09]  /*111d0*/  IMAD.WIDE R2, R19, 0x4, R2 ;  /* 0x0000000413027825 */ /* 0x002fd200078e0202 */
[----:B------:R-:W2:Y:S01]  /*111e0*/  @P2 LDG.E R0, desc[UR48][R2.64] ;  /* 0x0000003002002981 */ /* 0x000ea2000c1e1900 */
[----:B------:R-:W-:Y:S01]  /*111f0*/  ISETP.NE.U32.AND P1, PT, RZ, UR4, PT ;  /* 0x00000004ff007c0c */ /* 0x000fe2000bf25070 */
[----:B------:R-:W-:-:S03]  /*11200*/  ULDC UR4, c[0x0][0x288] ;  /* 0x0000a20000047ab9 */ /* 0x000fc60000000800 */
[----:B------:R-:W-:-:S13]  /*11210*/  ISETP.NE.AND.EX P1, PT, RZ, UR5, PT, P1 ;  /* 0x00000005ff007c0c */ /* 0x000fda000bf25310 */
[----:B------:R-:W1:Y:S02]  /*11220*/  @P1 LDC.64 R6, c[0x0][0xa18] ;  /* 0x00028600ff061b82 */ /* 0x000e640000000a00 */
[----:B-1----:R-:W-:Y:S01]  /*11230*/  @P1 IMAD.WIDE R6, R19, 0x4, R6 ;  /* 0x0000000413061825 */ /* 0x002fe200078e0206 */
[----:B--2---:R1:W-:Y:S03]  /*11240*/  STL [R1+0x1c], R0 ;  /* 0x00001c0001007387 */ /* 0x0043e60000100800 */
[----:B-1----:R-:W-:Y:S01]  /*11250*/  IMAD.U32 R0, RZ, RZ, UR4 ;  /* 0x00000004ff007e24 */ /* 0x002fe2000f8e00ff */
[----:B------:R-:W-:-:S05]  /*11260*/  ULDC.64 UR4, c[0x0][0x3f8] ;  /* 0x0000fe0000047ab9 */ /* 0x000fca0000000a00 */
[----:B------:R1:W5:Y:S01]  /*11270*/  @P1 LDG.E R0, desc[UR48][R6.64] ;  /* 0x0000003006001981 */ /* 0x000362000c1e1900 */
[----:B------:R-:W-:Y:S01]  /*11280*/  UISETP.NE.U32.AND UP0, UPT, UR4, URZ, UPT ;  /* 0x0000003f0400728c */ /* 0x000fe2000bf05070 */
[----:B------:R-:W-:Y:S02]  /*11290*/  ISETP.NE.U32.AND P0, PT, RZ, UR6, PT ;  /* 0x00000006ff007c0c */ /* 0x000fe4000bf05070 */
[----:B------:R-:W-:Y:S01]  /*112a0*/  ULDC UR4, c[0x0][0x404] ;  /* 0x0001010000047ab9 */ /* 0x000fe20000000800 */
[----:B------:R-:W-:Y:S01]  /*112b0*/  UISETP.NE.AND.EX UP0, UPT, UR5, URZ, UPT, UP0 ;  /* 0x0000003f0500728c */ /* 0x000fe2000bf05300 */
[----:B------:R-:W-:Y:S02]  /*112c0*/  ISETP.NE.AND.EX P0, PT, RZ, UR7, PT, P0 ;  /* 0x00000007ff007c0c */ /* 0x000fe4000bf05300 */
[----:B------:R-:W-:Y:S01]  /*112d0*/  ULDC UR5, c[0x0][0x2e0] ;  /* 0x0000b80000057ab9 */ /* 0x000fe20000000800 */
[----:B------:R-:W-:-:S04]  /*112e0*/  USEL UR4, UR4, 0x1, UP0 ;  /* 0x0000000104047887 */ /* 0x000fc80008000000 */
[----:B------:R-:W-:-:S06]  /*112f0*/  UIMAD UR4, UR4, UR5, URZ ;  /* 0x00000005040472a4 */ /* 0x000fcc000f8e023f */
[----:B------:R-:W-:Y:S01]  /*11300*/  IMAD.U32 R5, RZ, RZ, UR4 ;  /* 0x00000004ff057e24 */ /* 0x000fe2000f8e00ff */
[----:B-1----:R-:W-:Y:S06]  /*11310*/  @P1 BRA `(.L_x_1795) ;  /* 0x0000000000101947 */ /* 0x002fec0003800000 */
[----:B------:R-:W-:Y:S05]  /*11320*/  @!P2 BRA `(.L_x_1795) ;  /* 0x00000000000ca947 */ /* 0x000fea0003800000 */
[----:B------:R-:W2:Y:S04]  /*11330*/  LDG.E R7, desc[UR48][R2.64] ;  /* 0x0000003002077981 */ /* 0x000ea8000c1e1900 */
[----:B-----5:R-:W2:Y:S02]  /*11340*/  LDG.E R0, desc[UR48][R2.64+0x4] ;  /* 0x0000043002007981 */ /* 0x020ea4000c1e1900 */
[----:B--2---:R-:W-:-:S07]  /*11350*/  IADD3 R0, -R7, R0, RZ ;  /* 0x0000000007007210 */ /* 0x004fce0007ffe1ff */
.L_x_1795:
[----:B------:R-:W1:Y:S01]  /*11360*/  LDC.64 R2, c[0x0][0xa08] ;  /* 0x00028200ff027b82 */ /* 0x000e620000000a00 */
[----:B------:R-:W-:Y:S01]  /*11370*/  IMAD.MOV.U32 R7, RZ, RZ, RZ ;  /* 0x000000ffff077224 */ /* 0x000fe200078e00ff */
[----:B------:R-:W-:Y:S01]  /*11380*/  ULDC.64 UR4, c[0x0][0xa20] ;  /* 0x0002880000047ab9 */ /* 0x000fe20000000a00 */
[----:B-1----:R-:W-:-:S05]  /*11390*/  IMAD.WIDE R2, R19, 0x4, R2 ;  /* 0x0000000413027825 */ /* 0x002fca00078e0202 */
[----:B------:R-:W2:Y:S01]  /*113a0*/  @P0 LDG.E R7, desc[UR48][R2.64] ;  /* 0x0000003002070981 */ /* 0x000ea2000c1e1900 */
[----:B------:R-:W-:-:S04]  /*113b0*/  ISETP.NE.U32.AND P1, PT, RZ, UR4, PT ;  /* 0x00000004ff007c0c */ /* 0x000fc8000bf25070 */
[----:B------:R-:W-:Y:S01]  /*113c0*/  ISETP.NE.AND.EX P1, PT, RZ, UR5, PT, P1 ;  /* 0x00000005ff007c0c */ /* 0x000fe2000bf25310 */
[----:B--2--5:R-:W-:-:S05]  /*113d0*/  IMAD.IADD R6, R7, 0x1, R4 ;  /* 0x0000000107067824 */ /* 0x024fca00078e0204 */
[----:B------:R1:W-:Y:S07]  /*113e0*/  STL [R1+0x8], R6 ;  /* 0x0000080601007387 */ /* 0x0003ee0000100800 */
[----:B------:R-:W-:Y:S05]  /*113f0*/  @!P1 BRA `(.L_x_1796) ;  /* 0x0000000000109947 */ /* 0x000fea0003800000 */
[----:B------:R-:W2:Y:S02]  /*11400*/  LDC.64 R2, c[0x0][0xa20] ;  /* 0x00028800ff027b82 */ /* 0x000ea40000000a00 */
[----:B--2---:R-:W-:-:S05]  /*11410*/  IMAD.WIDE R2, R19, 0x4, R2 ;  /* 0x0000000413027825 */ /* 0x004fca00078e0202 */
[----:B------:R2:W5:Y:S01]  /*11420*/  LDG.E R5, desc[UR48][R2.64] ;  /* 0x0000003002057981 */ /* 0x000562000c1e1900 */
[----:B------:R-:W-:Y:S05]  /*11430*/  BRA `(.L_x_1797) ;  /* 0x0000000000107947 */ /* 0x000fea0003800000 */
.L_x_1796:
[----:B------:R-:W-:Y:S05]  /*11440*/  @!P0 BRA `(.L_x_1797) ;  /* 0x00000000000c8947 */ /* 0x000fea0003800000 */
[----:B-1----:R-:W2:Y:S04]  /*11450*/  LDG.E R6, desc[UR48][R2.64] ;  /* 0x0000003002067981 */ /* 0x002ea8000c1e1900 */
[----:B------:R-:W2:Y:S02]  /*11460*/  LDG.E R5, desc[UR48][R2.64+0x4] ;  /* 0x0000043002057981 */ /* 0x000ea4000c1e1900 */
[----:B--2---:R-:W-:-:S07]  /*11470*/  IMAD.IADD R5, R5, 0x1, -R6 ;  /* 0x0000000105057824 */ /* 0x004fce00078e0a06 */
.L_x_1797:
[----:B--2---:R-:W2:Y:S01]  /*11480*/  LDC.64 R2, c[0x0][0x9e0] ;  /* 0x00027800ff027b82 */ /* 0x004ea20000000a00 */
[----:B-----5:R-:W-:Y:S01]  /*11490*/  IMAD.IADD R7, R5, 0x1, -R4 ;  /* 0x0000000105077824 */ /* 0x020fe200078e0a04 */
[----:B------:R-:W-:-:S04]  /*114a0*/  LEA R4, R17, 0x40, 0x6 ;  /* 0x0000004011047811 */ /* 0x000fc800078e30ff */
[----:B------:R-:W-:Y:S02]  /*114b0*/  IADD3 R9, R7, R4, -R0 ;  /* 0x0000000407097210 */ /* 0x000fe40007ffe800 */
[----:B--2---:R-:W-:-:S03]  /*114c0*/  ISETP.GE.AND P0, PT, R3, 0x1, PT ;  /* 0x000000010300780c */ /* 0x004fc60003f06270 */
[----:B------:R-:W-:-:S10]  /*114d0*/  IMAD.IADD R2, R9, 0x1, R2 ;  /* 0x0000000109027824 */ /* 0x000fd400078e0202 */
[----:B------:R-:W-:Y:S05]  /*114e0*/  @!P0 BRA `(.L_x_1798) ;  /* 0x0000000000488947 */ /* 0x000fea0003800000 */
[C---:B------:R-:W-:Y:S01]  /*114f0*/  ISETP.GT.AND P1, PT, R9.reuse, RZ, PT ;  /* 0x000000ff0900720c */ /* 0x040fe20003f24270 */
[----:B------:R-:W-:Y:S01]  /*11500*/  BSSY B0, `(.L_x_1799) ;  /* 0x000000e000007945 */ /* 0x000fe20003800000 */
[----:B-1----:R-:W-:-:S11]  /*11510*/  IADD3 R6, R9, -0x1, RZ ;  /* 0xffffffff09067810 */ /* 0x002fd60007ffe0ff */
        /* <DEDUP_REMOVED lines=8> */
.L_x_1800:
[----:B------:R-:W-:-:S13]  /*115a0*/  ISETP.NE.AND P1, PT, R3, 0x1, PT ;  /* 0x000000010300780c */ /* 0x000fda0003f25270 */
[----:B------:R-:W1:Y:S02]  /*115b0*/  @P1 LDC.64 R4, c[0x0][0x9e8] ;  /* 0x00027a00ff041b82 */ /* 0x000e640000000a00 */
[----:B-1----:R-:W-:-:S05]  /*115c0*/  @P1 IMAD.HI.U32 R4, R6, R4, RZ ;  /* 0x0000000406041227 */ /* 0x002fca00078e00ff */
[----:B------:R-:W-:-:S07]  /*115d0*/  @P1 SHF.R.U32.HI R6, RZ, R5, R4 ;  /* 0x00000005ff061219 */ /* 0x000fce0000011604 */
.L_x_1801:
[----:B------:R-:W-:Y:S05]  /*115e0*/  BSYNC B0 ;  /* 0x0000000000007941 */ /* 0x000fea0003800000 */
.L_x_1799:
[----:B------:R-:W-:-:S05]  /*115f0*/  IMAD R5, R6, R3, R3 ;  /* 0x0000000306057224 */ /* 0x000fca00078e0203 */
[----:B------:R-:W-:-:S07]  /*11600*/  VIMNMX R2, R2, R5, PT ;  /* 0x0000000502027248 */ /* 0x000fce0003fe0100 */
.L_x_1798:
[----:B------:R-:W-:Y:S01]  /*11610*/  VIADD R2, R2, 0x3f ;  /* 0x0000003f02027836 */ /* 0x000fe20000000000 */
[----:B------:R-:W-:Y:S01]  /*11620*/  ULDC UR4, c[0x0][0x9dc] ;  /* 0x0002770000047ab9 */ /* 0x000fe20000000800 */
[----:B------:R-:W-:-:S03]  /*11630*/  IMAD R0, R17, 0x40, -R0 ;  /* 0x0000004011007824 */ /* 0x000fc600078e0a00 */
[----:B------:R-:W-:-:S04]  /*11640*/  SHF.R.S32.HI R5, RZ, 0x1f, R2 ;  /* 0x0000001fff057819 */ /* 0x000fc80000011402 */
[----:B------:R-:W-:Y:S01]  /*11650*/  LEA.HI R4, R5, R2, RZ, 0x6 ;  /* 0x0000000205047211 */ /* 0x000fe200078f30ff */
[C---:B------:R-:W-:Y:S02]  /*11660*/  VIADD R2, R7.reuse, 0x3f ;  /* 0x0000003f07027836 */ /* 0x040fe40000000000 */
[----:B------:R-:W-:Y:S01]  /*11670*/  IMAD.IADD R7, R7, 0x1, R0 ;  /* 0x0000000107077824 */ /* 0x000fe200078e0200 */
[----:B------:R-:W-:Y:S02]  /*11680*/  SHF.R.S32.HI R4, RZ, 0x6, R4 ;  /* 0x00000006ff047819 */ /* 0x000fe40000011404 */
[----:B------:R-:W-:Y:S02]  /*11690*/  SHF.R.S32.HI R5, RZ, 0x1f, R2 ;  /* 0x0000001fff057819 */ /* 0x000fe40000011402 */
[----:B------:R-:W-:Y:S02]  /*116a0*/  IADD3 R0, R7, -UR4, RZ ;  /* 0x8000000407007c10 */ /* 0x000fe4000fffe0ff */
[----:B------:R-:W-:-:S04]  /*116b0*/  LEA.HI R5, R5, R2, RZ, 0x6 ;  /* 0x0000000205057211 */ /* 0x000fc800078f30ff */
[----:B------:R-:W-:-:S04]  /*116c0*/  SHF.R.S32.HI R5, RZ, 0x6, R5 ;  /* 0x00000006ff057819 */ /* 0x000fc80000011405 */
[----:B-1----:R-:W-:-:S05]  /*116d0*/  VIMNMX R6, R5, R4, PT ;  /* 0x0000000405067248 */ /* 0x002fca0003fe0100 */
[----:B------:R1:W-:Y:S01]  /*116e0*/  STL [R1+0x14], R6 ;  /* 0x0000140601007387 */ /* 0x0003e20000100800 */
[----:B------:R-:W-:Y:S05]  /*116f0*/  @!P0 BRA `(.L_x_1802) ;  /* 0x0000000000448947 */ /* 0x000fea0003800000 */
[----:B------:R-:W-:Y:S01]  /*11700*/  ISETP.GT.AND P0, PT, R7, -0x1, PT ;  /* 0xffffffff0700780c */ /* 0x000fe20003f04270 */
[----:B------:R-:W-:-:S12]  /*11710*/  BSSY B0, `(.L_x_1803) ;  /* 0x000000d000007945 */ /* 0x000fd80003800000 */
        /* <DEDUP_REMOVED lines=8> */
.L_x_1804:
[----:B------:R-:W-:-:S13]  /*117a0*/  ISETP.NE.AND P0, PT, R3, 0x1, PT ;  /* 0x000000010300780c */ /* 0x000fda0003f05270 */
[----:B------:R-:W2:Y:S02]  /*117b0*/  @P0 LDC.64 R4, c[0x0][0x9e8] ;  /* 0x00027a00ff040b82 */ /* 0x000ea40000000a00 */
[----:B--2---:R-:W-:-:S05]  /*117c0*/  @P0 IMAD.HI.U32 R4, R7, R4, RZ ;  /* 0x0000000407040227 */ /* 0x004fca00078e00ff */
[----:B------:R-:W-:-:S07]  /*117d0*/  @P0 SHF.R.U32.HI R7, RZ, R5, R4 ;  /* 0x00000005ff070219 */ /* 0x000fce0000011604 */
.L_x_1805:
[----:B------:R-:W-:Y:S05]  /*117e0*/  BSYNC B0 ;  /* 0x0000000000007941 */ /* 0x000fea0003800000 */
.L_x_1803:
[----:B------:R-:W-:-:S05]  /*117f0*/  IMAD R3, R7, R3, RZ ;  /* 0x0000000307037224 */ /* 0x000fca00078e02ff */
[----:B------:R-:W-:-:S07]  /*11800*/  VIMNMX R0, R0, R3, !PT ;  /* 0x0000000300007248 */ /* 0x000fce0007fe0100 */
.L_x_1802:
[----:B------:R-:W-:Y:S01]  /*11810*/  SHF.R.S32.HI R3, RZ, 0x1f, R0 ;  /* 0x0000001fff037819 */ /* 0x000fe20000011400 */
[----:B------:R-:W-:Y:S03]  /*11820*/  BSSY B6, `(.L_x_1806) ;  /* 0x00002fe000067945 */ /* 0x000fe60003800000 */
[----:B------:R-:W-:-:S04]  /*11830*/  LEA.HI R3, R3, R0, RZ, 0x6 ;  /* 0x0000000003037211 */ /* 0x000fc800078f30ff */
[----:B------:R-:W-:-:S04]  /*11840*/  SHF.R.S32.HI R3, RZ, 0x6, R3 ;  /* 0x00000006ff037819 */ /* 0x000fc80000011403 */
[----:B------:R-:W-:-:S04]  /*11850*/  VIMNMX R2, RZ, R3, !PT ;  /* 0x00000003ff027248 */ /* 0x000fc80007fe0100 */
[----:B------:R-:W-:Y:S01]  /*11860*/  ISETP.GT.AND P0, PT, R6, R2, PT ;  /* 0x000000020600720c */ /* 0x000fe20003f04270 */
[----:B------:R2:W-:-:S12]  /*11870*/  STL [R1+0xc], R2 ;  /* 0x00000c0201007387 */ /* 0x0005d80000100800 */
[----:B--2---:R-:W-:Y:S05]  /*11880*/  @P0 BRA `(.L_x_1807) ;  /* 0x0000000000440947 */ /* 0x004fea0003800000 */
[----:B------:R-:W2:Y:S02]  /*11890*/  S2R R2, SR_TID.X ;  /* 0x0000000000027919 */ /* 0x000ea40000002100 */
[----:B--2---:R-:W-:-:S04]  /*118a0*/  LOP3.LUT R2, R2, 0x1f, RZ, 0xc0, !PT ;  /* 0x0000001f02027812 */ /* 0x004fc800078ec0ff */
[----:B------:R-:W-:-:S13]  /*118b0*/  ISETP.NE.AND P1, PT, R2, RZ, PT ;  /* 0x000000ff0200720c */ /* 0x000fda0003f25270 */
[----:B------:R-:W-:Y:S05]  /*118c0*/  @P1 BRA `(.L_x_1808) ;  /* 0x0000002c00cc1947 */ /* 0x000fea0003800000 */
[----:B------:R-:W2:Y:S01]  /*118d0*/  S2R R7, SR_LANEID ;  /* 0x0000000000077919 */ /* 0x000ea20000000000 */
[----:B------:R-:W-:Y:S01]  /*118e0*/  VOTEU.ANY UR4, UPT, PT ;  /* 0x0000000000047886 */ /* 0x000fe200038e0100 */
[----:B------:R-:W3:Y:S01]  /*118f0*/  LDC.64 R2, c[0x0][0xc38] ;  /* 0x00030e00ff027b82 */ /* 0x000ee20000000a00 */
[----:B------:R-:W2:Y:S08]  /*11900*/  FLO.U32 R0, UR4 ;  /* 0x0000000400007d00 */ /* 0x000eb000080e0000 */
[----:B------:R-:W3:Y:S01]  /*11910*/  POPC R5, UR4 ;  /* 0x0000000400057d09 */ /* 0x000ee20008000000 */
[----:B--2---:R-:W-:-:S13]  /*11920*/  ISETP.EQ.U32.AND P0, PT, R0, R7, PT ;  /* 0x000000070000720c */ /* 0x004fda0003f02070 */
[----:B---3--:R-:W2:Y:S01]  /*11930*/  @P0 ATOMG.E.ADD.STRONG.GPU PT, R3, desc[UR48][R2.64], R5 ;  /* 0x00000005020309a8 */ /* 0x008ea200081ee1f0 */
[----:B------:R-:W3:Y:S02]  /*11940*/  S2R R4, SR_LTMASK ;  /* 0x0000000000047919 */ /* 0x000ee40000003900 */
[----:B---3--:R-:W-:-:S04]  /*11950*/  LOP3.LUT R4, R4, UR4, RZ, 0xc0, !PT ;  /* 0x0000000404047c12 */ /* 0x008fc8000f8ec0ff */
[----:B------:R-:W3:Y:S01]  /*11960*/  POPC R7, R4 ;  /* 0x0000000400077309 */ /* 0x000ee20000000000 */
[----:B--2---:R-:W3:Y:S02]  /*11970*/  SHFL.IDX PT, R0, R3, R0, 0x1f ;  /* 0x00001f0003007589 */ /* 0x004ee400000e0000 */
[----:B---3--:R-:W-:Y:S01]  /*11980*/  IADD3 R16, R0, UR37, R7 ;  /* 0x0000002500107c10 */ /* 0x008fe2000fffe007 */
[----:B------:R-:W-:Y:S06]  /*11990*/  BRA `(.L_x_1808) ;  /* 0x0000002c00987947 */ /* 0x000fec0003800000 */
.L_x_1807:
[----:B------:R-:W2:Y:S01]  /*119a0*/  S2R R3, SR_CgaCtaId ;  /* 0x0000000000037919 */ /* 0x000ea20000008800 */
[----:B------:R-:W-:-:S04]  /*119b0*/  MOV R0, 0x400 ;  /* 0x0000040000007802 */ /* 0x000fc80000000f00 */
[----:B--2---:R-:W-:-:S05]  /*119c0*/  LEA R2, R3, R0, 0x18 ;  /* 0x0000000003027211 */ /* 0x004fca00078ec0ff */
[----:B------:R2:W-:Y:S01]  /*119d0*/  STL [R1+0x10], R2 ;  /* 0x0000100201007387 */ /* 0x0005e20000100800 */
[----:B------:R-:W-:-:S05]  /*119e0*/  VIADD R0, R2, 0x22400 ;  /* 0x0002240002007836 */ /* 0x000fca0000000000 */
[----:B------:R-:W-:-:S13]  /*119f0*/  LOP3.LUT P0, RZ, R0, 0x3ff, RZ, 0xc0, !PT ;  /* 0x000003ff00ff7812 */ /* 0x000fda000780c0ff */
[----:B--2---:R-:W-:Y:S05]  /*11a00*/  @!P0 BRA `(.L_x_1809) ;  /* 0x0000000000408947 */ /* 0x004fea0003800000 */
[----:B------:R-:W-:Y:S01]  /*11a10*/  MOV R2, 0x0 ;  /* 0x0000000000027802 */ /* 0x000fe20000000f00 */
[----:B------:R-:W-:Y:S01]  /*11a20*/  ULDC.64 UR6, c[0x4][0x88] ;  /* 0x0100220000067ab9 */ /* 0x000fe20000000a00 */
[----:B------:R-:W-:Y:S01]  /*11a30*/  ULDC.64 UR8, c[0x4][0x90] ;  /* 0x0100240000087ab9 */ /* 0x000fe20000000a00 */
[----:B------:R-:W-:Y:S01]  /*11a40*/  ULDC.64 UR4, c[0x4][0x8] ;  /* 0x0100020000047ab9 */ /* 0x000fe20000000a00 */
[----:B------:R-:W-:Y:S01]  /*11a50*/  IMAD.U32 R4, RZ, RZ, UR6 ;  /* 0x00000006ff047e24 */ /* 0x000fe2000f8e00ff */
[----:B------:R-:W-:Y:S01]  /*11a60*/  MOV R10, UR4 ;  /* 0x00000004000a7c02 */ /* 0x000fe20008000f00 */
[----:B------:R-:W2:Y:S01]  /*11a70*/  LDC.64 R2, c[0x4][R2] ;  /* 0x0100000002027b82 */ /* 0x000ea20000000a00 */
[----:B------:R-:W-:Y:S02]  /*11a80*/  IMAD.U32 R5, RZ, RZ, UR7 ;  /* 0x00000007ff057e24 */ /* 0x000fe4000f8e00ff */
[----:B-1----:R-:W-:Y:S02]  /*11a90*/  IMAD.U32 R6, RZ, RZ, UR8 ;  /* 0x00000008ff067e24 */ /* 0x002fe4000f8e00ff */
[----:B------:R-:W-:-:S02]  /*11aa0*/  IMAD.U32 R7, RZ, RZ, UR9 ;  /* 0x00000009ff077e24 */ /* 0x000fc4000f8e00ff */
[----:B------:R-:W-:Y:S02]  /*11ab0*/  IMAD.U32 R11, RZ, RZ, UR5 ;  /* 0x00000005ff0b7e24 */ /* 0x000fe4000f8e00ff */
[----:B------:R-:W-:Y:S02]  /*11ac0*/  IMAD.MOV.U32 R8, RZ, RZ, 0x70 ;  /* 0x00000070ff087424 */ /* 0x000fe400078e00ff */
[----:B------:R-:W-:Y:S02]  /*11ad0*/  IMAD.MOV.U32 R12, RZ, RZ, 0x1 ;  /* 0x00000001ff0c7424 */ /* 0x000fe400078e00ff */
[----:B0-----:R-:W-:-:S07]  /*11ae0*/  IMAD.MOV.U32 R13, RZ, RZ, RZ ;  /* 0x000000ffff0d7224 */ /* 0x001fce00078e00ff */
[----:B------:R-:W-:-:S07]  /*11af0*/  LEPC R20, `(.L_x_1809) ;  /* 0x000000001014794e */ /* 0x000fce0000000000 */
[----:B--2---:R-:W-:Y:S05]  /*11b00*/  CALL.ABS.NOINC R2 ;  /* 0x0000000002007343 */ /* 0x004fea0003c00000 */
.L_x_1809:
        /* <DEDUP_REMOVED lines=8> */
[----:B------:R2:W3:Y:S01]  /*11b90*/  LDC.64 R2, c[0x4][R0] ;  /* 0x0100000000027b82 */ /* 0x0004e20000000a00 */
[----:B------:R-:W-:Y:S01]  /*11ba0*/  MOV R4, UR6 ;  /* 0x0000000600047c02 */ /* 0x000fe20008000f00 */
[----:B------:R-:W-:Y:S01]  /*11bb0*/  IMAD.U32 R5, RZ, RZ, UR7 ;  /* 0x00000007ff057e24 */ /* 0x000fe2000f8e00ff */
[----:B------:R-:W-:Y:S01]  /*11bc0*/  MOV R8, 0x70 ;  /* 0x0000007000087802 */ /* 0x000fe20000000f00 */
[----:B-1----:R-:W-:Y:S02]  /*11bd0*/  IMAD.U32 R6, RZ, RZ, UR8 ;  /* 0x00000008ff067e24 */ /* 0x002fe4000f8e00ff */
[----:B------:R-:W-:-:S02]  /*11be0*/  IMAD.U32 R7, RZ, RZ, UR9 ;  /* 0x00000009ff077e24 */ /* 0x000fc4000f8e00ff */
[----:B------:R-:W-:Y:S02]  /*11bf0*/  IMAD.U32 R10, RZ, RZ, UR4 ;  /* 0x00000004ff0a7e24 */ /* 0x000fe4000f8e00ff */
[----:B------:R-:W-:Y:S02]  /*11c00*/  IMAD.U32 R11, RZ, RZ, UR5 ;  /* 0x00000005ff0b7e24 */ /* 0x000fe4000f8e00ff */
[----:B------:R-:W-:Y:S02]  /*11c10*/  IMAD.MOV.U32 R12, RZ, RZ, 0x1 ;  /* 0x00000001ff0c7424 */ /* 0x000fe400078e00ff */
[----:B0-2---:R-:W-:-:S07]  /*11c20*/  IMAD.MOV.U32 R13, RZ, RZ, RZ ;  /* 0x000000ffff0d7224 */ /* 0x005fce00078e00ff */
[----:B------:R-:W-:-:S07]  /*11c30*/  LEPC R20, `(.L_x_1811) ;  /* 0x000000001014794e */ /* 0x000fce0000000000 */
[----:B---3--:R-:W-:Y:S05]  /*11c40*/  CALL.ABS.NOINC R2 ;  /* 0x0000000002007343 */ /* 0x008fea0003c00000 */
.L_x_1811:
[----:B------:R-:W-:Y:S01]  /*11c50*/  MOV R2, 0x0 ;  /* 0x0000000000027802 */ /* 0x000fe20000000f00 */
[----:B------:R-:W-:Y:S01]  /*11c60*/  ULDC.64 UR6, c[0x4][0x88] ;  /* 0x0100220000067ab9 */ /* 0x000fe20000000a00 */
[----:B------:R-:W-:Y:S01]  /*11c70*/  ULDC.64 UR8, c[0x4][0x90] ;  /* 0x0100240000087ab9 */ /* 0x000fe20000000a00 */
[----:B------:R-:W-:Y:S01]  /*11c80*/  ULDC.64 UR4, c[0x4][0x18] ;  /* 0x0100060000047ab9 */ /* 0x000fe20000000a00 */
[----:B------:R-:W-:Y:S01]  /*11c90*/  IMAD.U32 R4, RZ, RZ, UR6 ;  /* 0x00000006ff047e24 */ /* 0x000fe2000f8e00ff */
[----:B------:R-:W-:Y:S01]  /*11ca0*/  MOV R7, UR9 ;  /* 0x0000000900077c02 */ /* 0x000fe20008000f00 */
[----:B------:R-:W0:Y:S01]  /*11cb0*/  LDC.64 R2, c[0x4][R2] ;  /* 0x0100000002027b82 */ /* 0x000e220000000a00 */
        /* <DEDUP_REMOVED lines=8> */
[----:B0-----:R-:W-:Y:S05]  /*11d40*/  CALL.ABS.NOINC R2 ;  /* 0x0000000002007343 */ /* 0x001fea0003c00000 */
.L_x_1810:
[----:B------:R-:W2:Y:S01]  /*11d50*/  LDL.LU R7, [R1+0x1c] ;  /* 0x00001c0001077983 */ /* 0x000ea20000300800 */
[----:B------:R-:W3:Y:S01]  /*11d60*/  LDC R0, c[0x0][0x428] ;  /* 0x00010a00ff007b82 */ /* 0x000ee20000000800 */
[----:B------:R-:W-:Y:S01]  /*11d70*/  ULDC.64 UR4, c[0x0][0x9f8] ;  /* 0x00027e0000047ab9 */ /* 0x000fe20000000a00 */
[----:B------:R-:W-:Y:S01]  /*11d80*/  IMAD.MOV.U32 R4, RZ, RZ, R19 ;  /* 0x000000ffff047224 */ /* 0x000fe200078e0013 */
[----:B-1----:R-:W1:Y:S01]  /*11d90*/  S2R R6, SR_TID.X ;  /* 0x0000000000067919 */ /* 0x002e620000002100 */
[----:B---3--:R-:W-:Y:S02]  /*11da0*/  ISETP.NE.AND P0, PT, R0, 0x1, PT ;  /* 0x000000010000780c */ /* 0x008fe40003f05270 */
[----:B------:R-:W-:Y:S02]  /*11db0*/  MOV R0, R18 ;  /* 0x0000001200007202 */ /* 0x000fe40000000f00 */
[----:B-1----:R-:W-:-:S09]  /*11dc0*/  LOP3.LUT R6, R6, 0x1f, RZ, 0xc0, !PT ;  /* 0x0000001f06067812 */ /* 0x002fd200078ec0ff */
[----:B------:R-:W1:Y:S08]  /*11dd0*/  @P0 LDC R3, c[0x0][0x42c] ;  /* 0x00010b00ff030b82 */ /* 0x000e700000000800 */
[----:B------:R-:W3:Y:S01]  /*11de0*/  @P0 LDC R5, c[0x0][0x430] ;  /* 0x00010c00ff050b82 */ /* 0x000ee20000000800 */
[----:B-1----:R-:W-:-:S05]  /*11df0*/  @P0 IMAD.HI.U32 R2, R18, R3, RZ ;  /* 0x0000000312020227 */ /* 0x002fca00078e00ff */
[----:B---3--:R-:W-:Y:S02]  /*11e00*/  @P0 SHF.R.U32.HI R0, RZ, R5, R2 ;  /* 0x00000005ff000219 */ /* 0x008fe40000011602 */
[----:B------:R-:W-:-:S04]  /*11e10*/  ISETP.NE.U32.AND P0, PT, RZ, UR4, PT ;  /* 0x00000004ff007c0c */ /* 0x000fc8000bf05070 */
[----:B------:R-:W-:Y:S01]  /*11e20*/  ISETP.NE.AND.EX P0, PT, RZ, UR5, PT, P0 ;  /* 0x00000005ff007c0c */ /* 0x000fe2000bf05300 */
[----:B------:R-:W-:-:S12]  /*11e30*/  ULDC.64 UR4, c[0x0][0xa00] ;  /* 0x0002800000047ab9 */ /* 0x000fd80000000a00 */
[----:B------:R-:W1:Y:S01]  /*11e40*/  @P0 LDC.64 R2, c[0x0][0x9f8] ;  /* 0x00027e00ff020b82 */ /* 0x000e620000000a00 */
[----:B------:R-:W-:-:S04]  /*11e50*/  ISETP.NE.AND P6, PT, R6, RZ, PT ;  /* 0x000000ff0600720c */ /* 0x000fc80003fc5270 */
[----:B------:R-:W-:-:S09]  /*11e60*/  PLOP3.LUT P1, PT, P6, PT, PT, 0x8, 0x0 ;  /* 0x000000000000781c */ /* 0x000fd2000372e170 */
[----:B------:R-:W-:Y:S01]  /*11e70*/  VOTEU.ALL UP1, P6 ;  /* 0x00000000003f7886 */ /* 0x000fe20003020000 */
[----:B-1----:R-:W-:-:S05]  /*11e80*/  @P0 IMAD.WIDE R2, R19, 0x4, R2 ;  /* 0x0000000413020825 */ /* 0x002fca00078e0202 */
[----:B------:R1:W5:Y:S01]  /*11e90*/  @P0 LDG.E R4, desc[UR48][R2.64] ;  /* 0x0000003002040981 */ /* 0x000362000c1e1900 */
[----:B------:R-:W-:Y:S01]  /*11ea0*/  ISETP.NE.U32.AND P0, PT, RZ, UR4, PT ;  /* 0x00000004ff007c0c */ /* 0x000fe2000bf05070 */
[----:B------:R-:W-:-:S03]  /*11eb0*/  @!UP1 UIADD3 UR8, UP0, UR38, 0x270, URZ ;  /* 0x0000027026089890 */ /* 0x000fc6000ff1e03f */
[----:B------:R-:W-:Y:S01]  /*11ec0*/  ISETP.NE.AND.EX P0, PT, RZ, UR5, PT, P0 ;  /* 0x00000005ff007c0c */ /* 0x000fe2000bf05300 */
[----:B------:R-:W-:-:S03]  /*11ed0*/  @!UP1 UIADD3.X UR9, URZ, UR39, URZ, UP0, !UPT ;  /* 0x000000273f099290 */ /* 0x000fc600087fe43f */
[----:B------:R-:W-:Y:S01]  /*11ee0*/  SEL R6, R19, RZ, !P0 ;  /* 0x000000ff13067207 */ /* 0x000fe20004000000 */
[----:B------:R-:W-:Y:S01]  /*11ef0*/  VOTEU.ALL UP0, P6 ;  /* 0x00000000003f7886 */ /* 0x000fe20003000000 */
[----:B-12---:R-:W-:-:S07]  /*11f00*/  IMAD R17, R17, 0x40, R7 ;  /* 0x0000004011117824 */ /* 0x006fce00078e0207 */
.L_x_1812:
        /* <DEDUP_REMOVED lines=9> */
[----:B-1----:R-:W-:Y:S05]  /*11fa0*/  @P1 BRA.U.ANY `(.L_x_1812) ;  /* 0xfffffffd00d81947 */ /* 0x002fea000393ffff */
[----:B------:R-:W2:Y:S01]  /*11fb0*/  LDL R5, [R1+0x14] ;  /* 0x0000140001057983 */ /* 0x000ea20000100800 */
[----:B------:R-:W1:Y:S01]  /*11fc0*/  LDC.64 R2, c[0x0][0x3f8] ;  /* 0x0000fe00ff027b82 */ /* 0x000e620000000a00 */
[----:B------:R-:W-:Y:S02]  /*11fd0*/  ULDC.64 UR4, c[0x0][0xa08] ;  /* 0x0002820000047ab9 */ /* 0x000fe40000000a00 */
[----:B-1----:R-:W-:Y:S01]  /*11fe0*/  LOP3.LUT P0, RZ, R2, UR4, RZ, 0xfc, !PT ;  /* 0x0000000402ff7c12 */ /* 0x002fe2000f80fcff */
[----:B------:R-:W-:-:S03]  /*11ff0*/  UMOV UR4, 0xffffffff ;  /* 0xffffffff00047882 */ /* 0x000fc60000000000 */
[----:B------:R-:W-:-:S04]  /*12000*/  LOP3.LUT P0, RZ, R3, UR5, RZ, 0xfc, P0 ;  /* 0x0000000503ff7c12 */ /* 0x000fc8000800fcff */
[----:B-----5:R-:W-:Y:S01]  /*12010*/  SEL R7, R4, RZ, !P0 ;  /* 0x000000ff04077207 */ /* 0x020fe20004000000 */
[----:B--2---:R-:W-:Y:S01]  /*12020*/  VIADD R8, R5, 0xffffffff ;  /* 0xffffffff05087836 */ /* 0x004fe20000000000 */
[----:B------:R-:W-:Y:S07]  /*12030*/  BRA.DIV UR4, `(.L_x_1813) ;  /* 0x0000003a04e07947 */ /* 0x000fee000b800000 */
.L_x_1884:
[----:B------:R-:W-:Y:S01]  /*12040*/  UMOV UR4, 0xffffffff ;  /* 0xffffffff00047882 */ /* 0x000fe20000000000 */
[----:B------:R-:W-:Y:S02]  /*12050*/  SHF.R.S32.HI R5, RZ, 0x1f, R4 ;  /* 0x0000001fff057819 */ /* 0x000fe40000011404 */
[----:B------:R-:W-:Y:S05]  /*12060*/  BRA.DIV UR4, `(.L_x_1814) ;  /* 0x0000003e04087947 */ /* 0x000fea000b800000 */
[----:B------:R-:W-:-:S13]  /*12070*/  ELECT P6, URZ, PT ;  /* 0x00000000003f782f */ /* 0x000fda00038c0000 */
.L_x_1887:
        /* <DEDUP_REMOVED lines=10> */
[----:B------:R-:W-:-:S04]  /*12120*/  @P0 SHF.R.U32.HI R7, RZ, R11, R10 ;  /* 0x0000000bff070219 */ /* 0x000fc8000001160a */
[--C-:B------:R-:W-:Y:S01]  /*12130*/  SHF.R.S32.HI R11, RZ, 0x1f, R7.reuse ;  /* 0x0000001fff0b7819 */ /* 0x100fe20000011407 */
[----:B------:R-:W-:Y:S01]  /*12140*/  IMAD.MOV R9, RZ, RZ, -R7 ;  /* 0x000000ffff097224 */ /* 0x000fe200078e0a07 */
[----:B------:R-:W-:-:S03]  /*12150*/  MOV R10, R7 ;  /* 0x00000007000a7202 */ /* 0x000fc60000000f00 */
[----:B------:R-:W-:Y:S02]  /*12160*/  IMAD R8, R12, R9, R8 ;  /* 0x000000090c087224 */ /* 0x000fe400078e0208 */
[----:B------:R-:W-:Y:S02]  /*12170*/  IMAD R9, R5, UR4, RZ ;  /* 0x0000000405097c24 */ /* 0x000fe4000f8e02ff */
[----:B------:R-:W-:-:S04]  /*12180*/  IMAD.WIDE.U32 R10, R4, UR4, R10 ;  /* 0x00000004040a7c25 */ /* 0x000fc8000f8e000a */
[----:B------:R-:W-:Y:S01]  /*12190*/  IMAD R9, R4, UR5, R9 ;  /* 0x0000000504097c24 */ /* 0x000fe2000f8e0209 */
[----:B------:R-:W-:-:S03]  /*121a0*/  LEA R12, P0, R10, R2, 0x2 ;  /* 0x000000020a0c7211 */ /* 0x000fc600078010ff */
[----:B------:R-:W-:-:S05]  /*121b0*/  IMAD.IADD R7, R11, 0x1, R9 ;  /* 0x000000010b077824 */ /* 0x000fca00078e0209 */
[----:B0-----:R-:W-:-:S05]  /*121c0*/  LEA.HI.X R13, R10, R3, R7, 0x2, P0 ;  /* 0x000000030a0d7211 */ /* 0x001fca00000f1407 */
[----:B------:R1:W5:Y:S02]  /*121d0*/  LDG.E R7, desc[UR48][R12.64] ;  /* 0x000000300c077981 */ /* 0x000364000c1e1900 */
.L_x_1816:
[----:B------:R-:W2:Y:S01]  /*121e0*/  LDL R9, [R1] ;  /* 0x0000000001097983 */ /* 0x000ea20000100800 */
[----:B------:R-:W-:-:S03]  /*121f0*/  MOV R11, 0x400 ;  /* 0x00000400000b7802 */ /* 0x000fc60000000f00 */
[----:B------:R-:W3:Y:S01]  /*12200*/  LDL R10, [R1+0x4] ;  /* 0x00000400010a7983 */ /* 0x000ee20000100800 */
[----:B-1----:R-:W1:Y:S02]  /*12210*/  S2R R12, SR_CgaCtaId ;  /* 0x00000000000c7919 */ /* 0x002e640000008800 */
[----:B-1----:R-:W-:-:S05]  /*12220*/  LEA R11, R12, R11, 0x18 ;  /* 0x0000000b0c0b7211 */ /* 0x002fca00078ec0ff */
[----:B--2---:R-:W-:Y:S01]  /*12230*/  IMAD R9, R9, 0x8, R11 ;  /* 0x0000000809097824 */ /* 0x004fe200078e020b */
[----:B---3--:R-:W-:-:S04]  /*12240*/  SHF.L.U32 R10, R10, 0x1f, RZ ;  /* 0x0000001f0a0a7819 */ /* 0x008fc800000006ff */
[----:B------:R-:W1:Y:S02]  /*12250*/  SYNCS.PHASECHK.TRANS64.TRYWAIT P0, [R9+URZ+0x28c40], R10 ;  /* 0x028c400a090075a7 */ /* 0x000e64000800017f */
[----:B-1----:R-:W-:Y:S05]  /*12260*/  @!P0 BRA `(.L_x_1817) ;  /* 0x0000003800a88947 */ /* 0x002fea0003800000 */
.L_x_1888:
[----:B------:R-:W2:Y:S02]  /*12270*/  S2R R11, SR_TID.X ;  /* 0x00000000000b7919 */ /* 0x000ea40000002100 */
        /* <DEDUP_REMOVED lines=8> */
[----:B---3--:R-:W-:Y:S05]  /*12300*/  @!P1 BRA `(.L_x_1818) ;  /* 0x0000000000049947 */ /* 0x008fea0003800000 */
[----:B------:R-:W-:Y:S01]  /*12310*/  BPT.TRAP 0x1 ;  /* 0x000000040000795c */ /* 0x000fe20000300000 */
.L_x_1818:
[----:B------:R-:W2:Y:S01]  /*12320*/  LDL R11, [R1] ;  /* 0x00000000010b7983 */ /* 0x000ea20000100800 */
[----:B------:R-:W-:-:S03]  /*12330*/  MOV R12, 0x400 ;  /* 0x00000400000c7802 */ /* 0x000fc60000000f00 */
[----:B-1----:R-:W3:Y:S01]  /*12340*/  LDL R10, [R1+0x8] ;  /* 0x00000800010a7983 */ /* 0x002ee20000100800 */
[----:B0-----:R-:W0:Y:S01]  /*12350*/  S2R R13, SR_CgaCtaId ;  /* 0x00000000000d7919 */ /* 0x001e220000008800 */
[----:B------:R-:W-:Y:S02]  /*12360*/  R2UR UR9, R9 ;  /* 0x00000000090972ca */ /* 0x000fe400000e0000 */
[----:B------:R-:W-:Y:S01]  /*12370*/  R2UR UR11, R8 ;  /* 0x00000000080b72ca */ /* 0x000fe200000e0000 */
[----:B------:R-:W-:Y:S01]  /*12380*/  UIADD3 UR6, UP0, UR38, 0x370, URZ ;  /* 0x0000037026067890 */ /* 0x000fe2000ff1e03f */
[----:B------:R-:W-:Y:S02]  /*12390*/  R2UR UR12, R0 ;  /* 0x00000000000c72ca */ /* 0x000fe400000e0000 */
[----:B-----5:R-:W-:Y:S01]  /*123a0*/  R2UR UR13, R7 ;  /* 0x00000000070d72ca */ /* 0x020fe200000e0000 */
[----:B------:R-:W-:Y:S01]  /*123b0*/  UIADD3.X UR7, URZ, UR39, URZ, UP0, !UPT ;  /* 0x000000273f077290 */ /* 0x000fe200087fe43f */
[----:B0-----:R-:W-:-:S05]  /*123c0*/  LEA R12, R13, R12, 0x18 ;  /* 0x0000000c0d0c7211 */ /* 0x001fca00078ec0ff */
[----:B------:R-:W-:Y:S01]  /*123d0*/  UIADD3 UR9, UR9, 0x28c30, URZ ;  /* 0x00028c3009097890 */ /* 0x000fe2000fffe03f */
[----:B------:R-:W-:Y:S01]  /*123e0*/  UMOV UR5, 0x14f00000 ;  /* 0x14f0000000057882 */ /* 0x000fe20000000000 */
[----:B------:R-:W-:Y:S01]  /*123f0*/  UMOV UR10, URZ ;  /* 0x0000003f000a7c82 */ /* 0x000fe20008000000 */
[----:B--2---:R-:W-:Y:S01]  /*12400*/  IMAD R9, R11, 0x2000, R12 ;  /* 0x000020000b097824 */ /* 0x004fe200078e020c */
[----:B---3--:R-:W-:-:S04]  /*12410*/  R2UR UR4, R10 ;  /* 0x000000000a0472ca */ /* 0x008fc800000e0000 */
[----:B------:R-:W-:-:S09]  /*12420*/  R2UR UR8, R9 ;  /* 0x00000000090872ca */ /* 0x000fd200000e0000 */
[----:B------:R-:W-:-:S04]  /*12430*/  ULEA UR11, UR11, UR4, 0x6 ;  /* 0x000000040b0b7291 */ /* 0x000fc8000f8e303f */
[----:B------:R-:W-:Y:S01]  /*12440*/  UIADD3 UR8, UR8, 0x22400, URZ ;  /* 0x0002240008087890 */ /* 0x000fe2000fffe03f */
[----:B------:R-:W-:-:S08]  /*12450*/  UMOV UR4, 0x0 ;  /* 0x0000000000047882 */ /* 0x000fd00000000000 */
[----:B------:R1:W-:Y:S02]  /*12460*/  UTMALDG.4D [UR8], [UR6], desc[UR4] ;  /* 0x00000408060075b4 */ /* 0x0003e40008019000 */
[----:B-1----:R-:W-:Y:S01]  /*12470*/  NOP ;  /* 0x0000000000007918 */ /* 0x002fe20000000000 */
.L_x_1815:
[----:B------:R-:W2:Y:S01]  /*12480*/  LDL.LU R12, [R1+0x18] ;  /* 0x00001800010c7983 */ /* 0x000ea20000300800 */
[----:B------:R-:W-:Y:S01]  /*12490*/  MOV R10, 0x400 ;  /* 0x00000400000a7802 */ /* 0x000fe20000000f00 */
[----:B------:R-:W-:Y:S05]  /*124a0*/  WARPSYNC.ALL ;  /* 0x0000000000007948 */ /* 0x000fea0003800000 */
[----:B------:R-:W1:Y:S01]  /*124b0*/  S2R R11, SR_CgaCtaId ;  /* 0x00000000000b7919 */ /* 0x000e620000008800 */
        /* <DEDUP_REMOVED lines=11> */
[----:B-1----:R-:W-:Y:S01]  /*12570*/  LEA R10, R11, R10, 0x18 ;  /* 0x0000000a0b0a7211 */ /* 0x002fe200078ec0ff */
        /* <DEDUP_REMOVED lines=12> */
[----:B------:R-:W2:Y:S02]  /*12640*/  SYNCS.PHASECHK.TRANS64.TRYWAIT P0, [R10+URZ+0x28c20], R6 ;  /* 0x028c20060a0075a7 */ /* 0x000ea4000800017f */
[----:B-12---:R-:W-:Y:S05]  /*12650*/  @!P0 BRA `(.L_x_1820) ;  /* 0x0000003400c08947 */ /* 0x006fea0003800000 */
.L_x_1889:
[----:B------:R-:W-:Y:S05]  /*12660*/  BSYNC B0 ;  /* 0x0000000000007941 */ /* 0x000fea0003800000 */
.L_x_1819:
[----:B------:R-:W-:Y:S04]  /*12670*/  BSSY B0, `(.L_x_1821) ;  /* 0x000004f000007945 */ /* 0x000fe80003800000 */
[----:B------:R-:W-:Y:S05]  /*12680*/  @!P6 BRA `(.L_x_1822) ;  /* 0x000000040034e947 */ /* 0x000fea0003800000 */
[----:B------:R-:W2:Y:S01]  /*12690*/  LDL R10, [R1] ;  /* 0x00000000010a7983 */ /* 0x000ea20000100800 */
[----:B------:R-:W-:-:S03]  /*126a0*/  MOV R11, 0x400 ;  /* 0x00000400000b7802 */ /* 0x000fc60000000f00 */
[----:B-1----:R-:W3:Y:S01]  /*126b0*/  LDL R9, [R1+0x4] ;  /* 0x0000040001097983 */ /* 0x002ee20000100800 */
[----:B------:R-:W1:Y:S02]  /*126c0*/  S2R R12, SR_CgaCtaId ;  /* 0x00000000000c7919 */ /* 0x000e640000008800 */
[----:B-1----:R-:W-:-:S05]  /*126d0*/  LEA R11, R12, R11, 0x18 ;  /* 0x0000000b0c0b7211 */ /* 0x002fca00078ec0ff */
[----:B--2---:R-:W-:Y:S01]  /*126e0*/  IMAD R6, R10, 0x8, R11 ;  /* 0x000000080a067824 */ /* 0x004fe200078e020b */
[----:B---3--:R-:W-:-:S04]  /*126f0*/  SHF.L.U32 R9, R9, 0x1f, RZ ;  /* 0x0000001f09097819 */ /* 0x008fc800000006ff */
[----:B------:R-:W1:Y:S02]  /*12700*/  SYNCS.PHASECHK.TRANS64.TRYWAIT P0, [R6+URZ+0x28c60], R9 ;  /* 0x028c6009060075a7 */ /* 0x000e64000800017f */
[----:B-1----:R-:W-:Y:S05]  /*12710*/  @!P0 BRA `(.L_x_1823) ;  /* 0x0000003400b08947 */ /* 0x002fea0003800000 */
.L_x_1890:
        /* <DEDUP_REMOVED lines=11> */
.L_x_1824:
[----:B------:R-:W2:Y:S01]  /*127d0*/  LDL R10, [R1] ;  /* 0x00000000010a7983 */ /* 0x000ea20000100800 */
[----:B------:R-:W-:-:S03]  /*127e0*/  MOV R11, 0x400 ;  /* 0x00000400000b7802 */ /* 0x000fc60000000f00 */
[----:B-1----:R-:W3:Y:S01]  /*127f0*/  LDL R9, [R1+0x8] ;  /* 0x0000080001097983 */ /* 0x002ee20000100800 */
[----:B------:R-:W1:Y:S01]  /*12800*/  S2R R12, SR_CgaCtaId ;  /* 0x00000000000c7919 */ /* 0x000e620000008800 */
[----:B------:R-:W-:Y:S02]  /*12810*/  R2UR UR9, R6 ;  /* 0x00000000060972ca */ /* 0x000fe400000e0000 */
[----:B------:R-:W-:Y:S01]  /*12820*/  R2UR UR11, R8 ;  /* 0x00000000080b72ca */ /* 0x000fe200000e0000 */
[----:B------:R-:W-:Y:S01]  /*12830*/  UIADD3 UR4, UP0, UR38, 0x470, URZ ;  /* 0x0000047026047890 */ /* 0x000fe2000ff1e03f */
[----:B------:R-:W-:Y:S02]  /*12840*/  R2UR UR12, R0 ;  /* 0x00000000000c72ca */ /* 0x000fe400000e0000 */
[----:B------:R-:W-:Y:S02]  /*12850*/  R2UR UR13, R7 ;  /* 0x00000000070d72ca */ /* 0x000fe400000e0000 */
        /* <DEDUP_REMOVED lines=12> */
[----:B------:R-:W-:-:S09]  /*12920*/  R2UR UR14, R6 ;  /* 0x00000000060e72ca */ /* 0x000fd200000e0000 */
[----:B------:R-:W-:-:S04]  /*12930*/  ULEA UR11, UR11, UR5, 0x6 ;  /* 0x000000050b0b7291 */ /* 0x000fc8000f8e303f */
[----:B------:R-:W-:Y:S02]  /*12940*/  UIADD3 UR8, UR14, 0x400, URZ ;  /* 0x000004000e087890 */ /* 0x000fe4000fffe03f */
[----:B------:R-:W-:Y:S02]  /*12950*/  UIADD3.X UR5, URZ, UR39, URZ, UP0, !UPT ;  /* 0x000000273f057290 */ /* 0x000fe400087fe43f */
        /* <DEDUP_REMOVED lines=32> */
.L_x_1822:
[----:B------:R-:W-:Y:S05]  /*12b60*/  BSYNC B0 ;  /* 0x0000000000007941 */ /* 0x000fea0003800000 */
.L_x_1821:
[----:B-1----:R-:W2:Y:S04]  /*12b70*/  LDL R6, [R1+0x14] ;  /* 0x0000140001067983 */ /* 0x002ea80000100800 */
[----:B------:R-:W3:Y:S01]  /*12b80*/  LDL R9, [R1+0xc] ;  /* 0x00000c0001097983 */ /* 0x000ee20000100800 */
[----:B------:R-:W-:Y:S01]  /*12b90*/  BSSY B0, `(.L_x_1825) ;  /* 0x00001ab000007945 */ /* 0x000fe20003800000 */
[----:B--2---:R-:W-:-:S05]  /*12ba0*/  VIADD R8, R6, 0xfffffffe ;  /* 0xfffffffe06087836 */ /* 0x004fca0000000000 */
[----:B---3--:R-:W-:-:S13]  /*12bb0*/  ISETP.GE.AND P0, PT, R8, R9, PT ;  /* 0x000000090800720c */ /* 0x008fda0003f06270 */
[----:B------:R-:W-:Y:S05]  /*12bc0*/  @!P0 BRA `(.L_x_1826) ;  /* 0x00000018009c8947 */ /* 0x000fea0003800000 */
[----:B------:R-:W-:Y:S01]  /*12bd0*/  LOP3.LUT R10, RZ, R9, RZ, 0x33, !PT ;  /* 0x00000009ff0a7212 */ /* 0x000fe200078e33ff */
[----:B------:R-:W-:Y:S01]  /*12be0*/  BSSY B1, `(.L_x_1827) ;  /* 0x0000090000017945 */ /* 0x000fe20003800000 */
[----:B------:R-:W-:-:S04]  /*12bf0*/  IADD3 R9, -R6, RZ, RZ ;  /* 0x000000ff06097210 */ /* 0x000fc80007ffe1ff */
[----:B------:R-:W-:-:S05]  /*12c00*/  VIADDMNMX R10, R9, 0x1, R10, !PT ;  /* 0x00000001090a7846 */ /* 0x000fca000780010a */
[----:B------:R-:W-:-:S05]  /*12c10*/  IMAD.IADD R6, R6, 0x1, R10 ;  /* 0x0000000106067824 */ /* 0x000fca00078e020a */
[----:B------:R-:W-:-:S04]  /*12c20*/  LOP3.LUT R6, R6, 0x1, RZ, 0xc0, !PT ;  /* 0x0000000106067812 */ /* 0x000fc800078ec0ff */
[----:B------:R-:W-:-:S13]  /*12c30*/  ISETP.NE.U32.AND P0, PT, R6, 0x1, PT ;  /* 0x000000010600780c */ /* 0x000fda0003f05070 */
[----:B------:R-:W-:Y:S05]  /*12c40*/  @P0 BRA `(.L_x_1828) ;  /* 0x0000000800240947 */ /* 0x000fea0003800000 */
[----:B------:R-:W2:Y:S04]  /*12c50*/  LDL.LU R11, [R1] ;  /* 0x00000000010b7983 */ /* 0x000ea80000300800 */
[----:B0-----:R-:W3:Y:S01]  /*12c60*/  LDL.LU R13, [R1+0x4] ;  /* 0x00000400010d7983 */ /* 0x001ee20000300800 */
        /* <DEDUP_REMOVED lines=25> */
[C---:B------:R-:W-:Y:S02]  /*12e00*/  LEA R2, P0, R6.reuse, R2, 0x2 ;  /* 0x0000000206027211 */ /* 0x040fe400078010ff */
[----:B------:R-:W-:Y:S02]  /*12e10*/  IADD3 R7, -R9, RZ, RZ ;  /* 0x000000ff09077210 */ /* 0x000fe40007ffe1ff */
[----:B------:R-:W-:-:S03]  /*12e20*/  LEA.HI.X R3, R6, R3, R11, 0x2, P0 ;  /* 0x0000000306037211 */ /* 0x000fc600000f140b */
[----:B------:R-:W-:Y:S02]  /*12e30*/  IMAD R8, R12, R7, R8 ;  /* 0x000000070c087224 */ /* 0x000fe400078e0208 */
[----:B------:R1:W5:Y:S05]  /*12e40*/  LDG.E R7, desc[UR48][R2.64] ;  /* 0x0000003002077981 */ /* 0x00036a000c1e1900 */
.L_x_1831:
[----:B-1----:R-:W1:Y:S01]  /*12e50*/  S2R R3, SR_CgaCtaId ;  /* 0x0000000000037919 */ /* 0x002e620000008800 */
[----:B------:R-:W-:-:S04]  /*12e60*/  MOV R2, 0x400 ;  /* 0x0000040000027802 */ /* 0x000fc80000000f00 */
[----:B-1----:R-:W-:Y:S02]  /*12e70*/  LEA R2, R3, R2, 0x18 ;  /* 0x0000000203027211 */ /* 0x002fe400078ec0ff */
[----:B------:R-:W-:-:S03]  /*12e80*/  SHF.L.U32 R3, R13, 0x1f, RZ ;  /* 0x0000001f0d037819 */ /* 0x000fc600000006ff */
[----:B------:R-:W-:-:S04]  /*12e90*/  IMAD R2, R14, 0x8, R2 ;  /* 0x000000080e027824 */ /* 0x000fc800078e0202 */
[----:B------:R-:W1:Y:S02]  /*12ea0*/  SYNCS.PHASECHK.TRANS64.TRYWAIT P0, [R2+URZ+0x28c40], R3 ;  /* 0x028c4003020075a7 */ /* 0x000e64000800017f */
[----:B-1----:R-:W-:Y:S05]  /*12eb0*/  @!P0 BRA `(.L_x_1832) ;  /* 0x0000002c00dc8947 */ /* 0x002fea0003800000 */
.L_x_1891:
[----:B------:R-:W2:Y:S02]  /*12ec0*/  S2R R6, SR_TID.X ;  /* 0x0000000000067919 */ /* 0x000ea40000002100 */
[----:B--2---:R-:W-:-:S04]  /*12ed0*/  LOP3.LUT R6, R6, 0x7f, RZ, 0xc0, !PT ;  /* 0x0000007f06067812 */ /* 0x004fc800078ec0ff */
[----:B------:R-:W-:-:S13]  /*12ee0*/  ISETP.NE.AND P1, PT, R6, RZ, PT ;  /* 0x000000ff0600720c */ /* 0x000fda0003f25270 */
        /* <DEDUP_REMOVED lines=8> */
.L_x_1833:
[----:B------:R-:W2:Y:S01]  /*12f70*/  LDL R6, [R1] ;  /* 0x0000000001067983 */ /* 0x000ea20000100800 */
        /* <DEDUP_REMOVED lines=21> */
.L_x_1892:
        /* <DEDUP_REMOVED lines=8> */
.L_x_1835:
        /* <DEDUP_REMOVED lines=54> */
.L_x_1830:
[----:B------:R-:W-:Y:S05]  /*134b0*/  BSYNC B2 ;  /* 0x0000000000027941 */ /* 0x000fea0003800000 */
.L_x_1829:
[----:B------:R-:W2:Y:S02]  /*134c0*/  LDL R2, [R1+0x14] ;  /* 0x0000140001027983 */ /* 0x000ea40000100800 */
[----:B--2---:R-:W-:-:S07]  /*134d0*/  VIADD R8, R2, 0xfffffffd ;  /* 0xfffffffd02087836 */ /* 0x004fce0000000000 */
.L_x_1828:
[----:B------:R-:W-:Y:S05]  /*134e0*/  BSYNC B1 ;  /* 0x0000000000017941 */ /* 0x000fea0003800000 */
.L_x_1827:
[----:B------:R-:W2:Y:S01]  /*134f0*/  LDL.LU R2, [R1+0x14] ;  /* 0x0000140001027983 */ /* 0x000ea20000300800 */
[----:B------:R-:W-:Y:S01]  /*13500*/  VIADD R10, R10, 0xfffffffe ;  /* 0xfffffffe0a0a7836 */ /* 0x000fe20000000000 */
[----:B--2---:R-:W-:-:S04]  /*13510*/  LOP3.LUT R3, RZ, R2, RZ, 0x33, !PT ;  /* 0x00000002ff037212 */ /* 0x004fc800078e33ff */
[----:B------:R-:W-:-:S13]  /*13520*/  ISETP.NE.AND P0, PT, R10, R3, PT ;  /* 0x000000030a00720c */ /* 0x000fda0003f05270 */
[----:B------:R-:W-:Y:S05]  /*13530*/  @!P0 BRA `(.L_x_1826) ;  /* 0x0000001000408947 */ /* 0x000fea0003800000 */
.L_x_1850:
        /* <DEDUP_REMOVED lines=11> */
[----:B------:R-:W-:Y:S02]  /*135f0*/  MOV R11, R8 ;  /* 0x00000008000b7202 */ /* 0x000fe40000000f00 */
        /* <DEDUP_REMOVED lines=10> */
[--C-:B------:R-:W-:Y:S01]  /*136a0*/  SHF.R.S32.HI R3, RZ, 0x1f, R2.reuse ;  /* 0x0000001fff037819 */ /* 0x100fe20000011402 */
[----:B------:R-:W-:-:S04]  /*136b0*/  IMAD.MOV R11, RZ, RZ, -R2 ;  /* 0x000000ffff0b7224 */ /* 0x000fc800078e0a02 */
        /* <DEDUP_REMOVED lines=8> */
.L_x_1838:
[----:B------:R-:W2:Y:S01]  /*13740*/  S2R R3, SR_CgaCtaId ;  /* 0x0000000000037919 */ /* 0x000ea20000008800 */
[----:B------:R-:W-:-:S04]  /*13750*/  MOV R2, 0x400 ;  /* 0x0000040000027802 */ /* 0x000fc80000000f00 */
[----:B--2---:R-:W-:Y:S02]  /*13760*/  LEA R2, R3, R2, 0x18 ;  /* 0x0000000203027211 */ /* 0x004fe400078ec0ff */
[----:B------:R-:W-:-:S03]  /*13770*/  SHF.L.U32 R3, R10, 0x1f, RZ ;  /* 0x0000001f0a037819 */ /* 0x000fc600000006ff */
[----:B------:R-:W-:-:S04]  /*13780*/  IMAD R2, R9, 0x8, R2 ;  /* 0x0000000809027824 */ /* 0x000fc800078e0202 */
[----:B------:R-:W2:Y:S02]  /*13790*/  SYNCS.PHASECHK.TRANS64.TRYWAIT P0, [R2+URZ+0x28c40], R3 ;  /* 0x028c4003020075a7 */ /* 0x000ea4000800017f */
[----:B--2---:R-:W-:Y:S05]  /*137a0*/  @!P0 BRA `(.L_x_1839) ;  /* 0x0000002400c88947 */ /* 0x004fea0003800000 */
.L_x_1893:
[----:B-1----:R-:W1:Y:S02]  /*137b0*/  S2R R6, SR_TID.X ;  /* 0x0000000000067919 */ /* 0x002e640000002100 */
        /* <DEDUP_REMOVED lines=8> */
[----:B---3--:R-:W-:Y:S05]  /*13840*/  @!P1 BRA `(.L_x_1840) ;  /* 0x0000000000049947 */ /* 0x008fea0003800000 */
[----:B------:R-:W-:Y:S01]  /*13850*/  BPT.TRAP 0x1 ;  /* 0x000000040000795c */ /* 0x000fe20000300000 */
.L_x_1840:
[----:B------:R-:W3:Y:S01]  /*13860*/  LDL R12, [R1+0x8] ;  /* 0x00000800010c7983 */ /* 0x000ee20000100800 */
[----:B------:R-:W-:Y:S01]  /*13870*/  MOV R6, 0x400 ;  /* 0x0000040000067802 */ /* 0x000fe20000000f00 */
[----:B0-----:R-:W0:Y:S01]  /*13880*/  S2R R13, SR_CgaCtaId ;  /* 0x00000000000d7919 */ /* 0x001e220000008800 */
        /* <DEDUP_REMOVED lines=16> */
[----:B------:R-:W1:Y:S02]  /*13990*/  SYNCS.PHASECHK.TRANS64.TRYWAIT P1, [R2+URZ+0x28c60], R3 ;  /* 0x028c6003020075a7 */ /* 0x000e64000802017f */
[----:B01----:R-:W-:Y:S05]  /*139a0*/  @!P1 BRA `(.L_x_1841) ;  /* 0x00000024005c9947 */ /* 0x003fea0003800000 */
.L_x_1894:
[----:B------:R-:W-:Y:S05]  /*139b0*/  @P0 BRA `(.L_x_1842) ;  /* 0x00000000001c0947 */ /* 0x000fea0003800000 */
[----:B------:R-:W1:Y:S01]  /*139c0*/  S2R R11, SR_TID.X ;  /* 0x00000000000b7919 */ /* 0x000e620000002100 */
[----:B0-2---:R-:W-:-:S04]  /*139d0*/  IMAD.MOV.U32 R3, RZ, RZ, 0x10000 ;  /* 0x00010000ff037424 */ /* 0x005fc800078e00ff */
[----:B------:R3:W-:Y:S01]  /*139e0*/  SYNCS.ARRIVE.TRANS64 RZ, [R2+URZ+0x28c50], R3 ;  /* 0x028c500302ff79a7 */ /* 0x0007e2000800003f */
[----:B-1----:R-:W-:-:S04]  /*139f0*/  LOP3.LUT R11, R11, 0x1f, RZ, 0xc0, !PT ;  /* 0x0000001f0b0b7812 */ /* 0x002fc800078ec0ff */
[----:B------:R-:W-:-:S13]  /*13a00*/  ISETP.NE.AND P1, PT, R11, RZ, PT ;  /* 0x000000ff0b00720c */ /* 0x000fda0003f25270 */
[----:B---3--:R-:W-:Y:S05]  /*13a10*/  @!P1 BRA `(.L_x_1842) ;  /* 0x0000000000049947 */ /* 0x008fea0003800000 */
[----:B------:R-:W-:Y:S01]  /*13a20*/  BPT.TRAP 0x1 ;  /* 0x000000040000795c */ /* 0x000fe20000300000 */
.L_x_1842:
[----:B------:R-:W1:Y:S01]  /*13a30*/  S2R R11, SR_CgaCtaId ;  /* 0x00000000000b7919 */ /* 0x000e620000008800 */
[----:B0-2---:R-:W-:Y:S01]  /*13a40*/  MOV R3, 0x400 ;  /* 0x0000040000037802 */ /* 0x005fe20000000f00 */
        /* <DEDUP_REMOVED lines=15> */
[----:B-1----:R-:W-:-:S05]  /*13b40*/  LEA R3, R11, R3, 0x18 ;  /* 0x000000030b037211 */ /* 0x002fca00078ec0ff */
        /* <DEDUP_REMOVED lines=34> */
[----:B-1----:R-:W-:Y:S01]  /*13d70*/  NOP ;  /* 0x0000000000007918 */ /* 0x002fe20000000000 */
.L_x_1837:
[----:B------:R-:W-:Y:S05]  /*13d80*/  BSYNC B1 ;  /* 0x0000000000017941 */ /* 0x000fea0003800000 */
.L_x_1836:
[----:B------:R-:W-:Y:S01]  /*13d90*/  IADD3 R9, R9, 0x1, RZ ;  /* 0x0000000109097810 */ /* 0x000fe20007ffe0ff */
[----:B------:R-:W-:Y:S03]  /*13da0*/  BSSY B1, `(.L_x_1843) ;  /* 0x0000085000017945 */ /* 0x000fe60003800000 */
[----:B------:R-:W-:-:S04]  /*13db0*/  ISETP.NE.AND P0, PT, R9, 0x2, PT ;  /* 0x000000020900780c */ /* 0x000fc80003f05270 */
[----:B------:R-:W-:Y:S02]  /*13dc0*/  SEL R3, RZ, 0x1, P0 ;  /* 0x00000001ff037807 */ /* 0x000fe40000000000 */
[----:B------:R-:W-:Y:S01]  /*13dd0*/  SEL R12, R9, RZ, P0 ;  /* 0x000000ff090c7207 */ /* 0x000fe20000000000 */
[----:B------:R-:W-:Y:S01]  /*13de0*/  VIADD R9, R8, 0xffffffff ;  /* 0xffffffff08097836 */ /* 0x000fe20000000000 */
[----:B------:R-:W-:-:S05]  /*13df0*/  LOP3.LUT R11, R10, R3, RZ, 0x3c, !PT ;  /* 0x000000030a0b7212 */ /* 0x000fca00078e3cff */
[----:B------:R1:W-:Y:S04]  /*13e00*/  STL [R1+0x4], R11 ;  /* 0x0000040b01007387 */ /* 0x0003e80000100800 */
[----:B------:R1:W-:Y:S01]  /*13e10*/  STL [R1], R12 ;  /* 0x0000000c01007387 */ /* 0x0003e20000100800 */
[----:B------:R-:W-:Y:S05]  /*13e20*/  @!P6 BRA `(.L_x_1844) ;  /* 0x0000000400f0e947 */ /* 0x000fea0003800000 */
        /* <DEDUP_REMOVED lines=9> */
[----:B--2---:R-:W-:-:S04]  /*13ec0*/  @P0 IMAD.HI.U32 R6, R10, R2, RZ ;  /* 0x000000020a060227 */ /* 0x004fc800078e00ff */
[----:B------:R-:W-:Y:S01]  /*13ed0*/  IMAD.MOV.U32 R2, RZ, RZ, R10 ;  /* 0x000000ffff027224 */ /* 0x000fe200078e000a */
[----:B------:R-:W-:-:S05]  /*13ee0*/  @P0 SHF.R.U32.HI R2, RZ, R3, R6 ;  /* 0x00000003ff020219 */ /* 0x000fca0000011606 */
[----:B------:R-:W-:-:S04]  /*13ef0*/  IMAD.MOV R3, RZ, RZ, -R2 ;  /* 0x000000ffff037224 */ /* 0x000fc800078e0a02 */
[----:B------:R-:W-:Y:S01]  /*13f00*/  IMAD R10, R7, R3, R10 ;  /* 0x00000003070a7224 */ /* 0x000fe200078e020a */
[----:B------:R-:W-:Y:S01]  /*13f10*/  SHF.R.S32.HI R3, RZ, 0x1f, R2 ;  /* 0x0000001fff037819 */ /* 0x000fe20000011402 */
[----:B------:R-:W-:-:S04]  /*13f20*/  IMAD R7, R5, UR6, RZ ;  /* 0x0000000605077c24 */ /* 0x000fc8000f8e02ff */
[C---:B------:R-:W-:Y:S02]  /*13f30*/  IMAD R6, R4.reuse, UR7, R7 ;  /* 0x0000000704067c24 */ /* 0x040fe4000f8e0207 */
[----:B------:R-:W-:-:S05]  /*13f40*/  IMAD.WIDE.U32 R2, R4, UR6, R2 ;  /* 0x0000000604027c25 */ /* 0x000fca000f8e0002 */
[----:B------:R-:W-:Y:S02]  /*13f50*/  IADD3 R3, R6, R3, RZ ;  /* 0x0000000306037210 */ /* 0x000fe40007ffe0ff */
[----:B------:R-:W-:-:S04]  /*13f60*/  LEA R6, P0, R2, UR4, 0x2 ;  /* 0x0000000402067c11 */ /* 0x000fc8000f8010ff */
[----:B------:R-:W-:-:S06]  /*13f70*/  LEA.HI.X R7, R2, UR5, R3, 0x2, P0 ;  /* 0x0000000502077c11 */ /* 0x000fcc00080f1403 */
[----:B------:R2:W5:Y:S03]  /*13f80*/  LDG.E R7, desc[UR48][R6.64] ;  /* 0x0000003006077981 */ /* 0x000566000c1e1900 */
.L_x_1845:
[----:B------:R-:W3:Y:S01]  /*13f90*/  S2R R3, SR_CgaCtaId ;  /* 0x0000000000037919 */ /* 0x000ee20000008800 */
[----:B------:R-:W-:-:S04]  /*13fa0*/  MOV R2, 0x400 ;  /* 0x0000040000027802 */ /* 0x000fc80000000f00 */
[----:B---3--:R-:W-:Y:S02]  /*13fb0*/  LEA R2, R3, R2, 0x18 ;  /* 0x0000000203027211 */ /* 0x008fe400078ec0ff */
[----:B------:R-:W-:-:S03]  /*13fc0*/  SHF.L.U32 R3, R11, 0x1f, RZ ;  /* 0x0000001f0b037819 */ /* 0x000fc600000006ff */
[----:B------:R-:W-:-:S04]  /*13fd0*/  IMAD R2, R12, 0x8, R2 ;  /* 0x000000080c027824 */ /* 0x000fc800078e0202 */
[----:B------:R-:W3:Y:S02]  /*13fe0*/  SYNCS.PHASECHK.TRANS64.TRYWAIT P0, [R2+URZ+0x28c40], R3 ;  /* 0x028c4003020075a7 */ /* 0x000ee4000800017f */
[----:B---3--:R-:W-:Y:S05]  /*13ff0*/  @!P0 BRA `(.L_x_1846) ;  /* 0x0000001c00dc8947 */ /* 0x008fea0003800000 */
.L_x_1895:
        /* <DEDUP_REMOVED lines=11> */
.L_x_1847:
[----:B------:R-:W2:Y:S01]  /*140b0*/  LDL R6, [R1] ;  /* 0x0000000001067983 */ /* 0x000ea20000100800 */
[----:B-1----:R-:W-:-:S03]  /*140c0*/  MOV R12, 0x400 ;  /* 0x00000400000c7802 */ /* 0x002fc60000000f00 */
[----:B------:R-:W4:Y:S01]  /*140d0*/  LDL R11, [R1+0x8] ;  /* 0x00000800010b7983 */ /* 0x000f220000100800 */
        /* <DEDUP_REMOVED lines=17> */
[----:B------:R-:W1:Y:S02]  /*141f0*/  SYNCS.PHASECHK.TRANS64.TRYWAIT P1, [R2+URZ+0x28c60], R3 ;  /* 0x028c6003020075a7 */ /* 0x000e64000802017f */
[----:B01----:R-:W-:Y:S05]  /*14200*/  @!P1 BRA `(.L_x_1848) ;  /* 0x0000001c006c9947 */ /* 0x003fea0003800000 */
.L_x_1896:
[----:B------:R-:W-:Y:S05]  /*14210*/  @P0 BRA `(.L_x_1849) ;  /* 0x00000000001c0947 */ /* 0x000fea0003800000 */
[----:B------:R-:W1:Y:S01]  /*14220*/  S2R R10, SR_TID.X ;  /* 0x00000000000a7919 */ /* 0x000e620000002100 */
[----:B0--3--:R-:W-:-:S04]  /*14230*/  MOV R3, 0x10000 ;  /* 0x0001000000037802 */ /* 0x009fc80000000f00 */
[----:B------:R2:W-:Y:S01]  /*14240*/  SYNCS.ARRIVE.TRANS64 RZ, [R2+URZ+0x28c50], R3 ;  /* 0x028c500302ff79a7 */ /* 0x0005e2000800003f */
[----:B-1----:R-:W-:-:S04]  /*14250*/  LOP3.LUT R10, R10, 0x1f, RZ, 0xc0, !PT ;  /* 0x0000001f0a0a7812 */ /* 0x002fc800078ec0ff */
[----:B------:R-:W-:-:S13]  /*14260*/  ISETP.NE.AND P1, PT, R10, RZ, PT ;  /* 0x000000ff0a00720c */ /* 0x000fda0003f25270 */
[----:B--2---:R-:W-:Y:S05]  /*14270*/  @!P1 BRA `(.L_x_1849) ;  /* 0x0000000000049947 */ /* 0x004fea0003800000 */
[----:B------:R-:W-:Y:S01]  /*14280*/  BPT.TRAP 0x1 ;  /* 0x000000040000795c */ /* 0x000fe20000300000 */
.L_x_1849:
[----:B0--3--:R-:W2:Y:S01]  /*14290*/  LDL R3, [R1] ;  /* 0x0000000001037983 */ /* 0x009ea20000100800 */
        /* <DEDUP_REMOVED lines=53> */
.L_x_1844:
[----:B------:R-:W-:Y:S05]  /*145f0*/  BSYNC B1 ;  /* 0x0000000000017941 */ /* 0x000fea0003800000 */
.L_x_1843:
[----:B------:R-:W2:Y:S01]  /*14600*/  LDL R2, [R1+0xc] ;  /* 0x00000c0001027983 */ /* 0x000ea20000100800 */
[----:B------:R-:W-:Y:S01]  /*14610*/  VIADD R8, R8, 0xfffffffe ;  /* 0xfffffffe08087836 */ /* 0x000fe20000000000 */
[----:B--2---:R-:W-:-:S13]  /*14620*/  ISETP.GT.AND P0, PT, R9, R2, PT ;  /* 0x000000020900720c */ /* 0x004fda0003f04270 */
[----:B------:R-:W-:Y:S05]  /*14630*/  @P0 BRA `(.L_x_1850) ;  /* 0xffffffec00c00947 */ /* 0x000fea000383ffff */
.L_x_1826:
[----:B------:R-:W-:Y:S05]  /*14640*/  BSYNC B0 ;  /* 0x0000000000007941 */ /* 0x000fea0003800000 */
.L_x_1825:
        /* <DEDUP_REMOVED lines=23> */
.L_x_1852:
[----:B------:R-:W-:Y:S05]  /*147c0*/  BSYNC B0 ;  /* 0x0000000000007941 */ /* 0x000fea0003800000 */
.L_x_1851:
[----:B--2---:R-:W2:Y:S02]  /*147d0*/  LDL.LU R2, [R1+0x4] ;  /* 0x0000040001027983 */ /* 0x004ea40000300800 */
[----:B--2---:R-:W-:-:S05]  /*147e0*/  LOP3.LUT R2, R2, R0, RZ, 0x3c, !PT ;  /* 0x0000000002027212 */ /* 0x004fca00078e3cff */
[----:B------:R2:W-:Y:S02]  /*147f0*/  STL [R1+0x4], R2 ;  /* 0x0000040201007387 */ /* 0x0005e40000100800 */
.L_x_1808:
[----:B------:R-:W-:Y:S05]  /*14800*/  BSYNC B6 ;  /* 0x0000000000067941 */ /* 0x000fea0003800000 */
.L_x_1806:
[----:B------:R-:W-:-:S03]  /*14810*/  UMOV UR4, 0xffffffff ;  /* 0xffffffff00047882 */ /* 0x000fc60000000000 */
[----:B------:R-:W-:Y:S05]  /*14820*/  BRA.DIV UR4, `(.L_x_1853) ;  /* 0x0000001604f87947 */ /* 0x000fea000b800000 */
[----:B------:R3:W4:Y:S04]  /*14830*/  SHFL.IDX PT, R4, R16, RZ, 0x1f ;  /* 0x00001fff10047589 */ /* 0x00072800000e0000 */
[----:B------:R3:W0:Y:S02]  /*14840*/  SHFL.IDX PT, R7, R16, 0x1, 0x1f ;  /* 0x00201f0010077f89 */ /* 0x00062400000e0000 */
.L_x_1900:
[----:B-1----:R-:W1:Y:S01]  /*14850*/  S2R R6, SR_TID.X ;  /* 0x0000000000067919 */ /* 0x002e620000002100 */
[----:B------:R-:W-:Y:S01]  /*14860*/  ULDC UR4, c[0x0][0xc14] ;  /* 0x0003050000047ab9 */ /* 0x000fe20000000800 */
[----:B------:R-:W-:Y:S01]  /*14870*/  BSSY B0, `(.L_x_1854) ;  /* 0x000000b000007945 */ /* 0x000fe20003800000 */
[----:B------:R-:W-:Y:S01]  /*14880*/  MOV R0, UR4 ;  /* 0x0000000400007c02 */ /* 0x000fe20008000f00 */
[----:B------:R-:W-:Y:S01]  /*14890*/  IMAD.MOV.U32 R17, RZ, RZ, RZ ;  /* 0x000000ffff117224 */ /* 0x000fe200078e00ff */
[----:B-1----:R-:W-:-:S04]  /*148a0*/  LOP3.LUT R6, R6, 0x1f, RZ, 0xc0, !PT ;  /* 0x0000001f06067812 */ /* 0x002fc800078ec0ff */
[C---:B------:R-:W-:Y:S01]  /*148b0*/  ISETP.NE.AND P0, PT, R6.reuse, 0x1f, PT ;  /* 0x0000001f0600780c */ /* 0x040fe20003f05270 */
[----:B------:R-:W-:-:S05]  /*148c0*/  IMAD.IADD R5, R6, 0x1, R19 ;  /* 0x0000000106057824 */ /* 0x000fca00078e0213 */
[----:B------:R-:W-:-:S13]  /*148d0*/  ISETP.GE.OR P0, PT, R5, R0, !P0 ;  /* 0x000000000500720c */ /* 0x000fda0004706670 */
[----:B------:R-:W-:Y:S05]  /*148e0*/  @P0 BRA `(.L_x_1855) ;  /* 0x00000000000c0947 */ /* 0x000fea0003800000 */
[----:B--2---:R-:W1:Y:S02]  /*148f0*/  LDC.64 R2, c[0x0][0xc58] ;  /* 0x00031600ff027b82 */ /* 0x004e640000000a00 */
[----:B-1----:R-:W-:-:S05]  /*14900*/  IMAD.WIDE R2, R5, 0x4, R2 ;  /* 0x0000000405027825 */ /* 0x002fca00078e0202 */
[----:B------:R1:W5:Y:S02]  /*14910*/  LDG.E R17, desc[UR48][R2.64] ;  /* 0x0000003002117981 */ /* 0x000364000c1e1900 */
.L_x_1855:
[----:B------:R-:W-:Y:S05]  /*14920*/  BSYNC B0 ;  /* 0x0000000000007941 */ /* 0x000fea0003800000 */
.L_x_1854:
[----:B------:R-:W-:-:S03]  /*14930*/  UMOV UR4, 0xffffffff ;  /* 0xffffffff00047882 */ /* 0x000fc60000000000 */
[----:B------:R-:W-:Y:S05]  /*14940*/  BRA.DIV UR4, `(.L_x_1856) ;  /* 0x0000001604fc7947 */ /* 0x000fea000b800000 */
[----:B0----5:R-:W0:Y:S01]  /*14950*/  SHFL.UP PT, R14, R17, 0x1, RZ ;  /* 0x04200000110e7989 */ /* 0x021e2200000e00ff */
[C---:B------:R-:W-:Y:S02]  /*14960*/  ISETP.NE.AND P0, PT, R6.reuse, RZ, PT ;  /* 0x000000ff0600720c */ /* 0x040fe40003f05270 */
[----:B------:R-:W-:Y:S02]  /*14970*/  ISETP.GE.U32.AND P1, PT, R6, 0x2, PT ;  /* 0x000000020600780c */ /* 0x000fe40003f26070 */
[----:B0-----:R-:W-:Y:S02]  /*14980*/  SEL R14, R14, RZ, P0 ;  /* 0x000000ff0e0e7207 */ /* 0x001fe40000000000 */
[----:B------:R-:W-:-:S03]  /*14990*/  ISETP.GE.U32.AND P0, PT, R6, 0x4, PT ;  /* 0x000000040600780c */ /* 0x000fc60003f06070 */
[----:B------:R-:W-:-:S05]  /*149a0*/  IMAD.IADD R13, R17, 0x1, R14 ;  /* 0x00000001110d7824 */ /* 0x000fca00078e020e */
[----:B------:R-:W1:Y:S02]  /*149b0*/  SHFL.UP PT, R14, R13, 0x2, RZ ;  /* 0x044000000d0e7989 */ /* 0x000e6400000e00ff */
[----:B-12---:R-:W-:Y:S02]  /*149c0*/  SEL R2, R14, RZ, P1 ;  /* 0x000000ff0e027207 */ /* 0x006fe40000800000 */
        /* <DEDUP_REMOVED lines=12> */
[----:B------:R0:W1:Y:S02]  /*14a90*/  SHFL.IDX PT, R14, R2, 0x1f, 0x1f ;  /* 0x03e01f00020e7f89 */ /* 0x00006400000e0000 */
.L_x_1908:
[----:B------:R-:W-:Y:S02]  /*14aa0*/  ULDC UR4, c[0x0][0xc10] ;  /* 0x0003040000047ab9 */ /* 0x000fe40000000800 */
[----:B------:R-:W-:-:S04]  /*14ab0*/  IMAD.U32 R5, RZ, RZ, UR4 ;  /* 0x00000004ff057e24 */ /* 0x000fc8000f8e00ff */
[----:B-1----:R-:W-:-:S04]  /*14ac0*/  IMAD R14, R14, R5, RZ ;  /* 0x000000050e0e7224 */ /* 0x002fc800078e02ff */
[----:B------:R-:W-:-:S05]  /*14ad0*/  IMAD.IADD R7, R7, 0x1, R14 ;  /* 0x0000000107077824 */ /* 0x000fca00078e020e */
[----:B----4-:R-:W-:-:S13]  /*14ae0*/  ISETP.GT.AND P0, PT, R7, R4, PT ;  /* 0x000000040700720c */ /* 0x010fda0003f04270 */
[----:B------:R-:W-:Y:S05]  /*14af0*/  @P0 BRA `(.L_x_1857) ;  /* 0x0000000000b40947 */ /* 0x000fea0003800000 */
[----:B------:R-:W1:Y:S02]  /*14b00*/  LDC R0, c[0x0][0xc14] ;  /* 0x00030500ff007b82 */ /* 0x000e640000000800 */
.L_x_1862:
[----:B------:R-:W-:-:S05]  /*14b10*/  VIADD R19, R19, 0x1f ;  /* 0x0000001f13137836 */ /* 0x000fca0000000000 */
[----:B-1----:R-:W-:-:S13]  /*14b20*/  ISETP.GE.AND P0, PT, R19, R0, PT ;  /* 0x000000001300720c */ /* 0x002fda0003f06270 */
[----:B------:R-:W-:Y:S05]  /*14b30*/  @P0 BRA `(.L_x_1858) ;  /* 0x0000000400ec0947 */ /* 0x000fea0003800000 */
[----:B------:R-:W1:Y:S01]  /*14b40*/  S2R R6, SR_TID.X ;  /* 0x0000000000067919 */ /* 0x000e620000002100 */
[----:B------:R-:W-:Y:S01]  /*14b50*/  BSSY B0, `(.L_x_1859) ;  /* 0x000000a000007945 */ /* 0x000fe20003800000 */
[----:B------:R-:W-:Y:S01]  /*14b60*/  IMAD.MOV.U32 R17, RZ, RZ, RZ ;  /* 0x000000ffff117224 */ /* 0x000fe200078e00ff */
[----:B-1----:R-:W-:-:S04]  /*14b70*/  LOP3.LUT R6, R6, 0x1f, RZ, 0xc0, !PT ;  /* 0x0000001f06067812 */ /* 0x002fc800078ec0ff */
[C---:B------:R-:W-:Y:S02]  /*14b80*/  ISETP.NE.AND P1, PT, R6.reuse, 0x1f, PT ;  /* 0x0000001f0600780c */ /* 0x040fe40003f25270 */
[----:B------:R-:W-:-:S04]  /*14b90*/  IADD3 R5, R6, R19, RZ ;  /* 0x0000001306057210 */ /* 0x000fc80007ffe0ff */
[----:B------:R-:W-:-:S13]  /*14ba0*/  ISETP.GE.OR P0, PT, R5, R0, !P1 ;  /* 0x000000000500720c */ /* 0x000fda0004f06670 */
[----:B------:R-:W-:Y:S05]  /*14bb0*/  @P0 BRA `(.L_x_1860) ;  /* 0x00000000000c0947 */ /* 0x000fea0003800000 */
[----:B0-----:R-:W0:Y:S02]  /*14bc0*/  LDC.64 R2, c[0x0][0xc58] ;  /* 0x00031600ff027b82 */ /* 0x001e240000000a00 */
[----:B0-----:R-:W-:-:S05]  /*14bd0*/  IMAD.WIDE R2, R5, 0x4, R2 ;  /* 0x0000000405027825 */ /* 0x001fca00078e0202 */
[----:B------:R1:W5:Y:S02]  /*14be0*/  LDG.E R17, desc[UR48][R2.64] ;  /* 0x0000003002117981 */ /* 0x000364000c1e1900 */
.L_x_1860:
[----:B------:R-:W-:Y:S05]  /*14bf0*/  BSYNC B0 ;  /* 0x0000000000007941 */ /* 0x000fea0003800000 */
.L_x_1859:
        /* <DEDUP_REMOVED lines=9> */
[----:B01----:R-:W-:Y:S02]  /*14c90*/  SEL R2, R14, RZ, P1 ;  /* 0x000000ff0e027207 */ /* 0x003fe40000800000 */
        /* <DEDUP_REMOVED lines=13> */
.L_x_1916:
[----:B------:R-:W-:Y:S02]  /*14d70*/  ULDC UR4, c[0x0][0xc10] ;  /* 0x0003040000047ab9 */ /* 0x000fe40000000800 */
[----:B------:R-:W-:-:S04]  /*14d80*/  IMAD.U32 R5, RZ, RZ, UR4 ;  /* 0x00000004ff057e24 */ /* 0x000fc8000f8e00ff */
[----:B-1----:R-:W-:-:S04]  /*14d90*/  IMAD R14, R14, R5, RZ ;  /* 0x000000050e0e7224 */ /* 0x002fc800078e02ff */
[----:B------:R-:W-:-:S05]  /*14da0*/  IMAD.IADD R7, R14, 0x1, R7 ;  /* 0x000000010e077824 */ /* 0x000fca00078e0207 */
[----:B------:R-:W-:-:S13]  /*14db0*/  ISETP.GT.AND P0, PT, R7, R4, PT ;  /* 0x000000040700720c */ /* 0x000fda0003f04270 */
[----:B------:R-:W-:Y:S05]  /*14dc0*/  @!P0 BRA `(.L_x_1862) ;  /* 0xfffffffc00508947 */ /* 0x000fea000383ffff */
.L_x_1857:
[----:B---3--:R-:W-:Y:S01]  /*14dd0*/  IMAD.IADD R16, R7, 0x1, -R14 ;  /* 0x0000000107107824 */ /* 0x008fe200078e0a0e */
[----:B------:R-:W-:-:S03]  /*14de0*/  UMOV UR4, 0xffffffff ;  /* 0xffffffff00047882 */ /* 0x000fc60000000000 */
[----:B------:R-:W-:-:S05]  /*14df0*/  IMAD R3, R2, R5, R16 ;  /* 0x0000000502037224 */ /* 0x000fca00078e0210 */
[----:B------:R-:W-:Y:S01]  /*14e00*/  ISETP.GT.AND P6, PT, R3, R4, PT ;  /* 0x000000040300720c */ /* 0x000fe20003fc4270 */
[----:B------:R-:W-:-:S12]  /*14e10*/  BRA.DIV UR4, `(.L_x_1863) ;  /* 0x0000001a04687947 */ /* 0x000fd8000b800000 */
[----:B------:R-:W-:-:S04]  /*14e20*/  VOTE.ANY R3, PT, !P6 ;  /* 0x0000000000037806 */ /* 0x000fc800070e0100 */
[----:B------:R-:W1:Y:S02]  /*14e30*/  POPC R6, R3 ;  /* 0x0000000300067309 */ /* 0x000e640000000000 */
[----:B-1----:R1:W2:Y:S02]  /*14e40*/  SHFL.IDX PT, R17, R17, R6, 0x1f ;  /* 0x00001f0611117589 */ /* 0x0022a400000e0000 */
.L_x_1920:
[----:B------:R-:W-:Y:S02]  /*14e50*/  ISETP.NE.AND P0, PT, R3, RZ, PT ;  /* 0x000000ff0300720c */ /* 0x000fe40003f05270 */
[----:B------:R-:W-:-:S11]  /*14e60*/  MOV R7, RZ ;  /* 0x000000ff00077202 */ /* 0x000fd60000000f00 */
[----:B------:R-:W-:Y:S05]  /*14e70*/  @!P0 BRA `(.L_x_1864) ;  /* 0x0000000000108947 */ /* 0x000fea0003800000 */
[----:B------:R-:W-:Y:S01]  /*14e80*/  UMOV UR4, 0xffffffff ;  /* 0xffffffff00047882 */ /* 0x000fe20000000000 */
[----:B------:R-:W-:Y:S02]  /*14e90*/  VIADD R12, R6, 0xffffffff ;  /* 0xffffffff060c7836 */ /* 0x000fe40000000000 */
[----:B------:R-:W-:Y:S05]  /*14ea0*/  BRA.DIV UR4, `(.L_x_1865) ;  /* 0x0000001a048c7947 */ /* 0x000fea000b800000 */
[----:B------:R3:W4:Y:S02]  /*14eb0*/  SHFL.IDX PT, R7, R2, R12, 0x1f ;  /* 0x00001f0c02077589 */ /* 0x00072400000e0000 */
.L_x_1864:
[----:B0--3--:R-:W0:Y:S01]  /*14ec0*/  LDC.64 R2, c[0x0][0xc68] ;  /* 0x00031a00ff027b82 */ /* 0x009e220000000a00 */
[----:B------:R-:W-:-:S04]  /*14ed0*/  IMAD.IADD R19, R6, 0x1, R19 ;  /* 0x0000000106137824 */ /* 0x000fc800078e0213 */
[----:B0-----:R-:W-:-:S05]  /*14ee0*/  IMAD.WIDE R2, R19, 0x4, R2 ;  /* 0x0000000413027825 */ /* 0x001fca00078e0202 */
[----:B------:R0:W1:Y:S01]  /*14ef0*/  LDG.E R8, desc[UR48][R2.64] ;  /* 0x0000003002087981 */ /* 0x000062000c1e1900 */
[----:B----4-:R-:W-:-:S04]  /*14f00*/  IMAD R16, R7, R5, R16 ;  /* 0x0000000507107224 */ /* 0x010fc800078e0210 */
[----:B------:R-:W-:Y:S01]  /*14f10*/  IMAD.IADD R7, R4, 0x1, -R16 ;  /* 0x0000000104077824 */ /* 0x000fe200078e0a10 */
[----:B0-----:R-:W-:Y:S01]  /*14f20*/  MOV R2, RZ ;  /* 0x000000ff00027202 */ /* 0x001fe20000000f00 */
[----:B-12---:R-:W-:-:S05]  /*14f30*/  IMAD R6, R17, R8, RZ ;  /* 0x0000000811067224 */ /* 0x006fca00078e02ff */
[-C--:B------:R-:W-:Y:S02]  /*14f40*/  IABS R9, R6.reuse ;  /* 0x0000000600097213 */ /* 0x080fe40000000000 */
[----:B------:R-:W-:Y:S02]  /*14f50*/  IABS R4, R6 ;  /* 0x0000000600047213 */ /* 0x000fe40000000000 */
[----:B------:R-:W0:Y:S03]  /*14f60*/  I2F.RP R10, R9 ;  /* 0x00000009000a7306 */ /* 0x000e260000209400 */
[----:B------:R-:W-:-:S05]  /*14f70*/  IMAD.MOV R4, RZ, RZ, -R4 ;  /* 0x000000ffff047224 */ /* 0x000fca00078e0a04 */
[----:B0-----:R-:W0:Y:S02]  /*14f80*/  MUFU.RCP R10, R10 ;  /* 0x0000000a000a7308 */ /* 0x001e240000001000 */
[----:B0-----:R-:W-:-:S06]  /*14f90*/  VIADD R11, R10, 0xffffffe ;  /* 0x0ffffffe0a0b7836 */ /* 0x001fcc0000000000 */
[----:B------:R-:W0:Y:S02]  /*14fa0*/  F2I.FTZ.U32.TRUNC.NTZ R3, R11 ;  /* 0x0000000b00037305 */ /* 0x000e24000021f000 */
[----:B0-----:R-:W-:-:S04]  /*14fb0*/  IMAD.MOV R12, RZ, RZ, -R3 ;  /* 0x000000ffff0c7224 */ /* 0x001fc800078e0a03 */
[----:B------:R-:W-:-:S04]  /*14fc0*/  IMAD R13, R12, R9, RZ ;  /* 0x000000090c0d7224 */ /* 0x000fc800078e02ff */
[----:B------:R-:W-:Y:S01]  /*14fd0*/  IMAD.HI.U32 R2, R3, R13, R2 ;  /* 0x0000000d03027227 */ /* 0x000fe200078e0002 */
        /* <DEDUP_REMOVED lines=9> */
[----:B------:R-:W-:-:S03]  /*15070*/  ISETP.GE.AND P0, PT, R3, RZ, PT ;  /* 0x000000ff0300720c */ /* 0x000fc60003f06270 */
[----:B------:R-:W-:-:S10]  /*15080*/  IMAD.MOV.U32 R9, RZ, RZ, R2 ;  /* 0x000000ffff097224 */ /* 0x000fd400078e0002 */
[----:B------:R-:W-:Y:S01]  /*15090*/  @!P0 IMAD.MOV R9, RZ, RZ, -R9 ;  /* 0x000000ffff098224 */ /* 0x000fe200078e0a09 */
[----:B------:R-:W-:-:S13]  /*150a0*/  ISETP.NE.AND P0, PT, R6, RZ, PT ;  /* 0x000000ff0600720c */ /* 0x000fda0003f05270 */
[----:B------:R-:W-:-:S05]  /*150b0*/  @!P0 LOP3.LUT R9, RZ, R6, RZ, 0x33, !PT ;  /* 0x00000006ff098212 */ /* 0x000fca00078e33ff */
[----:B------:R-:W-:Y:S01]  /*150c0*/  IMAD R4, R8, R9, RZ ;  /* 0x0000000908047224 */ /* 0x000fe200078e02ff */
[----:B------:R-:W-:-:S03]  /*150d0*/  IADD3 R9, -R9, RZ, RZ ;  /* 0x000000ff09097210 */ /* 0x000fc60007ffe1ff */
[----:B------:R-:W-:Y:S02]  /*150e0*/  IMAD.MOV R2, RZ, RZ, -R4 ;  /* 0x000000ffff027224 */ /* 0x000fe400078e0a04 */
[----:B------:R-:W-:-:S03]  /*150f0*/  IMAD R7, R6, R9, R7 ;  /* 0x0000000906077224 */ /* 0x000fc600078e0207 */
[----:B------:R-:W-:Y:S01]  /*15100*/  VIADDMNMX R8, R2, R5, R8, PT ;  /* 0x0000000502087246 */ /* 0x000fe20003800108 */
[----:B------:R-:W-:-:S03]  /*15110*/  IMAD.IADD R4, R7, 0x1, R4 ;  /* 0x0000000107047824 */ /* 0x000fc600078e0204 */
[----:B------:R-:W-:-:S04]  /*15120*/  IABS R5, R8 ;  /* 0x0000000800057213 */ /* 0x000fc80000000000 */
[----:B------:R-:W0:Y:S08]  /*15130*/  I2F.RP R10, R5 ;  /* 0x00000005000a7306 */ /* 0x000e300000209400 */
[----:B0-----:R-:W0:Y:S02]  /*15140*/  MUFU.RCP R10, R10 ;  /* 0x0000000a000a7308 */ /* 0x001e240000001000 */
[----:B0-----:R-:W-:-:S06]  /*15150*/  VIADD R2, R10, 0xffffffe ;  /* 0x0ffffffe0a027836 */ /* 0x001fcc0000000000 */
[----:B------:R0:W1:Y:S02]  /*15160*/  F2I.FTZ.U32.TRUNC.NTZ R3, R2 ;  /* 0x0000000200037305 */ /* 0x000064000021f000 */
[----:B0-----:R-:W-:Y:S02]  /*15170*/  IMAD.MOV.U32 R2, RZ, RZ, RZ ;  /* 0x000000ffff027224 */ /* 0x001fe400078e00ff */
[----:B-1----:R-:W-:-:S04]  /*15180*/  IMAD.MOV R6, RZ, RZ, -R3 ;  /* 0x000000ffff067224 */ /* 0x002fc800078e0a03 */
[----:B------:R-:W-:Y:S01]  /*15190*/  IMAD R9, R6, R5, RZ ;  /* 0x0000000506097224 */ /* 0x000fe200078e02ff */
[----:B------:R-:W-:-:S03]  /*151a0*/  IABS R6, R7 ;  /* 0x0000000700067213 */ /* 0x000fc60000000000 */
[----:B------:R-:W-:Y:S01]  /*151b0*/  IMAD.HI.U32 R3, R3, R9, R2 ;  /* 0x0000000903037227 */ /* 0x000fe200078e0002 */
[----:B------:R-:W-:-:S05]  /*151c0*/  IABS R9, R8 ;  /* 0x0000000800097213 */ /* 0x000fca0000000000 */
        /* <DEDUP_REMOVED lines=12> */
[----:B------:R-:W-:Y:S01]  /*15290*/  @!P0 LOP3.LUT R3, RZ, R8, RZ, 0x33, !PT ;  /* 0x00000008ff038212 */ /* 0x000fe200078e33ff */
[----:B------:R-:W-:-:S03]  /*152a0*/  IMAD.MOV R8, RZ, RZ, -R8 ;  /* 0x000000ffff087224 */ /* 0x000fc600078e0a08 */
[----:B------:R-:W-:Y:S01]  /*152b0*/  LOP3.LUT R2, RZ, R3, RZ, 0x33, !PT ;  /* 0x00000003ff027212 */ /* 0x000fe200078e33ff */
[----:B------:R-:W-:-:S03]  /*152c0*/  IMAD R18, R3, R8, R4 ;  /* 0x0000000803127224 */ /* 0x000fc600078e0204 */
[----:B------:R-:W-:Y:S01]  /*152d0*/  IADD3 R17, R17, R2, RZ ;  /* 0x0000000211117210 */ /* 0x000fe20007ffe0ff */
[----:B------:R-:W-:Y:S06]  /*152e0*/  BRA `(.L_x_1866) ;  /* 0x00000000001c7947 */ /* 0x000fec0003800000 */
.L_x_1858:
[----:B------:R-:W-:Y:S01]  /*152f0*/  UMOV UR4, URZ ;  /* 0x0000003f00047c82 */ /* 0x000fe20008000000 */
[----:B------:R-:W-:Y:S01]  /*15300*/  UMOV UR5, URZ ;  /* 0x0000003f00057c82 */ /* 0x000fe20008000000 */
[----:B------:R-:W-:Y:S01]  /*15310*/  ULDC UR6, c[0x0][0xc14] ;  /* 0x0003050000067ab9 */ /* 0x000fe20000000800 */
[----:B---3--:R-:W-:Y:S02]  /*15320*/  IMAD.MOV.U32 R16, RZ, RZ, R4 ;  /* 0x000000ffff107224 */ /* 0x008fe400078e0004 */
[----:B------:R-:W-:Y:S02]  /*15330*/  IMAD.U32 R17, RZ, RZ, UR4 ;  /* 0x00000004ff117e24 */ /* 0x000fe4000f8e00ff */
[----:B------:R-:W-:Y:S02]  /*15340*/  IMAD.U32 R18, RZ, RZ, UR5 ;  /* 0x00000005ff127e24 */ /* 0x000fe4000f8e00ff */
[----:B------:R-:W-:-:S07]  /*15350*/  IMAD.U32 R19, RZ, RZ, UR6 ;  /* 0x00000006ff137e24 */ /* 0x000fce000f8e00ff */
.L_x_1866:
        /* <DEDUP_REMOVED lines=12> */
.L_x_1794:
[----:B-1----:R-:W3:Y:S01]  /*15420*/  LDL.LU R0, [R1+0x18] ;  /* 0x0000180001007983 */ /* 0x002ee20000300800 */
[----:B------:R-:W-:Y:S01]  /*15430*/  BSSY B0, `(.L_x_1868) ;  /* 0x000000b000007945 */ /* 0x000fe20003800000 */
[----:B------:R-:W1:Y:S01]  /*15440*/  S2R R5, SR_CgaCtaId ;  /* 0x0000000000057919 */ /* 0x000e620000008800 */
[----:B---3--:R-:W-:-:S04]  /*15450*/  IADD3 R0, R0, 0x1, RZ ;  /* 0x0000000100007810 */ /* 0x008fc80007ffe0ff */
[----:B--2---:R-:W-:-:S04]  /*15460*/  LEA.HI R2, R0, R0, RZ, 0x1 ;  /* 0x0000000000027211 */ /* 0x004fc800078f08ff */
[----:B------:R-:W-:-:S05]  /*15470*/  LOP3.LUT R3, R2, 0xfffffffe, RZ, 0xc0, !PT ;  /* 0xfffffffe02037812 */ /* 0x000fca00078ec0ff */
[----:B------:R-:W-:Y:S01]  /*15480*/  IMAD.IADD R3, R0, 0x1, -R3 ;  /* 0x0000000100037824 */ /* 0x000fe200078e0a03 */
[----:B------:R-:W-:-:S04]  /*15490*/  MOV R0, 0x400 ;  /* 0x0000040000007802 */ /* 0x000fc80000000f00 */
[----:B-1----:R-:W-:Y:S02]  /*154a0*/  LEA R0, R5, R0, 0x18 ;  /* 0x0000000005007211 */ /* 0x002fe400078ec0ff */
[----:B------:R-:W-:-:S04]  /*154b0*/  SHF.L.U32 R3, R3, 0x1f, RZ ;  /* 0x0000001f03037819 */ /* 0x000fc800000006ff */
[----:B------:R-:W1:Y:S02]  /*154c0*/  SYNCS.PHASECHK.TRANS64.TRYWAIT P0, [R0+URZ+0x28c20], R3 ;  /* 0x028c2003000075a7 */ /* 0x000e64000800017f */
[----:B-1----:R-:W-:Y:S05]  /*154d0*/  @!P0 BRA `(.L_x_1869) ;  /* 0x0000001400288947 */ /* 0x002fea0003800000 */
.L_x_1923:
[----:B------:R-:W-:Y:S05]  /*154e0*/  BSYNC B0 ;  /* 0x0000000000007941 */ /* 0x000fea0003800000 */
.L_x_1868:
[----:B------:R-:W-:-:S03]  /*154f0*/  UMOV UR4, 0xffffffff ;  /* 0xffffffff00047882 */ /* 0x000fc60000000000 */
[----:B------:R-:W-:Y:S05]  /*15500*/  BRA.DIV UR4, `(.L_x_1870) ;  /* 0x0000001604307947 */ /* 0x000fea000b800000 */
[----:B------:R-:W2:Y:S02]  /*15510*/  S2R R2, SR_TID.X ;  /* 0x0000000000027919 */ /* 0x000ea40000002100 */
[----:B--2---:R-:W-:-:S04]  /*15520*/  SHF.R.U32.HI R2, RZ, 0x5, R2 ;  /* 0x00000005ff027819 */ /* 0x004fc80000011602 */
[----:B------:R-:W-:-:S05]  /*15530*/  LOP3.LUT R2, R2, 0x3, RZ, 0xc0, !PT ;  /* 0x0000000302027812 */ /* 0x000fca00078ec0ff */
[----:B------:R2:W3:Y:S02]  /*15540*/  SHFL.IDX PT, R14, R2, RZ, 0x1f ;  /* 0x00001fff020e7589 */ /* 0x0004e400000e0000 */
.L_x_1926:
[----:B---3--:R-:W-:Y:S01]  /*15550*/  ISETP.NE.AND P0, PT, R14, RZ, PT ;  /* 0x000000ff0e00720c */ /* 0x008fe20003f05270 */
[----:B------:R-:W-:-:S12]  /*15560*/  BSSY B0, `(.L_x_1871) ;  /* 0x0000027000007945 */ /* 0x000fd80003800000 */
[----:B------:R-:W-:Y:S05]  /*15570*/  @P0 BRA `(.L_x_1872) ;  /* 0x0000000000940947 */ /* 0x000fea0003800000 */
[----:B------:R-:W-:-:S03]  /*15580*/  UMOV UR4, 0xffffffff ;  /* 0xffffffff00047882 */ /* 0x000fc60000000000 */
[----:B------:R-:W-:Y:S05]  /*15590*/  BRA.DIV UR4, `(.L_x_1873) ;  /* 0x0000001604407947 */ /* 0x000fea000b800000 */
[----:B------:R-:W-:-:S13]  /*155a0*/  ELECT P6, URZ, PT ;  /* 0x00000000003f782f */ /* 0x000fda00038c0000 */
.L_x_1929:
[----:B------:R-:W-:Y:S05]  /*155b0*/  @!P6 BRA `(.L_x_1872) ;  /* 0x000000000084e947 */ /* 0x000fea0003800000 */
[----:B------:R-:W-:-:S06]  /*155c0*/  ULOP3.LUT UR4, UR36, 0x2, URZ, 0xfc, !UPT ;  /* 0x0000000224047892 */ /* 0x000fcc000f8efc3f */
[----:B--2---:R-:W-:-:S05]  /*155d0*/  IMAD.U32 R2, RZ, RZ, UR4 ;  /* 0x00000004ff027e24 */ /* 0x004fca000f8e00ff */
[----:B------:R-:W-:-:S13]  /*155e0*/  ISETP.NE.AND P2, PT, R2, 0x3, PT ;  /* 0x000000030200780c */ /* 0x000fda0003f45270 */
[----:B------:R-:W-:Y:S05]  /*155f0*/  @!P2 BRA `(.L_x_1874) ;  /* 0x000000000004a947 */ /* 0x000fea0003800000 */
[----:B------:R-:W-:Y:S01]  /*15600*/  BPT.TRAP 0x1 ;  /* 0x000000040000795c */ /* 0x000fe20000300000 */
.L_x_1874:
[----:B-1----:R-:W2:Y:S04]  /*15610*/  LDL R3, [R1] ;  /* 0x0000000001037983 */ /* 0x002ea80000100800 */
[----:B------:R-:W3:Y:S01]  /*15620*/  LDL.LU R7, [R1+0x4] ;  /* 0x0000040001077983 */ /* 0x000ee20000300800 */
[----:B------:R-:W-:-:S04]  /*15630*/  VIADD R2, R0, 0x28c40 ;  /* 0x00028c4000027836 */ /* 0x000fc80000000000 */
[C---:B--2---:R-:W-:Y:S01]  /*15640*/  IMAD R6, R3.reuse, 0x8, R2 ;  /* 0x0000000803067824 */ /* 0x044fe200078e0202 */
[----:B------:R-:W-:Y:S02]  /*15650*/  IADD3 R3, R3, 0x1, RZ ;  /* 0x0000000103037810 */ /* 0x000fe40007ffe0ff */
[----:B---3--:R-:W-:Y:S02]  /*15660*/  SHF.L.U32 R5, R7, 0x1f, RZ ;  /* 0x0000001f07057819 */ /* 0x008fe400000006ff */
[C---:B------:R-:W-:Y:S02]  /*15670*/  ISETP.NE.AND P1, PT, R3.reuse, 0x2, PT ;  /* 0x000000020300780c */ /* 0x040fe40003f25270 */
[----:B------:R-:W1:Y:S02]  /*15680*/  SYNCS.PHASECHK.TRANS64.TRYWAIT P0, [R6+URZ], R5 ;  /* 0x00000005060075a7 */ /* 0x000e64000800017f */
[----:B------:R-:W-:Y:S02]  /*15690*/  SEL R4, RZ, 0x1, P1 ;  /* 0x00000001ff047807 */ /* 0x000fe40000800000 */
[----:B------:R-:W-:-:S02]  /*156a0*/  SEL R3, R3, RZ, P1 ;  /* 0x000000ff03037207 */ /* 0x000fc40000800000 */
[----:B------:R-:W-:-:S03]  /*156b0*/  LOP3.LUT R4, R7, R4, RZ, 0x3c, !PT ;  /* 0x0000000407047212 */ /* 0x000fc600078e3cff */
[----:B------:R-:W-:Y:S01]  /*156c0*/  IMAD R7, R3, 0x8, R2 ;  /* 0x0000000803077824 */ /* 0x000fe200078e0202 */
[----:B------:R-:W-:Y:S01]  /*156d0*/  SHF.L.U32 R2, R4, 0x1f, RZ ;  /* 0x0000001f04027819 */ /* 0x000fe200000006ff */
[----:B-1----:R-:W-:Y:S06]  /*156e0*/  @!P0 BRA `(.L_x_1875) ;  /* 0x00000014000c8947 */ /* 0x002fec0003800000 */
.L_x_1930:
[----:B------:R-:W2:Y:S02]  /*156f0*/  SYNCS.PHASECHK.TRANS64.TRYWAIT P0, [R7+URZ], R2 ;  /* 0x00000002070075a7 */ /* 0x000ea4000800017f */
[----:B--2---:R-:W-:Y:S05]  /*15700*/  @!P0 BRA `(.L_x_1876) ;  /* 0x0000001400188947 */ /* 0x004fea0003800000 */
.L_x_1931:
[----:B------:R-:W-:Y:S05]  /*15710*/  @!P2 BRA `(.L_x_1877) ;  /* 0x000000000004a947 */ /* 0x000fea0003800000 */
[----:B------:R-:W-:Y:S01]  /*15720*/  BPT.TRAP 0x1 ;  /* 0x000000040000795c */ /* 0x000fe20000300000 */
.L_x_1877:
[----:B------:R-:W3:Y:S01]  /*15730*/  LDL.LU R4, [R1] ;  /* 0x0000000001047983 */ /* 0x000ee20000300800 */
[----:B------:R-:W-:-:S04]  /*15740*/  VIADD R0, R0, 0x28c60 ;  /* 0x00028c6000007836 */ /* 0x000fc80000000000 */
[----:B---3--:R-:W-:-:S04]  /*15750*/  IMAD R4, R4, 0x8, R0 ;  /* 0x0000000804047824 */ /* 0x008fc800078e0200 */
[----:B------:R-:W3:Y:S02]  /*15760*/  SYNCS.PHASECHK.TRANS64.TRYWAIT P0, [R4+URZ], R5 ;  /* 0x00000005040075a7 */ /* 0x000ee4000800017f */
[----:B---3--:R-:W-:Y:S05]  /*15770*/  @!P0 BRA `(.L_x_1878) ;  /* 0x0000001400108947 */ /* 0x008fea0003800000 */
.L_x_1932:
[----:B------:R-:W-:-:S07]  /*15780*/  IMAD R3, R3, 0x8, R0 ;  /* 0x0000000803037824 */ /* 0x000fce00078e0200 */
.L_x_1879:
[----:B----4-:R4:W0:Y:S02]  /*15790*/  SYNCS.PHASECHK.TRANS64.TRYWAIT P0, [R3+URZ], R2 ;  /* 0x00000002030075a7 */ /* 0x010824000800017f */
[----:B0-----:R-:W-:Y:S05]  /*157a0*/  @!P0 NANOSLEEP.SYNCS 0x989680 ;  /* 0x009896800000895d */ /* 0x001fea0003900000 */
[----:B------:R-:W0:Y:S02]  /*157b0*/  @!P0 SYNCS.PHASECHK.TRANS64 P0, [R3+URZ], R2 ;  /* 0x00000002030085a7 */ /* 0x000e24000800007f */
[----:B0-----:R-:W-:Y:S05]  /*157c0*/  @!P0 BRA `(.L_x_1879) ;  /* 0xfffffffc00f08947 */ /* 0x001fea000383ffff */
.L_x_1872:
[----:B------:R-:W-:Y:S05]  /*157d0*/  BSYNC B0 ;  /* 0x0000000000007941 */ /* 0x000fea0003800000 */
.L_x_1871:
[----:B------:R-:W-:Y:S05]  /*157e0*/  EXIT ;  /* 0x000000000000794d */ /* 0x000fea0003800000 */
.L_x_1691:
[----:B0-----:R-:W-:-:S04]  /*157f0*/  MOV R3, UR22 ;  /* 0x0000001600037c02 */ /* 0x001fc80008000f00 */
[----:B------:R0:W1:Y:S03]  /*15800*/  SYNCS.PHASECHK.TRANS64.TRYWAIT P1, [R3+URZ+0x28c50], R0 ;  /* 0x028c5000030075a7 */ /* 0x000066000802017f */
[----:B-1----:R-:W-:Y:S05]  /*15810*/  @!P1 NANOSLEEP.SYNCS 0x989680 ;  /* 0x009896800000995d */ /* 0x002fea0003900000 */
[----:B------:R-:W1:Y:S02]  /*15820*/  @!P1 SYNCS.PHASECHK.TRANS64 P1, [R3+URZ+0x28c50], R0 ;  /* 0x028c5000030095a7 */ /* 0x000e64000802007f */
[----:B-1----:R-:W-:Y:S05]  /*15830*/  @!P1 BRA `(.L_x_1691) ;  /* 0xfffffffc00ec9947 */ /* 0x002fea000383ffff */
[----:B------:R-:W-:Y:S05]  /*15840*/  BRA `(.L_x_1880) ;  /* 0xfffffec400307947 */ /* 0x000fea000383ffff */
.L_x_1696:
[----:B-1----:R-:W-:-:S04]  /*15850*/  IMAD.U32 R6, RZ, RZ, UR20 ;  /* 0x00000014ff067e24 */ /* 0x002fc8000f8e00ff */
[----:B------:R1:W2:Y:S03]  /*15860*/  SYNCS.PHASECHK.TRANS64.TRYWAIT P1, [R6+URZ+0x28c50], R3 ;  /* 0x028c5003060075a7 */ /* 0x0002a6000802017f */
[----:B--2---:R-:W-:Y:S05]  /*15870*/  @!P1 NANOSLEEP.SYNCS 0x989680 ;  /* 0x009896800000995d */ /* 0x004fea0003900000 */
[----:B------:R-:W2:Y:S02]  /*15880*/  @!P1 SYNCS.PHASECHK.TRANS64 P1, [R6+URZ+0x28c50], R3 ;  /* 0x028c5003060095a7 */ /* 0x000ea4000802007f */
[----:B--2---:R-:W-:Y:S05]  /*15890*/  @!P1 BRA `(.L_x_1696) ;  /* 0xfffffffc00ec9947 */ /* 0x004fea000383ffff */
[----:B------:R-:W-:Y:S05]  /*158a0*/  BRA `(.L_x_1695) ;  /* 0xfffffed0002c7947 */ /* 0x000fea000383ffff */
.L_x_1705:
[----:B0-----:R-:W-:-:S04]  /*158b0*/  IMAD.U32 R3, RZ, RZ, UR38 ;  /* 0x00000026ff037e24 */ /* 0x001fc8000f8e00ff */
[----:B------:R0:W1:Y:S03]  /*158c0*/  SYNCS.PHASECHK.TRANS64.TRYWAIT P0, [R3+URZ+0x28c00], R0 ;  /* 0x028c0000030075a7 */ /* 0x000066000800017f */
[----:B-1----:R-:W-:Y:S05]  /*158d0*/  @!P0 NANOSLEEP.SYNCS 0x989680 ;  /* 0x009896800000895d */ /* 0x002fea0003900000 */
[----:B------:R-:W1:Y:S02]  /*158e0*/  @!P0 SYNCS.PHASECHK.TRANS64 P0, [R3+URZ+0x28c00], R0 ;  /* 0x028c0000030085a7 */ /* 0x000e64000800007f */
[----:B-1----:R-:W-:Y:S05]  /*158f0*/  @!P0 BRA `(.L_x_1705) ;  /* 0xfffffffc00ec8947 */ /* 0x002fea000383ffff */
[----:B------:R-:W-:Y:S05]  /*15900*/  BRA `(.L_x_1881) ;  /* 0xfffffee4004c7947 */ /* 0x000fea000383ffff */
.L_x_1709:
[----:B--2---:R2:W3:Y:S02]  /*15910*/  SYNCS.PHASECHK.TRANS64.TRYWAIT P0, [R8+URZ+0x28c30], R9 ;  /* 0x028c3009080075a7 */ /* 0x0044e4000800017f */
[----:B---3--:R-:W-:Y:S05]  /*15920*/  @!P0 NANOSLEEP.SYNCS 0x989680 ;  /* 0x009896800000895d */ /* 0x008fea0003900000 */
[----:B------:R-:W3:Y:S02]  /*15930*/  @!P0 SYNCS.PHASECHK.TRANS64 P0, [R8+URZ+0x28c30], R9 ;  /* 0x028c3009080085a7 */ /* 0x000ee4000800007f */
[----:B---3--:R-:W-:Y:S05]  /*15940*/  @!P0 BRA `(.L_x_1709) ;  /* 0xfffffffc00f08947 */ /* 0x008fea000383ffff */
[----:B------:R-:W-:Y:S05]  /*15950*/  BRA `(.L_x_1708) ;  /* 0xfffffee400647947 */ /* 0x000fea000383ffff */
.L_x_1721:
[----:B-1----:R1:W4:Y:S02]  /*15960*/  SYNCS.PHASECHK.TRANS64.TRYWAIT P0, [R8+URZ+0x28c50], R9 ;  /* 0x028c5009080075a7 */ /* 0x002324000800017f */
[----:B----4-:R-:W-:Y:S05]  /*15970*/  @!P0 NANOSLEEP.SYNCS 0x989680 ;  /* 0x009896800000895d */ /* 0x010fea0003900000 */
[----:B------:R-:W4:Y:S02]  /*15980*/  @!P0 SYNCS.PHASECHK.TRANS64 P0, [R8+URZ+0x28c50], R9 ;  /* 0x028c5009080085a7 */ /* 0x000f24000800007f */
[----:B----4-:R-:W-:Y:S05]  /*15990*/  @!P0 BRA `(.L_x_1721) ;  /* 0xfffffffc00f08947 */ /* 0x010fea000383ffff */
[----:B------:R-:W-:Y:S05]  /*159a0*/  BRA `(.L_x_1720) ;  /* 0xffffff0400587947 */ /* 0x000fea000383ffff */
.L_x_1729:
[----:B-1----:R-:W-:-:S04]  /*159b0*/  IMAD.U32 R15, RZ, RZ, UR27 ;  /* 0x0000001bff0f7e24 */ /* 0x002fc8000f8e00ff */
[----:B------:R1:W2:Y:S03]  /*159c0*/  SYNCS.PHASECHK.TRANS64.TRYWAIT P0, [R15+URZ+0x28c30], R8 ;  /* 0x028c30080f0075a7 */ /* 0x0002a6000800017f */
[----:B--2---:R-:W-:Y:S05]  /*159d0*/  @!P0 NANOSLEEP.SYNCS 0x989680 ;  /* 0x009896800000895d */ /* 0x004fea0003900000 */
[----:B------:R-:W2:Y:S02]  /*159e0*/  @!P0 SYNCS.PHASECHK.TRANS64 P0, [R15+URZ+0x28c30], R8 ;  /* 0x028c30080f0085a7 */ /* 0x000ea4000800007f */
[----:B--2---:R-:W-:Y:S05]  /*159f0*/  @!P0 BRA `(.L_x_1729) ;  /* 0xfffffffc00ec8947 */ /* 0x004fea000383ffff */
[----:B------:R-:W-:Y:S05]  /*15a00*/  BRA `(.L_x_1728) ;  /* 0xffffff0800947947 */ /* 0x000fea000383ffff */
.L_x_1741:
[----:B-1----:R1:W2:Y:S02]  /*15a10*/  SYNCS.PHASECHK.TRANS64.TRYWAIT P0, [R21+URZ+0x28c50], R8 ;  /* 0x028c5008150075a7 */ /* 0x0022a4000800017f */
[----:B--2---:R-:W-:Y:S05]  /*15a20*/  @!P0 NANOSLEEP.SYNCS 0x989680 ;  /* 0x009896800000895d */ /* 0x004fea0003900000 */
[----:B------:R-:W2:Y:S02]  /*15a30*/  @!P0 SYNCS.PHASECHK.TRANS64 P0, [R21+URZ+0x28c50], R8 ;  /* 0x028c5008150085a7 */ /* 0x000ea4000800007f */
[----:B--2---:R-:W-:Y:S05]  /*15a40*/  @!P0 BRA `(.L_x_1741) ;  /* 0xfffffffc00f08947 */ /* 0x004fea000383ffff */
[----:B------:R-:W-:Y:S05]  /*15a50*/  BRA `(.L_x_1740) ;  /* 0xffffff2c003c7947 */ /* 0x000fea000383ffff */
.L_x_1750:
[----:B--2---:R-:W-:-:S04]  /*15a60*/  IMAD.U32 R6, RZ, RZ, UR24 ;  /* 0x00000018ff067e24 */ /* 0x004fc8000f8e00ff */
[----:B------:R2:W4:Y:S03]  /*15a70*/  SYNCS.PHASECHK.TRANS64.TRYWAIT P1, [R6+URZ+0x28c30], R9 ;  /* 0x028c3009060075a7 */ /* 0x000526000802017f */
[----:B----4-:R-:W-:Y:S05]  /*15a80*/  @!P1 NANOSLEEP.SYNCS 0x989680 ;  /* 0x009896800000995d */ /* 0x010fea0003900000 */
[----:B------:R-:W4:Y:S02]  /*15a90*/  @!P1 SYNCS.PHASECHK.TRANS64 P1, [R6+URZ+0x28c30], R9 ;  /* 0x028c3009060095a7 */ /* 0x000f24000802007f */
[----:B----4-:R-:W-:Y:S05]  /*15aa0*/  @!P1 BRA `(.L_x_1750) ;  /* 0xfffffffc00ec9947 */ /* 0x010fea000383ffff */
[----:B------:R-:W-:Y:S05]  /*15ab0*/  BRA `(.L_x_1749) ;  /* 0xffffff3000ac7947 */ /* 0x000fea000383ffff */
.L_x_1754:
[----:B--2---:R2:W3:Y:S02]  /*15ac0*/  SYNCS.PHASECHK.TRANS64.TRYWAIT P1, [R170+URZ+0x28c50], R9 ;  /* 0x028c5009aa0075a7 */ /* 0x0044e4000802017f */
[----:B---3--:R-:W-:Y:S05]  /*15ad0*/  @!P1 NANOSLEEP.SYNCS 0x989680 ;  /* 0x009896800000995d */ /* 0x008fea0003900000 */
[----:B------:R-:W3:Y:S02]  /*15ae0*/  @!P1 SYNCS.PHASECHK.TRANS64 P1, [R170+URZ+0x28c50], R9 ;  /* 0x028c5009aa0095a7 */ /* 0x000ee4000802007f */
[----:B---3--:R-:W-:Y:S05]  /*15af0*/  @!P1 BRA `(.L_x_1754) ;  /* 0xfffffffc00f09947 */ /* 0x008fea000383ffff */
[----:B------:R-:W-:Y:S05]  /*15b00*/  BRA `(.L_x_1753) ;  /* 0xffffff4800d07947 */ /* 0x000fea000383ffff */
.L_x_1760:
[----:B----4-:R-:W-:-:S04]  /*15b10*/  MOV R7, UR26 ;  /* 0x0000001a00077c02 */ /* 0x010fc80008000f00 */
[----:B------:R4:W0:Y:S03]  /*15b20*/  SYNCS.PHASECHK.TRANS64.TRYWAIT P0, [R7+URZ+0x28c30], R8 ;  /* 0x028c3008070075a7 */ /* 0x000826000800017f */
[----:B0-----:R-:W-:Y:S05]  /*15b30*/  @!P0 NANOSLEEP.SYNCS 0x989680 ;  /* 0x009896800000895d */ /* 0x001fea0003900000 */
[----:B------:R-:W0:Y:S02]  /*15b40*/  @!P0 SYNCS.PHASECHK.TRANS64 P0, [R7+URZ+0x28c30], R8 ;  /* 0x028c3008070085a7 */ /* 0x000e24000800007f */
[----:B0-----:R-:W-:Y:S05]  /*15b50*/  @!P0 BRA `(.L_x_1760) ;  /* 0xfffffffc00ec8947 */ /* 0x001fea000383ffff */
[----:B------:R-:W-:Y:S05]  /*15b60*/  BRA `(.L_x_1759) ;  /* 0xffffff4c00c87947 */ /* 0x000fea000383ffff */
.L_x_1772:
[----:B--2---:R2:W3:Y:S02]  /*15b70*/  SYNCS.PHASECHK.TRANS64.TRYWAIT P0, [R15+URZ+0x28c50], R8 ;  /* 0x028c50080f0075a7 */ /* 0x0044e4000800017f */
[----:B---3--:R-:W-:Y:S05]  /*15b80*/  @!P0 NANOSLEEP.SYNCS 0x989680 ;  /* 0x009896800000895d */ /* 0x008fea0003900000 */
[----:B------:R-:W3:Y:S02]  /*15b90*/  @!P0 SYNCS.PHASECHK.TRANS64 P0, [R15+URZ+0x28c50], R8 ;  /* 0x028c50080f0085a7 */ /* 0x000ee4000800007f */
[----:B---3--:R-:W-:Y:S05]  /*15ba0*/  @!P0 BRA `(.L_x_1772) ;  /* 0xfffffffc00f08947 */ /* 0x008fea000383ffff */
[----:B------:R-:W-:Y:S05]  /*15bb0*/  BRA `(.L_x_1771) ;  /* 0xffffff7000747947 */ /* 0x000fea000383ffff */
.L_x_1813:
[----:B------:R-:W1:Y:S01]  /*15bc0*/  S2R R5, SR_TID.X ;  /* 0x0000000000057919 */ /* 0x000e620000002100 */
[----:B------:R-:W-:Y:S01]  /*15bd0*/  BSSY B0, `(.L_x_1882) ;  /* 0x000000a000007945 */ /* 0x000fe20003800000 */
[----:B------:R-:W-:Y:S02]  /*15be0*/  IMAD.MOV.U32 R12, RZ, RZ, RZ ;  /* 0x000000ffff0c7224 */ /* 0x000fe400078e00ff */
[----:B------:R-:W-:Y:S02]  /*15bf0*/  IMAD.MOV.U32 R11, RZ, RZ, 0x1f ;  /* 0x0000001fff0b7424 */ /* 0x000fe400078e00ff */
[----:B------:R-:W-:Y:S01]  /*15c00*/  IMAD.MOV.U32 R15, RZ, RZ, -0x1 ;  /* 0xffffffffff0f7424 */ /* 0x000fe200078e00ff */
[----:B-1----:R-:W-:-:S04]  /*15c10*/  SHF.R.U32.HI R5, RZ, 0x5, R5 ;  /* 0x00000005ff057819 */ /* 0x002fc80000011605 */
[----:B------:R-:W-:-:S05]  /*15c20*/  LOP3.LUT R5, R5, 0x3, RZ, 0xc0, !PT ;  /* 0x0000000305057812 */ /* 0x000fca00078ec0ff */
[----:B0-----:R-:W-:-:S07]  /*15c30*/  IMAD.MOV.U32 R13, RZ, RZ, R5 ;  /* 0x000000ffff0d7224 */ /* 0x001fce00078e0005 */
[----:B------:R-:W-:Y:S05]  /*15c40*/  WARPSYNC.COLLECTIVE R15, `(.L_x_1883) ;  /* 0x000000000f087348 */ /* 0x000fea0003c00000 */
[----:B------:R0:W1:Y:S02]  /*15c50*/  SHFL.IDX P6, R14, R13, R12, R11 ;  /* 0x0000000c0d0e7389 */ /* 0x00006400000c000b */
[----:B01----:R-:W-:Y:S01]  /*15c60*/  ENDCOLLECTIVE ;  /* 0x000000000000791b */ /* 0x003fe20003800000 */
.L_x_1883:
[----:B------:R-:W-:Y:S05]  /*15c70*/  BSYNC B0 ;  /* 0x0000000000007941 */ /* 0x000fea0003800000 */
.L_x_1882:
[----:B------:R-:W-:Y:S05]  /*15c80*/  BRA `(.L_x_1884) ;  /* 0xffffffc000ec7947 */ /* 0x000fea000383ffff */
.L_x_1814:
[----:B------:R-:W-:Y:S01]  /*15c90*/  BSSY B0, `(.L_x_1885) ;  /* 0x0000006000007945 */ /* 0x000fe20003800000 */
[----:B------:R-:W-:-:S07]  /*15ca0*/  MOV R15, 0xffffffff ;  /* 0xffffffff000f7802 */ /* 0x000fce0000000f00 */
[----:B0-----:R-:W-:Y:S05]  /*15cb0*/  WARPSYNC.COLLECTIVE R15, `(.L_x_1886) ;  /* 0x000000000f0c7348 */ /* 0x001fea0003c00000 */
[----:B------:R-:W-:Y:S02]  /*15cc0*/  ELECT P6, UR62, PT ;  /* 0x00000000003e782f */ /* 0x000fe400038c0000 */
[----:B------:R-:W-:Y:S01]  /*15cd0*/  MOV R14, UR62 ;  /* 0x0000003e000e7c02 */ /* 0x000fe20008000f00 */
[----:B0-----:R-:W-:Y:S10]  /*15ce0*/  ENDCOLLECTIVE ;  /* 0x000000000000791b */ /* 0x001ff40003800000 */
.L_x_1886:
[----:B------:R-:W-:Y:S05]  /*15cf0*/  BSYNC B0 ;  /* 0x0000000000007941 */ /* 0x000fea0003800000 */
.L_x_1885:
[----:B------:R-:W-:Y:S05]  /*15d00*/  BRA `(.L_x_1887) ;  /* 0xffffffc000dc7947 */ /* 0x000fea000383ffff */
.L_x_1817:
[----:B-1----:R1:W2:Y:S02]  /*15d10*/  SYNCS.PHASECHK.TRANS64.TRYWAIT P0, [R9+URZ+0x28c40], R10 ;  /* 0x028c400a090075a7 */ /* 0x0022a4000800017f */
[----:B--2---:R-:W-:Y:S05]  /*15d20*/  @!P0 NANOSLEEP.SYNCS 0x989680 ;  /* 0x009896800000895d */ /* 0x004fea0003900000 */
[----:B------:R-:W2:Y:S02]  /*15d30*/  @!P0 SYNCS.PHASECHK.TRANS64 P0, [R9+URZ+0x28c40], R10 ;  /* 0x028c400a090085a7 */ /* 0x000ea4000800007f */
[----:B--2---:R-:W-:Y:S05]  /*15d40*/  @!P0 BRA `(.L_x_1817) ;  /* 0xfffffffc00f08947 */ /* 0x004fea000383ffff */
[----:B------:R-:W-:Y:S05]  /*15d50*/  BRA `(.L_x_1888) ;  /* 0xffffffc400447947 */ /* 0x000fea000383ffff */
.L_x_1820:
[----:B-1----:R-:W1:Y:S01]  /*15d60*/  S2R R10, SR_CgaCtaId ;  /* 0x00000000000a7919 */ /* 0x002e620000008800 */
[----:B------:R-:W-:-:S04]  /*15d70*/  MOV R9, 0x400 ;  /* 0x0000040000097802 */ /* 0x000fc80000000f00 */
[----:B-1----:R-:W-:-:S04]  /*15d80*/  LEA R9, R10, R9, 0x18 ;  /* 0x000000090a097211 */ /* 0x002fc800078ec0ff */
[----:B------:R1:W2:Y:S03]  /*15d90*/  SYNCS.PHASECHK.TRANS64.TRYWAIT P0, [R9+URZ+0x28c20], R6 ;  /* 0x028c2006090075a7 */ /* 0x0002a6000800017f */
[----:B--2---:R-:W-:Y:S05]  /*15da0*/  @!P0 NANOSLEEP.SYNCS 0x989680 ;  /* 0x009896800000895d */ /* 0x004fea0003900000 */
[----:B------:R-:W2:Y:S02]  /*15db0*/  @!P0 SYNCS.PHASECHK.TRANS64 P0, [R9+URZ+0x28c20], R6 ;  /* 0x028c2006090085a7 */ /* 0x000ea4000800007f */
[----:B--2---:R-:W-:Y:S05]  /*15dc0*/  @!P0 BRA `(.L_x_1820) ;  /* 0xfffffffc00e48947 */ /* 0x004fea000383ffff */
[----:B------:R-:W-:Y:S05]  /*15dd0*/  BRA `(.L_x_1889) ;  /* 0xffffffc800207947 */ /* 0x000fea000383ffff */
.L_x_1823:
[----:B-1----:R1:W2:Y:S02]  /*15de0*/  SYNCS.PHASECHK.TRANS64.TRYWAIT P0, [R6+URZ+0x28c60], R9 ;  /* 0x028c6009060075a7 */ /* 0x0022a4000800017f */
[----:B--2---:R-:W-:Y:S05]  /*15df0*/  @!P0 NANOSLEEP.SYNCS 0x989680 ;  /* 0x009896800000895d */ /* 0x004fea0003900000 */
[----:B------:R-:W2:Y:S02]  /*15e00*/  @!P0 SYNCS.PHASECHK.TRANS64 P0, [R6+URZ+0x28c60], R9 ;  /* 0x028c6009060085a7 */ /* 0x000ea4000800007f */
[----:B--2---:R-:W-:Y:S05]  /*15e10*/  @!P0 BRA `(.L_x_1823) ;  /* 0xfffffffc00f08947 */ /* 0x004fea000383ffff */
[----:B------:R-:W-:Y:S05]  /*15e20*/  BRA `(.L_x_1890) ;  /* 0xffffffc8003c7947 */ /* 0x000fea000383ffff */
.L_x_1832:
[----:B-1----:R1:W2:Y:S02]  /*15e30*/  SYNCS.PHASECHK.TRANS64.TRYWAIT P0, [R2+URZ+0x28c40], R3 ;  /* 0x028c4003020075a7 */ /* 0x0022a4000800017f */
[----:B--2---:R-:W-:Y:S05]  /*15e40*/  @!P0 NANOSLEEP.SYNCS 0x989680 ;  /* 0x009896800000895d */ /* 0x004fea0003900000 */
[----:B------:R-:W2:Y:S02]  /*15e50*/  @!P0 SYNCS.PHASECHK.TRANS64 P0, [R2+URZ+0x28c40], R3 ;  /* 0x028c4003020085a7 */ /* 0x000ea4000800007f */
[----:B--2---:R-:W-:Y:S05]  /*15e60*/  @!P0 BRA `(.L_x_1832) ;  /* 0xfffffffc00f08947 */ /* 0x004fea000383ffff */
[----:B------:R-:W-:Y:S05]  /*15e70*/  BRA `(.L_x_1891) ;  /* 0xffffffd000107947 */ /* 0x000fea000383ffff */
.L_x_1834:
[----:B--2---:R2:W3:Y:S02]  /*15e80*/  SYNCS.PHASECHK.TRANS64.TRYWAIT P0, [R2+URZ+0x28c60], R3 ;  /* 0x028c6003020075a7 */ /* 0x0044e4000800017f */
[----:B---3--:R-:W-:Y:S05]  /*15e90*/  @!P0 NANOSLEEP.SYNCS 0x989680 ;  /* 0x009896800000895d */ /* 0x008fea0003900000 */
[----:B------:R-:W3:Y:S02]  /*15ea0*/  @!P0 SYNCS.PHASECHK.TRANS64 P0, [R2+URZ+0x28c60], R3 ;  /* 0x028c6003020085a7 */ /* 0x000ee4000800007f */
[----:B---3--:R-:W-:Y:S05]  /*15eb0*/  @!P0 BRA `(.L_x_1834) ;  /* 0xfffffffc00f08947 */ /* 0x008fea000383ffff */
[----:B------:R-:W-:Y:S05]  /*15ec0*/  BRA `(.L_x_1892) ;  /* 0xffffffd000807947 */ /* 0x000fea000383ffff */
.L_x_1839:
[----:B--2---:R2:W3:Y:S02]  /*15ed0*/  SYNCS.PHASECHK.TRANS64.TRYWAIT P0, [R2+URZ+0x28c40], R3 ;  /* 0x028c4003020075a7 */ /* 0x0044e4000800017f */
[----:B---3--:R-:W-:Y:S05]  /*15ee0*/  @!P0 NANOSLEEP.SYNCS 0x989680 ;  /* 0x009896800000895d */ /* 0x008fea0003900000 */
[----:B------:R-:W3:Y:S02]  /*15ef0*/  @!P0 SYNCS.PHASECHK.TRANS64 P0, [R2+URZ+0x28c40], R3 ;  /* 0x028c4003020085a7 */ /* 0x000ee4000800007f */
[----:B---3--:R-:W-:Y:S05]  /*15f00*/  @!P0 BRA `(.L_x_1839) ;  /* 0xfffffffc00f08947 */ /* 0x008fea000383ffff */
[----:B------:R-:W-:Y:S05]  /*15f10*/  BRA `(.L_x_1893) ;  /* 0xffffffd800247947 */ /* 0x000fea000383ffff */
.L_x_1841:
[----:B0-----:R0:W1:Y:S02]  /*15f20*/  SYNCS.PHASECHK.TRANS64.TRYWAIT P1, [R2+URZ+0x28c60], R3 ;  /* 0x028c6003020075a7 */ /* 0x001064000802017f */
[----:B-1----:R-:W-:Y:S05]  /*15f30*/  @!P1 NANOSLEEP.SYNCS 0x989680 ;  /* 0x009896800000995d */ /* 0x002fea0003900000 */
[----:B------:R-:W1:Y:S02]  /*15f40*/  @!P1 SYNCS.PHASECHK.TRANS64 P1, [R2+URZ+0x28c60], R3 ;  /* 0x028c6003020095a7 */ /* 0x000e64000802007f */
[----:B-1----:R-:W-:Y:S05]  /*15f50*/  @!P1 BRA `(.L_x_1841) ;  /* 0xfffffffc00f09947 */ /* 0x002fea000383ffff */
[----:B------:R-:W-:Y:S05]  /*15f60*/  BRA `(.L_x_1894) ;  /* 0xffffffd800907947 */ /* 0x000fea000383ffff */
.L_x_1846:
[----:B---3--:R3:W4:Y:S02]  /*15f70*/  SYNCS.PHASECHK.TRANS64.TRYWAIT P0, [R2+URZ+0x28c40], R3 ;  /* 0x028c4003020075a7 */ /* 0x008724000800017f */
[----:B----4-:R-:W-:Y:S05]  /*15f80*/  @!P0 NANOSLEEP.SYNCS 0x989680 ;  /* 0x009896800000895d */ /* 0x010fea0003900000 */
[----:B------:R-:W4:Y:S02]  /*15f90*/  @!P0 SYNCS.PHASECHK.TRANS64 P0, [R2+URZ+0x28c40], R3 ;  /* 0x028c4003020085a7 */ /* 0x000f24000800007f */
[----:B----4-:R-:W-:Y:S05]  /*15fa0*/  @!P0 BRA `(.L_x_1846) ;  /* 0xfffffffc00f08947 */ /* 0x010fea000383ffff */
[----:B------:R-:W-:Y:S05]  /*15fb0*/  BRA `(.L_x_1895) ;  /* 0xffffffe000107947 */ /* 0x000fea000383ffff */
.L_x_1848:
[----:B0-----:R0:W1:Y:S02]  /*15fc0*/  SYNCS.PHASECHK.TRANS64.TRYWAIT P1, [R2+URZ+0x28c60], R3 ;  /* 0x028c6003020075a7 */ /* 0x001064000802017f */
[----:B-1----:R-:W-:Y:S05]  /*15fd0*/  @!P1 NANOSLEEP.SYNCS 0x989680 ;  /* 0x009896800000995d */ /* 0x002fea0003900000 */
[----:B------:R-:W1:Y:S02]  /*15fe0*/  @!P1 SYNCS.PHASECHK.TRANS64 P1, [R2+URZ+0x28c60], R3 ;  /* 0x028c6003020095a7 */ /* 0x000e64000802007f */
[----:B-1----:R-:W-:Y:S05]  /*15ff0*/  @!P1 BRA `(.L_x_1848) ;  /* 0xfffffffc00f09947 */ /* 0x002fea000383ffff */
[----:B------:R-:W-:Y:S05]  /*16000*/  BRA `(.L_x_1896) ;  /* 0xffffffe000807947 */ /* 0x000fea000383ffff */
.L_x_1853:
[----:B------:R-:W-:Y:S01]  /*16010*/  BSSY B0, `(.L_x_1897) ;  /* 0x0000008000007945 */ /* 0x000fe20003800000 */
[----:B0-----:R-:W-:Y:S02]  /*16020*/  IMAD.MOV.U32 R13, RZ, RZ, R16 ;  /* 0x000000ffff0d7224 */ /* 0x001fe400078e0010 */
[----:B-1----:R-:W-:Y:S02]  /*16030*/  IMAD.MOV.U32 R12, RZ, RZ, RZ ;  /* 0x000000ffff0c7224 */ /* 0x002fe400078e00ff */
[----:B------:R-:W-:Y:S02]  /*16040*/  IMAD.MOV.U32 R11, RZ, RZ, 0x1f ;  /* 0x0000001fff0b7424 */ /* 0x000fe400078e00ff */
[----:B------:R-:W-:-:S07]  /*16050*/  IMAD.MOV.U32 R15, RZ, RZ, -0x1 ;  /* 0xffffffffff0f7424 */ /* 0x000fce00078e00ff */
[----:B--2---:R-:W-:Y:S05]  /*16060*/  WARPSYNC.COLLECTIVE R15, `(.L_x_1898) ;  /* 0x000000000f087348 */ /* 0x004fea0003c00000 */
[----:B------:R0:W1:Y:S02]  /*16070*/  SHFL.IDX P6, R14, R13, R12, R11 ;  /* 0x0000000c0d0e7389 */ /* 0x00006400000c000b */
[----:B012---:R-:W-:Y:S01]  /*16080*/  ENDCOLLECTIVE ;  /* 0x000000000000791b */ /* 0x007fe20003800000 */
.L_x_1898:
[----:B------:R-:W-:Y:S05]  /*16090*/  BSYNC B0 ;  /* 0x0000000000007941 */ /* 0x000fea0003800000 */
.L_x_1897:
        /* <DEDUP_REMOVED lines=8> */
.L_x_1899:
[----:B------:R-:W-:Y:S01]  /*16120*/  MOV R7, R14 ;  /* 0x0000000e00077202 */ /* 0x000fe20000000f00 */
[----:B------:R-:W-:Y:S06]  /*16130*/  BRA `(.L_x_1900) ;  /* 0xffffffe400c47947 */ /* 0x000fec000383ffff */
.L_x_1856:
[----:B------:R-:W-:Y:S01]  /*16140*/  BSSY B0, `(.L_x_1901) ;  /* 0x0000008000007945 */ /* 0x000fe20003800000 */
[----:B0----5:R-:W-:Y:S02]  /*16150*/  IMAD.MOV.U32 R13, RZ, RZ, R17 ;  /* 0x000000ffff0d7224 */ /* 0x021fe400078e0011 */
[----:B------:R-:W-:Y:S02]  /*16160*/  IMAD.MOV.U32 R12, RZ, RZ, 0x1 ;  /* 0x00000001ff0c7424 */ /* 0x000fe400078e00ff */
[----:B------:R-:W-:Y:S02]  /*16170*/  IMAD.MOV.U32 R11, RZ, RZ, RZ ;  /* 0x000000ffff0b7224 */ /* 0x000fe400078e00ff */
[----:B------:R-:W-:-:S07]  /*16180*/  IMAD.MOV.U32 R15, RZ, RZ, -0x1 ;  /* 0xffffffffff0f7424 */ /* 0x000fce00078e00ff */
[----:B-1234-:R-:W-:Y:S05]  /*16190*/  WARPSYNC.COLLECTIVE R15, `(.L_x_1902) ;  /* 0x000000000f087348 */ /* 0x01efea0003c00000 */
[----:B------:R0:W0:Y:S02]  /*161a0*/  SHFL.UP P6, R14, R13, R12, R11 ;  /* 0x0400000c0d0e7389 */ /* 0x00002400000c000b */
[----:B01234-:R-:W-:Y:S01]  /*161b0*/  ENDCOLLECTIVE ;  /* 0x000000000000791b */ /* 0x01ffe20003800000 */
.L_x_1902:
[----:B------:R-:W-:Y:S05]  /*161c0*/  BSYNC B0 ;  /* 0x0000000000007941 */ /* 0x000fea0003800000 */
.L_x_1901:
        /* <DEDUP_REMOVED lines=10> */
.L_x_1903:
        /* <DEDUP_REMOVED lines=8> */
.L_x_1904:
        /* <DEDUP_REMOVED lines=8> */
.L_x_1905:
        /* <DEDUP_REMOVED lines=8> */
.L_x_1906:
        /* <DEDUP_REMOVED lines=8> */
.L_x_1907:
[----:B------:R-:W-:Y:S05]  /*16470*/  BRA `(.L_x_1908) ;  /* 0xffffffe400887947 */ /* 0x000fea000383ffff */
.L_x_1861:
[----:B------:R-:W-:Y:S01]  /*16480*/  BSSY B0, `(.L_x_1909) ;  /* 0x0000008000007945 */ /* 0x000fe20003800000 */
[----:B-----5:R-:W-:Y:S01]  /*16490*/  IMAD.MOV.U32 R13, RZ, RZ, R17 ;  /* 0x000000ffff0d7224 */ /* 0x020fe200078e0011 */
[----:B------:R-:W-:Y:S01]  /*164a0*/  MOV R15, 0xffffffff ;  /* 0xffffffff000f7802 */ /* 0x000fe20000000f00 */
[----:B------:R-:W-:Y:S02]  /*164b0*/  IMAD.MOV.U32 R12, RZ, RZ, 0x1 ;  /* 0x00000001ff0c7424 */ /* 0x000fe400078e00ff */
[----:B------:R-:W-:-:S07]  /*164c0*/  IMAD.MOV.U32 R11, RZ, RZ, RZ ;  /* 0x000000ffff0b7224 */ /* 0x000fce00078e00ff */
[----:B01-3--:R-:W-:Y:S05]  /*164d0*/  WARPSYNC.COLLECTIVE R15, `(.L_x_1910) ;  /* 0x000000000f087348 */ /* 0x00bfea0003c00000 */
[----:B------:R2:W4:Y:S02]  /*164e0*/  SHFL.UP P6, R14, R13, R12, R11 ;  /* 0x0400000c0d0e7389 */ /* 0x00052400000c000b */
[----:B01234-:R-:W-:Y:S01]  /*164f0*/  ENDCOLLECTIVE ;  /* 0x000000000000791b */ /* 0x01ffe20003800000 */
.L_x_1910:
[----:B------:R-:W-:Y:S05]  /*16500*/  BSYNC B0 ;  /* 0x0000000000007941 */ /* 0x000fea0003800000 */
.L_x_1909:
[----:B------:R-:W-:Y:S01]  /*16510*/  ISETP.NE.AND P0, PT, R6, RZ, PT ;  /* 0x000000ff0600720c */ /* 0x000fe20003f05270 */
[----:B------:R-:W-:Y:S02]  /*16520*/  IMAD.MOV.U32 R12, RZ, RZ, 0x2 ;  /* 0x00000002ff0c7424 */ /* 0x000fe400078e00ff */
[----:B------:R-:W-:Y:S01]  /*16530*/  IMAD.MOV.U32 R11, RZ, RZ, RZ ;  /* 0x000000ffff0b7224 */ /* 0x000fe200078e00ff */
[----:B------:R-:W-:Y:S01]  /*16540*/  SEL R14, R14, RZ, P0 ;  /* 0x000000ff0e0e7207 */ /* 0x000fe20000000000 */
[----:B------:R-:W-:Y:S01]  /*16550*/  IMAD.MOV.U32 R15, RZ, RZ, -0x1 ;  /* 0xffffffffff0f7424 */ /* 0x000fe200078e00ff */
[----:B------:R-:W-:-:S03]  /*16560*/  ISETP.GE.U32.AND P0, PT, R6, 0x2, PT ;  /* 0x000000020600780c */ /* 0x000fc60003f06070 */
[----:B------:R-:W-:-:S10]  /*16570*/  IMAD.IADD R13, R17, 0x1, R14 ;  /* 0x00000001110d7824 */ /* 0x000fd400078e020e */
[----:B------:R-:W-:Y:S05]  /*16580*/  WARPSYNC.COLLECTIVE R15, `(.L_x_1911) ;  /* 0x000000000f087348 */ /* 0x000fea0003c00000 */
[----:B------:R0:W1:Y:S02]  /*16590*/  SHFL.UP P6, R14, R13, R12, R11 ;  /* 0x0400000c0d0e7389 */ /* 0x00006400000c000b */
[----:B01----:R-:W-:Y:S01]  /*165a0*/  ENDCOLLECTIVE ;  /* 0x000000000000791b */ /* 0x003fe20003800000 */
.L_x_1911:
        /* <DEDUP_REMOVED lines=8> */
.L_x_1912:
        /* <DEDUP_REMOVED lines=8> */
.L_x_1913:
        /* <DEDUP_REMOVED lines=8> */
.L_x_1914:
        /* <DEDUP_REMOVED lines=8> */
.L_x_1915:
[----:B------:R-:W-:Y:S05]  /*167b0*/  BRA `(.L_x_1916) ;  /* 0xffffffe4006c7947 */ /* 0x000fea000383ffff */
.L_x_1863:
[----:B------:R-:W-:Y:S01]  /*167c0*/  BSSY B0, `(.L_x_1917) ;  /* 0x0000006000007945 */ /* 0x000fe20003800000 */
[----:B------:R-:W-:Y:S01]  /*167d0*/  PLOP3.LUT P6, PT, P6, PT, PT, 0x8, 0x0 ;  /* 0x000000000000781c */ /* 0x000fe200037ce170 */
[----:B------:R-:W-:-:S12]  /*167e0*/  IMAD.MOV.U32 R15, RZ, RZ, -0x1 ;  /* 0xffffffffff0f7424 */ /* 0x000fd800078e00ff */
[----:B0-----:R-:W-:Y:S05]  /*167f0*/  WARPSYNC.COLLECTIVE R15, `(.L_x_1918) ;  /* 0x000000000f087348 */ /* 0x001fea0003c00000 */
[----:B------:R-:W-:Y:S01]  /*16800*/  VOTE.ANY R14, PT, P6 ;  /* 0x00000000000e7806 */ /* 0x000fe200030e0100 */
[----:B0-----:R-:W-:Y:S06]  /*16810*/  ENDCOLLECTIVE ;  /* 0x000000000000791b */ /* 0x001fec0003800000 */
.L_x_1918:
[----:B------:R-:W-:Y:S05]  /*16820*/  BSYNC B0 ;  /* 0x0000000000007941 */ /* 0x000fea0003800000 */
.L_x_1917:
[----:B------:R-:W-:Y:S01]  /*16830*/  IMAD.MOV.U32 R3, RZ, RZ, R14 ;  /* 0x000000ffff037224 */ /* 0x000fe200078e000e */
[----:B------:R-:W-:Y:S01]  /*16840*/  MOV R13, R17 ;  /* 0x00000011000d7202 */ /* 0x000fe20000000f00 */
[----:B------:R-:W-:Y:S02]  /*16850*/  IMAD.MOV.U32 R11, RZ, RZ, 0x1f ;  /* 0x0000001fff0b7424 */ /* 0x000fe400078e00ff */
[----:B------:R-:W0:Y:S01]  /*16860*/  POPC R6, R3 ;  /* 0x0000000300067309 */ /* 0x000e220000000000 */
[----:B------:R-:W-:Y:S02]  /*16870*/  IMAD.MOV.U32 R15, RZ, RZ, -0x1 ;  /* 0xffffffffff0f7424 */ /* 0x000fe400078e00ff */
[----:B0-----:R-:W-:-:S07]  /*16880*/  IMAD.MOV.U32 R12, RZ, RZ, R6 ;  /* 0x000000ffff0c7224 */ /* 0x001fce00078e0006 */
[----:B------:R-:W-:Y:S05]  /*16890*/  WARPSYNC.COLLECTIVE R15, `(.L_x_1919) ;  /* 0x000000000f087348 */ /* 0x000fea0003c00000 */
[----:B------:R0:W1:Y:S02]  /*168a0*/  SHFL.IDX P6, R14, R13, R12, R11 ;  /* 0x0000000c0d0e7389 */ /* 0x00006400000c000b */
[----:B01----:R-:W-:Y:S01]  /*168b0*/  ENDCOLLECTIVE ;  /* 0x000000000000791b */ /* 0x003fe20003800000 */
.L_x_1919:
[----:B------:R-:W-:Y:S01]  /*168c0*/  IMAD.MOV.U32 R17, RZ, RZ, R14 ;  /* 0x000000ffff117224 */ /* 0x000fe200078e000e */
[----:B------:R-:W-:Y:S06]  /*168d0*/  BRA `(.L_x_1920) ;  /* 0xffffffe4005c7947 */ /* 0x000fec000383ffff */
.L_x_1865:
[----:B------:R-:W-:Y:S01]  /*168e0*/  BSSY B0, `(.L_x_1921) ;  /* 0x0000007000007945 */ /* 0x000fe20003800000 */
[----:B------:R-:W-:Y:S01]  /*168f0*/  MOV R13, R2 ;  /* 0x00000002000d7202 */ /* 0x000fe20000000f00 */
[----:B------:R-:W-:Y:S02]  /*16900*/  IMAD.MOV.U32 R11, RZ, RZ, 0x1f ;  /* 0x0000001fff0b7424 */ /* 0x000fe400078e00ff */
[----:B------:R-:W-:-:S07]  /*16910*/  IMAD.MOV.U32 R15, RZ, RZ, -0x1 ;  /* 0xffffffffff0f7424 */ /* 0x000fce00078e00ff */
[----:B012---:R-:W-:Y:S05]  /*16920*/  WARPSYNC.COLLECTIVE R15, `(.L_x_1922) ;  /* 0x000000000f087348 */ /* 0x007fea0003c00000 */
[----:B------:R3:W4:Y:S02]  /*16930*/  SHFL.IDX P6, R14, R13, R12, R11 ;  /* 0x0000000c0d0e7389 */ /* 0x00072400000c000b */
[----:B01234-:R-:W-:Y:S01]  /*16940*/  ENDCOLLECTIVE ;  /* 0x000000000000791b */ /* 0x01ffe20003800000 */
.L_x_1922:
[----:B------:R-:W-:Y:S05]  /*16950*/  BSYNC B0 ;  /* 0x0000000000007941 */ /* 0x000fea0003800000 */
.L_x_1921:
[----:B------:R-:W-:Y:S01]  /*16960*/  IMAD.MOV.U32 R7, RZ, RZ, R14 ;  /* 0x000000ffff077224 */ /* 0x000fe200078e000e */
[----:B------:R-:W-:Y:S06]  /*16970*/  BRA `(.L_x_1864) ;  /* 0xffffffe400507947 */ /* 0x000fec000383ffff */
.L_x_1869:
[----:B-1----:R1:W2:Y:S02]  /*16980*/  SYNCS.PHASECHK.TRANS64.TRYWAIT P0, [R0+URZ+0x28c20], R3 ;  /* 0x028c2003000075a7 */ /* 0x0022a4000800017f */
[----:B--2---:R-:W-:Y:S05]  /*16990*/  @!P0 NANOSLEEP.SYNCS 0x989680 ;  /* 0x009896800000895d */ /* 0x004fea0003900000 */
[----:B------:R-:W2:Y:S02]  /*169a0*/  @!P0 SYNCS.PHASECHK.TRANS64 P0, [R0+URZ+0x28c20], R3 ;  /* 0x028c2003000085a7 */ /* 0x000ea4000800007f */
[----:B--2---:R-:W-:Y:S05]  /*169b0*/  @!P0 BRA `(.L_x_1869) ;  /* 0xfffffffc00f08947 */ /* 0x004fea000383ffff */
[----:B------:R-:W-:Y:S05]  /*169c0*/  BRA `(.L_x_1923) ;  /* 0xffffffe800c47947 */ /* 0x000fea000383ffff */
.L_x_1870:
[----:B------:R-:W2:Y:S01]  /*169d0*/  S2R R2, SR_TID.X ;  /* 0x0000000000027919 */ /* 0x000ea20000002100 */
[----:B------:R-:W-:Y:S01]  /*169e0*/  BSSY B0, `(.L_x_1924) ;  /* 0x000000a000007945 */ /* 0x000fe20003800000 */
[----:B------:R-:W-:Y:S01]  /*169f0*/  MOV R12, RZ ;  /* 0x000000ff000c7202 */ /* 0x000fe20000000f00 */
[----:B------:R-:W-:Y:S02]  /*16a00*/  IMAD.MOV.U32 R11, RZ, RZ, 0x1f ;  /* 0x0000001fff0b7424 */ /* 0x000fe400078e00ff */
[----:B------:R-:W-:Y:S01]  /*16a10*/  IMAD.MOV.U32 R15, RZ, RZ, -0x1 ;  /* 0xffffffffff0f7424 */ /* 0x000fe200078e00ff */
[----:B--2---:R-:W-:-:S04]  /*16a20*/  SHF.R.U32.HI R2, RZ, 0x5, R2 ;  /* 0x00000005ff027819 */ /* 0x004fc80000011602 */
[----:B------:R-:W-:-:S05]  /*16a30*/  LOP3.LUT R2, R2, 0x3, RZ, 0xc0, !PT ;  /* 0x0000000302027812 */ /* 0x000fca00078ec0ff */
[----:B0-----:R-:W-:-:S07]  /*16a40*/  IMAD.MOV.U32 R13, RZ, RZ, R2 ;  /* 0x000000ffff0d7224 */ /* 0x001fce00078e0002 */
[----:B-1----:R-:W-:Y:S05]  /*16a50*/  WARPSYNC.COLLECTIVE R15, `(.L_x_1925) ;  /* 0x000000000f087348 */ /* 0x002fea0003c00000 */
[----:B------:R0:W2:Y:S02]  /*16a60*/  SHFL.IDX P6, R14, R13, R12, R11 ;  /* 0x0000000c0d0e7389 */ /* 0x0000a400000c000b */
[----:B012---:R-:W-:Y:S01]  /*16a70*/  ENDCOLLECTIVE ;  /* 0x000000000000791b */ /* 0x007fe20003800000 */
.L_x_1925:
[----:B------:R-:W-:Y:S05]  /*16a80*/  BSYNC B0 ;  /* 0x0000000000007941 */ /* 0x000fea0003800000 */
.L_x_1924:
[----:B------:R-:W-:Y:S05]  /*16a90*/  BRA `(.L_x_1926) ;  /* 0xffffffe800ac7947 */ /* 0x000fea000383ffff */
.L_x_1873:
[----:B------:R-:W-:Y:S01]  /*16aa0*/  BSSY B1, `(.L_x_1927) ;  /* 0x0000006000017945 */ /* 0x000fe20003800000 */
[----:B------:R-:W-:-:S07]  /*16ab0*/  IMAD.MOV.U32 R15, RZ, RZ, -0x1 ;  /* 0xffffffffff0f7424 */ /* 0x000fce00078e00ff */
[----:B012---:R-:W-:Y:S05]  /*16ac0*/  WARPSYNC.COLLECTIVE R15, `(.L_x_1928) ;  /* 0x000000000f0c7348 */ /* 0x007fea0003c00000 */
[----:B------:R-:W-:Y:S02]  /*16ad0*/  ELECT P6, UR62, PT ;  /* 0x00000000003e782f */ /* 0x000fe400038c0000 */
[----:B------:R-:W-:Y:S01]  /*16ae0*/  MOV R14, UR62 ;  /* 0x0000003e000e7c02 */ /* 0x000fe20008000f00 */
[----:B012---:R-:W-:Y:S10]  /*16af0*/  ENDCOLLECTIVE ;  /* 0x000000000000791b */ /* 0x007ff40003800000 */
.L_x_1928:
[----:B------:R-:W-:Y:S05]  /*16b00*/  BSYNC B1 ;  /* 0x0000000000017941 */ /* 0x000fea0003800000 */
.L_x_1927:
[----:B------:R-:W-:Y:S05]  /*16b10*/  BRA `(.L_x_1929) ;  /* 0xffffffe800a47947 */ /* 0x000fea000383ffff */
.L_x_1875:
[----:B-1----:R1:W2:Y:S02]  /*16b20*/  SYNCS.PHASECHK.TRANS64.TRYWAIT P0, [R6+URZ], R5 ;  /* 0x00000005060075a7 */ /* 0x0022a4000800017f */
[----:B--2---:R-:W-:Y:S05]  /*16b30*/  @!P0 NANOSLEEP.SYNCS 0x989680 ;  /* 0x009896800000895d */ /* 0x004fea0003900000 */
[----:B------:R-:W2:Y:S02]  /*16b40*/  @!P0 SYNCS.PHASECHK.TRANS64 P0, [R6+URZ], R5 ;  /* 0x00000005060085a7 */ /* 0x000ea4000800007f */
[----:B--2---:R-:W-:Y:S05]  /*16b50*/  @!P0 BRA `(.L_x_1875) ;  /* 0xfffffffc00f08947 */ /* 0x004fea000383ffff */
[----:B------:R-:W-:Y:S05]  /*16b60*/  BRA `(.L_x_1930) ;  /* 0xffffffe800e07947 */ /* 0x000fea000383ffff */
.L_x_1876:
[----:B--2---:R2:W3:Y:S02]  /*16b70*/  SYNCS.PHASECHK.TRANS64.TRYWAIT P0, [R7+URZ], R2 ;  /* 0x00000002070075a7 */ /* 0x0044e4000800017f */
[----:B---3--:R-:W-:Y:S05]  /*16b80*/  @!P0 NANOSLEEP.SYNCS 0x989680 ;  /* 0x009896800000895d */ /* 0x008fea0003900000 */
[----:B------:R-:W3:Y:S02]  /*16b90*/  @!P0 SYNCS.PHASECHK.TRANS64 P0, [R7+URZ], R2 ;  /* 0x00000002070085a7 */ /* 0x000ee4000800007f */
[----:B---3--:R-:W-:Y:S05]  /*16ba0*/  @!P0 BRA `(.L_x_1876) ;  /* 0xfffffffc00f08947 */ /* 0x008fea000383ffff */
[----:B------:R-:W-:Y:S05]  /*16bb0*/  BRA `(.L_x_1931) ;  /* 0xffffffe800d47947 */ /* 0x000fea000383ffff */
.L_x_1878:
[----:B---3--:R3:W4:Y:S02]  /*16bc0*/  SYNCS.PHASECHK.TRANS64.TRYWAIT P0, [R4+URZ], R5 ;  /* 0x00000005040075a7 */ /* 0x008724000800017f */
[----:B----4-:R-:W-:Y:S05]  /*16bd0*/  @!P0 NANOSLEEP.SYNCS 0x989680 ;  /* 0x009896800000895d */ /* 0x010fea0003900000 */
[----:B------:R-:W4:Y:S02]  /*16be0*/  @!P0 SYNCS.PHASECHK.TRANS64 P0, [R4+URZ], R5 ;  /* 0x00000005040085a7 */ /* 0x000f24000800007f */
[----:B----4-:R-:W-:Y:S05]  /*16bf0*/  @!P0 BRA `(.L_x_1878) ;  /* 0xfffffffc00f08947 */ /* 0x010fea000383ffff */
[----:B------:R-:W-:Y:S05]  /*16c00*/  BRA `(.L_x_1932) ;  /* 0xffffffe800dc7947 */ /* 0x000fea000383ffff */
.L_x_1933:
        /* <DEDUP_REMOVED lines=15> */
.L_x_4557:


//--------------------- .text._ZN7cutlass13device_kernelIN5flash11enable_sm90INS1_16FlashAttnFwdSm90INS1_25CollectiveMainloopFwdSm90ILi2EN4cute5tupleIJNS5_1CILi1EEES8_S8_EEENS6_IJNS7_ILi64EEESA_SA_EEELi512ENS_6half_tEfNS_4arch4Sm90ELb0ELb1ELb1ELb1ELb0ELb1ELb0ELb0ELb0ELb0ELb0ELb0EEENS1_21CollectiveEpilogueFwdINS6_IJSA_NS7_ILi512EEESA_EEES9_SC_SE_Li256ELb1ELb0ELb0ELb0EEENS1_36VarlenDynamicPersistentTileSchedulerILi64ELi64ELi256ELi32ELb0ELb0ELb1ELb1ELb0ELb1EEEEEEEEEvNT_6ParamsE --------------------------
	.section	.text._ZN7cutlass13device_kernelIN5flash11enable_sm90INS1_16FlashAttnFwdSm90INS1_25CollectiveMainloopFwdSm90ILi2EN4cute5tupleIJNS5_1CILi1EEES8_S8_EEENS6_IJNS7_ILi64EEESA_SA_EEELi512ENS_6half_tEfNS_4arch4Sm90ELb0ELb1ELb1ELb1ELb0ELb1ELb0ELb0ELb0ELb0ELb0ELb0EEENS1_21CollectiveEpilogueFwdINS6_IJSA_NS7_ILi512EEESA_EEES9_SC_SE_Li256ELb1ELb0ELb0ELb0EEENS1_36VarlenDynamicPersistentTileSchedulerILi64ELi64ELi256ELi32ELb0ELb0ELb1ELb1ELb0ELb1EEEEEEEEEvNT_6ParamsE,"ax",@progbits
	.align	128
.text._ZN7cutlass13device_kernelIN5flash11enable_sm90INS1_16FlashAttnFwdSm90INS1_25CollectiveMainloopFwdSm90ILi2EN4cute5tupleIJNS5_1CILi1EEES8_S8_EEENS6_IJNS7_ILi64EEESA_SA_EEELi512ENS_6half_tEfNS_4arch4Sm90ELb0ELb1ELb1ELb1ELb0ELb1ELb0ELb0ELb0ELb0ELb0ELb0EEENS1_21CollectiveEpilogueFwdINS6_IJSA_NS7_ILi512EEESA_EEES9_SC_SE_Li256ELb1ELb0ELb0ELb0EEENS1_36VarlenDynamicPersistentTileSchedulerILi64ELi64ELi256ELi32ELb0ELb0ELb1ELb1ELb0ELb1EEEEEEEEEvNT_6ParamsE:
        .type           _ZN7cutlass13device_kernelIN5flash11enable_sm90INS1_16FlashAttnFwdSm90INS1_25CollectiveMainloopFwdSm90ILi2EN4cute5tupleIJNS5_1CILi1EEES8_S8_EEENS6_IJNS7_ILi64EEESA_SA_EEELi512ENS_6half_tEfNS_4arch4Sm90ELb0ELb1ELb1ELb1ELb0ELb1ELb0ELb0ELb0ELb0ELb0ELb0EEENS1_21CollectiveEpilogueFwdINS6_IJSA_NS7_ILi512EEESA_EEES9_SC_SE_Li256ELb1ELb0ELb0ELb0EEENS1_36VarlenDynamicPersistentTileSchedulerILi64ELi64ELi256ELi32ELb0ELb0ELb1ELb1ELb0ELb1EEEEEEEEEvNT_6ParamsE,@function
        .size           _ZN7cutlass13device_kernelIN5flash11enable_sm90INS1_16FlashAttnFwdSm90INS1_25CollectiveMainloopFwdSm90ILi2EN4cute5tupleIJNS5_1CILi1EEES8_S8_EEENS6_IJNS7_ILi64EEESA_SA_EEELi512ENS_6half_tEfNS_4arch4Sm90ELb0ELb1ELb1ELb1ELb0ELb1ELb0ELb0ELb0ELb0ELb0ELb0EEENS1_21CollectiveEpilogueFwdINS6_IJSA_NS7_ILi512EEESA_EEES9_SC_SE_Li256ELb1ELb0ELb0ELb0EEENS1_36VarlenDynamicPersistentTileSchedulerILi64ELi64ELi256ELi32ELb0ELb0ELb1ELb1ELb0ELb1EEEEEEEEEvNT_6ParamsE,(.L_x_4558 - _ZN7cutlass13device_kernelIN5flash11enable_sm90INS1_16FlashAttnFwdSm90INS1_25CollectiveMainloopFwdSm90ILi2EN4cute5tupleIJNS5_1CILi1EEES8_S8_EEENS6_IJNS7_ILi64EEESA_SA_EEELi512ENS_6half_tEfNS_4arch4Sm90ELb0ELb1ELb1ELb1ELb0ELb1ELb0ELb0ELb0ELb0ELb0ELb0EEENS1_21CollectiveEpilogueFwdINS6_IJSA_NS7_ILi512EEESA_EEES9_SC_SE_Li256ELb1ELb0ELb0ELb0EEENS1_36VarlenDynamicPersistentTileSchedulerILi64ELi64ELi256ELi32ELb0ELb0ELb1ELb1ELb0ELb1EEEEEEEEEvNT_6ParamsE)
        .other          _ZN7cutlass13device_kernelIN5flash11enable_sm90INS1_16FlashAttnFwdSm90INS1_25CollectiveMainloopFwdSm90ILi2EN4cute5tupleIJNS5_1CILi1EEES8_S8_EEENS6_IJNS7_ILi64EEESA_SA_EEELi512ENS_6half_tEfNS_4arch4Sm90ELb0ELb1ELb1ELb1ELb0ELb1ELb0ELb0ELb0ELb0ELb0ELb0EEENS1_21CollectiveEpilogueFwdINS6_IJSA_NS7_ILi512EEESA_EEES9_SC_SE_Li256ELb1ELb0ELb0ELb0EEENS1_36VarlenDynamicPersistentTileSchedulerILi64ELi64ELi256ELi32ELb0ELb0ELb1ELb1ELb0ELb1EEEEEEEEEvNT_6ParamsE,@"STO_CUDA_ENTRY STV_DEFAULT"
_ZN7cutlass13device_kernelIN5flash11enable_sm90INS1_16FlashAttnFwdSm90INS1_25CollectiveMainloopFwdSm90ILi2EN4cute5tupleIJNS5_1CILi1EEES8_S8_EEENS6_IJNS7_ILi64EEESA_SA_EEELi512ENS_6half_tEfNS_4arch4Sm90ELb0ELb1ELb1ELb1ELb0ELb1ELb0ELb0ELb0ELb0ELb0ELb0EEENS1_21CollectiveEpilogueFwdINS6_IJSA_NS7_ILi512EEESA_EEES9_SC_SE_Li256ELb1ELb0ELb0ELb0EEENS1_36VarlenDynamicPersistentTileSchedulerILi64ELi64ELi256ELi32ELb0ELb0ELb1ELb1ELb0ELb1EEEEEEEEEvNT_6ParamsE:
        /* <DEDUP_REMOVED lines=27> */
.L_x_1935:
[----:B------:R-:W-:Y:S05]  /*01b0*/  BSYNC B0 ;  /* 0x0000000000007941 */ /* 0x000fea0003800000 */
.L_x_1934:
        /* <DEDUP_REMOVED lines=37> */
.L_x_1936:
        /* <DEDUP_REMOVED lines=22> */
.L_x_1937:
        /* <DEDUP_REMOVED lines=18> */
.L_x_1938:
        /* <DEDUP_REMOVED lines=22> */
.L_x_1939:
        /* <DEDUP_REMOVED lines=22> */
.L_x_1940:
[----:B------:R-:W-:Y:S01]  /*0950*/  PLOP3.LUT P0, PT, PT, PT, UP0, 0x80, 0x0 ;  /* 0x000000000000781c */ /* 0x000fe20003f0f008 */
[----:B------:R-:W-:Y:S01]  /*0960*/  UMOV UR36, 0x1 ;  /* 0x0000000100247882 */ /* 0x000fe20000000000 */
[----:B------:R-:W-:Y:S01]  /*0970*/  NOP ;  /* 0x0000000000007918 */ /* 0x000fe20000000000 */
[----:B------:R-:W-:Y:S01]  /*0980*/  USEL UR36, UR36, 0x2, !UP0 ;  /* 0x0000000224247887 */ /* 0x000fe2000c000000 */
[----:B------:R-:W-:Y:S01]  /*0990*/  BSSY B8, `(.L_x_1941) ;  /* 0x0001c56000087945 */ /* 0x000fe20003800000 */
[----:B------:R-:W-:Y:S01]  /*09a0*/  ULDC.64 UR42, c[0x0][0x208] ;  /* 0x00008200002a7ab9 */ /* 0x000fe20000000a00 */
[----:B012-4-:R-:W-:Y:S07]  /*09b0*/  BAR.SYNC.DEFER_BLOCKING 0x0 ;  /* 0x0000000000007b1d */ /* 0x017fee0000010000 */
[----:B------:R-:W-:Y:S05]  /*09c0*/  @!P0 BRA `(.L_x_1942) ;  /* 0x0000015c00388947 */ /* 0x000fea0003800000 */
.L_x_1943:
[----:B------:R-:W-:-:S08]  /*09d0*/  NOP ;  /* 0x0000000000007918 */ /* 0x000fd00000000000 */
[----:B------:R-:W0:Y:S02]  /*09e0*/  USETMAXREG.TRY_ALLOC.CTAPOOL UP0, 0xf0 ;  /* 0x000000f0000079c8 */ /* 0x000e240008000600 */
[----:B0-----:R-:W-:-:S13]  /*09f0*/  PLOP3.LUT P0, PT, PT, PT, UP0, 0x80, 0x0 ;  /* 0x000000000000781c */ /* 0x001fda0003f0f008 */
[----:B------:R-:W-:Y:S05]  /*0a00*/  @!P0 BRA `(.L_x_1943) ;  /* 0xfffffffc00f08947 */ /* 0x000fea000383ffff */
[----:B------:R-:W-:Y:S01]  /*0a10*/  ISETP.NE.AND P0, PT, R2, 0x1, PT ;  /* 0x000000010200780c */ /* 0x000fe20003f05270 */
[----:B------:R-:W0:Y:S01]  /*0a20*/  S2UR UR5, SR_CgaCtaId ;  /* 0x00000000000579c3 */ /* 0x000e220000008800 */
[----:B------:R-:W-:-:S11]  /*0a30*/  UMOV UR4, 0x400 ;  /* 0x0000040000047882 */ /* 0x000fd60000000000 */
[----:B------:R-:W-:Y:S06]  /*0a40*/  @!P0 BAR.ARV 0x8, 0xa0 ;  /* 0x0202800000008b1d */ /* 0x000fec0000002000 */
[----:B------:R-:W-:Y:S01]  /*0a50*/  ISETP.GE.U32.AND P0, PT, R4, 0x100, PT ;  /* 0x000001000400780c */ /* 0x000fe20003f06070 */
[----:B0-----:R-:W-:-:S06]  /*0a60*/  ULEA UR4, UR5, UR4, 0x18 ;  /* 0x0000000405047291 */ /* 0x001fcc000f8ec03f */
[----:B------:R-:W-:-:S06]  /*0a70*/  IMAD.U32 R2, RZ, RZ, UR4 ;  /* 0x00000004ff027e24 */ /* 0x000fcc000f8e00ff */
[----:B------:R-:W-:Y:S06]  /*0a80*/  @P0 BAR.ARV 0xf, 0x100 ;  /* 0x03c4000000000b1d */ /* 0x000fec0000002000 */
[----:B------:R-:W-:Y:S02]  /*0a90*/  ULDC UR4, c[0x0][0xc14] ;  /* 0x0003050000047ab9 */ /* 0x000fe40000000800 */
[----:B------:R-:W-:Y:S06]  /*0aa0*/  BAR.SYNC.DEFER_BLOCKING 0x5, 0x120 ;  /* 0x0144800000007b1d */ /* 0x000fec0000010000 */
[----:B------:R-:W0:Y:S02]  /*0ab0*/  LDS.128 R188, [R2+0x28cd0] ;  /* 0x028cd00002bc7984 */ /* 0x000e240000000c00 */
[----:B------:R-:W-:Y:S06]  /*0ac0*/  BAR.ARV 0x4, 0x120 ;  /* 0x0104800000007b1d */ /* 0x000fec0000002000 */
[----:B0-----:R-:W-:-:S13]  /*0ad0*/  ISETP.GE.AND P0, PT, R191, UR4, PT ;  /* 0x00000004bf007c0c */ /* 0x001fda000bf06270 */
[----:B------:R-:W-:Y:S05]  /*0ae0*/  @P0 BRA `(.L_x_1944) ;  /* 0x000001c400000947 */ /* 0x000fea0003800000 */
[----:B------:R-:W-:Y:S01]  /*0af0*/  VIADD R224, R4, 0xffffff80 ;  /* 0xffffff8004e07836 */ /* 0x000fe20000000000 */
[----:B------:R-:W-:Y:S01]  /*0b00*/  MOV R197, 0x40 ;  /* 0x0000004000c57802 */ /* 0x000fe20000000f00 */
[----:B------:R-:W-:Y:S01]  /*0b10*/  IMAD.MOV.U32 R205, RZ, RZ, RZ ;  /* 0x000000ffffcd7224 */ /* 0x000fe200078e00ff */
[----:B------:R-:W-:Y:S01]  /*0b20*/  CS2R R18, SRZ ;  /* 0x0000000000127805 */ /* 0x000fe2000001ff00 */
[----:B------:R-:W-:Y:S01]  /*0b30*/  IMAD.MOV.U32 R184, RZ, RZ, RZ ;  /* 0x000000ffffb87224 */ /* 0x000fe200078e00ff */
[----:B------:R-:W-:Y:S01]  /*0b40*/  SHF.R.S32.HI R3, RZ, 0x1f, R224 ;  /* 0x0000001fff037819 */ /* 0x000fe200000114e0 */
[----:B------:R-:W-:Y:S01]  /*0b50*/  IMAD.MOV.U32 R187, RZ, RZ, RZ ;  /* 0x000000ffffbb7224 */ /* 0x000fe200078e00ff */
[----:B------:R-:W-:Y:S02]  /*0b60*/  ULOP3.LUT UR39, UR36, 0x1, URZ, 0xfc, !UPT ;  /* 0x0000000124277892 */ /* 0x000fe4000f8efc3f */
[CC--:B------:R-:W-:Y:S02]  /*0b70*/  LEA.HI R0, R3.reuse, R224.reuse, RZ, 0x4 ;  /* 0x000000e003007211 */ /* 0x0c0fe400078f20ff */
[----:B------:R-:W-:-:S02]  /*0b80*/  LEA.HI R5, R3, R224, RZ, 0x7 ;  /* 0x000000e003057211 */ /* 0x000fc400078f38ff */
[----:B------:R-:W-:Y:S02]  /*0b90*/  LOP3.LUT R7, R0, 0xfffffff0, RZ, 0xc0, !PT ;  /* 0xfffffff000077812 */ /* 0x000fe400078ec0ff */
[----:B------:R-:W-:Y:S02]  /*0ba0*/  LEA.HI R4, R3, R224, RZ, 0x5 ;  /* 0x000000e003047211 */ /* 0x000fe400078f28ff */
[----:B------:R-:W-:Y:S01]  /*0bb0*/  LOP3.LUT R9, R5, 0xffffff80, RZ, 0xc0, !PT ;  /* 0xffffff8005097812 */ /* 0x000fe200078ec0ff */
[----:B------:R-:W-:Y:S01]  /*0bc0*/  IMAD.IADD R7, R224, 0x1, -R7 ;  /* 0x00000001e0077824 */ /* 0x000fe200078e0a07 */
[--C-:B------:R-:W-:Y:S02]  /*0bd0*/  SHF.R.S32.HI R200, RZ, 0x5, R4.reuse ;  /* 0x00000005ffc87819 */ /* 0x100fe40000011404 */
[----:B------:R-:W-:Y:S02]  /*0be0*/  SHF.R.S32.HI R11, RZ, 0x1f, R4 ;  /* 0x0000001fff0b7819 */ /* 0x000fe40000011404 */
[----:B------:R-:W-:-:S02]  /*0bf0*/  SHF.R.S32.HI R4, RZ, 0x1f, R7 ;  /* 0x0000001fff047819 */ /* 0x000fc40000011407 */
[----:B------:R-:W-:Y:S02]  /*0c00*/  IADD3 R6, R224, -R9, RZ ;  /* 0x80000009e0067210 */ /* 0x000fe40007ffe0ff */
[----:B------:R-:W-:Y:S02]  /*0c10*/  SHF.R.S32.HI R9, RZ, 0x4, R0 ;  /* 0x00000004ff097819 */ /* 0x000fe40000011400 */
[----:B------:R-:W-:Y:S02]  /*0c20*/  LEA.HI R10, R4, R7, RZ, 0x3 ;  /* 0x00000007040a7211 */ /* 0x000fe400078f18ff */
[----:B------:R-:W-:Y:S02]  /*0c30*/  LEA.HI R0, R0, R9, RZ, 0x1 ;  /* 0x0000000900007211 */ /* 0x000fe400078f08ff */
[----:B------:R-:W-:Y:S02]  /*0c40*/  LEA.HI R11, R11, R200, RZ, 0x2 ;  /* 0x000000c80b0b7211 */ /* 0x000fe400078f10ff */
[C---:B------:R-:W-:Y:S01]  /*0c50*/  LOP3.LUT R12, R10.reuse, 0xfffffff8, RZ, 0xc0, !PT ;  /* 0xfffffff80a0c7812 */ /* 0x040fe200078ec0ff */
[----:B------:R-:W-:Y:S01]  /*0c60*/  IMAD.SHL.U32 R10, R10, 0x40, RZ ;  /* 0x000000400a0a7824 */ /* 0x000fe200078e00ff */
[----:B------:R-:W-:-:S02]  /*0c70*/  SHF.R.S32.HI R218, RZ, 0x7, R5 ;  /* 0x00000007ffda7819 */ /* 0x000fc40000011405 */
[----:B------:R-:W-:Y:S01]  /*0c80*/  LOP3.LUT R0, R0, 0x1ffffffe, RZ, 0xc0, !PT ;  /* 0x1ffffffe00007812 */ /* 0x000fe200078ec0ff */
[----:B------:R-:W-:Y:S01]  /*0c90*/  IMAD.IADD R12, R7, 0x1, -R12 ;  /* 0x00000001070c7824 */ /* 0x000fe200078e0a0c */
[----:B------:R-:W-:Y:S01]  /*0ca0*/  LOP3.LUT R11, R11, 0x3ffffc, RZ, 0xc0, !PT ;  /* 0x003ffffc0b0b7812 */ /* 0x000fe200078ec0ff */
[----:B------:R-:W-:Y:S01]  /*0cb0*/  IMAD R14, R218, 0x100, R7 ;  /* 0x00000100da0e7824 */ /* 0x000fe200078e0207 */
[----:B------:R-:W-:Y:S01]  /*0cc0*/  SHF.R.S32.HI R13, RZ, 0x1f, R6 ;  /* 0x0000001fff0d7819 */ /* 0x000fe20000011406 */
[----:B------:R-:W-:Y:S01]  /*0cd0*/  IMAD.IADD R0, R9, 0x1, -R0 ;  /* 0x0000000109007824 */ /* 0x000fe200078e0a00 */
[----:B------:R-:W-:Y:S01]  /*0ce0*/  SHF.L.U32 R7, R12, 0x6, RZ ;  /* 0x000000060c077819 */ /* 0x000fe200000006ff */
[----:B------:R-:W-:Y:S01]  /*0cf0*/  IMAD.IADD R11, R200, 0x1, -R11 ;  /* 0x00000001c80b7824 */ /* 0x000fe200078e0a0b */
[----:B------:R-:W-:Y:S01]  /*0d00*/  LEA.HI R4, R13, R6, RZ, 0x2 ;  /* 0x000000060d047211 */ /* 0x000fe200078f10ff */
[----:B------:R-:W-:Y:S01]  /*0d10*/  IMAD.SHL.U32 R0, R0, 0x8, RZ ;  /* 0x0000000800007824 */ /* 0x000fe200078e00ff */
[----:B------:R-:W-:Y:S01]  /*0d20*/  LOP3.LUT R7, R7, 0x1c0, RZ, 0xc0, !PT ;  /* 0x000001c007077812 */ /* 0x000fe200078ec0ff */
[----:B------:R-:W-:Y:S01]  /*0d30*/  IMAD R11, R11, 0x10, R14 ;  /* 0x000000100b0b7824 */ /* 0x000fe200078e020e */
[----:B------:R-:W-:-:S02]  /*0d40*/  SHF.R.S32.HI R8, RZ, 0x2, R4 ;  /* 0x00000002ff087819 */ /* 0x000fc40000011404 */
[----:B------:R-:W-:Y:S02]  /*0d50*/  SHF.R.U32.HI R9, RZ, 0x3, R7 ;  /* 0x00000003ff097819 */ /* 0x000fe40000011607 */
[----:B------:R-:W-:Y:S02]  /*0d60*/  LEA R223, R11, R0, 0x6 ;  /* 0x000000000bdf7211 */ /* 0x000fe400078e30ff */
[----:B------:R-:W-:Y:S02]  /*0d70*/  LOP3.LUT R0, R7, 0x8, R0, 0xf8, !PT ;  /* 0x0000000807007812 */ /* 0x000fe400078ef800 */
[----:B------:R-:W-:Y:S02]  /*0d80*/  LOP3.LUT R7, R10, 0x7ffffe00, RZ, 0xc0, !PT ;  /* 0x7ffffe000a077812 */ /* 0x000fe400078ec0ff */
[----:B------:R-:W-:Y:S02]  /*0d90*/  LOP3.LUT R0, R0, R9, RZ, 0x3c, !PT ;  /* 0x0000000900007212 */ /* 0x000fe400078e3cff */
[----:B------:R-:W-:Y:S01]  /*0da0*/  SHF.R.S32.HI R15, RZ, 0x1f, R4 ;  /* 0x0000001fff0f7819 */ /* 0x000fe20000011404 */
[----:B------:R-:W-:Y:S01]  /*0db0*/  IMAD R7, R200, 0x400, R7 ;  /* 0x00000400c8077824 */ /* 0x000fe200078e0207 */
[----:B------:R-:W-:-:S02]  /*0dc0*/  LOP3.LUT R11, R4, 0x7ffffffc, RZ, 0xc0, !PT ;  /* 0x7ffffffc040b7812 */ /* 0x000fc400078ec0ff */
[-C--:B------:R-:W-:Y:S01]  /*0dd0*/  LEA.HI R4, R3, R224.reuse, RZ, 0x2 ;  /* 0x000000e003047211 */ /* 0x080fe200078f10ff */
[----:B------:R-:W-:Y:S01]  /*0de0*/  IMAD.IADD R7, R7, 0x1, R0 ;  /* 0x0000000107077824 */ /* 0x000fe200078e0200 */
[----:B------:R-:W-:Y:S01]  /*0df0*/  LEA.HI R0, R3, R224, RZ, 0x3 ;  /* 0x000000e003007211 */ /* 0x000fe200078f18ff */
[----:B------:R-:W-:Y:S01]  /*0e00*/  IMAD.IADD R11, R6, 0x1, -R11 ;  /* 0x00000001060b7824 */ /* 0x000fe200078e0a0b */
[----:B------:R-:W-:Y:S01]  /*0e10*/  SHF.R.S32.HI R23, RZ, 0x2, R4 ;  /* 0x00000002ff177819 */ /* 0x000fe20000011404 */
[----:B------:R-:W-:Y:S01]  /*0e20*/  IMAD R195, R7, 0x2, R2 ;  /* 0x0000000207c37824 */ /* 0x000fe200078e0202 */
[----:B------:R-:W-:Y:S01]  /*0e30*/  LOP3.LUT R3, R0, 0x1ffffff8, RZ, 0xc0, !PT ;  /* 0x1ffffff800037812 */ /* 0x000fe200078ec0ff */
[----:B------:R-:W-:Y:S01]  /*0e40*/  IMAD.SHL.U32 R22, R11, 0x2, RZ ;  /* 0x000000020b167824 */ /* 0x000fe200078e00ff */
[----:B------:R-:W-:Y:S01]  /*0e50*/  LOP3.LUT R211, R4, 0xfffffffc, RZ, 0xc0, !PT ;  /* 0xfffffffc04d37812 */ /* 0x000fe200078ec0ff */
[----:B------:R-:W-:Y:S01]  /*0e60*/  VIADD R226, R23, 0x20 ;  /* 0x0000002017e27836 */ /* 0x000fe20000000000 */
[----:B------:R-:W-:Y:S01]  /*0e70*/  R2P PR, R12, 0x6 ;  /* 0x000000060c007804 */ /* 0x000fe20000000000 */
[C---:B------:R-:W-:Y:S01]  /*0e80*/  IMAD.IADD R3, R224.reuse, 0x1, -R3 ;  /* 0x00000001e0037824 */ /* 0x040fe200078e0a03 */
[----:B------:R-:W-:Y:S01]  /*0e90*/  IADD3 R211, R224, -R211, RZ ;  /* 0x800000d3e0d37210 */ /* 0x000fe20007ffe0ff */
[----:B------:R-:W-:Y:S01]  /*0ea0*/  IMAD.SHL.U32 R221, R226, 0x40, RZ ;  /* 0x00000040e2dd7824 */ /* 0x000fe200078e00ff */
[----:B------:R-:W-:Y:S01]  /*0eb0*/  LEA.HI R15, R15, R8, RZ, 0x3 ;  /* 0x000000080f0f7211 */ /* 0x000fe200078f18ff */
[----:B------:R-:W-:Y:S01]  /*0ec0*/  IMAD.SHL.U32 R199, R3, 0x8, RZ ;  /* 0x0000000803c77824 */ /* 0x000fe200078e00ff */
[----:B------:R-:W-:Y:S01]  /*0ed0*/  SHF.R.S32.HI R3, RZ, 0x1f, R226 ;  /* 0x0000001fff037819 */ /* 0x000fe200000114e2 */
[----:B------:R-:W-:Y:S01]  /*0ee0*/  IMAD.SHL.U32 R16, R211, 0x8, RZ ;  /* 0x00000008d3107824 */ /* 0x000fe200078e00ff */
[----:B------:R-:W-:Y:S01]  /*0ef0*/  SHF.R.S32.HI R4, RZ, 0x1f, R4 ;  /* 0x0000001fff047819 */ /* 0x000fe20000011404 */
[----:B------:R-:W-:Y:S01]  /*0f00*/  VIADD R198, R195, 0x26800 ;  /* 0x00026800c3c67836 */ /* 0x000fe20000000000 */
[----:B------:R-:W-:-:S02]  /*0f10*/  LEA.HI R3, R3, R226, RZ, 0x3 ;  /* 0x000000e203037211 */ /* 0x000fc400078f18ff */
[----:B------:R-:W-:Y:S02]  /*0f20*/  LEA.HI R5, R5, R218, RZ, 0x1 ;  /* 0x000000da05057211 */ /* 0x000fe400078f08ff */
[----:B------:R-:W-:Y:S01]  /*0f30*/  LOP3.LUT R221, R221, 0x1c0, RZ, 0xc0, !PT ;  /* 0x000001c0dddd7812 */ /* 0x000fe200078ec0ff */
[----:B------:R-:W-:Y:S01]  /*0f40*/  IMAD.SHL.U32 R3, R3, 0x40, RZ ;  /* 0x0000004003037824 */ /* 0x000fe200078e00ff */
[----:B------:R-:W-:Y:S02]  /*0f50*/  SHF.R.S32.HI R202, RZ, 0x3, R0 ;  /* 0x00000003ffca7819 */ /* 0x000fe40000011400 */
[----:B------:R-:W-:Y:S02]  /*0f60*/  LOP3.LUT R15, R15, 0xfffffff8, RZ, 0xc0, !PT ;  /* 0xfffffff80f0f7812 */ /* 0x000fe400078ec0ff */
[----:B------:R-:W-:Y:S02]  /*0f70*/  LEA.HI R13, R13, R6, RZ, 0x5 ;  /* 0x000000060d0d7211 */ /* 0x000fe400078f28ff */
[----:B------:R-:W-:Y:S01]  /*0f80*/  LEA.HI R4, R4, R23, RZ, 0x3 ;  /* 0x0000001704047211 */ /* 0x000fe200078f18ff */
[----:B------:R-:W-:Y:S01]  /*0f90*/  IMAD.IADD R192, R8, 0x1, -R15 ;  /* 0x0000000108c07824 */ /* 0x000fe200078e0a0f */
[----:B------:R-:W-:-:S02]  /*0fa0*/  LOP3.LUT R5, R5, 0xfffffe, RZ, 0xc0, !PT ;  /* 0x00fffffe05057812 */ /* 0x000fc400078ec0ff */
[----:B------:R-:W-:Y:S02]  /*0fb0*/  LOP3.LUT R0, R221, 0x38, R16, 0xf8, !PT ;  /* 0x00000038dd007812 */ /* 0x000fe400078ef810 */
[----:B------:R-:W-:Y:S02]  /*0fc0*/  SHF.R.U32.HI R225, RZ, 0x3, R221 ;  /* 0x00000003ffe17819 */ /* 0x000fe400000116dd */
[----:B------:R-:W-:Y:S02]  /*0fd0*/  LOP3.LUT R222, R3, 0xfffffe00, RZ, 0xc0, !PT ;  /* 0xfffffe0003de7812 */ /* 0x000fe400078ec0ff */
[----:B------:R-:W-:Y:S02]  /*0fe0*/  SHF.R.S32.HI R13, RZ, 0x5, R13 ;  /* 0x00000005ff0d7819 */ /* 0x000fe4000001140d */
[----:B------:R-:W-:Y:S02]  /*0ff0*/  LOP3.LUT R4, R4, 0xfffffff8, RZ, 0xc0, !PT ;  /* 0xfffffff804047812 */ /* 0x000fe400078ec0ff */
[----:B------:R-:W-:Y:S01]  /*1000*/  IADD3 R5, R218, -R5, RZ ;  /* 0x80000005da057210 */ /* 0x000fe20007ffe0ff */
[----:B------:R-:W-:Y:S01]  /*1010*/  IMAD R192, R13, 0x10, R192 ;  /* 0x000000100dc07824 */ /* 0x000fe200078e02c0 */
[----:B------:R-:W-:Y:S01]  /*1020*/  IADD3 R196, R195, 0x26820, RZ ;  /* 0x00026820c3c47810 */ /* 0x000fe20007ffe0ff */
[----:B------:R-:W-:Y:S01]  /*1030*/  @P1 VIADD R196, R198, 0xffffffe0 ;  /* 0xffffffe0c6c41836 */ /* 0x000fe20000000000 */
[----:B------:R-:W-:Y:S01]  /*1040*/  LOP3.LUT R3, R222, R0, R225, 0xf6, !PT ;  /* 0x00000000de037212 */ /* 0x000fe200078ef6e1 */
[----:B------:R-:W-:Y:S01]  /*1050*/  IMAD.IADD R193, R23, 0x1, -R4 ;  /* 0x0000000117c17824 */ /* 0x000fe200078e0a04 */
[----:B------:R-:W-:Y:S01]  /*1060*/  SEL R197, R197, 0xffffffc0, !P2 ;  /* 0xffffffc0c5c57807 */ /* 0x000fe20005000000 */
[----:B------:R-:W-:Y:S01]  /*1070*/  IMAD.SHL.U32 R194, R5, 0x100, RZ ;  /* 0x0000010005c27824 */ /* 0x000fe200078e00ff */
[----:B------:R-:W-:Y:S01]  /*1080*/  SHF.R.S32.HI R219, RZ, 0x1f, R23 ;  /* 0x0000001fffdb7819 */ /* 0x000fe20000011417 */
[----:B------:R-:W-:Y:S01]  /*1090*/  IMAD R220, R3, 0x2, R2 ;  /* 0x0000000203dc7824 */ /* 0x000fe200078e0202 */
[----:B------:R-:W-:Y:S01]  /*10a0*/  IADD3 R198, R198, R197, RZ ;  /* 0x000000c5c6c67210 */ /* 0x000fe20007ffe0ff */
[----:B------:R-:W-:-:S07]  /*10b0*/  IMAD.IADD R197, R197, 0x1, R196 ;  /* 0x00000001c5c57824 */ /* 0x000fce00078e02c4 */
.L_x_2161:
[----:B------:R-:W-:Y:S01]  /*10c0*/  ULDC.64 UR4, c[0x0][0xa28] ;  /* 0x00028a0000047ab9 */ /* 0x000fe20000000a00 */
[----:B0--345:R-:W0:Y:S01]  /*10d0*/  LDC.64 R6, c[0x0][0xa08] ;  /* 0x00028200ff067b82 */ /* 0x039e220000000a00 */
[----:B------:R-:W-:Y:S01]  /*10e0*/  ISETP.NE.U32.AND P0, PT, RZ, UR4, PT ;  /* 0x00000004ff007c0c */ /* 0x000fe2000bf05070 */
[----:B------:R-:W-:Y:S01]  /*10f0*/  IMAD.MOV.U32 R3, RZ, RZ, RZ ;  /* 0x000000ffff037224 */ /* 0x000fe200078e00ff */
[----:B------:R-:W-:Y:S01]  /*1100*/  ULDC.64 UR6, c[0x0][0xa20] ;  /* 0x0002880000067ab9 */ /* 0x000fe20000000a00 */
[----:B------:R-:W-:Y:S01]  /*1110*/  IMAD.MOV.U32 R25, RZ, RZ, RZ ;  /* 0x000000ffff197224 */ /* 0x000fe200078e00ff */
[----:B------:R-:W-:Y:S01]  /*1120*/  ISETP.NE.AND.EX P0, PT, RZ, UR5, PT, P0 ;  /* 0x00000005ff007c0c */ /* 0x000fe2000bf05300 */
[----:B------:R-:W-:Y:S02]  /*1130*/  ULDC.64 UR4, c[0x0][0xa18] ;  /* 0x0002860000047ab9 */ /* 0x000fe40000000a00 */
[----:B------:R-:W-:-:S04]  /*1140*/  ISETP.NE.U32.AND P1, PT, RZ, UR4, PT ;  /* 0x00000004ff007c0c */ /* 0x000fc8000bf25070 */
[----:B------:R-:W-:Y:S01]  /*1150*/  ISETP.NE.AND.EX P1, PT, RZ, UR5, PT, P1 ;  /* 0x00000005ff007c0c */ /* 0x000fe2000bf25310 */
[----:B------:R-:W-:Y:S02]  /*1160*/  ULDC.64 UR4, c[0x0][0xa08] ;  /* 0x0002820000047ab9 */ /* 0x000fe40000000a00 */
[----:B------:R-:W-:-:S03]  /*1170*/  ISETP.NE.U32.AND P3, PT, RZ, UR4, PT ;  /* 0x00000004ff007c0c */ /* 0x000fc6000bf65070 */
[----:B-1----:R-:W1:Y:S01]  /*1180*/  @P0 LDC.64 R4, c[0x0][0xa28] ;  /* 0x00028a00ff040b82 */ /* 0x002e620000000a00 */
[----:B------:R-:W-:Y:S01]  /*1190*/  ISETP.NE.AND.EX P3, PT, RZ, UR5, PT, P3 ;  /* 0x00000005ff007c0c */ /* 0x000fe2000bf65330 */
[----:B0-----:R-:W-:-:S06]  /*11a0*/  IMAD.WIDE R10, R191, 0x4, R6 ;  /* 0x00000004bf0a7825 */ /* 0x001fcc00078e0206 */
[----:B------:R-:W0:Y:S01]  /*11b0*/  @P1 LDC.64 R8, c[0x0][0xa18] ;  /* 0x00028600ff081b82 */ /* 0x000e220000000a00 */
[----:B------:R-:W-:Y:S02]  /*11c0*/  ULDC UR4, c[0x0][0x288] ;  /* 0x0000a20000047ab9 */ /* 0x000fe40000000800 */
[----:B------:R-:W-:Y:S01]  /*11d0*/  IMAD.U32 R186, RZ, RZ, UR4 ;  /* 0x00000004ffba7e24 */ /* 0x000fe2000f8e00ff */
[----:B------:R-:W-:Y:S02]  /*11e0*/  ULDC.64 UR4, c[0x0][0x3f8] ;  /* 0x0000fe0000047ab9 */ /* 0x000fe40000000a00 */
[----:B------:R2:W5:Y:S01]  /*11f0*/  @P3 LDG.E R25, desc[UR42][R10.64] ;  /* 0x0000002a0a193981 */ /* 0x000562000c1e1900 */
[----:B-1----:R-:W-:-:S05]  /*1200*/  @P0 IMAD.WIDE R4, R191, 0x4, R4 ;  /* 0x00000004bf040825 */ /* 0x002fca00078e0204 */
[----:B------:R2:W5:Y:S01]  /*1210*/  @P0 LDG.E R3, desc[UR42][R4.64] ;  /* 0x0000002a04030981 */ /* 0x000562000c1e1900 */
[----:B0-----:R-:W-:-:S05]  /*1220*/  @P1 IMAD.WIDE R6, R191, 0x4, R8 ;  /* 0x00000004bf061825 */ /* 0x001fca00078e0208 */
[----:B------:R2:W5:Y:S01]  /*1230*/  @P1 LDG.E R186, desc[UR42][R6.64] ;  /* 0x0000002a06ba1981 */ /* 0x000562000c1e1900 */
[----:B------:R-:W-:-:S03]  /*1240*/  UISETP.NE.U32.AND UP0, UPT, UR4, URZ, UPT ;  /* 0x0000003f0400728c */ /* 0x000fc6000bf05070 */
[----:B------:R-:W-:Y:S01]  /*1250*/  ULDC UR4, c[0x0][0x404] ;  /* 0x0001010000047ab9 */ /* 0x000fe20000000800 */
[----:B------:R-:W-:Y:S01]  /*1260*/  UISETP.NE.AND.EX UP0, UPT, UR5, URZ, UPT, UP0 ;  /* 0x0000003f0500728c */ /* 0x000fe2000bf05300 */
[----:B------:R-:W-:Y:S02]  /*1270*/  ISETP.NE.U32.AND P2, PT, RZ, UR6, PT ;  /* 0x00000006ff007c0c */ /* 0x000fe4000bf45070 */
[----:B------:R-:W-:Y:S01]  /*1280*/  ULDC UR5, c[0x0][0x2e0] ;  /* 0x0000b80000057ab9 */ /* 0x000fe20000000800 */
[----:B------:R-:W-:Y:S01]  /*1290*/  USEL UR4, UR4, 0x1, UP0 ;  /* 0x0000000104047887 */ /* 0x000fe20008000000 */
[----:B------:R-:W-:-:S03]  /*12a0*/  ISETP.NE.AND.EX P2, PT, RZ, UR7, PT, P2 ;  /* 0x00000007ff007c0c */ /* 0x000fc6000bf45320 */
[----:B------:R-:W-:-:S03]  /*12b0*/  UIMAD UR4, UR4, UR5, URZ ;  /* 0x00000005040472a4 */ /* 0x000fc6000f8e023f */
[----:B------:R-:W-:Y:S01]  /*12c0*/  ULDC UR5, c[0x0][0x338] ;  /* 0x0000ce0000057ab9 */ /* 0x000fe20000000800 */
[----:B------:R-:W-:Y:S01]  /*12d0*/  MOV R210, R189 ;  /* 0x000000bd00d27202 */ /* 0x000fe20000000f00 */
[----:B------:R-:W-:Y:S02]  /*12e0*/  IMAD.MOV.U32 R201, RZ, RZ, R190 ;  /* 0x000000ffffc97224 */ /* 0x000fe400078e00be */
[----:B------:R-:W-:Y:S01]  /*12f0*/  IMAD.MOV.U32 R204, RZ, RZ, R191 ;  /* 0x000000ffffcc7224 */ /* 0x000fe200078e00bf */
[----:B--2---:R-:W-:Y:S06]  /*1300*/  @P1 BRA `(.L_x_1945) ;  /* 0x0000000000241947 */ /* 0x004fec0003800000 */
        /* <DEDUP_REMOVED lines=9> */
.L_x_1945:
[----:B------:R-:W-:Y:S01]  /*13a0*/  IMAD.U32 R32, RZ, RZ, UR5 ;  /* 0x00000005ff207e24 */ /* 0x000fe2000f8e00ff */
[----:B------:R-:W-:Y:S01]  /*13b0*/  MOV R24, UR4 ;  /* 0x0000000400187c02 */ /* 0x000fe20008000f00 */
[----:B------:R-:W-:Y:S06]  /*13c0*/  @!P2 BRA `(.L_x_1946) ;  /* 0x000000000010a947 */ /* 0x000fec0003800000 */
[----:B------:R-:W0:Y:S02]  /*13d0*/  LDC.64 R4, c[0x0][0xa20] ;  /* 0x00028800ff047b82 */ /* 0x000e240000000a00 */
[----:B0-----:R-:W-:-:S05]  /*13e0*/  IMAD.WIDE R4, R191, 0x4, R4 ;  /* 0x00000004bf047825 */ /* 0x001fca00078e0204 */
[----:B------:R0:W5:Y:S01]  /*13f0*/  LDG.E R24, desc[UR42][R4.64] ;  /* 0x0000002a04187981 */ /* 0x000162000c1e1900 */
[----:B------:R-:W-:Y:S05]  /*1400*/  BRA `(.L_x_1947) ;  /* 0x0000000000107947 */ /* 0x000fea0003800000 */
.L_x_1946:
[----:B------:R-:W-:Y:S05]  /*1410*/  @!P3 BRA `(.L_x_1947) ;  /* 0x00000000000cb947 */ /* 0x000fea0003800000 */
[----:B------:R-:W2:Y:S04]  /*1420*/  LDG.E R5, desc[UR42][R10.64] ;  /* 0x0000002a0a057981 */ /* 0x000ea8000c1e1900 */
[----:B------:R-:W2:Y:S02]  /*1430*/  LDG.E R24, desc[UR42][R10.64+0x4] ;  /* 0x0000042a0a187981 */ /* 0x000ea4000c1e1900 */
[----:B--2---:R-:W-:-:S07]  /*1440*/  IMAD.IADD R24, R24, 0x1, -R5 ;  /* 0x0000000118187824 */ /* 0x004fce00078e0a05 */
.L_x_1947:
[----:B------:R-:W-:Y:S01]  /*1450*/  ULDC.64 UR4, c[0x0][0xa10] ;  /* 0x0002840000047ab9 */ /* 0x000fe20000000a00 */
[----:B------:R-:W1:Y:S01]  /*1460*/  LDC.64 R10, c[0x0][0x9e0] ;  /* 0x00027800ff0a7b82 */ /* 0x000e620000000a00 */
[----:B------:R-:W-:-:S04]  /*1470*/  ISETP.NE.U32.AND P0, PT, RZ, UR4, PT ;  /* 0x00000004ff007c0c */ /* 0x000fc8000bf05070 */
[----:B------:R-:W-:Y:S01]  /*1480*/  ISETP.NE.AND.EX P0, PT, RZ, UR5, PT, P0 ;  /* 0x00000005ff007c0c */ /* 0x000fe2000bf05300 */
[----:B------:R-:W-:Y:S02]  /*1490*/  ULDC.64 UR4, c[0x0][0xa30] ;  /* 0x00028c0000047ab9 */ /* 0x000fe40000000a00 */
[----:B------:R-:W-:-:S04]  /*14a0*/  ISETP.NE.U32.AND P1, PT, RZ, UR4, PT ;  /* 0x00000004ff007c0c */ /* 0x000fc8000bf25070 */
[----:B------:R-:W-:-:S06]  /*14b0*/  ISETP.NE.AND.EX P1, PT, RZ, UR5, PT, P1 ;  /* 0x00000005ff007c0c */ /* 0x000fcc000bf25310 */
[----:B0-----:R-:W0:Y:S08]  /*14c0*/  @P0 LDC.64 R4, c[0x0][0xa10] ;  /* 0x00028400ff040b82 */ /* 0x001e300000000a00 */
[----:B------:R-:W2:Y:S01]  /*14d0*/  @P1 LDC.64 R6, c[0x0][0xa30] ;  /* 0x00028c00ff061b82 */ /* 0x000ea20000000a00 */
[----:B0-----:R-:W-:-:S05]  /*14e0*/  @P0 IMAD.WIDE R4, R191, 0x4, R4 ;  /* 0x00000004bf040825 */ /* 0x001fca00078e0204 */
[----:B------:R-:W3:Y:S04]  /*14f0*/  @P0 LDG.E R0, desc[UR42][R4.64] ;  /* 0x0000002a04000981 */ /* 0x000ee8000c1e1900 */
[----:B------:R-:W3:Y:S01]  /*1500*/  @P0 LDG.E R9, desc[UR42][R4.64+0x4] ;  /* 0x0000042a04090981 */ /* 0x000ee2000c1e1900 */
[----:B-----5:R-:W-:Y:S02]  /*1510*/  IMAD.MOV.U32 R33, RZ, RZ, R24 ;  /* 0x000000ffff217224 */ /* 0x020fe400078e0018 */
[----:B--2---:R-:W-:-:S05]  /*1520*/  @P1 IMAD.WIDE R6, R191, 0x4, R6 ;  /* 0x00000004bf061825 */ /* 0x004fca00078e0206 */
[----:B------:R0:W5:Y:S01]  /*1530*/  @P1 LDG.E R33, desc[UR42][R6.64] ;  /* 0x0000002a06211981 */ /* 0x000162000c1e1900 */
[----:B-1----:R-:W-:Y:S02]  /*1540*/  ISETP.GE.AND P1, PT, R11, 0x1, PT ;  /* 0x000000010b00780c */ /* 0x002fe40003f26270 */
[----:B------:R-:W-:Y:S01]  /*1550*/  LEA R49, R189, 0x40, 0x6 ;  /* 0x00000040bd317811 */ /* 0x000fe200078e30ff */
[----:B---3--:R-:W-:Y:S02]  /*1560*/  @P0 IMAD.IADD R32, R9, 0x1, -R0 ;  /* 0x0000000109200824 */ /* 0x008fe400078e0a00 */
[----:B------:R-:W-:-:S05]  /*1570*/  IMAD.IADD R9, R24, 0x1, -R3 ;  /* 0x0000000118097824 */ /* 0x000fca00078e0a03 */
[----:B------:R-:W-:-:S04]  /*1580*/  IADD3 R185, R9, R32, RZ ;  /* 0x0000002009b97210 */ /* 0x000fc80007ffe0ff */
[C---:B------:R-:W-:Y:S01]  /*1590*/  IADD3 R49, R185.reuse, R49, -R186 ;  /* 0x00000031b9317210 */ /* 0x040fe20007ffe8ba */
[----:B------:R-:W-:-:S05]  /*15a0*/  VIADD R0, R185, 0x3f ;  /* 0x0000003fb9007836 */ /* 0x000fca0000000000 */
[----:B------:R-:W-:-:S04]  /*15b0*/  SHF.R.S32.HI R3, RZ, 0x1f, R0 ;  /* 0x0000001fff037819 */ /* 0x000fc80000011400 */
[----:B------:R-:W-:Y:S01]  /*15c0*/  LEA.HI R3, R3, R0, RZ, 0x6 ;  /* 0x0000000003037211 */ /* 0x000fe200078f30ff */
[----:B------:R-:W-:-:S03]  /*15d0*/  IMAD.IADD R0, R49, 0x1, R10 ;  /* 0x0000000131007824 */ /* 0x000fc600078e020a */
[----:B------:R-:W-:Y:S01]  /*15e0*/  SHF.R.S32.HI R168, RZ, 0x6, R3 ;  /* 0x00000006ffa87819 */ /* 0x000fe20000011403 */
[----:B0-----:R-:W-:Y:S06]  /*15f0*/  @!P1 BRA `(.L_x_1948) ;  /* 0x0000000000489947 */ /* 0x001fec0003800000 */
[C---:B------:R-:W-:Y:S01]  /*1600*/  ISETP.GT.AND P0, PT, R49.reuse, RZ, PT ;  /* 0x000000ff3100720c */ /* 0x040fe20003f04270 */
[----:B------:R-:W-:Y:S01]  /*1610*/  BSSY B0, `(.L_x_1949) ;  /* 0x000000e000007945 */ /* 0x000fe20003800000 */
[----:B------:R-:W-:-:S11]  /*1620*/  VIADD R3, R49, 0xffffffff ;  /* 0xffffffff31037836 */ /* 0x000fd60000000000 */
[----:B------:R-:W-:Y:S05]  /*1630*/  @P0 BRA `(.L_x_1950) ;  /* 0x00000000001c0947 */ /* 0x000fea0003800000 */
[----:B------:R-:W-:Y:S01]  /*1640*/  ISETP.NE.AND P0, PT, R11, 0x1, PT ;  /* 0x000000010b00780c */ /* 0x000fe20003f05270 */
[----:B------:R-:W-:-:S12]  /*1650*/  IMAD.MOV R3, RZ, RZ, -R49 ;  /* 0x000000ffff037224 */ /* 0x000fd800078e0a31 */
[----:B------:R-:W0:Y:S02]  /*1660*/  @P0 LDC.64 R4, c[0x0][0x9e8] ;  /* 0x00027a00ff040b82 */ /* 0x000e240000000a00 */
[----:B0-----:R-:W-:-:S05]  /*1670*/  @P0 IMAD.HI.U32 R4, R3, R4, RZ ;  /* 0x0000000403040227 */ /* 0x001fca00078e00ff */
[----:B------:R-:W-:-:S04]  /*1680*/  @P0 SHF.R.U32.HI R3, RZ, R5, R4 ;  /* 0x00000005ff030219 */ /* 0x000fc80000011604 */
[----:B------:R-:W-:Y:S01]  /*1690*/  LOP3.LUT R3, RZ, R3, RZ, 0x33, !PT ;  /* 0x00000003ff037212 */ /* 0x000fe200078e33ff */
[----:B------:R-:W-:Y:S06]  /*16a0*/  BRA `(.L_x_1951) ;  /* 0x0000000000107947 */ /* 0x000fec0003800000 */
.L_x_1950:
[----:B------:R-:W-:-:S13]  /*16b0*/  ISETP.NE.AND P0, PT, R11, 0x1, PT ;  /* 0x000000010b00780c */ /* 0x000fda0003f05270 */
[----:B------:R-:W0:Y:S02]  /*16c0*/  @P0 LDC.64 R4, c[0x0][0x9e8] ;  /* 0x00027a00ff040b82 */ /* 0x000e240000000a00 */
[----:B0-----:R-:W-:-:S05]  /*16d0*/  @P0 IMAD.HI.U32 R4, R3, R4, RZ ;  /* 0x0000000403040227 */ /* 0x001fca00078e00ff */
[----:B------:R-:W-:-:S07]  /*16e0*/  @P0 SHF.R.U32.HI R3, RZ, R5, R4 ;  /* 0x00000005ff030219 */ /* 0x000fce0000011604 */
.L_x_1951:
[----:B------:R-:W-:Y:S05]  /*16f0*/  BSYNC B0 ;  /* 0x0000000000007941 */ /* 0x000fea0003800000 */
.L_x_1949:
[----:B------:R-:W-:-:S05]  /*1700*/  IMAD R3, R3, R11, R11 ;  /* 0x0000000b03037224 */ /* 0x000fca00078e020b */
[----:B------:R-:W-:-:S07]  /*1710*/  VIMNMX R0, R0, R3, PT ;  /* 0x0000000300007248 */ /* 0x000fce0003fe0100 */
.L_x_1948:
[----:B------:R-:W-:Y:S01]  /*1720*/  LEA R4, R189, -R186, 0x6 ;  /* 0x800000babd047211 */ /* 0x000fe200078e30ff */
[----:B------:R-:W-:-:S04]  /*1730*/  ULDC UR4, c[0x0][0x9dc] ;  /* 0x0002770000047ab9 */ /* 0x000fc80000000800 */
[----:B------:R-:W-:-:S04]  /*1740*/  IMAD.IADD R47, R185, 0x1, R4 ;  /* 0x00000001b92f7824 */ /* 0x000fc800078e0204 */
[----:B------:R-:W-:Y:S01]  /*1750*/  VIADD R3, R47, -UR4 ;  /* 0x800000042f037c36 */ /* 0x000fe20008000000 */
[----:B------:R-:W-:Y:S06]  /*1760*/  @!P1 BRA `(.L_x_1952) ;  /* 0x0000000000489947 */ /* 0x000fec0003800000 */
[----:B------:R-:W-:Y:S01]  /*1770*/  ISETP.GT.AND P0, PT, R47, -0x1, PT ;  /* 0xffffffff2f00780c */ /* 0x000fe20003f04270 */
[----:B------:R-:W-:-:S12]  /*1780*/  BSSY B0, `(.L_x_1953) ;  /* 0x000000e000007945 */ /* 0x000fd80003800000 */
        /* <DEDUP_REMOVED lines=8> */
.L_x_1954:
[----:B------:R-:W-:Y:S01]  /*1810*/  ISETP.NE.AND P0, PT, R11, 0x1, PT ;  /* 0x000000010b00780c */ /* 0x000fe20003f05270 */
[----:B------:R-:W-:-:S12]  /*1820*/  IMAD.MOV.U32 R4, RZ, RZ, R47 ;  /* 0x000000ffff047224 */ /* 0x000fd800078e002f */
[----:B------:R-:W0:Y:S02]  /*1830*/  @P0 LDC.64 R6, c[0x0][0x9e8] ;  /* 0x00027a00ff060b82 */ /* 0x000e240000000a00 */
[----:B0-----:R-:W-:-:S05]  /*1840*/  @P0 IMAD.HI.U32 R6, R47, R6, RZ ;  /* 0x000000062f060227 */ /* 0x001fca00078e00ff */
[----:B------:R-:W-:-:S07]  /*1850*/  @P0 SHF.R.U32.HI R4, RZ, R7, R6 ;  /* 0x00000007ff040219 */ /* 0x000fce0000011606 */
.L_x_1955:
[----:B------:R-:W-:Y:S05]  /*1860*/  BSYNC B0 ;  /* 0x0000000000007941 */ /* 0x000fea0003800000 */
.L_x_1953:
[----:B------:R-:W-:-:S05]  /*1870*/  IMAD R4, R4, R11, RZ ;  /* 0x0000000b04047224 */ /* 0x000fca00078e02ff */
[----:B------:R-:W-:-:S07]  /*1880*/  VIMNMX R3, R3, R4, !PT ;  /* 0x0000000403037248 */ /* 0x000fce0007fe0100 */
.L_x_1952:
[----:B------:R-:W-:Y:S01]  /*1890*/  VIADD R0, R0, 0x3f ;  /* 0x0000003f00007836 */ /* 0x000fe20000000000 */
[----:B------:R-:W-:Y:S02]  /*18a0*/  SHF.R.S32.HI R4, RZ, 0x1f, R3 ;  /* 0x0000001fff047819 */ /* 0x000fe40000011403 */
[----:B------:R-:W-:Y:S02]  /*18b0*/  PLOP3.LUT P3, PT, PT, PT, PT, 0x80, 0x0 ;  /* 0x000000000000781c */ /* 0x000fe40003f6f070 */
[----:B------:R-:W-:Y:S02]  /*18c0*/  SHF.R.S32.HI R5, RZ, 0x1f, R0 ;  /* 0x0000001fff057819 */ /* 0x000fe40000011400 */
[----:B------:R-:W-:Y:S02]  /*18d0*/  LEA.HI R4, R4, R3, RZ, 0x6 ;  /* 0x0000000304047211 */ /* 0x000fe400078f30ff */
[----:B------:R-:W-:Y:S02]  /*18e0*/  LEA.HI R5, R5, R0, RZ, 0x6 ;  /* 0x0000000005057211 */ /* 0x000fe400078f30ff */
[----:B------:R-:W-:-:S02]  /*18f0*/  SHF.R.S32.HI R4, RZ, 0x6, R4 ;  /* 0x00000006ff047819 */ /* 0x000fc40000011404 */
[----:B------:R-:W-:Y:S02]  /*1900*/  SHF.R.S32.HI R5, RZ, 0x6, R5 ;  /* 0x00000006ff057819 */ /* 0x000fe40000011405 */
[----:B------:R-:W-:Y:S02]  /*1910*/  VIMNMX R4, RZ, R4, !PT ;  /* 0x00000004ff047248 */ /* 0x000fe40007fe0100 */
[----:B------:R-:W-:Y:S02]  /*1920*/  VIMNMX R5, R168, R5, PT ;  /* 0x00000005a8057248 */ /* 0x000fe40003fe0100 */
[----:B------:R-:W-:-:S03]  /*1930*/  LEA R4, R4, -R9, 0x6 ;  /* 0x8000000904047211 */ /* 0x000fc600078e30ff */
[----:B------:R-:W-:Y:S01]  /*1940*/  IMAD R5, R5, 0x40, -R9 ;  /* 0x0000004005057824 */ /* 0x000fe200078e0a09 */
[----:B------:R-:W-:-:S04]  /*1950*/  VIMNMX R4, RZ, R4, !PT ;  /* 0x00000004ff047248 */ /* 0x000fc80007fe0100 */
[----:B------:R-:W-:Y:S02]  /*1960*/  VIMNMX R5, R5, R32, PT ;  /* 0x0000002005057248 */ /* 0x000fe40003fe0100 */
[----:B------:R-:W-:Y:S02]  /*1970*/  SHF.R.U32.HI R46, RZ, 0x6, R4 ;  /* 0x00000006ff2e7819 */ /* 0x000fe40000011604 */
[----:B------:R-:W-:-:S03]  /*1980*/  ISETP.GT.AND P0, PT, R5, R4, PT ;  /* 0x000000040500720c */ /* 0x000fc60003f04270 */
[----:B------:R-:W-:-:S10]  /*1990*/  IMAD.MOV.U32 R51, RZ, RZ, R46 ;  /* 0x000000ffff337224 */ /* 0x000fd400078e002e */
[----:B------:R-:W-:-:S05]  /*19a0*/  @P0 VIADD R0, R5, 0x3f ;  /* 0x0000003f05000836 */ /* 0x000fca0000000000 */
[----:B------:R-:W-:-:S04]  /*19b0*/  @P0 SHF.R.S32.HI R3, RZ, 0x1f, R0 ;  /* 0x0000001fff030819 */ /* 0x000fc80000011400 */
[----:B------:R-:W-:-:S04]  /*19c0*/  @P0 LEA.HI R3, R3, R0, RZ, 0x6 ;  /* 0x0000000003030211 */ /* 0x000fc800078f30ff */
[----:B------:R-:W-:-:S04]  /*19d0*/  @P0 SHF.R.S32.HI R51, RZ, 0x6, R3 ;  /* 0x00000006ff330819 */ /* 0x000fc80000011403 */
[----:B------:R-:W-:-:S13]  /*19e0*/  ISETP.GT.AND P0, PT, R51, R46, PT ;  /* 0x0000002e3300720c */ /* 0x000fda0003f04270 */
[----:B------:R-:W-:Y:S05]  /*19f0*/  @!P0 BRA `(.L_x_1956) ;  /* 0x0000002800688947 */ /* 0x000fea0003800000 */
[----:B------:R-:W-:Y:S01]  /*1a00*/  VIADD R0, R2, 0x22400 ;  /* 0x0002240002007836 */ /* 0x000fe20000000000 */
[----:B------:R-:W-:Y:S04]  /*1a10*/  BSSY B6, `(.L_x_1957) ;  /* 0x0000013000067945 */ /* 0x000fe80003800000 */
[----:B------:R-:W-:-:S13]  /*1a20*/  LOP3.LUT P0, RZ, R0, 0x3ff, RZ, 0xc0, !PT ;  /* 0x000003ff00ff7812 */ /* 0x000fda000780c0ff */
[----:B------:R-:W-:Y:S05]  /*1a30*/  @!P0 BRA `(.L_x_1958) ;  /* 0x0000000000408947 */ /* 0x000fea0003800000 */
[----:B------:R-:W-:Y:S01]  /*1a40*/  MOV R0, 0x0 ;  /* 0x0000000000007802 */ /* 0x000fe20000000f00 */
[----:B------:R-:W-:Y:S01]  /*1a50*/  ULDC.64 UR4, c[0x4][0x88] ;  /* 0x0100220000047ab9 */ /* 0x000fe20000000a00 */
[----:B------:R-:W-:Y:S01]  /*1a60*/  ULDC.64 UR6, c[0x4][0x20] ;  /* 0x0100080000067ab9 */ /* 0x000fe20000000a00 */
[----:B------:R-:W-:Y:S01]  /*1a70*/  MOV R4, UR4 ;  /* 0x0000000400047c02 */ /* 0x000fe20008000f00 */
        /* <DEDUP_REMOVED lines=12> */
.L_x_1958:
[----:B------:R-:W-:Y:S05]  /*1b40*/  BSYNC B6 ;  /* 0x0000000000067941 */ /* 0x000fea0003800000 */
.L_x_1957:
        /* <DEDUP_REMOVED lines=20> */
.L_x_1960:
[----:B------:R-:W-:Y:S05]  /*1c90*/  BSYNC B6 ;  /* 0x0000000000067941 */ /* 0x000fea0003800000 */
.L_x_1959:
[----:B------:R-:W-:Y:S01]  /*1ca0*/  ULDC.64 UR4, c[0x0][0x9f8] ;  /* 0x00027e0000047ab9 */ /* 0x000fe20000000a00 */
[----:B------:R-:W0:Y:S01]  /*1cb0*/  LDC R0, c[0x0][0x428] ;  /* 0x00010a00ff007b82 */ /* 0x000e220000000800 */
[----:B------:R-:W-:-:S07]  /*1cc0*/  ISETP.NE.U32.AND P0, PT, RZ, UR4, PT ;  /* 0x00000004ff007c0c */ /* 0x000fce000bf05070 */
[----:B------:R-:W1:Y:S01]  /*1cd0*/  LDC.64 R52, c[0x0][0x2f0] ;  /* 0x0000bc00ff347b82 */ /* 0x000e620000000a00 */
[----:B------:R-:W-:Y:S01]  /*1ce0*/  ISETP.NE.AND.EX P0, PT, RZ, UR5, PT, P0 ;  /* 0x00000005ff007c0c */ /* 0x000fe2000bf05300 */
[----:B------:R-:W-:Y:S01]  /*1cf0*/  IMAD.IADD R20, R25, 0x1, R24 ;  /* 0x0000000119147824 */ /* 0x000fe200078e0218 */
[----:B------:R-:W-:Y:S01]  /*1d00*/  ULDC.64 UR4, c[0x0][0xa08] ;  /* 0x0002820000047ab9 */ /* 0x000fe20000000a00 */
[----:B------:R-:W-:-:S04]  /*1d10*/  ULDC.64 UR6, c[0x0][0x320] ;  /* 0x0000c80000067ab9 */ /* 0x000fc80000000a00 */
[----:B------:R-:W2:Y:S08]  /*1d20*/  LDC R63, c[0x0][0x3d4] ;  /* 0x0000f500ff3f7b82 */ /* 0x000eb00000000800 */
[----:B------:R-:W3:Y:S08]  /*1d30*/  @P0 LDC.64 R4, c[0x0][0x9f8] ;  /* 0x00027e00ff040b82 */ /* 0x000ef00000000a00 */
[----:B------:R-:W4:Y:S01]  /*1d40*/  LDC.64 R24, c[0x0][0x3d8] ;  /* 0x0000f600ff187b82 */ /* 0x000f220000000a00 */
[----:B------:R-:W-:Y:S01]  /*1d50*/  SHF.R.S32.HI R17, RZ, 0x1f, R16 ;  /* 0x0000001fff117819 */ /* 0x000fe20000011410 */
[----:B------:R-:W-:-:S06]  /*1d60*/  IMAD.SHL.U32 R42, R211, 0x4, RZ ;  /* 0x00000004d32a7824 */ /* 0x000fcc00078e00ff */
[----:B------:R-:W2:Y:S01]  /*1d70*/  LDC.64 R26, c[0x0][0x3e8] ;  /* 0x0000fa00ff1a7b82 */ /* 0x000ea20000000a00 */
[----:B---3--:R-:W-:Y:S01]  /*1d80*/  @P0 IMAD.WIDE R4, R191, 0x4, R4 ;  /* 0x00000004bf040825 */ /* 0x008fe200078e0204 */
[----:B------:R-:W3:Y:S06]  /*1d90*/  S2R R62, SR_TID.X ;  /* 0x00000000003e7919 */ /* 0x000eec0000002100 */
[----:B------:R-:W3:Y:S01]  /*1da0*/  LDC R61, c[0x0][0x3d4] ;  /* 0x0000f500ff3d7b82 */ /* 0x000ee20000000800 */
[----:B------:R3:W3:Y:S01]  /*1db0*/  @P0 LDG.E R191, desc[UR42][R4.64] ;  /* 0x0000002a04bf0981 */ /* 0x0006e2000c1e1900 */
[----:B0-----:R-:W-:Y:S01]  /*1dc0*/  ISETP.NE.AND P0, PT, R0, 0x1, PT ;  /* 0x000000010000780c */ /* 0x001fe20003f05270 */
[----:B-1----:R-:W-:Y:S01]  /*1dd0*/  IMAD.WIDE.U32 R6, R20, R52, RZ ;  /* 0x0000003414067225 */ /* 0x002fe200078e00ff */
[----:B------:R-:W-:-:S02]  /*1de0*/  SHF.R.S32.HI R10, RZ, 0x1f, R20 ;  /* 0x0000001fff0a7819 */ /* 0x000fc40000011414 */
[----:B------:R-:W-:Y:S01]  /*1df0*/  SHF.R.S32.HI R43, RZ, 0x1f, R42 ;  /* 0x0000001fff2b7819 */ /* 0x000fe2000001142a */
[C---:B----4-:R-:W-:Y:S01]  /*1e00*/  IMAD R12, R219.reuse, R24, RZ ;  /* 0x00000018db0c7224 */ /* 0x050fe200078e02ff */
[----:B--2---:R-:W-:Y:S01]  /*1e10*/  ISETP.GE.AND P1, PT, R16, R63, PT ;  /* 0x0000003f1000720c */ /* 0x004fe20003f26270 */
[-C--:B------:R-:W-:Y:S01]  /*1e20*/  IMAD R0, R10, R52.reuse, RZ ;  /* 0x000000340a007224 */ /* 0x080fe200078e02ff */
[----:B------:R-:W0:Y:S01]  /*1e30*/  LDC R58, c[0x0][0x2e4] ;  /* 0x0000b900ff3a7b82 */ /* 0x000e220000000800 */
[----:B------:R-:W-:Y:S01]  /*1e40*/  IMAD R14, R219, R52, RZ ;  /* 0x00000034db0e7224 */ /* 0x000fe200078e02ff */
[----:B------:R-:W-:Y:S01]  /*1e50*/  IADD3 R82, R16, 0x20, RZ ;  /* 0x0000002010527810 */ /* 0x000fe20007ffe0ff */
[----:B------:R-:W-:Y:S01]  /*1e60*/  IMAD R3, R20, R53, R0 ;  /* 0x0000003514037224 */ /* 0x000fe200078e0200 */
[C---:B------:R-:W-:Y:S01]  /*1e70*/  IADD3 R20, P2, R23.reuse, R20, RZ ;  /* 0x0000001417147210 */ /* 0x040fe20007f5e0ff */
[----:B------:R-:W-:Y:S01]  /*1e80*/  IMAD R13, R23, R25, R12 ;  /* 0x00000019170d7224 */ /* 0x000fe200078e020c */
[----:B------:R-:W-:Y:S01]  /*1e90*/  P2R R74, PR, RZ, 0x2 ;  /* 0x00000002ff4a7803 */ /* 0x000fe20000000000 */
[----:B------:R-:W-:Y:S01]  /*1ea0*/  IMAD.SHL.U32 R59, R193, 0x40, RZ ;  /* 0x00000040c13b7824 */ /* 0x000fe200078e00ff */
[----:B------:R-:W1:Y:S01]  /*1eb0*/  @P0 LDC R9, c[0x0][0x42c] ;  /* 0x00010b00ff090b82 */ /* 0x000e620000000800 */
[----:B------:R-:W-:Y:S01]  /*1ec0*/  IADD3 R7, R7, R3, RZ ;  /* 0x0000000307077210 */ /* 0x000fe20007ffe0ff */
[C---:B------:R-:W-:Y:S01]  /*1ed0*/  IMAD.SHL.U32 R55, R24.reuse, 0x40, RZ ;  /* 0x0000004018377824 */ /* 0x040fe200078e00ff */
[----:B------:R-:W-:Y:S01]  /*1ee0*/  SHF.L.U64.HI R50, R24, 0x6, R25 ;  /* 0x0000000618327819 */ /* 0x000fe20000010219 */
[C---:B------:R-:W-:Y:S01]  /*1ef0*/  IMAD.SHL.U32 R57, R26.reuse, 0x40, RZ ;  /* 0x000000401a397824 */ /* 0x040fe200078e00ff */
[----:B------:R-:W-:Y:S01]  /*1f00*/  LOP3.LUT R59, R59, 0x1c0, RZ, 0xc0, !PT ;  /* 0x000001c03b3b7812 */ /* 0x000fe200078ec0ff */
[----:B------:R-:W-:Y:S01]  /*1f10*/  IMAD.X R21, R219, 0x1, R10, P2 ;  /* 0x00000001db157824 */ /* 0x000fe200010e060a */
[----:B------:R-:W-:Y:S01]  /*1f20*/  SHF.L.U64.HI R56, R26, 0x6, R27 ;  /* 0x000000061a387819 */ /* 0x000fe2000001021b */
[----:B------:R-:W2:Y:S01]  /*1f30*/  @P0 LDC R11, c[0x0][0x430] ;  /* 0x00010c00ff0b0b82 */ /* 0x000ea20000000800 */
[----:B------:R-:W-:-:S02]  /*1f40*/  SHF.R.U32.HI R60, RZ, 0x3, R59 ;  /* 0x00000003ff3c7819 */ /* 0x000fc4000001163b */
[----:B---3--:R-:W-:-:S05]  /*1f50*/  LEA.HI R62, R62, 0x8, RZ, 0x19 ;  /* 0x000000083e3e7811 */ /* 0x008fca00078fc8ff */
[----:B------:R-:W3:Y:S01]  /*1f60*/  LDC.64 R28, c[0x0][0x2d8] ;  /* 0x0000b600ff1c7b82 */ /* 0x000ee20000000a00 */
[----:B-1----:R-:W-:-:S05]  /*1f70*/  @P0 IMAD.HI.U32 R0, R190, R9, RZ ;  /* 0x00000009be000227 */ /* 0x002fca00078e00ff */
[----:B--2---:R-:W-:Y:S02]  /*1f80*/  @P0 SHF.R.U32.HI R190, RZ, R11, R0 ;  /* 0x0000000bffbe0219 */ /* 0x004fe40000011600 */
        /* <DEDUP_REMOVED lines=8> */
[C---:B------:R-:W-:Y:S02]  /*2010*/  IMAD R3, R190.reuse, UR5, R3 ;  /* 0x00000005be037c24 */ /* 0x040fe4000f8e0203 */
[----:B------:R-:W-:Y:S01]  /*2020*/  IMAD.WIDE.U32 R4, R190, UR4, R6 ;  /* 0x00000004be047c25 */ /* 0x000fe2000f8e0006 */
[----:B------:R-:W-:-:S03]  /*2030*/  ULDC.64 UR4, c[0x0][0x300] ;  /* 0x0000c00000047ab9 */ /* 0x000fc60000000a00 */
[----:B------:R-:W-:Y:S02]  /*2040*/  IMAD.IADD R5, R5, 0x1, R3 ;  /* 0x0000000105057824 */ /* 0x000fe400078e0203 */
[----:B------:R-:W-:Y:S02]  /*2050*/  IMAD.IADD R9, R9, 0x1, R11 ;  /* 0x0000000109097824 */ /* 0x000fe400078e020b */
[----:B------:R-:W-:Y:S01]  /*2060*/  IMAD R11, R23, R53, R14 ;  /* 0x00000035170b7224 */ /* 0x000fe200078e020e */
[----:B------:R-:W-:Y:S02]  /*2070*/  SHF.L.U64.HI R53, R52, 0x6, R53 ;  /* 0x0000000634357819 */ /* 0x000fe40000010235 */
[----:B------:R-:W-:Y:S02]  /*2080*/  SHF.R.S32.HI R0, RZ, 0x1f, R191 ;  /* 0x0000001fff007819 */ /* 0x000fe400000114bf */
[----:B------:R-:W-:Y:S02]  /*2090*/  SEL R41, R191, RZ, !P0 ;  /* 0x000000ffbf297207 */ /* 0x000fe40004000000 */
[----:B------:R-:W-:-:S03]  /*20a0*/  SEL R0, R0, RZ, !P0 ;  /* 0x000000ff00007207 */ /* 0x000fc60004000000 */
[----:B------:R-:W-:-:S04]  /*20b0*/  IMAD.WIDE.U32 R44, R41, UR4, R4 ;  /* 0x00000004292c7c25 */ /* 0x000fc8000f8e0004 */
[----:B------:R-:W-:Y:S02]  /*20c0*/  IMAD R6, R0, UR4, RZ ;  /* 0x0000000400067c24 */ /* 0x000fe4000f8e02ff */
[----:B------:R-:W-:-:S04]  /*20d0*/  IMAD.WIDE.U32 R4, R23, R24, R16 ;  /* 0x0000001817047225 */ /* 0x000fc800078e0010 */
[----:B------:R-:W-:Y:S01]  /*20e0*/  IMAD R3, R41, UR5, R6 ;  /* 0x0000000529037c24 */ /* 0x000fe2000f8e0206 */
[----:B------:R-:W-:Y:S01]  /*20f0*/  ULDC.64 UR4, c[0x0][0x328] ;  /* 0x0000ca0000047ab9 */ /* 0x000fe20000000a00 */
[----:B------:R-:W-:-:S04]  /*2100*/  IMAD.WIDE.U32 R6, R23, R52, R16 ;  /* 0x0000003417067225 */ /* 0x000fc800078e0010 */
[----:B------:R-:W-:Y:S01]  /*2110*/  IMAD R12, R0, UR4, RZ ;  /* 0x00000004000c7c24 */ /* 0x000fe2000f8e02ff */
[----:B------:R-:W-:Y:S01]  /*2120*/  IADD3 R0, R45, R3, RZ ;  /* 0x000000032d007210 */ /* 0x000fe20007ffe0ff */
[----:B------:R-:W-:Y:S01]  /*2130*/  IMAD.IADD R39, R13, 0x1, R5 ;  /* 0x000000010d277824 */ /* 0x000fe200078e0205 */
[----:B------:R-:W-:Y:S01]  /*2140*/  IADD3 R3, P0, R44, R6, RZ ;  /* 0x000000062c037210 */ /* 0x000fe20007f1e0ff */
[----:B------:R-:W-:Y:S02]  /*2150*/  IMAD.MOV.U32 R38, RZ, RZ, R4 ;  /* 0x000000ffff267224 */ /* 0x000fe400078e0004 */
[----:B------:R-:W-:Y:S01]  /*2160*/  IMAD.WIDE.U32 R4, R23, R24, R42 ;  /* 0x0000001817047225 */ /* 0x000fe200078e002a */
[----:B------:R-:W-:Y:S02]  /*2170*/  IADD3.X R48, R0, R7, R11, P0, !PT ;  /* 0x0000000700307210 */ /* 0x000fe400007fe40b */
[----:B------:R-:W-:Y:S01]  /*2180*/  SEL R11, R63, RZ, P1 ;  /* 0x000000ff3f0b7207 */ /* 0x000fe20000800000 */
[----:B------:R-:W-:Y:S01]  /*2190*/  IMAD.IADD R5, R5, 0x1, R13 ;  /* 0x0000000105057824 */ /* 0x000fe200078e020d */
[----:B-----5:R-:W-:Y:S01]  /*21a0*/  SHF.R.S32.HI R13, RZ, 0x1f, R33 ;  /* 0x0000001fff0d7819 */ /* 0x020fe20000011421 */
[----:B------:R-:W-:-:S02]  /*21b0*/  IMAD R6, R219, R26, RZ ;  /* 0x0000001adb067224 */ /* 0x000fc400078e02ff */
[----:B------:R-:W-:Y:S02]  /*21c0*/  IMAD.IADD R11, R16, 0x1, R11 ;  /* 0x00000001100b7824 */ /* 0x000fe400078e020b */
[----:B------:R-:W-:Y:S01]  /*21d0*/  IMAD.WIDE.U32 R36, R33, R24, R4 ;  /* 0x0000001821247225 */ /* 0x000fe200078e0004 */
[----:B------:R-:W-:Y:S02]  /*21e0*/  LOP3.LUT R5, R59, 0x18, R16, 0xf8, !PT ;  /* 0x000000183b057812 */ /* 0x000fe400078ef810 */
[----:B------:R-:W-:Y:S01]  /*21f0*/  SHF.R.S32.HI R54, RZ, 0x1f, R11 ;  /* 0x0000001fff367819 */ /* 0x000fe2000001140b */
[----:B------:R-:W-:Y:S01]  /*2200*/  IMAD R75, R41, UR5, R12 ;  /* 0x00000005294b7c24 */ /* 0x000fe2000f8e020c */
[----:B------:R-:W-:Y:S01]  /*2210*/  LOP3.LUT R5, R5, R60, RZ, 0x3c, !PT ;  /* 0x0000003c05057212 */ /* 0x000fe200078e3cff */
[----:B------:R-:W-:Y:S01]  /*2220*/  IMAD.WIDE.U32 R40, R41, UR4, R8 ;  /* 0x0000000429287c25 */ /* 0x000fe2000f8e0008 */
[----:B------:R-:W-:Y:S01]  /*2230*/  LEA.HI R54, R54, R11, RZ, 0x3 ;  /* 0x0000000b36367211 */ /* 0x000fe200078f18ff */
[----:B------:R-:W-:-:S02]  /*2240*/  ULDC UR4, c[0x0][0x2e4] ;  /* 0x0000b90000047ab9 */ /* 0x000fc40000000800 */
[----:B------:R-:W-:Y:S01]  /*2250*/  IMAD R15, R23, R27, R6 ;  /* 0x0000001b170f7224 */ /* 0x000fe200078e0206 */
[----:B------:R-:W-:Y:S01]  /*2260*/  LOP3.LUT R69, R54, 0xfffffff8, RZ, 0xc0, !PT ;  /* 0xfffffff836457812 */ /* 0x000fe200078ec0ff */
[----:B------:R-:W-:Y:S01]  /*2270*/  IMAD R12, R13, R24, RZ ;  /* 0x000000180d0c7224 */ /* 0x000fe200078e02ff */
[----:B------:R-:W-:Y:S01]  /*2280*/  ISETP.GE.AND P0, PT, R16, UR4, PT ;  /* 0x0000000410007c0c */ /* 0x000fe2000bf06270 */
[CC--:B------:R-:W-:Y:S01]  /*2290*/  IMAD.WIDE.U32 R8, R23.reuse, R26.reuse, R16 ;  /* 0x0000001a17087225 */ /* 0x0c0fe200078e0010 */
[----:B------:R-:W-:Y:S02]  /*22a0*/  ISETP.GE.AND P1, PT, R82, UR4, PT ;  /* 0x0000000452007c0c */ /* 0x000fe4000bf26270 */
[----:B------:R-:W-:Y:S01]  /*22b0*/  SHF.R.S32.HI R73, RZ, 0x1f, R69 ;  /* 0x0000001fff497819 */ /* 0x000fe20000011445 */
[----:B------:R-:W-:-:S04]  /*22c0*/  IMAD.WIDE.U32 R6, R23, R26, R42 ;  /* 0x0000001a17067225 */ /* 0x000fc800078e002a */
[----:B------:R-:W-:Y:S01]  /*22d0*/  IMAD R11, R33, R25, R12 ;  /* 0x00000019210b7224 */ /* 0x000fe200078e020c */
[----:B------:R-:W-:Y:S01]  /*22e0*/  IADD3 R7, R7, R15, RZ ;  /* 0x0000000f07077210 */ /* 0x000fe20007ffe0ff */
[----:B------:R-:W-:Y:S02]  /*22f0*/  IMAD.IADD R9, R15, 0x1, R9 ;  /* 0x000000010f097824 */ /* 0x000fe400078e0209 */
[-C--:B------:R-:W-:Y:S02]  /*2300*/  IMAD R12, R13, R26.reuse, RZ ;  /* 0x0000001a0d0c7224 */ /* 0x080fe400078e02ff */
[----:B------:R-:W-:Y:S01]  /*2310*/  IMAD R65, R200, 0x200, R5 ;  /* 0x00000200c8417824 */ /* 0x000fe200078e0205 */
[----:B------:R-:W-:Y:S01]  /*2320*/  LOP3.LUT R5, R59, 0x38, R54, 0xf8, !PT ;  /* 0x000000383b057812 */ /* 0x000fe200078ef836 */
[C---:B------:R-:W-:Y:S02]  /*2330*/  IMAD R71, R33.reuse, R27, R12 ;  /* 0x0000001b21477224 */ /* 0x040fe400078e020c */
[----:B------:R-:W-:Y:S01]  /*2340*/  IMAD.WIDE.U32 R34, R33, R26, R8 ;  /* 0x0000001a21227225 */ /* 0x000fe200078e0008 */
[----:B------:R-:W-:-:S03]  /*2350*/  LOP3.LUT R5, R5, R60, RZ, 0x3c, !PT ;  /* 0x0000003c05057212 */ /* 0x000fc600078e3cff */
[----:B------:R-:W-:Y:S01]  /*2360*/  IMAD.WIDE.U32 R38, R33, R24, R38 ;  /* 0x0000001821267225 */ /* 0x000fe200078e0026 */
[----:B------:R-:W-:-:S03]  /*2370*/  IADD3 R67, R71, R35, RZ ;  /* 0x0000002347437210 */ /* 0x000fc60007ffe0ff */
[----:B------:R-:W-:-:S04]  /*2380*/  IMAD.WIDE.U32 R30, R33, R26, R6 ;  /* 0x0000001a211e7225 */ /* 0x000fc800078e0006 */
[----:B------:R-:W-:Y:S02]  /*2390*/  IMAD.SHL.U32 R52, R52, 0x40, RZ ;  /* 0x0000004034347824 */ /* 0x000fe400078e00ff */
[----:B------:R-:W-:Y:S02]  /*23a0*/  IMAD.SHL.U32 R63, R63, 0x2, RZ ;  /* 0x000000023f3f7824 */ /* 0x000fe400078e00ff */
[----:B------:R-:W-:Y:S02]  /*23b0*/  IMAD.IADD R64, R11, 0x1, R39 ;  /* 0x000000010b407824 */ /* 0x000fe400078e0227 */
[----:B------:R-:W-:Y:S02]  /*23c0*/  IMAD.IADD R66, R37, 0x1, R11 ;  /* 0x0000000125427824 */ /* 0x000fe400078e020b */
[----:B------:R-:W-:Y:S02]  /*23d0*/  IMAD.IADD R71, R31, 0x1, R71 ;  /* 0x000000011f477824 */ /* 0x000fe400078e0247 */
[----:B------:R-:W-:-:S02]  /*23e0*/  IMAD R68, R200, 0x200, R5 ;  /* 0x00000200c8447824 */ /* 0x000fc400078e0205 */
[----:B0--3--:R-:W-:-:S07]  /*23f0*/  IMAD.IADD R75, R41, 0x1, R75 ;  /* 0x00000001294b7824 */ /* 0x009fce00078e024b */
.L_x_1990:
[----:B------:R-:W-:Y:S01]  /*2400*/  IADD3 R51, R51, -0x1, RZ ;  /* 0xffffffff33337810 */ /* 0x000fe20007ffe0ff */
[----:B---34-:R-:W-:Y:S01]  /*2410*/  IMAD.SHL.U32 R14, R184, 0x1000, RZ ;  /* 0x00001000b80e7824 */ /* 0x018fe200078e00ff */
[----:B------:R-:W-:Y:S01]  /*2420*/  ISETP.GE.AND P3, PT, R61, 0x1, PT ;  /* 0x000000013d00780c */ /* 0x000fe20003f66270 */
[----:B------:R-:W-:Y:S05]  /*2430*/  YIELD ;  /* 0x0000000000007946 */ /* 0x000fea0003800000 */
[----:B------:R-:W-:Y:S01]  /*2440*/  SHF.R.S32.HI R76, RZ, 0x1f, R51 ;  /* 0x0000001fff4c7819 */ /* 0x000fe20000011433 */
[-C--:B------:R-:W-:Y:S01]  /*2450*/  IMAD R5, R53, R51.reuse, RZ ;  /* 0x0000003335057224 */ /* 0x080fe200078e02ff */
[----:B------:R-:W-:Y:S01]  /*2460*/  BSSY B0, `(.L_x_1961) ;  /* 0x0000178000007945 */ /* 0x000fe20003800000 */
[----:B------:R-:W-:-:S04]  /*2470*/  IMAD.WIDE.U32 R24, R52, R51, RZ ;  /* 0x0000003334187225 */ /* 0x000fc800078e00ff */
[----:B------:R-:W-:Y:S01]  /*2480*/  IMAD R5, R76, R52, R5 ;  /* 0x000000344c057224 */ /* 0x000fe200078e0205 */
[----:B------:R-:W-:-:S03]  /*2490*/  IADD3 R4, P2, R3, R24, RZ ;  /* 0x0000001803047210 */ /* 0x000fc60007f5e0ff */
[----:B------:R-:W-:Y:S01]  /*24a0*/  IMAD.IADD R79, R25, 0x1, R5 ;  /* 0x00000001194f7824 */ /* 0x000fe200078e0205 */
[C---:B------:R-:W-:Y:S01]  /*24b0*/  LEA R12, P4, R4.reuse, R28, 0x1 ;  /* 0x0000001c040c7211 */ /* 0x040fe200078808ff */
[----:B------:R-:W-:Y:S02]  /*24c0*/  IMAD.IADD R5, R65, 0x1, R14 ;  /* 0x0000000141057824 */ /* 0x000fe400078e020e */
[----:B------:R-:W-:Y:S01]  /*24d0*/  IMAD.X R6, R79, 0x1, R48, P2 ;  /* 0x000000014f067824 */ /* 0x000fe200010e0630 */
[----:B------:R-:W-:Y:S02]  /*24e0*/  ISETP.GT.AND P2, PT, R51, R46, PT ;  /* 0x0000002e3300720c */ /* 0x000fe40003f44270 */
[----:B------:R-:W-:Y:S02]  /*24f0*/  LEA R15, R5, R2, 0x1 ;  /* 0x00000002050f7211 */ /* 0x000fe400078e08ff */
        /* <DEDUP_REMOVED lines=25> */
[----:B------:R-:W-:-:S03]  /*2690*/  IADD3 R8, R42, 0x10, RZ ;  /* 0x000000102a087810 */ /* 0x000fc60007ffe0ff */
[----:B------:R-:W-:Y:S01]  /*26a0*/  IMAD.X R10, R77, 0x1, R66, P3 ;  /* 0x000000014d0a7824 */ /* 0x000fe200018e0642 */
[----:B------:R-:W-:Y:S01]  /*26b0*/  LEA R6, P3, R7, UR4, 0x1 ;  /* 0x0000000407067c11 */ /* 0x000fe2000f8608ff */
[----:B------:R-:W-:Y:S01]  /*26c0*/  IMAD.IADD R5, R5, 0x1, R9 ;  /* 0x0000000105057824 */ /* 0x000fe200078e0209 */
[C---:B------:R-:W-:Y:S02]  /*26d0*/  LEA R76, P5, R4.reuse, UR6, 0x1 ;  /* 0x00000006044c7c11 */ /* 0x040fe4000f8a08ff */
[----:B------:R-:W-:Y:S02]  /*26e0*/  LEA.HI.X R7, R7, UR5, R10, 0x1, P3 ;  /* 0x0000000507077c11 */ /* 0x000fe400098f0c0a */
[----:B------:R-:W-:Y:S02]  /*26f0*/  CS2R R10, SRZ ;  /* 0x00000000000a7805 */ /* 0x000fe4000001ff00 */
[----:B------:R-:W-:Y:S02]  /*2700*/  LEA.HI.X R77, R4, UR7, R5, 0x1, P5 ;  /* 0x00000007044d7c11 */ /* 0x000fe4000a8f0c05 */
[----:B------:R-:W-:-:S02]  /*2710*/  ISETP.GE.AND P3, PT, R42, R61, PT ;  /* 0x0000003d2a00720c */ /* 0x000fc40003f66270 */
[----:B------:R-:W-:Y:S02]  /*2720*/  ISETP.GE.AND P5, PT, R8, R61, PT ;  /* 0x0000003d0800720c */ /* 0x000fe40003fa6270 */
[----:B------:R-:W-:-:S09]  /*2730*/  CS2R R8, SRZ ;  /* 0x0000000000087805 */ /* 0x000fd2000001ff00 */
[----:B------:R0:W5:Y:S04]  /*2740*/  @!P3 LDG.E.64 R26, desc[UR42][R6.64] ;  /* 0x0000002a061ab981 */ /* 0x000168000c1e1b00 */
[----:B------:R0:W5:Y:S04]  /*2750*/  @!P5 LDG.E.64 R8, desc[UR42][R6.64+0x20] ;  /* 0x0000202a0608d981 */ /* 0x000168000c1e1b00 */
[----:B------:R0:W5:Y:S04]  /*2760*/  @!P3 LDG.E.64 R24, desc[UR42][R76.64] ;  /* 0x0000002a4c18b981 */ /* 0x000168000c1e1b00 */
[----:B------:R0:W5:Y:S02]  /*2770*/  @!P5 LDG.E.64 R10, desc[UR42][R76.64+0x20] ;  /* 0x0000202a4c0ad981 */ /* 0x000164000c1e1b00 */
.L_x_1965:
[----:B------:R-:W-:Y:S05]  /*2780*/  BSYNC B1 ;  /* 0x0000000000017941 */ /* 0x000fea0003800000 */
.L_x_1964:
[----:B------:R-:W-:Y:S01]  /*2790*/  UISETP.NE.AND UP0, UPT, UR39, 0x3, UPT ;  /* 0x000000032700788c */ /* 0x000fe2000bf05270 */
[----:B-----5:R-:W-:Y:S02]  /*27a0*/  IMAD.MOV.U32 R4, RZ, RZ, R8 ;  /* 0x000000ffff047224 */ /* 0x020fe400078e0008 */
[----:B------:R-:W-:Y:S02]  /*27b0*/  IMAD.MOV.U32 R5, RZ, RZ, R9 ;  /* 0x000000ffff057224 */ /* 0x000fe400078e0009 */
[----:B0-----:R-:W-:Y:S01]  /*27c0*/  IMAD.MOV.U32 R6, RZ, RZ, R26 ;  /* 0x000000ffff067224 */ /* 0x001fe200078e001a */
[----:B------:R-:W-:Y:S01]  /*27d0*/  PLOP3.LUT P3, PT, PT, PT, UP0, 0x80, 0x0 ;  /* 0x000000000000781c */ /* 0x000fe20003f6f008 */
[----:B------:R-:W-:Y:S01]  /*27e0*/  IMAD.MOV.U32 R7, RZ, RZ, R25 ;  /* 0x000000ffff077224 */ /* 0x000fe200078e0019 */
[----:B------:R-:W-:Y:S01]  /*27f0*/  PRMT R85, R4, 0x5410, R5 ;  /* 0x0000541004557816 */ /* 0x000fe20000000005 */
[----:B------:R-:W-:Y:S02]  /*2800*/  IMAD.MOV.U32 R4, RZ, RZ, R27 ;  /* 0x000000ffff047224 */ /* 0x000fe400078e001b */
[----:B------:R-:W-:-:S03]  /*2810*/  IMAD.MOV.U32 R5, RZ, RZ, R11 ;  /* 0x000000ffff057224 */ /* 0x000fc600078e000b */
[----:B------:R-:W-:Y:S01]  /*2820*/  PRMT R86, R6, 0x5410, R4 ;  /* 0x0000541006567816 */ /* 0x000fe20000000004 */
[----:B------:R-:W-:Y:S01]  /*2830*/  IMAD.MOV.U32 R6, RZ, RZ, R24 ;  /* 0x000000ffff067224 */ /* 0x000fe200078e0018 */
[----:B------:R-:W-:-:S04]  /*2840*/  MOV R4, R10 ;  /* 0x0000000a00047202 */ /* 0x000fc80000000f00 */
[----:B------:R-:W-:Y:S02]  /*2850*/  PRMT R87, R4, 0x5410, R5 ;  /* 0x0000541004577816 */ /* 0x000fe40000000005 */
[----:B------:R-:W-:Y:S01]  /*2860*/  PRMT R88, R6, 0x5410, R7 ;  /* 0x0000541006587816 */ /* 0x000fe20000000007 */
[----:B------:R-:W-:Y:S06]  /*2870*/  @!P3 BRA `(.L_x_1966) ;  /* 0x000000000004b947 */ /* 0x000fec0003800000 */
[----:B------:R-:W-:Y:S01]  /*2880*/  BPT.TRAP 0x1 ;  /* 0x000000040000795c */ /* 0x000fe20000300000 */
.L_x_1966:
[----:B------:R-:W-:Y:S01]  /*2890*/  IMAD R70, R184, 0x8, R2 ;  /* 0x00000008b8467824 */ /* 0x000fe200078e0202 */
[----:B------:R-:W-:Y:S01]  /*28a0*/  SHF.L.U32 R77, R187, 0x1f, RZ ;  /* 0x0000001fbb4d7819 */ /* 0x000fe200000006ff */
[----:B------:R-:W-:Y:S03]  /*28b0*/  BSSY B1, `(.L_x_1967) ;  /* 0x0000003000017945 */ /* 0x000fe60003800000 */
[----:B------:R-:W0:Y:S02]  /*28c0*/  SYNCS.PHASECHK.TRANS64.TRYWAIT P5, [R70+URZ+0x28c90], R77 ;  /* 0x028c904d460075a7 */ /* 0x000e2400080a017f */
[----:B0-----:R-:W-:Y:S05]  /*28d0*/  @!P5 BRA `(.L_x_1968) ;  /* 0x000001a4008cd947 */ /* 0x001fea0003800000 */
.L_x_2280:
[----:B------:R-:W-:Y:S05]  /*28e0*/  BSYNC B1 ;  /* 0x0000000000017941 */ /* 0x000fea0003800000 */
.L_x_1967:
        /* <DEDUP_REMOVED lines=10> */
[--C-:B--2---:R-:W-:Y:S01]  /*2990*/  HADD2.F32 R24, -RZ, R7.reuse.H1_H1 ;  /* 0x30000007ff187230 */ /* 0x104fe20000004100 */
[----:B------:R-:W-:Y:S01]  /*29a0*/  SHF.R.U32.HI R76, RZ, 0x10, R25 ;  /* 0x00000010ff4c7819 */ /* 0x000fe20000011619 */
[----:B------:R-:W-:Y:S01]  /*29b0*/  HADD2.F32 R7, -RZ, R7.H0_H0 ;  /* 0x20000007ff077230 */ /* 0x000fe20000004100 */
[----:B------:R-:W-:Y:S01]  /*29c0*/  MOV R15, R6 ;  /* 0x00000006000f7202 */ /* 0x000fe20000000f00 */
[----:B------:R-:W-:Y:S02]  /*29d0*/  HADD2.F32 R27, -RZ, R27.H0_H0 ;  /* 0x2000001bff1b7230 */ /* 0x000fe40000004100 */
[----:B------:R-:W-:-:S02]  /*29e0*/  HADD2.F32 R6, -RZ, R5.H1_H1 ;  /* 0x30000005ff067230 */ /* 0x000fc40000004100 */
[----:B------:R-:W-:Y:S02]  /*29f0*/  HADD2.F32 R5, -RZ, R5.H0_H0 ;  /* 0x20000005ff057230 */ /* 0x000fe40000004100 */
[----:B------:R-:W-:Y:S02]  /*2a00*/  HADD2.F32 R76, -RZ, R76.H0_H0 ;  /* 0x2000004cff4c7230 */ /* 0x000fe40000004100 */
[----:B------:R-:W-:Y:S02]  /*2a10*/  HADD2.F32 R25, -RZ, R78.H0_H0 ;  /* 0x2000004eff197230 */ /* 0x000fe40000004100 */
[-C--:B------:R-:W-:Y:S01]  /*2a20*/  FMUL.FTZ R78, R6, R27.reuse ;  /* 0x0000001b064e7220 */ /* 0x080fe20000410000 */
[----:B------:R-:W-:Y:S02]  /*2a30*/  HADD2.F32 R26, -RZ, R26.H0_H0 ;  /* 0x2000001aff1a7230 */ /* 0x000fe40000004100 */
[----:B------:R-:W-:Y:S01]  /*2a40*/  FMUL.FTZ R27, R5, R27 ;  /* 0x0000001b051b7220 */ /* 0x000fe20000410000 */
[-C--:B------:R-:W-:Y:S01]  /*2a50*/  FMUL.FTZ R80, R24, R76.reuse ;  /* 0x0000004c18507220 */ /* 0x080fe20000410000 */
[----:B------:R-:W-:Y:S01]  /*2a60*/  FMUL.FTZ R83, R7, R76 ;  /* 0x0000004c07537220 */ /* 0x000fe20000410000 */
[-C--:B------:R-:W-:Y:S01]  /*2a70*/  FFMA.FTZ R78, R5, R25.reuse, -R78 ;  /* 0x00000019054e7223 */ /* 0x080fe2000001084e */
[----:B------:R-:W-:Y:S01]  /*2a80*/  FFMA.FTZ R79, R6, R25, R27 ;  /* 0x00000019064f7223 */ /* 0x000fe2000001001b */
[----:B------:R-:W-:-:S02]  /*2a90*/  HADD2.F32 R5, -RZ, R4.H1_H1 ;  /* 0x30000004ff057230 */ /* 0x000fc40000004100 */
[-C--:B------:R-:W-:Y:S01]  /*2aa0*/  FFMA.FTZ R81, R7, R26.reuse, -R80 ;  /* 0x0000001a07517223 */ /* 0x080fe20000010850 */
[----:B------:R-:W-:Y:S01]  /*2ab0*/  FFMA.FTZ R84, R24, R26, R83 ;  /* 0x0000001a18547223 */ /* 0x000fe20000010053 */
[----:B------:R-:W-:Y:S02]  /*2ac0*/  HADD2.F32 R25, -RZ, R88.H0_H0 ;  /* 0x20000058ff197230 */ /* 0x000fe40000004100 */
[----:B------:R-:W-:Y:S02]  /*2ad0*/  HADD2.F32 R4, -RZ, R4.H0_H0 ;  /* 0x20000004ff047230 */ /* 0x000fe40000004100 */
[--C-:B------:R-:W-:Y:S02]  /*2ae0*/  HADD2.F32 R6, -RZ, R15.reuse.H1_H1 ;  /* 0x3000000fff067230 */ /* 0x100fe40000004100 */
[-C--:B------:R-:W-:Y:S01]  /*2af0*/  FMUL.FTZ R27, R5, R25.reuse ;  /* 0x00000019051b7220 */ /* 0x080fe20000410000 */
[----:B------:R-:W-:Y:S02]  /*2b00*/  HADD2.F32 R26, -RZ, R88.H1_H1 ;  /* 0x30000058ff1a7230 */ /* 0x000fe40000004100 */
[----:B------:R-:W-:Y:S01]  /*2b10*/  FMUL.FTZ R76, R4, R25 ;  /* 0x00000019044c7220 */ /* 0x000fe20000410000 */
[----:B------:R-:W-:-:S02]  /*2b20*/  HADD2.F32 R15, -RZ, R15.H0_H0 ;  /* 0x2000000fff0f7230 */ /* 0x000fc40000004100 */
[--C-:B------:R-:W-:Y:S02]  /*2b30*/  HADD2.F32 R7, -RZ, R86.reuse.H0_H0 ;  /* 0x20000056ff077230 */ /* 0x100fe40000004100 */
[-C--:B------:R-:W-:Y:S01]  /*2b40*/  FMUL.FTZ R80, R6, R26.reuse ;  /* 0x0000001a06507220 */ /* 0x080fe20000410000 */
        /* <DEDUP_REMOVED lines=10> */
.L_x_1973:
[----:B------:R-:W-:Y:S05]  /*2bf0*/  BSYNC B2 ;  /* 0x0000000000027941 */ /* 0x000fea0003800000 */
.L_x_1972:
[----:B--2---:R1:W-:Y:S02]  /*2c00*/  STG.E.128 desc[UR42][R12.64], R4 ;  /* 0x000000040c007986 */ /* 0x0043e4000c101d2a */
.L_x_1971:
[----:B------:R-:W-:Y:S05]  /*2c10*/  BSYNC B1 ;  /* 0x0000000000017941 */ /* 0x000fea0003800000 */
.L_x_1970:
[----:B------:R-:W-:Y:S05]  /*2c20*/  @P1 BRA `(.L_x_1969) ;  /* 0x0000000c00ec1947 */ /* 0x000fea0003800000 */
[----:B-1----:R-:W-:Y:S01]  /*2c30*/  IMAD.MOV.U32 R5, RZ, RZ, 0x20 ;  /* 0x00000020ff057424 */ /* 0x002fe200078e00ff */
[----:B------:R-:W-:Y:S01]  /*2c40*/  LOP3.LUT P4, RZ, R193, 0x4, RZ, 0xc0, !PT ;  /* 0x00000004c1ff7812 */ /* 0x000fe2000788c0ff */
[----:B------:R-:W-:Y:S03]  /*2c50*/  BSSY B1, `(.L_x_1974) ;  /* 0x0000031000017945 */ /* 0x000fe60003800000 */
[----:B------:R-:W-:-:S04]  /*2c60*/  SEL R5, R5, 0xffffffe0, !P4 ;  /* 0xffffffe005057807 */ /* 0x000fc80006000000 */
[----:B------:R-:W-:Y:S01]  /*2c70*/  IADD3 R5, R5, R65, R14 ;  /* 0x0000004105057210 */ /* 0x000fe20007ffe00e */
[----:B------:R-:W-:-:S04]  /*2c80*/  VIADD R14, R42, 0x10 ;  /* 0x000000102a0e7836 */ /* 0x000fc80000000000 */
[----:B------:R-:W-:Y:S01]  /*2c90*/  IMAD R4, R5, 0x2, R2 ;  /* 0x0000000205047824 */ /* 0x000fe200078e0202 */
[----:B------:R-:W-:-:S05]  /*2ca0*/  ISETP.GE.AND P4, PT, R14, R61, PT ;  /* 0x0000003d0e00720c */ /* 0x000fca0003f86270 */
[----:B------:R-:W1:Y:S08]  /*2cb0*/  LDS.128 R4, [R4+0x22400] ;  /* 0x0224000004047984 */ /* 0x000e700000000c00 */
        /* <DEDUP_REMOVED lines=42> */
.L_x_1975:
[----:B------:R-:W-:Y:S05]  /*2f60*/  BSYNC B1 ;  /* 0x0000000000017941 */ /* 0x000fea0003800000 */
.L_x_1974:
[----:B-1----:R2:W-:Y:S01]  /*2f70*/  STG.E.128 desc[UR42][R12.64+0x40], R4 ;  /* 0x000040040c007986 */ /* 0x0025e2000c101d2a */
[----:B------:R-:W-:Y:S05]  /*2f80*/  BRA `(.L_x_1969) ;  /* 0x0000000c00147947 */ /* 0x000fea0003800000 */
.L_x_1963:
[----:B------:R-:W-:Y:S01]  /*2f90*/  IMAD R72, R51, -0x40, R32 ;  /* 0xffffffc033487824 */ /* 0x000fe200078e0220 */
[----:B------:R-:W-:-:S04]  /*2fa0*/  ISETP.GE.AND P4, PT, R16, R61, PT ;  /* 0x0000003d1000720c */ /* 0x000fc80003f86270 */
[----:B------:R-:W-:-:S04]  /*2fb0*/  VIMNMX R72, R72, 0x40, PT ;  /* 0x0000004048487848 */ /* 0x000fc80003fe0100 */
[----:B------:R-:W-:-:S13]  /*2fc0*/  ISETP.GE.OR P3, PT, R23, R72, P4 ;  /* 0x000000481700720c */ /* 0x000fda0002766670 */
[----:B------:R-:W0:Y:S01]  /*2fd0*/  @!P3 LDC.64 R12, c[0x0][0x3c8] ;  /* 0x0000f200ff0cbb82 */ /* 0x000e220000000a00 */
[----:B------:R-:W-:Y:S01]  /*2fe0*/  @!P3 IADD3 R6, P5, R38, R4, RZ ;  /* 0x000000042606b210 */ /* 0x000fe20007fbe0ff */
[----:B------:R-:W-:Y:S02]  /*2ff0*/  @!P3 IMAD R4, R56, R51, RZ ;  /* 0x000000333804b224 */ /* 0x000fe400078e02ff */
[----:B------:R-:W-:Y:S01]  /*3000*/  @!P3 IMAD.MOV.U32 R5, RZ, RZ, R67 ;  /* 0x000000ffff05b224 */ /* 0x000fe200078e0043 */
[----:B------:R-:W-:Y:S01]  /*3010*/  @!P3 IADD3.X R7, R77, R64, RZ, P5, !PT ;  /* 0x000000404d07b210 */ /* 0x000fe20002ffe4ff */
[----:B------:R-:W-:Y:S02]  /*3020*/  @!P3 IMAD R11, R76, R57, R4 ;  /* 0x000000394c0bb224 */ /* 0x000fe400078e0204 */
[----:B------:R-:W1:Y:S01]  /*3030*/  @!P3 LDC.64 R26, c[0x0][0x3e0] ;  /* 0x0000f800ff1abb82 */ /* 0x000e620000000a00 */
[----:B------:R-:W-:-:S04]  /*3040*/  @!P3 IMAD.MOV.U32 R4, RZ, RZ, R34 ;  /* 0x000000ffff04b224 */ /* 0x000fc800078e0022 */
[----:B------:R-:W-:Y:S01]  /*3050*/  @!P3 IMAD.WIDE.U32 R8, R51, R57, R4 ;  /* 0x000000393308b225 */ /* 0x000fe200078e0004 */
[----:B------:R-:W-:-:S03]  /*3060*/  CS2R R4, SRZ ;  /* 0x0000000000047805 */ /* 0x000fc6000001ff00 */
[----:B------:R-:W-:Y:S01]  /*3070*/  @!P3 IMAD.IADD R9, R11, 0x1, R9 ;  /* 0x000000010b09b824 */ /* 0x000fe200078e0209 */
        /* <DEDUP_REMOVED lines=9> */
[----:B------:R-:W-:-:S06]  /*3110*/  UISETP.NE.AND UP0, UPT, UR39, 0x3, UPT ;  /* 0x000000032700788c */ /* 0x000fcc000bf05270 */
[----:B------:R-:W-:Y:S01]  /*3120*/  PLOP3.LUT P3, PT, PT, PT, UP0, 0x80, 0x0 ;  /* 0x000000000000781c */ /* 0x000fe20003f6f008 */
        /* <DEDUP_REMOVED lines=16> */
.L_x_1976:
[----:B------:R-:W-:Y:S01]  /*3230*/  IMAD R70, R184, 0x8, R2 ;  /* 0x00000008b8467824 */ /* 0x000fe200078e0202 */
[----:B------:R-:W-:Y:S01]  /*3240*/  SHF.L.U32 R77, R187, 0x1f, RZ ;  /* 0x0000001fbb4d7819 */ /* 0x000fe200000006ff */
[----:B------:R-:W-:Y:S03]  /*3250*/  BSSY B1, `(.L_x_1977) ;  /* 0x0000003000017945 */ /* 0x000fe60003800000 */
[----:B------:R-:W0:Y:S02]  /*3260*/  SYNCS.PHASECHK.TRANS64.TRYWAIT P5, [R70+URZ+0x28c90], R77 ;  /* 0x028c904d460075a7 */ /* 0x000e2400080a017f */
[----:B0-----:R-:W-:Y:S05]  /*3270*/  @!P5 BRA `(.L_x_1978) ;  /* 0x0000019c0038d947 */ /* 0x001fea0003800000 */
.L_x_2281:
[----:B------:R-:W-:Y:S05]  /*3280*/  BSYNC B1 ;  /* 0x0000000000017941 */ /* 0x000fea0003800000 */
.L_x_1977:
[----:B------:R-:W-:Y:S01]  /*3290*/  ISETP.GE.OR P5, PT, R23, R72, P0 ;  /* 0x000000481700720c */ /* 0x000fe200007a6670 */
        /* <DEDUP_REMOVED lines=21> */
[----:B------:R-:W-:-:S05]  /*33f0*/  LOP3.LUT R13, R13, R60, RZ, 0x3c, !PT ;  /* 0x0000003c0d0d7212 */ /* 0x000fca00078e3cff */
[----:B------:R-:W-:Y:S02]  /*3400*/  IMAD R15, R200, 0x200, R13 ;  /* 0x00000200c80f7824 */ /* 0x000fe400078e020d */
[----:B------:R-:W-:Y:S02]  /*3410*/  IMAD.IADD R13, R68, 0x1, R14 ;  /* 0x00000001440d7824 */ /* 0x000fe400078e020e */
[----:B------:R-:W-:-:S03]  /*3420*/  IMAD.IADD R15, R14, 0x1, R15 ;  /* 0x000000010e0f7824 */ /* 0x000fc600078e020f */
[----:B------:R-:W-:Y:S01]  /*3430*/  LEA R13, R13, R2, 0x1 ;  /* 0x000000020d0d7211 */ /* 0x000fe200078e08ff */
[----:B------:R-:W-:-:S05]  /*3440*/  IMAD R24, R15, 0x2, R2 ;  /* 0x000000020f187824 */ /* 0x000fca00078e0202 */
        /* <DEDUP_REMOVED lines=82> */
[----:B------:R-:W-:Y:S01]  /*3970*/  F2FP.F16.F32.PACK_AB R14, R14, R15 ;  /* 0x0000000f0e0e723e */ /* 0x000fe200000000ff */
[----:B------:R-:W-:Y:S01]  /*3980*/  IMAD.MOV.U32 R15, RZ, RZ, R86 ;  /* 0x000000ffff0f7224 */ /* 0x000fe200078e0056 */
[----:B------:R-:W-:-:S07]  /*3990*/  F2FP.F16.F32.PACK_AB R26, R9, R8 ;  /* 0x00000008091a723e */ /* 0x000fce00000000ff */
.L_x_1980:
[----:B------:R-:W-:Y:S05]  /*39a0*/  BSYNC B1 ;  /* 0x0000000000017941 */ /* 0x000fea0003800000 */
.L_x_1979:
        /* <DEDUP_REMOVED lines=10> */
.L_x_1962:
[----:B------:R-:W-:-:S06]  /*3a50*/  UISETP.NE.AND UP0, UPT, UR39, 0x3, UPT ;  /* 0x000000032700788c */ /* 0x000fcc000bf05270 */
[----:B------:R-:W-:-:S13]  /*3a60*/  PLOP3.LUT P3, PT, PT, PT, UP0, 0x80, 0x0 ;  /* 0x000000000000781c */ /* 0x000fda0003f6f008 */
[----:B------:R-:W-:Y:S05]  /*3a70*/  @!P3 BRA `(.L_x_1981) ;  /* 0x000000000004b947 */ /* 0x000fea0003800000 */
[----:B------:R-:W-:Y:S01]  /*3a80*/  BPT.TRAP 0x1 ;  /* 0x000000040000795c */ /* 0x000fe20000300000 */
.L_x_1981:
        /* <DEDUP_REMOVED lines=8> */
.L_x_2282:
[----:B------:R-:W-:Y:S05]  /*3b10*/  BSYNC B1 ;  /* 0x0000000000017941 */ /* 0x000fea0003800000 */
.L_x_1982:
[----:B------:R-:W-:Y:S05]  /*3b20*/  @P4 BRA `(.L_x_1969) ;  /* 0x00000000002c4947 */ /* 0x000fea0003800000 */
[----:B------:R-:W-:Y:S02]  /*3b30*/  @!P1 LOP3.LUT P4, RZ, R193, 0x4, RZ, 0xc0, !PT ;  /* 0x00000004c1ff9812 */ /* 0x000fe4000788c0ff */
[----:B------:R-:W-:Y:S02]  /*3b40*/  PLOP3.LUT P5, PT, PT, PT, PT, 0x8, 0x0 ;  /* 0x000000000000781c */ /* 0x000fe40003fae170 */
[----:B------:R-:W-:Y:S02]  /*3b50*/  @!P1 PLOP3.LUT P5, PT, P4, PT, PT, 0x80, 0x0 ;  /* 0x000000000000981c */ /* 0x000fe400027af070 */
[----:B------:R-:W-:-:S11]  /*3b60*/  @!P1 IADD3 R4, R65, 0x20, RZ ;  /* 0x0000002041049810 */ /* 0x000fd60007ffe0ff */
[----:B------:R-:W-:-:S04]  /*3b70*/  @P5 VIADD R4, R65, 0xffffffe0 ;  /* 0xffffffe041045836 */ /* 0x000fc80000000000 */
[----:B------:R-:W-:-:S04]  /*3b80*/  @!P1 IMAD.IADD R5, R14, 0x1, R4 ;  /* 0x000000010e059824 */ /* 0x000fc800078e0204 */
[----:B------:R-:W-:Y:S02]  /*3b90*/  @!P1 IMAD R8, R5, 0x2, R2 ;  /* 0x0000000205089824 */ /* 0x000fe400078e0202 */
[----:B------:R-:W1:Y:S04]  /*3ba0*/  @!P0 LDS.128 R4, [R15+0x22400] ;  /* 0x022400000f048984 */ /* 0x000e680000000c00 */
[----:B------:R-:W2:Y:S04]  /*3bb0*/  @!P1 LDS.128 R8, [R8+0x22400] ;  /* 0x0224000008089984 */ /* 0x000ea80000000c00 */
[----:B-1----:R1:W-:Y:S04]  /*3bc0*/  @!P0 STG.E.128 desc[UR42][R12.64], R4 ;  /* 0x000000040c008986 */ /* 0x0023e8000c101d2a */
[----:B--2---:R1:W-:Y:S02]  /*3bd0*/  @!P1 STG.E.128 desc[UR42][R12.64+0x40], R8 ;  /* 0x000040080c009986 */ /* 0x0043e4000c101d2a */
.L_x_1969:
[----:B------:R-:W-:Y:S05]  /*3be0*/  BSYNC B0 ;  /* 0x0000000000007941 */ /* 0x000fea0003800000 */
.L_x_1961:
[----:B-12-4-:R-:W1:Y:S01]  /*3bf0*/  S2R R4, SR_TID.X ;  /* 0x0000000000047919 */ /* 0x016e620000002100 */
[----:B------:R-:W-:Y:S01]  /*3c00*/  @!PT LDS RZ, [RZ] ;  /* 0x00000000fffff984 */ /* 0x000fe20000000800 */
[----:B------:R-:W-:Y:S01]  /*3c10*/  @!PT LDS RZ, [RZ] ;  /* 0x00000000fffff984 */ /* 0x000fe20000000800 */
[----:B------:R-:W-:Y:S01]  /*3c20*/  @!PT LDS RZ, [RZ] ;  /* 0x00000000fffff984 */ /* 0x000fe20000000800 */
[----:B------:R-:W-:Y:S01]  /*3c30*/  @!PT LDS RZ, [RZ] ;  /* 0x00000000fffff984 */ /* 0x000fe20000000800 */
[----:B------:R2:W-:Y:S06]  /*3c40*/  MEMBAR.ALL.CTA ;  /* 0x0000000000007992 */ /* 0x0005ec0000008000 */
[----:B--2---:R-:W2:Y:S01]  /*3c50*/  FENCE.VIEW.ASYNC.S ;  /* 0x00000000000073c6 */ /* 0x004ea20000000000 */
[----:B------:R-:W-:Y:S05]  /*3c60*/  WARPSYNC.ALL ;  /* 0x0000000000007948 */ /* 0x000fea0003800000 */
[----:B------:R-:W-:Y:S01]  /*3c70*/  BSSY B0, `(.L_x_1984) ;  /* 0x0000009000007945 */ /* 0x000fe20003800000 */
[----:B-1----:R-:W-:Y:S01]  /*3c80*/  LOP3.LUT R4, R4, 0x7f, RZ, 0xc0, !PT ;  /* 0x0000007f04047812 */ /* 0x002fe200078ec0ff */
[----:B--2---:R1:W-:Y:S03]  /*3c90*/  BAR.SYNC.DEFER_BLOCKING R62, 0x80 ;  /* 0x0002003e0000751d */ /* 0x0043e60000010000 */
[----:B------:R-:W-:-:S13]  /*3ca0*/  ISETP.NE.AND P4, PT, R4, RZ, PT ;  /* 0x000000ff0400720c */ /* 0x000fda0003f85270 */
[----:B------:R-:W-:-:S05]  /*3cb0*/  @!P4 VIADD R4, R70, 0x28ca0 ;  /* 0x00028ca04604c836 */ /* 0x000fca0000000000 */
[----:B------:R-:W-:-:S04]  /*3cc0*/  @!P4 PRMT R4, RZ, 0x654, R4 ;  /* 0x00000654ff04c816 */ /* 0x000fc80000000004 */
[----:B------:R1:W-:Y:S01]  /*3cd0*/  @!P4 SYNCS.ARRIVE.TRANS64.RED.A1T0 RZ, [R4+URZ], RZ ;  /* 0x000000ff04ffc9a7 */ /* 0x0003e2000810043f */
[----:B------:R-:W-:Y:S05]  /*3ce0*/  @!P3 BRA `(.L_x_1985) ;  /* 0x000000000004b947 */ /* 0x000fea0003800000 */
[----:B------:R-:W-:Y:S01]  /*3cf0*/  BPT.TRAP 0x1 ;  /* 0x000000040000795c */ /* 0x000fe20000300000 */
.L_x_1985:
[----:B------:R-:W-:Y:S05]  /*3d00*/  BSYNC B0 ;  /* 0x0000000000007941 */ /* 0x000fea0003800000 */
.L_x_1984:
[----:B------:R-:W2:Y:S01]  /*3d10*/  SYNCS.PHASECHK.TRANS64.TRYWAIT P5, [R70+URZ+0x28cb0], R77 ;  /* 0x028cb04d460075a7 */ /* 0x000ea200080a017f */
[----:B------:R-:W-:Y:S01]  /*3d20*/  BSSY B0, `(.L_x_1986) ;  /* 0x0000003000007945 */ /* 0x000fe20003800000 */
[----:B------:R-:W-:-:S03]  /*3d30*/  ISETP.GE.AND P3, PT, R23, R72, PT ;  /* 0x000000481700720c */ /* 0x000fc60003f66270 */
[----:B--2---:R-:W-:Y:S10]  /*3d40*/  @!P5 BRA `(.L_x_1987) ;  /* 0x0000019000acd947 */ /* 0x004ff40003800000 */
.L_x_2283:
[----:B------:R-:W-:Y:S05]  /*3d50*/  BSYNC B0 ;  /* 0x0000000000007941 */ /* 0x000fea0003800000 */
.L_x_1986:
[----:B------:R-:W-:Y:S04]  /*3d60*/  BSSY B0, `(.L_x_1988) ;  /* 0x0000052000007945 */ /* 0x000fe80003800000 */
[----:B------:R-:W-:Y:S05]  /*3d70*/  @P3 BRA `(.L_x_1989) ;  /* 0x0000000400403947 */ /* 0x000fea0003800000 */
[----:B-1----:R-:W-:Y:S01]  /*3d80*/  IMAD.WIDE R4, R51, 0x40, R20 ;  /* 0x0000004033047825 */ /* 0x002fe200078e0214 */
[----:B------:R-:W-:Y:S01]  /*3d90*/  ULDC.64 UR4, c[0x0][0x318] ;  /* 0x0000c60000047ab9 */ /* 0x000fe20000000a00 */
[----:B------:R-:W-:Y:S02]  /*3da0*/  MOV R6, R40 ;  /* 0x0000002800067202 */ /* 0x000fe40000000f00 */
[----:B------:R-:W-:Y:S01]  /*3db0*/  IMAD R5, R5, UR4, RZ ;  /* 0x0000000405057c24 */ /* 0x000fe2000f8e02ff */
[----:B------:R-:W-:Y:S01]  /*3dc0*/  LOP3.LUT P3, RZ, R193, 0x4, RZ, 0xc0, !PT ;  /* 0x00000004c1ff7812 */ /* 0x000fe2000786c0ff */
[----:B------:R-:W-:Y:S01]  /*3dd0*/  IMAD.MOV.U32 R7, RZ, RZ, R75 ;  /* 0x000000ffff077224 */ /* 0x000fe200078e004b */
[----:B------:R-:W-:Y:S01]  /*3de0*/  IADD3 R72, R16, 0x100, RZ ;  /* 0x0000010010487810 */ /* 0x000fe20007ffe0ff */
[C---:B------:R-:W-:Y:S02]  /*3df0*/  IMAD R5, R4.reuse, UR5, R5 ;  /* 0x0000000504057c24 */ /* 0x040fe4000f8e0205 */
[----:B------:R-:W-:Y:S01]  /*3e00*/  IMAD.WIDE.U32 R6, R4, UR4, R6 ;  /* 0x0000000404067c25 */ /* 0x000fe2000f8e0006 */
[----:B------:R-:W-:Y:S01]  /*3e10*/  ULDC.64 UR4, c[0x0][0x308] ;  /* 0x0000c20000047ab9 */ /* 0x000fe20000000a00 */
[----:B------:R-:W-:-:S02]  /*3e20*/  IADD3 R4, R16, 0x40, RZ ;  /* 0x0000004010047810 */ /* 0x000fc40007ffe0ff */
[----:B------:R-:W-:Y:S01]  /*3e30*/  IMAD R9, R184, 0x8000, R65 ;  /* 0x00008000b8097824 */ /* 0x000fe200078e0241 */
[C---:B------:R-:W-:Y:S01]  /*3e40*/  LEA R76, P5, R6.reuse, UR4, 0x1 ;  /* 0x00000004064c7c11 */ /* 0x040fe2000f8a08ff */
[----:B------:R-:W-:Y:S01]  /*3e50*/  IMAD.IADD R5, R7, 0x1, R5 ;  /* 0x0000000107057824 */ /* 0x000fe200078e0205 */
[----:B------:R-:W-:Y:S01]  /*3e60*/  ULDC UR4, c[0x0][0x310] ;  /* 0x0000c40000047ab9 */ /* 0x000fe20000000800 */
[C---:B------:R-:W-:Y:S02]  /*3e70*/  VIADD R79, R9.reuse, 0x20 ;  /* 0x00000020094f7836 */ /* 0x040fe40000000000 */
[C---:B------:R-:W-:Y:S01]  /*3e80*/  @P3 VIADD R79, R9.reuse, 0xffffffe0 ;  /* 0xffffffe0094f3836 */ /* 0x040fe20000000000 */
[----:B0-2---:R-:W-:Y:S01]  /*3e90*/  LEA.HI.X R77, R6, UR5, R5, 0x1, P5 ;  /* 0x00000005064d7c11 */ /* 0x005fe2000a8f0c05 */
[----:B---3--:R-:W-:Y:S01]  /*3ea0*/  IMAD R80, R9, 0x2, R2 ;  /* 0x0000000209507824 */ /* 0x008fe200078e0202 */
[C---:B------:R-:W-:Y:S01]  /*3eb0*/  ISETP.GE.AND P5, PT, R16.reuse, UR4, PT ;  /* 0x0000000410007c0c */ /* 0x040fe2000bfa6270 */
[----:B------:R-:W-:Y:S01]  /*3ec0*/  VIADD R12, R16, 0x80 ;  /* 0x00000080100c7836 */ /* 0x000fe20000000000 */
[----:B------:R-:W-:Y:S01]  /*3ed0*/  ISETP.GE.AND P3, PT, R4, UR4, PT ;  /* 0x0000000404007c0c */ /* 0x000fe2000bf66270 */
[C---:B------:R-:W-:Y:S01]  /*3ee0*/  VIADD R13, R16.reuse, 0xc0 ;  /* 0x000000c0100d7836 */ /* 0x040fe20000000000 */
[----:B------:R-:W-:Y:S01]  /*3ef0*/  LEA R79, R79, R2, 0x1 ;  /* 0x000000024f4f7211 */ /* 0x000fe200078e08ff */
        /* <DEDUP_REMOVED lines=56> */
.L_x_1989:
[----:B------:R-:W-:Y:S05]  /*4280*/  BSYNC B0 ;  /* 0x0000000000007941 */ /* 0x000fea0003800000 */
.L_x_1988:
[----:B------:R-:W-:Y:S01]  /*4290*/  @!PT LDS RZ, [RZ] ;  /* 0x00000000fffff984 */ /* 0x000fe20000000800 */
[----:B------:R-:W-:Y:S01]  /*42a0*/  @!PT LDS RZ, [RZ] ;  /* 0x00000000fffff984 */ /* 0x000fe20000000800 */
[----:B------:R-:W-:Y:S01]  /*42b0*/  @!PT LDS RZ, [RZ] ;  /* 0x00000000fffff984 */ /* 0x000fe20000000800 */
[----:B------:R-:W-:Y:S01]  /*42c0*/  @!PT LDS RZ, [RZ] ;  /* 0x00000000fffff984 */ /* 0x000fe20000000800 */
[----:B------:R5:W-:Y:S06]  /*42d0*/  MEMBAR.ALL.CTA ;  /* 0x0000000000007992 */ /* 0x000bec0000008000 */
[----:B-----5:R-:W5:Y:S01]  /*42e0*/  FENCE.VIEW.ASYNC.S ;  /* 0x00000000000073c6 */ /* 0x020f620000000000 */
[----:B0-2---:R-:W-:Y:S01]  /*42f0*/  @!P4 VIADD R70, R70, 0x28cc0 ;  /* 0x00028cc04646c836 */ /* 0x005fe20000000000 */
[----:B-----5:R0:W-:Y:S04]  /*4300*/  BAR.SYNC.DEFER_BLOCKING R62, 0x80 ;  /* 0x0002003e0000751d */ /* 0x0201e80000010000 */
[----:B------:R-:W-:Y:S01]  /*4310*/  @!P4 PRMT R70, RZ, 0x654, R70 ;  /* 0x00000654ff46c816 */ /* 0x000fe20000000046 */
[----:B------:R-:W-:Y:S01]  /*4320*/  VIADD R184, R184, 0x1 ;  /* 0x00000001b8b87836 */ /* 0x000fe20000000000 */
[----:B------:R-:W-:-:S02]  /*4330*/  PLOP3.LUT P3, PT, PT, PT, PT, 0x8, 0x0 ;  /* 0x000000000000781c */ /* 0x000fc40003f6e170 */
[----:B------:R0:W-:Y:S02]  /*4340*/  @!P4 SYNCS.ARRIVE.TRANS64.RED.A1T0 RZ, [R70+URZ], RZ ;  /* 0x000000ff46ffc9a7 */ /* 0x0001e4000810043f */
[----:B------:R-:W-:-:S04]  /*4350*/  ISETP.NE.AND P4, PT, R184, 0x2, PT ;  /* 0x00000002b800780c */ /* 0x000fc80003f85270 */
[----:B-1----:R-:W-:Y:S02]  /*4360*/  SEL R4, RZ, 0x1, P4 ;  /* 0x00000001ff047807 */ /* 0x002fe40002000000 */
[----:B------:R-:W-:Y:S02]  /*4370*/  SEL R184, R184, RZ, P4 ;  /* 0x000000ffb8b87207 */ /* 0x000fe40002000000 */
[----:B------:R-:W-:Y:S01]  /*4380*/  LOP3.LUT R187, R187, R4, RZ, 0x3c, !PT ;  /* 0x00000004bbbb7212 */ /* 0x000fe200078e3cff */
[----:B0-----:R-:W-:Y:S06]  /*4390*/  @P2 BRA `(.L_x_1990) ;  /* 0xffffffe000182947 */ /* 0x001fec000383ffff */
.L_x_1956:
[----:B------:R-:W-:Y:S04]  /*43a0*/  BSSY B0, `(.L_x_1991) ;  /* 0x0000004000007945 */ /* 0x000fe80003800000 */
[----:B------:R-:W-:Y:S05]  /*43b0*/  @P3 BRA `(.L_x_1992) ;  /* 0x0000000000083947 */ /* 0x000fea0003800000 */
[----:B------:R-:W0:Y:S02]  /*43c0*/  FENCE.VIEW.ASYNC.G ;  /* 0x00000000000073c6 */ /* 0x000e240000000100 */
[----:B0-----:R-:W-:Y:S06]  /*43d0*/  BAR.ARV 0xc, 0x120 ;  /* 0x0304800000007b1d */ /* 0x001fec0000002000 */
.L_x_1992:
[----:B------:R-:W-:Y:S05]  /*43e0*/  BSYNC B0 ;  /* 0x0000000000007941 */ /* 0x000fea0003800000 */
.L_x_1991:
[----:B------:R-:W-:Y:S01]  /*43f0*/  UISETP.NE.AND UP0, UPT, UR38, 0x1, UPT ;  /* 0x000000012600788c */ /* 0x000fe2000bf05270 */
[----:B------:R-:W-:Y:S01]  /*4400*/  BSSY B7, `(.L_x_1993) ;  /* 0x0000fb5000077945 */ /* 0x000fe20003800000 */
[----:B------:R-:W-:Y:S02]  /*4410*/  ULDC UR4, c[0x0][0x9e0] ;  /* 0x0002780000047ab9 */ /* 0x000fe40000000800 */
[----:B------:R-:W-:Y:S02]  /*4420*/  VIADD R0, R49, UR4 ;  /* 0x0000000431007c36 */ /* 0x000fe40008000000 */
[----:B------:R-:W-:-:S13]  /*4430*/  PLOP3.LUT P0, PT, PT, PT, UP0, 0x80, 0x0 ;  /* 0x000000000000781c */ /* 0x000fda0003f0f008 */
[----:B------:R-:W-:Y:S05]  /*4440*/  @!P0 BRA `(.L_x_1994) ;  /* 0x0000002000708947 */ /* 0x000fea0003800000 */
[----:B------:R-:W0:Y:S02]  /*4450*/  LDC R6, c[0x0][0x9e4] ;  /* 0x00027900ff067b82 */ /* 0x000e240000000800 */
[----:B0-----:R-:W-:-:S13]  /*4460*/  ISETP.GE.AND P0, PT, R6, 0x1, PT ;  /* 0x000000010600780c */ /* 0x001fda0003f06270 */
[----:B------:R-:W-:Y:S05]  /*4470*/  @!P0 BRA `(.L_x_1995) ;  /* 0x0000000000488947 */ /* 0x000fea0003800000 */
[C---:B------:R-:W-:Y:S01]  /*4480*/  ISETP.GT.AND P1, PT, R49.reuse, RZ, PT ;  /* 0x000000ff3100720c */ /* 0x040fe20003f24270 */
[----:B------:R-:W-:Y:S01]  /*4490*/  BSSY B0, `(.L_x_1996) ;  /* 0x000000e000007945 */ /* 0x000fe20003800000 */
[----:B------:R-:W-:-:S11]  /*44a0*/  IADD3 R3, R49, -0x1, RZ ;  /* 0xffffffff31037810 */ /* 0x000fd60007ffe0ff */
        /* <DEDUP_REMOVED lines=8> */
.L_x_1997:
[----:B------:R-:W-:-:S13]  /*4530*/  ISETP.NE.AND P1, PT, R6, 0x1, PT ;  /* 0x000000010600780c */ /* 0x000fda0003f25270 */
[----:B------:R-:W0:Y:S02]  /*4540*/  @P1 LDC.64 R4, c[0x0][0x9e8] ;  /* 0x00027a00ff041b82 */ /* 0x000e240000000a00 */
[----:B0-----:R-:W-:-:S05]  /*4550*/  @P1 IMAD.HI.U32 R4, R3, R4, RZ ;  /* 0x0000000403041227 */ /* 0x001fca00078e00ff */
[----:B------:R-:W-:-:S07]  /*4560*/  @P1 SHF.R.U32.HI R3, RZ, R5, R4 ;  /* 0x00000005ff031219 */ /* 0x000fce0000011604 */
.L_x_1998:
[----:B------:R-:W-:Y:S05]  /*4570*/  BSYNC B0 ;  /* 0x0000000000007941 */ /* 0x000fea0003800000 */
.L_x_1996:
[----:B------:R-:W-:-:S05]  /*4580*/  IMAD R3, R3, R6, R6 ;  /* 0x0000000603037224 */ /* 0x000fca00078e0206 */
[----:B------:R-:W-:-:S07]  /*4590*/  VIMNMX R0, R0, R3, PT ;  /* 0x0000000300007248 */ /* 0x000fce0003fe0100 */
.L_x_1995:
[----:B------:R-:W-:Y:S01]  /*45a0*/  VIADD R0, R0, 0x3f ;  /* 0x0000003f00007836 */ /* 0x000fe20000000000 */
[----:B------:R-:W-:Y:S02]  /*45b0*/  ULDC UR4, c[0x0][0x9dc] ;  /* 0x0002770000047ab9 */ /* 0x000fe40000000800 */
[----:B------:R-:W-:Y:S02]  /*45c0*/  VIADD R4, R47, -UR4 ;  /* 0x800000042f047c36 */ /* 0x000fe40008000000 */
[----:B------:R-:W-:-:S04]  /*45d0*/  SHF.R.S32.HI R3, RZ, 0x1f, R0 ;  /* 0x0000001fff037819 */ /* 0x000fc80000011400 */
[----:B------:R-:W-:-:S04]  /*45e0*/  LEA.HI R3, R3, R0, RZ, 0x6 ;  /* 0x0000000003037211 */ /* 0x000fc800078f30ff */
[----:B------:R-:W-:-:S04]  /*45f0*/  SHF.R.S32.HI R3, RZ, 0x6, R3 ;  /* 0x00000006ff037819 */ /* 0x000fc80000011403 */
[----:B---34-:R-:W-:Y:S01]  /*4600*/  VIMNMX R14, R168, R3, PT ;  /* 0x00000003a80e7248 */ /* 0x018fe20003fe0100 */
        /* <DEDUP_REMOVED lines=11> */
.L_x_2001:
[----:B------:R-:W-:-:S13]  /*46c0*/  ISETP.NE.AND P0, PT, R6, 0x1, PT ;  /* 0x000000010600780c */ /* 0x000fda0003f05270 */
[----:B------:R-:W0:Y:S02]  /*46d0*/  @P0 LDC.64 R8, c[0x0][0x9e8] ;  /* 0x00027a00ff080b82 */ /* 0x000e240000000a00 */
[----:B0-----:R-:W-:-:S05]  /*46e0*/  @P0 IMAD.HI.U32 R8, R47, R8, RZ ;  /* 0x000000082f080227 */ /* 0x001fca00078e00ff */
[----:B------:R-:W-:-:S07]  /*46f0*/  @P0 SHF.R.U32.HI R47, RZ, R9, R8 ;  /* 0x00000009ff2f0219 */ /* 0x000fce0000011608 */
.L_x_2002:
[----:B------:R-:W-:Y:S05]  /*4700*/  BSYNC B0 ;  /* 0x0000000000007941 */ /* 0x000fea0003800000 */
.L_x_2000:
[----:B------:R-:W-:-:S05]  /*4710*/  IMAD R47, R47, R6, RZ ;  /* 0x000000062f2f7224 */ /* 0x000fca00078e02ff */
[----:B------:R-:W-:-:S07]  /*4720*/  VIMNMX R4, R4, R47, !PT ;  /* 0x0000002f04047248 */ /* 0x000fce0007fe0100 */
.L_x_1999:
        /* <DEDUP_REMOVED lines=65> */
[----:B------:R-:W-:Y:S02]  /*4b40*/  CS2R R38, SRZ ;  /* 0x0000000000267805 */ /* 0x000fe4000001ff00 */
[----:B------:R-:W-:Y:S02]  /*4b50*/  CS2R R170, SRZ ;  /* 0x0000000000aa7805 */ /* 0x000fe4000001ff00 */
[----:B------:R-:W-:-:S02]  /*4b60*/  CS2R R34, SRZ ;  /* 0x0000000000227805 */ /* 0x000fc4000001ff00 */
[----:B------:R-:W-:Y:S01]  /*4b70*/  CS2R R172, SRZ ;  /* 0x0000000000ac7805 */ /* 0x000fe2000001ff00 */
[----:B------:R-:W-:Y:S01]  /*4b80*/  IMAD.MOV.U32 R31, RZ, RZ, RZ ;  /* 0x000000ffff1f7224 */ /* 0x000fe200078e00ff */
[----:B------:R-:W-:Y:S02]  /*4b90*/  CS2R R6, SRZ ;  /* 0x0000000000067805 */ /* 0x000fe4000001ff00 */
[----:B------:R-:W-:Y:S01]  /*4ba0*/  CS2R R174, SRZ ;  /* 0x0000000000ae7805 */ /* 0x000fe2000001ff00 */
[----:B------:R-:W-:Y:S02]  /*4bb0*/  IMAD.MOV.U32 R27, RZ, RZ, RZ ;  /* 0x000000ffff1b7224 */ /* 0x000fe400078e00ff */
[----:B------:R-:W-:Y:S01]  /*4bc0*/  IMAD.MOV.U32 R5, RZ, RZ, RZ ;  /* 0x000000ffff057224 */ /* 0x000fe200078e00ff */
[----:B------:R-:W-:Y:S06]  /*4bd0*/  @!P1 BRA `(.L_x_2003) ;  /* 0x000000f000dc9947 */ /* 0x000fec0003800000 */
[----:B------:R-:W0:Y:S02]  /*4be0*/  SHFL.IDX PT, R0, R218, RZ, 0x1f ;  /* 0x00001fffda007589 */ /* 0x000e2400000e0000 */
[----:B0-----:R-:W-:-:S04]  /*4bf0*/  LEA.HI R3, R0, R0, RZ, 0x1 ;  /* 0x0000000000037211 */ /* 0x001fc800078f08ff */
[----:B------:R-:W-:-:S04]  /*4c00*/  LOP3.LUT R3, R3, 0x1fffe, RZ, 0xc0, !PT ;  /* 0x0001fffe03037812 */ /* 0x000fc800078ec0ff */
[----:B------:R-:W-:Y:S01]  /*4c10*/  IADD3 R3, R0, -R3, RZ ;  /* 0x8000000300037210 */ /* 0x000fe20007ffe0ff */
[----:B------:R-:W-:-:S04]  /*4c20*/  IMAD.U32 R0, RZ, RZ, UR39 ;  /* 0x00000027ff007e24 */ /* 0x000fc8000f8e00ff */
[----:B------:R-:W-:Y:S01]  /*4c30*/  IMAD R3, R3, 0x8000, R2 ;  /* 0x0000800003037824 */ /* 0x000fe200078e0202 */
[----:B------:R-:W-:-:S03]  /*4c40*/  ISETP.NE.AND P0, PT, R0, 0x3, PT ;  /* 0x000000030000780c */ /* 0x000fc60003f05270 */
[----:B------:R-:W-:-:S05]  /*4c50*/  VIADD R3, R3, 0x400 ;  /* 0x0000040003037836 */ /* 0x000fca0000000000 */
[----:B------:R-:W-:-:S04]  /*4c60*/  SHF.R.U32.HI R3, RZ, 0x4, R3 ;  /* 0x00000004ff037819 */ /* 0x000fc80000011603 */
[----:B------:R-:W-:-:S04]  /*4c70*/  LOP3.LUT R3, R3, 0x3fff, RZ, 0xc0, !PT ;  /* 0x00003fff03037812 */ /* 0x000fc800078ec0ff */
[----:B------:R-:W-:Y:S01]  /*4c80*/  LOP3.LUT R15, R3, 0x2000000, RZ, 0xfc, !PT ;  /* 0x02000000030f7812 */ /* 0x000fe200078efcff */
[----:B------:R-:W-:Y:S06]  /*4c90*/  @!P0 BRA `(.L_x_2004) ;  /* 0x0000000000048947 */ /* 0x000fec0003800000 */
[----:B------:R-:W-:Y:S01]  /*4ca0*/  BPT.TRAP 0x1 ;  /* 0x000000040000795c */ /* 0x000fe20000300000 */
.L_x_2004:
        /* <DEDUP_REMOVED lines=11> */
.L_x_2284:
[----:B------:R-:W-:Y:S05]  /*4d60*/  BSYNC B0 ;  /* 0x0000000000007941 */ /* 0x000fea0003800000 */
.L_x_2005:
[----:B------:R-:W-:Y:S01]  /*4d70*/  BAR.SYNC.DEFER_BLOCKING 0xe, 0x100 ;  /* 0x0384000000007b1d */ /* 0x000fe20000010000 */
[----:B------:R-:W-:Y:S01]  /*4d80*/  IMAD.MOV.U32 R7, RZ, RZ, 0x40000040 ;  /* 0x40000040ff077424 */ /* 0x000fe200078e00ff */
[C---:B------:R-:W-:Y:S01]  /*4d90*/  R2UR UR6, R8.reuse ;  /* 0x00000000080672ca */ /* 0x040fe200000e0000 */
[----:B------:R-:W-:Y:S01]  /*4da0*/  VIADD R10, R8, 0x80 ;  /* 0x00000080080a7836 */ /* 0x000fe20000000000 */
[----:B------:R-:W-:Y:S01]  /*4db0*/  R2UR UR7, R9 ;  /* 0x00000000090772ca */ /* 0x000fe200000e0000 */
[----:B------:R-:W-:Y:S01]  /*4dc0*/  IMAD.MOV.U32 R11, RZ, RZ, 0x40000040 ;  /* 0x40000040ff0b7424 */ /* 0x000fe200078e00ff */
[----:B------:R-:W-:Y:S01]  /*4dd0*/  R2UR UR4, R6 ;  /* 0x00000000060472ca */ /* 0x000fe200000e0000 */
[----:B------:R-:W-:Y:S01]  /*4de0*/  IMAD.MOV.U32 R13, RZ, RZ, 0x40000040 ;  /* 0x40000040ff0d7424 */ /* 0x000fe200078e00ff */
[----:B------:R-:W-:Y:S01]  /*4df0*/  R2UR UR5, R7 ;  /* 0x00000000070572ca */ /* 0x000fe200000e0000 */
[----:B------:R-:W-:Y:S01]  /*4e00*/  VIADD R20, R8, 0x100 ;  /* 0x0000010008147836 */ /* 0x000fe20000000000 */
[----:B------:R-:W-:Y:S01]  /*4e10*/  IADD3 R12, R6, 0x2, RZ ;  /* 0x00000002060c7810 */ /* 0x000fe20007ffe0ff */
[----:B------:R-:W-:Y:S01]  /*4e20*/  VIADD R8, R8, 0x180 ;  /* 0x0000018008087836 */ /* 0x000fe20000000000 */
[----:B------:R-:W-:Y:S01]  /*4e30*/  MOV R21, 0x40000040 ;  /* 0x4000004000157802 */ /* 0x000fe20000000f00 */
[----:B------:R-:W-:Y:S01]  /*4e40*/  IMAD.MOV.U32 R9, RZ, RZ, 0x40000040 ;  /* 0x40000040ff097424 */ /* 0x000fe200078e00ff */
[----:B------:R-:W1:Y:S01]  /*4e50*/  S2R R0, SR_TID.X ;  /* 0x0000000000007919 */ /* 0x000e620000002100 */
[----:B0-----:R-:W-:Y:S01]  /*4e60*/  VIADD R3, R14, 0xfffffffe ;  /* 0xfffffffe0e037836 */ /* 0x001fe20000000000 */
[----:B------:R-:W-:Y:S04]  /*4e70*/  BSSY B0, `(.L_x_2007) ;  /* 0x00000ea000007945 */ /* 0x000fe80003800000 */
[----:B------:R-:W-:Y:S01]  /*4e80*/  ISETP.GE.AND P2, PT, R3, R4, PT ;  /* 0x000000040300720c */ /* 0x000fe20003f46270 */
        /* <DEDUP_REMOVED lines=9> */
[----:B------:R-:W-:-:S13]  /*4f20*/  ISETP.NE.AND P1, PT, R0, RZ, PT ;  /* 0x000000ff0000720c */ /* 0x000fda0003f25270 */
[----:B------:R-:W-:-:S05]  /*4f30*/  @!P1 VIADD R0, R152, 0x28c60 ;  /* 0x00028c6098009836 */ /* 0x000fca0000000000 */
[----:B------:R-:W-:Y:S01]  /*4f40*/  @!P1 PRMT R0, RZ, 0x654, R0 ;  /* 0x00000654ff009816 */ /* 0x000fe20000000000 */
[----:B------:R-:W-:Y:S02]  /*4f50*/  WARPGROUP.DEPBAR.LE gsb0, 0x0 ;  /* 0x00008000000079c5 */ /* 0x000fe40000010000 */
[----:B------:R-:W-:-:S06]  /*4f60*/  WARPGROUP.ARRIVE ;  /* 0x00000000000079c5 */ /* 0x000fcc0000000000 */
[----:B------:R-:W-:Y:S01]  /*4f70*/  HGMMA.64x256x16.F32 R24, gdesc[UR4].tnspB, R24, gsb0 ;  /* 0x43e00000041879f0 */ /* 0x000fe20008000818 */
[----:B------:R-:W-:Y:S01]  /*4f80*/  R2UR UR6, R20 ;  /* 0x00000000140672ca */ /* 0x000fe200000e0000 */
[----:B------:R-:W-:Y:S01]  /*4f90*/  VIADD R20, R6, 0x6 ;  /* 0x0000000606147836 */ /* 0x000fe20000000000 */
[----:B------:R-:W-:Y:S02]  /*4fa0*/  R2UR UR7, R21 ;  /* 0x00000000150772ca */ /* 0x000fe400000e0000 */
[----:B------:R-:W-:Y:S02]  /*4fb0*/  R2UR UR4, R10 ;  /* 0x000000000a0472ca */ /* 0x000fe400000e0000 */
[----:B------:R-:W-:Y:S02]  /*4fc0*/  R2UR UR5, R11 ;  /* 0x000000000b0572ca */ /* 0x000fe400000e0000 */
        /* <DEDUP_REMOVED lines=17> */
.L_x_2014:
[----:B------:R-:W-:Y:S01]  /*50e0*/  BAR.SYNC.DEFER_BLOCKING 0xe, 0x100 ;  /* 0x0384000000007b1d */ /* 0x000fe20000010000 */
[C---:B------:R-:W-:Y:S01]  /*50f0*/  IMAD R5, R18.reuse, 0x40, R192 ;  /* 0x0000004012057824 */ /* 0x040fe200078e02c0 */
[----:B------:R-:W-:Y:S02]  /*5100*/  IADD3 R18, R18, 0x1, RZ ;  /* 0x0000000112127810 */ /* 0x000fe40007ffe0ff */
[----:B------:R-:W-:Y:S01]  /*5110*/  ISETP.GT.AND P3, PT, R3, R4, PT ;  /* 0x000000040300720c */ /* 0x000fe20003f64270 */
[----:B------:R-:W-:Y:S01]  /*5120*/  IMAD R5, R5, 0x4, R2 ;  /* 0x0000000405057824 */ /* 0x000fe200078e0202 */
[----:B------:R-:W-:Y:S01]  /*5130*/  ISETP.NE.AND P2, PT, R18, 0x2, PT ;  /* 0x000000021200780c */ /* 0x000fe20003f45270 */
[----:B------:R-:W-:-:S03]  /*5140*/  VIADD R3, R3, 0xffffffff ;  /* 0xffffffff03037836 */ /* 0x000fc60000000000 */
[----:B------:R-:W-:Y:S02]  /*5150*/  SEL R8, RZ, 0x1, P2 ;  /* 0x00000001ff087807 */ /* 0x000fe40001000000 */
[----:B------:R-:W-:Y:S02]  /*5160*/  SEL R18, R18, RZ, P2 ;  /* 0x000000ff12127207 */ /* 0x000fe40001000000 */
[----:B------:R-:W-:Y:S01]  /*5170*/  LOP3.LUT R19, R19, R8, RZ, 0x3c, !PT ;  /* 0x0000000813137212 */ /* 0x000fe200078e3cff */
[----:B01----:R-:W0:Y:S04]  /*5180*/  LDS R0, [R5+0x28800] ;  /* 0x0288000005007984 */ /* 0x003e280000000800 */
        /* <DEDUP_REMOVED lines=131> */
.L_x_2009:
[----:B------:R-:W-:Y:S01]  /*59c0*/  IMAD R0, R18, 0x8, R2 ;  /* 0x0000000812007824 */ /* 0x000fe200078e0202 */
[----:B------:R-:W-:-:S04]  /*59d0*/  SHF.L.U32 R5, R19, 0x1f, RZ ;  /* 0x0000001f13057819 */ /* 0x000fc800000006ff */
[----:B------:R0:W1:Y:S01]  /*59e0*/  SYNCS.PHASECHK.TRANS64.TRYWAIT P2, [R0+URZ+0x28c50], R5 ;  /* 0x028c5005000075a7 */ /* 0x000062000804017f */
[----:B------:R-:W-:Y:S05]  /*59f0*/  @!P0 BRA `(.L_x_2010) ;  /* 0x0000000000048947 */ /* 0x000fea0003800000 */
[----:B------:R-:W-:Y:S01]  /*5a00*/  BPT.TRAP 0x1 ;  /* 0x000000040000795c */ /* 0x000fe20000300000 */
.L_x_2010:
[----:B------:R-:W-:Y:S04]  /*5a10*/  BSSY B1, `(.L_x_2011) ;  /* 0x0000004000017945 */ /* 0x000fe80003800000 */
[----:B-1----:R-:W-:Y:S05]  /*5a20*/  @P2 BRA `(.L_x_2012) ;  /* 0x0000000000082947 */ /* 0x002fea0003800000 */
[----:B------:R-:W1:Y:S02]  /*5a30*/  SYNCS.PHASECHK.TRANS64.TRYWAIT P2, [R0+URZ+0x28c50], R5 ;  /* 0x028c5005000075a7 */ /* 0x000e64000804017f */
[----:B-1----:R-:W-:Y:S05]  /*5a40*/  @!P2 BRA `(.L_x_2013) ;  /* 0x000001740094a947 */ /* 0x002fea0003800000 */
.L_x_2012:
[----:B------:R-:W-:Y:S05]  /*5a50*/  BSYNC B1 ;  /* 0x0000000000017941 */ /* 0x000fea0003800000 */
.L_x_2011:
[----:B------:R-:W-:Y:S01]  /*5a60*/  IMAD R8, R18, 0x1000, R15 ;  /* 0x0000100012087824 */ /* 0x000fe200078e020f */
[----:B------:R-:W-:Y:S01]  /*5a70*/  R2UR UR4, R6 ;  /* 0x00000000060472ca */ /* 0x000fe200000e0000 */
[----:B------:R-:W-:Y:S01]  /*5a80*/  IMAD.MOV.U32 R9, RZ, RZ, 0x40000040 ;  /* 0x40000040ff097424 */ /* 0x000fe200078e00ff */
[----:B------:R-:W-:Y:S01]  /*5a90*/  R2UR UR5, R7 ;  /* 0x00000000070572ca */ /* 0x000fe200000e0000 */
[----:B------:R-:W-:Y:S01]  /*5aa0*/  WARPGROUP.ARRIVE ;  /* 0x00000000000079c5 */ /* 0x000fe20000000000 */
[----:B------:R-:W-:Y:S01]  /*5ab0*/  R2UR UR6, R8 ;  /* 0x00000000080672ca */ /* 0x000fe200000e0000 */
[----:B------:R-:W-:Y:S01]  /*5ac0*/  IMAD.MOV.U32 R153, RZ, RZ, 0x40000040 ;  /* 0x40000040ff997424 */ /* 0x000fe200078e00ff */
[----:B------:R-:W-:Y:S01]  /*5ad0*/  R2UR UR7, R9 ;  /* 0x00000000090772ca */ /* 0x000fe200000e0000 */
[----:B01----:R-:W-:Y:S01]  /*5ae0*/  @!P1 VIADD R0, R0, 0x28c60 ;  /* 0x00028c6000009836 */ /* 0x003fe20000000000 */
[----:B------:R-:W-:Y:S02]  /*5af0*/  IADD3 R152, R8, 0x80, RZ ;  /* 0x0000008008987810 */ /* 0x000fe40007ffe0ff */
[----:B------:R-:W-:-:S02]  /*5b00*/  MOV R9, 0x40000040 ;  /* 0x4000004000097802 */ /* 0x000fc40000000f00 */
[----:B------:R-:W-:-:S07]  /*5b10*/  @!P1 PRMT R0, RZ, 0x654, R0 ;  /* 0x00000654ff009816 */ /* 0x000fce0000000000 */
[----:B------:R-:W-:Y:S01]  /*5b20*/  HGMMA.64x256x16.F32 R24, gdesc[UR4].tnspB, R24, gsb0 ;  /* 0x43e00000041879f0 */ /* 0x000fe20008000818 */
[----:B------:R-:W-:Y:S02]  /*5b30*/  R2UR UR4, R12 ;  /* 0x000000000c0472ca */ /* 0x000fe400000e0000 */
[----:B------:R-:W-:Y:S02]  /*5b40*/  R2UR UR5, R13 ;  /* 0x000000000d0572ca */ /* 0x000fe400000e0000 */
[----:B------:R-:W-:Y:S01]  /*5b50*/  R2UR UR6, R152 ;  /* 0x00000000980672ca */ /* 0x000fe200000e0000 */
[C---:B------:R-:W-:Y:S01]  /*5b60*/  VIADD R152, R8.reuse, 0x100 ;  /* 0x0000010008987836 */ /* 0x040fe20000000000 */
[----:B------:R-:W-:Y:S01]  /*5b70*/  R2UR UR7, R153 ;  /* 0x00000000990772ca */ /* 0x000fe200000e0000 */
[----:B------:R-:W-:Y:S02]  /*5b80*/  IMAD.MOV.U32 R153, RZ, RZ, 0x40000040 ;  /* 0x40000040ff997424 */ /* 0x000fe400078e00ff */
[----:B------:R-:W-:Y:S01]  /*5b90*/  VIADD R8, R8, 0x180 ;  /* 0x0000018008087836 */ /* 0x000fe20000000000 */
[----:B------:R-:W-:-:S02]  /*5ba0*/  WARPGROUP.DEPBAR.LE gsb0, 0x0 ;  /* 0x00008000000079c5 */ /* 0x000fc40000010000 */
[----:B------:R-:W-:-:S15]  /*5bb0*/  WARPGROUP.ARRIVE ;  /* 0x00000000000079c5 */ /* 0x000fde0000000000 */
        /* <DEDUP_REMOVED lines=21> */
.L_x_2008:
[----:B------:R-:W-:Y:S05]  /*5d10*/  BSYNC B0 ;  /* 0x0000000000007941 */ /* 0x000fea0003800000 */
.L_x_2007:
        /* <DEDUP_REMOVED lines=9> */
[----:B------:R-:W2:Y:S04]  /*5db0*/  LDS R2, [R3+0x28800] ;  /* 0x0288000003027984 */ /* 0x000ea80000000800 */
[----:B01----:R0:W1:Y:S02]  /*5dc0*/  LDS R0, [R3+0x28820] ;  /* 0x0288200003007984 */ /* 0x0030640000000800 */
[----:B0-----:R-:W-:-:S02]  /*5dd0*/  IMAD.MOV.U32 R3, RZ, RZ, RZ ;  /* 0x000000ffff037224 */ /* 0x001fc400078e00ff */
[-C--:B--2---:R-:W-:Y:S01]  /*5de0*/  FMUL.FTZ R173, R25, R2.reuse ;  /* 0x0000000219ad7220 */ /* 0x084fe20000410000 */
[-C--:B------:R-:W-:Y:S01]  /*5df0*/  FMUL.FTZ R6, R29, R2.reuse ;  /* 0x000000021d067220 */ /* 0x080fe20000410000 */
[-C--:B------:R-:W-:Y:S01]  /*5e00*/  FMUL.FTZ R156, R68, R2.reuse ;  /* 0x00000002449c7220 */ /* 0x080fe20000410000 */
[----:B------:R-:W-:Y:S01]  /*5e10*/  FMUL.FTZ R175, R24, R2 ;  /* 0x0000000218af7220 */ /* 0x000fe20000410000 */
[-C--:B-1----:R-:W-:Y:S01]  /*5e20*/  FMUL.FTZ R9, R42, R0.reuse ;  /* 0x000000002a097220 */ /* 0x082fe20000410000 */
[-C--:B------:R-:W-:Y:S01]  /*5e30*/  FMUL.FTZ R11, R46, R0.reuse ;  /* 0x000000002e0b7220 */ /* 0x080fe20000410000 */
[-C--:B------:R-:W-:Y:S01]  /*5e40*/  FMUL.FTZ R13, R50, R0.reuse ;  /* 0x00000000320d7220 */ /* 0x080fe20000410000 */
[-C--:B------:R-:W-:Y:S01]  /*5e50*/  FMUL.FTZ R25, R58, R0.reuse ;  /* 0x000000003a197220 */ /* 0x080fe20000410000 */
[----:B------:R-:W-:Y:S01]  /*5e60*/  FMUL.FTZ R29, R66, R0 ;  /* 0x00000000421d7220 */ /* 0x000fe20000410000 */
        /* <DEDUP_REMOVED lines=120> */
[----:B------:R-:W-:Y:S06]  /*65f0*/  BAR.ARV 0xf, 0x100 ;  /* 0x03c4000000007b1d */ /* 0x000fec0000002000 */
[----:B------:R-:W-:Y:S05]  /*6600*/  BRA `(.L_x_2003) ;  /* 0x000000d800507947 */ /* 0x000fea0003800000 */
.L_x_1994:
[----:B------:R-:W0:Y:S02]  /*6610*/  LDC R6, c[0x0][0x9e4] ;  /* 0x00027900ff067b82 */ /* 0x000e240000000800 */
[----:B0-----:R-:W-:-:S13]  /*6620*/  ISETP.GE.AND P0, PT, R6, 0x1, PT ;  /* 0x000000010600780c */ /* 0x001fda0003f06270 */
[----:B------:R-:W-:Y:S05]  /*6630*/  @!P0 BRA `(.L_x_2015) ;  /* 0x0000000000488947 */ /* 0x000fea0003800000 */
        /* <DEDUP_REMOVED lines=11> */
.L_x_2017:
[----:B------:R-:W-:-:S13]  /*66f0*/  ISETP.NE.AND P1, PT, R6, 0x1, PT ;  /* 0x000000010600780c */ /* 0x000fda0003f25270 */
[----:B------:R-:W0:Y:S02]  /*6700*/  @P1 LDC.64 R4, c[0x0][0x9e8] ;  /* 0x00027a00ff041b82 */ /* 0x000e240000000a00 */
[----:B0-----:R-:W-:-:S05]  /*6710*/  @P1 IMAD.HI.U32 R4, R3, R4, RZ ;  /* 0x0000000403041227 */ /* 0x001fca00078e00ff */
[----:B------:R-:W-:-:S07]  /*6720*/  @P1 SHF.R.U32.HI R3, RZ, R5, R4 ;  /* 0x00000005ff031219 */ /* 0x000fce0000011604 */
.L_x_2018:
[----:B------:R-:W-:Y:S05]  /*6730*/  BSYNC B0 ;  /* 0x0000000000007941 */ /* 0x000fea0003800000 */
.L_x_2016:
[----:B------:R-:W-:-:S05]  /*6740*/  IMAD R3, R3, R6, R6 ;  /* 0x0000000603037224 */ /* 0x000fca00078e0206 */
[----:B------:R-:W-:-:S07]  /*6750*/  VIMNMX R0, R0, R3, PT ;  /* 0x0000000300007248 */ /* 0x000fce0003fe0100 */
.L_x_2015:
[----:B------:R-:W-:Y:S01]  /*6760*/  VIADD R0, R0, 0x3f ;  /* 0x0000003f00007836 */ /* 0x000fe20000000000 */
[----:B------:R-:W-:-:S04]  /*6770*/  ULDC UR4, c[0x0][0x9dc] ;  /* 0x0002770000047ab9 */ /* 0x000fc80000000800 */
[----:B------:R-:W-:-:S04]  /*6780*/  SHF.R.S32.HI R3, RZ, 0x1f, R0 ;  /* 0x0000001fff037819 */ /* 0x000fc80000011400 */
[----:B------:R-:W-:-:S04]  /*6790*/  LEA.HI R3, R3, R0, RZ, 0x6 ;  /* 0x0000000003037211 */ /* 0x000fc800078f30ff */
[----:B------:R-:W-:Y:S02]  /*67a0*/  SHF.R.S32.HI R5, RZ, 0x6, R3 ;  /* 0x00000006ff057819 */ /* 0x000fe40000011403 */
[----:B------:R-:W-:Y:S02]  /*67b0*/  IADD3 R3, R47, -UR4, RZ ;  /* 0x800000042f037c10 */ /* 0x000fe4000fffe0ff */
[----:B------:R-:W-:Y:S01]  /*67c0*/  VIMNMX R168, R168, R5, PT ;  /* 0x00000005a8a87248 */ /* 0x000fe20003fe0100 */
        /* <DEDUP_REMOVED lines=11> */
.L_x_2021:
[----:B------:R-:W-:-:S13]  /*6880*/  ISETP.NE.AND P0, PT, R6, 0x1, PT ;  /* 0x000000010600780c */ /* 0x000fda0003f05270 */
[----:B------:R-:W0:Y:S02]  /*6890*/  @P0 LDC.64 R4, c[0x0][0x9e8] ;  /* 0x00027a00ff040b82 */ /* 0x000e240000000a00 */
[----:B0-----:R-:W-:-:S05]  /*68a0*/  @P0 IMAD.HI.U32 R4, R47, R4, RZ ;  /* 0x000000042f040227 */ /* 0x001fca00078e00ff */
[----:B------:R-:W-:-:S07]  /*68b0*/  @P0 SHF.R.U32.HI R47, RZ, R5, R4 ;  /* 0x00000005ff2f0219 */ /* 0x000fce0000011604 */
.L_x_2022:
[----:B------:R-:W-:Y:S05]  /*68c0*/  BSYNC B0 ;  /* 0x0000000000007941 */ /* 0x000fea0003800000 */
.L_x_2020:
[----:B------:R-:W-:-:S05]  /*68d0*/  IMAD R6, R47, R6, RZ ;  /* 0x000000062f067224 */ /* 0x000fca00078e02ff */
[----:B------:R-:W-:-:S07]  /*68e0*/  VIMNMX R3, R3, R6, !PT ;  /* 0x0000000603037248 */ /* 0x000fce0007fe0100 */
.L_x_2019:
        /* <DEDUP_REMOVED lines=14> */
[----:B------:R-:W-:Y:S02]  /*69d0*/  CS2R R136, SRZ ;  /* 0x0000000000887805 */ /* 0x000fe4000001ff00 */
[----:B------:R-:W-:Y:S02]  /*69e0*/  CS2R R134, SRZ ;  /* 0x0000000000867805 */ /* 0x000fe4000001ff00 */
[----:B------:R-:W-:Y:S02]  /*69f0*/  ISETP.GT.AND P1, PT, R168, R190, PT ;  /* 0x000000bea800720c */ /* 0x000fe40003f24270 */
        /* <DEDUP_REMOVED lines=30> */
[----:B---3--:R-:W-:Y:S02]  /*6be0*/  CS2R R80, SRZ ;  /* 0x0000000000507805 */ /* 0x008fe4000001ff00 */
[----:B------:R-:W-:Y:S02]  /*6bf0*/  CS2R R78, SRZ ;  /* 0x00000000004e7805 */ /* 0x000fe4000001ff00 */
[----:B----4-:R-:W-:-:S02]  /*6c00*/  CS2R R76, SRZ ;  /* 0x00000000004c7805 */ /* 0x010fc4000001ff00 */
        /* <DEDUP_REMOVED lines=15> */
[----:B------:R-:W-:Y:S02]  /*6d00*/  CS2R R38, SRZ ;  /* 0x0000000000267805 */ /* 0x000fe4000001ff00 */
[----:B------:R-:W-:Y:S02]  /*6d10*/  CS2R R170, SRZ ;  /* 0x0000000000aa7805 */ /* 0x000fe4000001ff00 */
[----:B------:R-:W-:Y:S02]  /*6d20*/  CS2R R34, SRZ ;  /* 0x0000000000227805 */ /* 0x000fe4000001ff00 */
[----:B------:R-:W-:Y:S01]  /*6d30*/  CS2R R172, SRZ ;  /* 0x0000000000ac7805 */ /* 0x000fe2000001ff00 */
[----:B------:R-:W-:Y:S01]  /*6d40*/  IMAD.MOV.U32 R31, RZ, RZ, RZ ;  /* 0x000000ffff1f7224 */ /* 0x000fe200078e00ff */
[----:B------:R-:W-:-:S02]  /*6d50*/  CS2R R6, SRZ ;  /* 0x0000000000067805 */ /* 0x000fc4000001ff00 */
[----:B------:R-:W-:Y:S02]  /*6d60*/  CS2R R174, SRZ ;  /* 0x0000000000ae7805 */ /* 0x000fe4000001ff00 */
[----:B------:R-:W-:Y:S01]  /*6d70*/  MOV R27, RZ ;  /* 0x000000ff001b7202 */ /* 0x000fe20000000f00 */
[----:B------:R-:W-:Y:S01]  /*6d80*/  IMAD.MOV.U32 R5, RZ, RZ, RZ ;  /* 0x000000ffff057224 */ /* 0x000fe200078e00ff */
[----:B------:R-:W-:Y:S06]  /*6d90*/  @!P1 BRA `(.L_x_2003) ;  /* 0x000000d0006c9947 */ /* 0x000fec0003800000 */
[----:B------:R-:W0:Y:S01]  /*6da0*/  SHFL.IDX PT, R0, R218, RZ, 0x1f ;  /* 0x00001fffda007589 */ /* 0x000e2200000e0000 */
[----:B------:R-:W-:Y:S01]  /*6db0*/  BSSY B6, `(.L_x_2023) ;  /* 0x000001c000067945 */ /* 0x000fe20003800000 */
[----:B0-----:R-:W-:-:S04]  /*6dc0*/  LEA.HI R3, R0, R0, RZ, 0x1 ;  /* 0x0000000000037211 */ /* 0x001fc800078f08ff */
[----:B------:R-:W-:-:S05]  /*6dd0*/  LOP3.LUT R3, R3, 0x1fffe, RZ, 0xc0, !PT ;  /* 0x0001fffe03037812 */ /* 0x000fca00078ec0ff */
[----:B------:R-:W-:Y:S01]  /*6de0*/  IMAD.IADD R3, R0, 0x1, -R3 ;  /* 0x0000000100037824 */ /* 0x000fe200078e0a03 */
[----:B------:R-:W-:-:S03]  /*6df0*/  IADD3 R0, R2, 0x26800, RZ ;  /* 0x0002680002007810 */ /* 0x000fc60007ffe0ff */
[----:B------:R-:W-:Y:S01]  /*6e00*/  IMAD R3, R3, 0x8000, R2 ;  /* 0x0000800003037824 */ /* 0x000fe200078e0202 */
[----:B------:R-:W-:-:S03]  /*6e10*/  LOP3.LUT P0, RZ, R0, 0x3ff, RZ, 0xc0, !PT ;  /* 0x000003ff00ff7812 */ /* 0x000fc6000780c0ff */
        /* <DEDUP_REMOVED lines=21> */
.L_x_2024:
[----:B------:R-:W-:Y:S05]  /*6f70*/  BSYNC B6 ;  /* 0x0000000000067941 */ /* 0x000fea0003800000 */
.L_x_2023:
        /* <DEDUP_REMOVED lines=12> */
.L_x_2028:
[----:B-1----:R1:W2:Y:S02]  /*7040*/  SYNCS.PHASECHK.TRANS64.TRYWAIT P0, [R2+URZ+0x28c00], R3 ;  /* 0x028c0003020075a7 */ /* 0x0022a4000800017f */
[----:B--2---:R-:W-:Y:S05]  /*7050*/  @!P0 NANOSLEEP.SYNCS 0x989680 ;  /* 0x009896800000895d */ /* 0x004fea0003900000 */
[----:B------:R-:W2:Y:S02]  /*7060*/  @!P0 SYNCS.PHASECHK.TRANS64 P0, [R2+URZ+0x28c00], R3 ;  /* 0x028c0003020085a7 */ /* 0x000ea4000800007f */
[----:B--2---:R-:W-:Y:S05]  /*7070*/  @!P0 BRA `(.L_x_2028) ;  /* 0xfffffffc00f08947 */ /* 0x004fea000383ffff */
.L_x_2027:
[----:B------:R-:W-:Y:S05]  /*7080*/  BSYNC B0 ;  /* 0x0000000000007941 */ /* 0x000fea0003800000 */
.L_x_2026:
[----:B------:R-:W-:Y:S05]  /*7090*/  BRA `(.L_x_2029) ;  /* 0x0000002c004c7947 */ /* 0x000fea0003800000 */
.L_x_2025:
[----:B------:R-:W0:Y:S01]  /*70a0*/  LDC.64 R46, c[0x0][0x3d8] ;  /* 0x0000f600ff2e7b82 */ /* 0x000e220000000a00 */
[----:B------:R-:W-:Y:S01]  /*70b0*/  VIADD R0, R2, 0x20400 ;  /* 0x0002040002007836 */ /* 0x000fe20000000000 */
[----:B-----5:R-:W-:Y:S01]  /*70c0*/  SHF.R.S32.HI R3, RZ, 0x1f, R33 ;  /* 0x0000001fff037819 */ /* 0x020fe20000011421 */
[----:B------:R-:W-:Y:S01]  /*70d0*/  IMAD.SHL.U32 R24, R211, 0x4, RZ ;  /* 0x00000004d3187824 */ /* 0x000fe200078e00ff */
[--C-:B------:R-:W-:Y:S01]  /*70e0*/  SHF.R.S32.HI R5, RZ, 0x1f, R16.reuse ;  /* 0x0000001fff057819 */ /* 0x100fe20000011410 */
[----:B------:R-:W-:Y:S01]  /*70f0*/  IMAD.MOV.U32 R4, RZ, RZ, R16 ;  /* 0x000000ffff047224 */ /* 0x000fe200078e0010 */
[----:B------:R-:W-:Y:S01]  /*7100*/  LOP3.LUT P0, RZ, R0, 0x3ff, RZ, 0xc0, !PT ;  /* 0x000003ff00ff7812 */ /* 0x000fe2000780c0ff */
[----:B------:R-:W-:Y:S01]  /*7110*/  BSSY B6, `(.L_x_2030) ;  /* 0x0000030000067945 */ /* 0x000fe20003800000 */
[----:B------:R-:W1:Y:S01]  /*7120*/  LDC.64 R44, c[0x0][0x3e8] ;  /* 0x0000fa00ff2c7b82 */ /* 0x000e620000000a00 */
[----:B------:R-:W-:Y:S01]  /*7130*/  SHF.R.S32.HI R25, RZ, 0x1f, R24 ;  /* 0x0000001fff197819 */ /* 0x000fe20000011418 */
[----:B0-----:R-:W-:-:S02]  /*7140*/  IMAD R8, R219, R46, RZ ;  /* 0x0000002edb087224 */ /* 0x001fc400078e02ff */
[-C--:B------:R-:W-:Y:S02]  /*7150*/  IMAD R0, R3, R46.reuse, RZ ;  /* 0x0000002e03007224 */ /* 0x080fe400078e02ff */
[----:B------:R-:W-:Y:S02]  /*7160*/  IMAD R48, R23, R47, R8 ;  /* 0x0000002f17307224 */ /* 0x000fe400078e0208 */
[----:B------:R-:W-:-:S04]  /*7170*/  IMAD.WIDE.U32 R42, R33, R46, RZ ;  /* 0x0000002e212a7225 */ /* 0x000fc800078e00ff */
[-C--:B-1----:R-:W-:Y:S02]  /*7180*/  IMAD R10, R219, R44.reuse, RZ ;  /* 0x0000002cdb0a7224 */ /* 0x082fe400078e02ff */
[-C--:B------:R-:W-:Y:S02]  /*7190*/  IMAD R6, R3, R44.reuse, RZ ;  /* 0x0000002c03067224 */ /* 0x080fe400078e02ff */
[----:B------:R-:W-:Y:S02]  /*71a0*/  IMAD R50, R23, R45, R10 ;  /* 0x0000002d17327224 */ /* 0x000fe400078e020a */
[C---:B------:R-:W-:Y:S01]  /*71b0*/  IMAD R49, R33.reuse, R47, R0 ;  /* 0x0000002f21317224 */ /* 0x040fe200078e0200 */
[----:B------:R-:W-:Y:S01]  /*71c0*/  SHF.L.U64.HI R47, R46, 0x5, R47 ;  /* 0x000000052e2f7819 */ /* 0x000fe2000001022f */
[C---:B------:R-:W-:Y:S01]  /*71d0*/  IMAD R51, R33.reuse, R45, R6 ;  /* 0x0000002d21337224 */ /* 0x040fe200078e0206 */
[----:B------:R-:W-:Y:S01]  /*71e0*/  SHF.L.U64.HI R45, R44, 0x5, R45 ;  /* 0x000000052c2d7819 */ /* 0x000fe2000001022d */
[----:B------:R-:W-:-:S04]  /*71f0*/  IMAD.WIDE.U32 R40, R33, R44, RZ ;  /* 0x0000002c21287225 */ /* 0x000fc800078e00ff */
[----:B------:R-:W-:Y:S01]  /*7200*/  IMAD.WIDE.U32 R8, R23, R46, R4 ;  /* 0x0000002e17087225 */ /* 0x000fe200078e0004 */
[----:B------:R-:W-:-:S03]  /*7210*/  IADD3 R51, R51, R41, RZ ;  /* 0x0000002933337210 */ /* 0x000fc60007ffe0ff */
[----:B------:R-:W-:Y:S01]  /*7220*/  IMAD.WIDE.U32 R10, R23, R44, R4 ;  /* 0x0000002c170a7225 */ /* 0x000fe200078e0004 */
[----:B------:R-:W-:-:S03]  /*7230*/  IADD3 R27, P3, R8, R42, RZ ;  /* 0x0000002a081b7210 */ /* 0x000fc60007f7e0ff */
[----:B------:R-:W-:Y:S01]  /*7240*/  IMAD.WIDE.U32 R4, R23, R46, R24 ;  /* 0x0000002e17047225 */ /* 0x000fe200078e0018 */
[----:B------:R-:W-:-:S03]  /*7250*/  IADD3 R29, P4, R10, R40, RZ ;  /* 0x000000280a1d7210 */ /* 0x000fc60007f9e0ff */
[----:B------:R-:W-:Y:S01]  /*7260*/  IMAD.WIDE.U32 R6, R23, R44, R24 ;  /* 0x0000002c17067225 */ /* 0x000fe200078e0018 */
[----:B------:R-:W-:Y:S02]  /*7270*/  IADD3 R53, P1, R4, R42, RZ ;  /* 0x0000002a04357210 */ /* 0x000fe40007f3e0ff */
[----:B------:R-:W-:Y:S01]  /*7280*/  IADD3.X R28, R51, R50, R11, P4, !PT ;  /* 0x00000032331c7210 */ /* 0x000fe200027fe40b */
[----:B------:R-:W-:Y:S01]  /*7290*/  IMAD.IADD R49, R49, 0x1, R43 ;  /* 0x0000000131317824 */ /* 0x000fe200078e022b */
[----:B------:R-:W-:Y:S01]  /*72a0*/  IADD3 R55, P2, R6, R40, RZ ;  /* 0x0000002806377210 */ /* 0x000fe20007f5e0ff */
[----:B------:R-:W-:Y:S02]  /*72b0*/  IMAD.SHL.U32 R46, R46, 0x20, RZ ;  /* 0x000000202e2e7824 */ /* 0x000fe400078e00ff */
[----:B------:R-:W-:Y:S01]  /*72c0*/  IMAD.SHL.U32 R44, R44, 0x20, RZ ;  /* 0x000000202c2c7824 */ /* 0x000fe200078e00ff */
[C---:B------:R-:W-:Y:S02]  /*72d0*/  IADD3.X R26, R49.reuse, R48, R9, P3, !PT ;  /* 0x00000030311a7210 */ /* 0x040fe40001ffe409 */
[----:B------:R-:W-:-:S02]  /*72e0*/  IADD3.X R48, R49, R5, R48, P1, !PT ;  /* 0x0000000531307210 */ /* 0x000fc40000ffe430 */
[----:B------:R-:W-:Y:S01]  /*72f0*/  IADD3.X R50, R51, R7, R50, P2, !PT ;  /* 0x0000000733327210 */ /* 0x000fe200017fe432 */
        /* <DEDUP_REMOVED lines=17> */
.L_x_2031:
[----:B------:R-:W-:Y:S05]  /*7410*/  BSYNC B6 ;  /* 0x0000000000067941 */ /* 0x000fea0003800000 */
.L_x_2030:
[----:B------:R-:W0:Y:S01]  /*7420*/  LDC.64 R6, c[0x0][0x3d8] ;  /* 0x0000f600ff067b82 */ /* 0x000e220000000a00 */
[----:B------:R-:W-:Y:S01]  /*7430*/  SHF.R.S32.HI R3, RZ, 0x1f, R189 ;  /* 0x0000001fff037819 */ /* 0x000fe200000114bd */
[----:B------:R-:W-:Y:S01]  /*7440*/  ULDC.U8 UR4, c[0x0][0x3f0] ;  /* 0x0000fc0000047ab9 */ /* 0x000fe20000000000 */
[----:B------:R-:W-:Y:S01]  /*7450*/  BSSY B0, `(.L_x_2032) ;  /* 0x000028f000007945 */ /* 0x000fe20003800000 */
[----:B------:R-:W-:-:S04]  /*7460*/  ISETP.NE.AND P0, PT, RZ, UR4, PT ;  /* 0x00000004ff007c0c */ /* 0x000fc8000bf05270 */
[----:B------:R-:W1:Y:S01]  /*7470*/  LDC.64 R4, c[0x0][0x3e8] ;  /* 0x0000fa00ff047b82 */ /* 0x000e620000000a00 */
[-C--:B0-----:R-:W-:Y:S02]  /*7480*/  IMAD R0, R3, R6.reuse, RZ ;  /* 0x0000000603007224 */ /* 0x081fe400078e02ff */
[----:B------:R-:W-:-:S04]  /*7490*/  IMAD.WIDE.U32 R8, R189, R6, RZ ;  /* 0x00000006bd087225 */ /* 0x000fc800078e00ff */
[----:B------:R-:W-:Y:S02]  /*74a0*/  IMAD.SHL.U32 R52, R8, 0x40, RZ ;  /* 0x0000004008347824 */ /* 0x000fe400078e00ff */
[-C--:B-1----:R-:W-:Y:S02]  /*74b0*/  IMAD R12, R3, R4.reuse, RZ ;  /* 0x00000004030c7224 */ /* 0x082fe400078e02ff */
[C---:B------:R-:W-:Y:S02]  /*74c0*/  IMAD R3, R189.reuse, R7, R0 ;  /* 0x00000007bd037224 */ /* 0x040fe400078e0200 */
[----:B------:R-:W-:-:S04]  /*74d0*/  IMAD.WIDE.U32 R10, R189, R4, RZ ;  /* 0x00000004bd0a7225 */ /* 0x000fc800078e00ff */
[----:B------:R-:W-:Y:S01]  /*74e0*/  IMAD R13, R189, R5, R12 ;  /* 0x00000005bd0d7224 */ /* 0x000fe200078e020c */
[----:B------:R-:W-:Y:S01]  /*74f0*/  SHF.L.U32 R54, R10, 0x6, RZ ;  /* 0x000000060a367819 */ /* 0x000fe200000006ff */
[----:B------:R-:W-:Y:S02]  /*7500*/  IMAD.IADD R9, R9, 0x1, R3 ;  /* 0x0000000109097824 */ /* 0x000fe400078e0203 */
[----:B------:R-:W-:Y:S02]  /*7510*/  IMAD R0, R189, -0x40, R186 ;  /* 0xffffffc0bd007824 */ /* 0x000fe400078e02ba */
[----:B------:R-:W-:Y:S01]  /*7520*/  IMAD.IADD R3, R11, 0x1, R13 ;  /* 0x000000010b037824 */ /* 0x000fe200078e020d */
[----:B------:R-:W-:Y:S02]  /*7530*/  SHF.L.U64.HI R57, R8, 0x6, R9 ;  /* 0x0000000608397819 */ /* 0x000fe40000010209 */
[----:B------:R-:W-:Y:S02]  /*7540*/  VIMNMX R8, R0, 0x40, PT ;  /* 0x0000004000087848 */ /* 0x000fe40003fe0100 */
[----:B------:R-:W-:Y:S01]  /*7550*/  SHF.L.U64.HI R59, R10, 0x6, R3 ;  /* 0x000000060a3b7819 */ /* 0x000fe20000010203 */
[----:B------:R-:W-:Y:S06]  /*7560*/  @!P0 BRA `(.L_x_2033) ;  /* 0x0000001400488947 */ /* 0x000fec0003800000 */
[----:B------:R-:W0:Y:S01]  /*7570*/  LDC R0, c[0x0][0x428] ;  /* 0x00010a00ff007b82 */ /* 0x000e220000000800 */
[-C--:B------:R-:W-:Y:S01]  /*7580*/  ISETP.GE.AND P0, PT, R23, R8.reuse, PT ;  /* 0x000000081700720c */ /* 0x080fe20003f06270 */
[----:B------:R-:W-:Y:S01]  /*7590*/  BSSY B1, `(.L_x_2034) ;  /* 0x000002d000017945 */ /* 0x000fe20003800000 */
[----:B------:R-:W-:Y:S01]  /*75a0*/  ISETP.GE.AND P1, PT, R226, R8, PT ;  /* 0x00000008e200720c */ /* 0x000fe20003f26270 */
[----:B------:R-:W-:Y:S01]  /*75b0*/  IMAD.MOV.U32 R11, RZ, RZ, R49 ;  /* 0x000000ffff0b7224 */ /* 0x000fe200078e0031 */
[----:B------:R-:W-:Y:S01]  /*75c0*/  MOV R12, R40 ;  /* 0x00000028000c7202 */ /* 0x000fe20000000f00 */
[----:B------:R-:W-:Y:S01]  /*75d0*/  IMAD.MOV.U32 R13, RZ, RZ, R51 ;  /* 0x000000ffff0d7224 */ /* 0x000fe200078e0033 */
[----:B------:R-:W-:Y:S02]  /*75e0*/  CS2R R26, SRZ ;  /* 0x00000000001a7805 */ /* 0x000fe4000001ff00 */
[----:B------:R-:W-:Y:S02]  /*75f0*/  CS2R R34, SRZ ;  /* 0x0000000000227805 */ /* 0x000fe4000001ff00 */
[----:B------:R-:W-:-:S02]  /*7600*/  CS2R R30, SRZ ;  /* 0x00000000001e7805 */ /* 0x000fc4000001ff00 */
[----:B------:R-:W-:Y:S02]  /*7610*/  CS2R R36, SRZ ;  /* 0x0000000000247805 */ /* 0x000fe4000001ff00 */
[----:B------:R-:W-:Y:S02]  /*7620*/  CS2R R28, SRZ ;  /* 0x00000000001c7805 */ /* 0x000fe4000001ff00 */
[----:B------:R-:W-:Y:S02]  /*7630*/  CS2R R20, SRZ ;  /* 0x0000000000147805 */ /* 0x000fe4000001ff00 */
[----:B------:R-:W-:Y:S02]  /*7640*/  CS2R R32, SRZ ;  /* 0x0000000000207805 */ /* 0x000fe4000001ff00 */
[----:B0-----:R-:W-:Y:S01]  /*7650*/  ISETP.NE.AND P2, PT, R0, 0x1, PT ;  /* 0x000000010000780c */ /* 0x001fe20003f45270 */
[----:B------:R-:W-:-:S04]  /*7660*/  IMAD R0, R189, 0x40, R23 ;  /* 0x00000040bd007824 */ /* 0x000fc800078e0217 */
[----:B------:R-:W-:-:S08]  /*7670*/  IMAD R3, R211, 0x20, R0 ;  /* 0x00000020d3037824 */ /* 0x000fd000078e0200 */
[----:B------:R-:W0:Y:S08]  /*7680*/  @P2 LDC R10, c[0x0][0x42c] ;  /* 0x00010b00ff0a2b82 */ /* 0x000e300000000800 */
[----:B------:R-:W1:Y:S01]  /*7690*/  @P2 LDC R9, c[0x0][0x430] ;  /* 0x00010c00ff092b82 */ /* 0x000e620000000800 */
[----:B0-----:R-:W-:-:S04]  /*76a0*/  @P2 IMAD.HI.U32 R0, R3, R10, RZ ;  /* 0x0000000a03002227 */ /* 0x001fc800078e00ff */
[----:B------:R-:W-:Y:S01]  /*76b0*/  IMAD.MOV.U32 R10, RZ, RZ, R42 ;  /* 0x000000ffff0a7224 */ /* 0x000fe200078e002a */
[----:B-1----:R-:W-:Y:S02]  /*76c0*/  @P2 SHF.R.U32.HI R3, RZ, R9, R0 ;  /* 0x00000009ff032219 */ /* 0x002fe40000011600 */
[----:B------:R-:W-:Y:S02]  /*76d0*/  CS2R R8, SRZ ;  /* 0x0000000000087805 */ /* 0x000fe4000001ff00 */
[----:B------:R-:W-:Y:S01]  /*76e0*/  SHF.R.S32.HI R41, RZ, 0x1f, R3 ;  /* 0x0000001fff297819 */ /* 0x000fe20000011403 */
[----:B------:R-:W-:Y:S06]  /*76f0*/  @P0 BRA `(.L_x_2035) ;  /* 0x0000000000580947 */ /* 0x000fec0003800000 */
[----:B------:R-:W-:Y:S01]  /*7700*/  VIADD R14, R24, 0x10 ;  /* 0x00000010180e7836 */ /* 0x000fe20000000000 */
[----:B------:R-:W-:Y:S01]  /*7710*/  IADD3 R15, P4, R52, R53, RZ ;  /* 0x00000035340f7210 */ /* 0x000fe20007f9e0ff */
[----:B------:R-:W-:Y:S01]  /*7720*/  ULDC UR4, c[0x0][0x3d4] ;  /* 0x0000f50000047ab9 */ /* 0x000fe20000000800 */
[----:B------:R-:W-:Y:S01]  /*7730*/  IADD3 R0, P5, R54, R55, RZ ;  /* 0x0000003736007210 */ /* 0x000fe20007fbe0ff */
[----:B------:R-:W-:Y:S01]  /*7740*/  ULDC.64 UR6, c[0x0][0x3c8] ;  /* 0x0000f20000067ab9 */ /* 0x000fe20000000a00 */
[----:B------:R-:W-:Y:S01]  /*7750*/  ISETP.GE.AND P2, PT, R14, UR4, PT ;  /* 0x000000040e007c0c */ /* 0x000fe2000bf46270 */
[----:B------:R-:W-:Y:S01]  /*7760*/  ULDC.64 UR8, c[0x0][0x3e0] ;  /* 0x0000f80000087ab9 */ /* 0x000fe20000000a00 */
[----:B------:R-:W-:Y:S01]  /*7770*/  ISETP.GE.AND P3, PT, R24, UR4, PT ;  /* 0x0000000418007c0c */ /* 0x000fe2000bf66270 */
[----:B------:R-:W-:Y:S01]  /*7780*/  IMAD.X R30, R57, 0x1, R48, P4 ;  /* 0x00000001391e7824 */ /* 0x000fe200020e0630 */
[----:B------:R-:W-:Y:S01]  /*7790*/  LEA R14, P4, R15, UR6, 0x1 ;  /* 0x000000060f0e7c11 */ /* 0x000fe2000f8808ff */
[----:B------:R-:W-:Y:S01]  /*77a0*/  IMAD.X R31, R59, 0x1, R50, P5 ;  /* 0x000000013b1f7824 */ /* 0x000fe200028e0632 */
[----:B------:R-:W-:-:S02]  /*77b0*/  LEA R38, P5, R0, UR8, 0x1 ;  /* 0x0000000800267c11 */ /* 0x000fc4000f8a08ff */
[----:B------:R-:W-:Y:S02]  /*77c0*/  CS2R R36, SRZ ;  /* 0x0000000000247805 */ /* 0x000fe4000001ff00 */
[----:B------:R-:W-:Y:S02]  /*77d0*/  LEA.HI.X R15, R15, UR7, R30, 0x1, P4 ;  /* 0x000000070f0f7c11 */ /* 0x000fe4000a0f0c1e */
[----:B------:R-:W-:Y:S02]  /*77e0*/  CS2R R32, SRZ ;  /* 0x0000000000207805 */ /* 0x000fe4000001ff00 */
[----:B------:R-:W-:Y:S02]  /*77f0*/  LEA.HI.X R39, R0, UR9, R31, 0x1, P5 ;  /* 0x0000000900277c11 */ /* 0x000fe4000a8f0c1f */
[----:B------:R-:W-:Y:S02]  /*7800*/  CS2R R34, SRZ ;  /* 0x0000000000227805 */ /* 0x000fe4000001ff00 */
[----:B------:R-:W-:Y:S01]  /*7810*/  CS2R R30, SRZ ;  /* 0x00000000001e7805 */ /* 0x000fe2000001ff00 */
[----:B------:R0:W5:Y:S04]  /*7820*/  @!P3 LDG.E.64 R36, desc[UR42][R14.64] ;  /* 0x0000002a0e24b981 */ /* 0x000168000c1e1b00 */
[----:B------:R0:W5:Y:S04]  /*7830*/  @!P2 LDG.E.64 R32, desc[UR42][R14.64+0x20] ;  /* 0x0000202a0e20a981 */ /* 0x000168000c1e1b00 */
[----:B------:R0:W5:Y:S04]  /*7840*/  @!P3 LDG.E.64 R34, desc[UR42][R38.64] ;  /* 0x0000002a2622b981 */ /* 0x000168000c1e1b00 */
[----:B------:R0:W5:Y:S02]  /*7850*/  @!P2 LDG.E.64 R30, desc[UR42][R38.64+0x20] ;  /* 0x0000202a261ea981 */ /* 0x000164000c1e1b00 */
.L_x_2035:
[----:B------:R-:W-:Y:S05]  /*7860*/  BSYNC B1 ;  /* 0x0000000000017941 */ /* 0x000fea0003800000 */
.L_x_2034:
[----:B------:R-:W-:Y:S04]  /*7870*/  BSSY B1, `(.L_x_2036) ;  /* 0x0000018000017945 */ /* 0x000fe80003800000 */
[----:B------:R-:W-:Y:S05]  /*7880*/  @P1 BRA `(.L_x_2037) ;  /* 0x0000000000581947 */ /* 0x000fea0003800000 */
[----:B------:R-:W-:Y:S01]  /*7890*/  IADD3 R0, P4, P5, R55, R44, R54 ;  /* 0x0000002c37007210 */ /* 0x000fe20007d9e036 */
[----:B------:R-:W-:Y:S01]  /*78a0*/  ULDC UR4, c[0x0][0x3d4] ;  /* 0x0000f50000047ab9 */ /* 0x000fe20000000800 */
[----:B0-----:R-:W-:Y:S01]  /*78b0*/  IADD3 R14, R24, 0x10, RZ ;  /* 0x00000010180e7810 */ /* 0x001fe20007ffe0ff */
[----:B------:R-:W-:Y:S01]  /*78c0*/  ULDC.64 UR6, c[0x0][0x3c8] ;  /* 0x0000f20000067ab9 */ /* 0x000fe20000000a00 */
[----:B------:R-:W-:Y:S02]  /*78d0*/  IADD3 R8, P2, P3, R53, R46, R52 ;  /* 0x0000002e35087210 */ /* 0x000fe40007b5e034 */
[----:B------:R-:W-:Y:S02]  /*78e0*/  CS2R R28, SRZ ;  /* 0x00000000001c7805 */ /* 0x000fe4000001ff00 */
[----:B------:R-:W-:Y:S02]  /*78f0*/  IADD3.X R9, R50, R45, R59, P4, P5 ;  /* 0x0000002d32097210 */ /* 0x000fe400027ea43b */
[----:B------:R-:W-:-:S02]  /*7900*/  CS2R R20, SRZ ;  /* 0x0000000000147805 */ /* 0x000fc4000001ff00 */
[----:B------:R-:W-:Y:S02]  /*7910*/  ISETP.GE.AND P5, PT, R14, UR4, PT ;  /* 0x000000040e007c0c */ /* 0x000fe4000bfa6270 */
[----:B------:R-:W-:Y:S02]  /*7920*/  CS2R R26, SRZ ;  /* 0x00000000001a7805 */ /* 0x000fe4000001ff00 */
[----:B------:R-:W-:Y:S01]  /*7930*/  ISETP.GE.AND P4, PT, R24, UR4, PT ;  /* 0x0000000418007c0c */ /* 0x000fe2000bf86270 */
[----:B------:R-:W-:Y:S01]  /*7940*/  ULDC.64 UR4, c[0x0][0x3e0] ;  /* 0x0000f80000047ab9 */ /* 0x000fe20000000a00 */
[----:B------:R-:W-:Y:S02]  /*7950*/  IADD3.X R15, R48, R47, R57, P2, P3 ;  /* 0x0000002f300f7210 */ /* 0x000fe400017e6439 */
[----:B------:R-:W-:Y:S02]  /*7960*/  LEA R14, P2, R8, UR6, 0x1 ;  /* 0x00000006080e7c11 */ /* 0x000fe4000f8408ff */
[----:B------:R-:W-:-:S02]  /*7970*/  LEA R38, P3, R0, UR4, 0x1 ;  /* 0x0000000400267c11 */ /* 0x000fc4000f8608ff */
[----:B------:R-:W-:Y:S02]  /*7980*/  LEA.HI.X R15, R8, UR7, R15, 0x1, P2 ;  /* 0x00000007080f7c11 */ /* 0x000fe400090f0c0f */
[----:B------:R-:W-:Y:S02]  /*7990*/  LEA.HI.X R39, R0, UR5, R9, 0x1, P3 ;  /* 0x0000000500277c11 */ /* 0x000fe400098f0c09 */
[----:B------:R-:W-:Y:S01]  /*79a0*/  CS2R R8, SRZ ;  /* 0x0000000000087805 */ /* 0x000fe2000001ff00 */
[----:B------:R1:W5:Y:S04]  /*79b0*/  @!P4 LDG.E.64 R28, desc[UR42][R14.64] ;  /* 0x0000002a0e1cc981 */ /* 0x000368000c1e1b00 */
[----:B------:R1:W5:Y:S04]  /*79c0*/  @!P5 LDG.E.64 R20, desc[UR42][R14.64+0x20] ;  /* 0x0000202a0e14d981 */ /* 0x000368000c1e1b00 */
[----:B------:R1:W5:Y:S04]  /*79d0*/  @!P4 LDG.E.64 R26, desc[UR42][R38.64] ;  /* 0x0000002a261ac981 */ /* 0x000368000c1e1b00 */
[----:B------:R1:W5:Y:S02]  /*79e0*/  @!P5 LDG.E.64 R8, desc[UR42][R38.64+0x20] ;  /* 0x0000202a2608d981 */ /* 0x000364000c1e1b00 */
.L_x_2037:
[----:B------:R-:W-:Y:S05]  /*79f0*/  BSYNC B1 ;  /* 0x0000000000017941 */ /* 0x000fea0003800000 */
.L_x_2036:
[----:B------:R-:W-:Y:S01]  /*7a00*/  IMAD.WIDE.U32 R10, R3, R6, R10 ;  /* 0x00000006030a7225 */ /* 0x000fe200078e000a */
[----:B------:R-:W-:Y:S01]  /*7a10*/  LEA.HI R0, R205, R205, RZ, 0x1 ;  /* 0x000000cdcd007211 */ /* 0x000fe200078f08ff */
[----:B------:R-:W-:Y:S01]  /*7a20*/  ULDC.64 UR4, c[0x0][0x3c8] ;  /* 0x0000f20000047ab9 */ /* 0x000fe20000000a00 */
[----:B------:R-:W-:Y:S01]  /*7a30*/  ULDC.64 UR6, c[0x0][0x3e0] ;  /* 0x0000f80000067ab9 */ /* 0x000fe20000000a00 */
[----:B------:R-:W-:-:S04]  /*7a40*/  IMAD.WIDE.U32 R12, R3, R4, R12 ;  /* 0x00000004030c7225 */ /* 0x000fc800078e000c */
[C---:B------:R-:W-:Y:S02]  /*7a50*/  IMAD R6, R41.reuse, R6, RZ ;  /* 0x0000000629067224 */ /* 0x040fe400078e02ff */
[----:B------:R-:W-:Y:S02]  /*7a60*/  IMAD R4, R41, R4, RZ ;  /* 0x0000000429047224 */ /* 0x000fe400078e02ff */
[----:B01----:R-:W-:Y:S02]  /*7a70*/  IMAD.SHL.U32 R14, R193, 0x40, RZ ;  /* 0x00000040c10e7824 */ /* 0x003fe400078e00ff */
[C---:B------:R-:W-:Y:S01]  /*7a80*/  IMAD R7, R3.reuse, R7, R6 ;  /* 0x0000000703077224 */ /* 0x040fe200078e0206 */
[----:B------:R-:W-:Y:S01]  /*7a90*/  LOP3.LUT R6, R0, 0xfffffffe, RZ, 0xc0, !PT ;  /* 0xfffffffe00067812 */ /* 0x000fe200078ec0ff */
[----:B------:R-:W-:Y:S01]  /*7aa0*/  IMAD R3, R3, R5, R4 ;  /* 0x0000000503037224 */ /* 0x000fe200078e0204 */
[----:B------:R-:W-:Y:S01]  /*7ab0*/  LOP3.LUT R15, R14, 0x1c0, RZ, 0xc0, !PT ;  /* 0x000001c00e0f7812 */ /* 0x000fe200078ec0ff */
[----:B------:R-:W-:Y:S01]  /*7ac0*/  IMAD.IADD R5, R11, 0x1, R7 ;  /* 0x000000010b057824 */ /* 0x000fe200078e0207 */
[----:B------:R-:W-:Y:S01]  /*7ad0*/  LEA R4, P2, R10, UR4, 0x1 ;  /* 0x000000040a047c11 */ /* 0x000fe2000f8408ff */
[----:B------:R-:W-:Y:S01]  /*7ae0*/  IMAD.IADD R3, R13, 0x1, R3 ;  /* 0x000000010d037824 */ /* 0x000fe200078e0203 */
[----:B------:R-:W-:Y:S01]  /*7af0*/  LEA R0, P3, R12, UR6, 0x1 ;  /* 0x000000060c007c11 */ /* 0x000fe2000f8608ff */
[----:B------:R-:W-:Y:S01]  /*7b00*/  IMAD.IADD R6, R205, 0x1, -R6 ;  /* 0x00000001cd067824 */ /* 0x000fe200078e0a06 */
[----:B------:R-:W-:Y:S01]  /*7b10*/  LOP3.LUT R14, R15, 0x18, R16, 0xf8, !PT ;  /* 0x000000180f0e7812 */ /* 0x000fe200078ef810 */
[----:B------:R-:W-:Y:S01]  /*7b20*/  UMOV UR4, 0xffffffff ;  /* 0xffffffff00047882 */ /* 0x000fe20000000000 */
[----:B------:R-:W-:-:S02]  /*7b30*/  SHF.R.U32.HI R15, RZ, 0x3, R15 ;  /* 0x00000003ff0f7819 */ /* 0x000fc4000001160f */
[----:B------:R-:W-:Y:S02]  /*7b40*/  LEA.HI.X R5, R10, UR5, R5, 0x1, P2 ;  /* 0x000000050a057c11 */ /* 0x000fe400090f0c05 */
[----:B------:R-:W-:Y:S02]  /*7b50*/  LEA.HI.X R3, R12, UR7, R3, 0x1, P3 ;  /* 0x000000070c037c11 */ /* 0x000fe400098f0c03 */
[----:B------:R-:W-:Y:S02]  /*7b60*/  LOP3.LUT R39, R14, R15, RZ, 0x3c, !PT ;  /* 0x0000000f0e277212 */ /* 0x000fe400078e3cff */
[----:B------:R-:W-:Y:S01]  /*7b70*/  SHF.L.U32 R7, R6, 0x1f, RZ ;  /* 0x0000001f06077819 */ /* 0x000fe200000006ff */
[----:B------:R-:W-:Y:S06]  /*7b80*/  BRA.DIV UR4, `(.L_x_2038) ;  /* 0x0000015604587947 */ /* 0x000fec000b800000 */
.L_x_2287:
[----:B------:R-:W-:-:S03]  /*7b90*/  UMOV UR4, 0xffffffff ;  /* 0xffffffff00047882 */ /* 0x000fc60000000000 */
[----:B------:R-:W-:Y:S05]  /*7ba0*/  BRA.DIV UR4, `(.L_x_2039) ;  /* 0x0000015604787947 */ /* 0x000fea000b800000 */
.L_x_2290:
[----:B------:R-:W-:-:S03]  /*7bb0*/  UMOV UR4, 0xffffffff ;  /* 0xffffffff00047882 */ /* 0x000fc60000000000 */
[----:B------:R-:W-:Y:S05]  /*7bc0*/  BRA.DIV UR4, `(.L_x_2040) ;  /* 0x0000015604987947 */ /* 0x000fea000b800000 */
.L_x_2293:
[----:B------:R-:W-:-:S03]  /*7bd0*/  UMOV UR4, 0xffffffff ;  /* 0xffffffff00047882 */ /* 0x000fc60000000000 */
[----:B------:R-:W-:Y:S05]  /*7be0*/  BRA.DIV UR4, `(.L_x_2041) ;  /* 0x0000015604b87947 */ /* 0x000fea000b800000 */
.L_x_2296:
[----:B------:R-:W-:-:S03]  /*7bf0*/  UMOV UR4, 0xffffffff ;  /* 0xffffffff00047882 */ /* 0x000fc60000000000 */
[----:B------:R-:W-:Y:S05]  /*7c00*/  BRA.DIV UR4, `(.L_x_2042) ;  /* 0x0000015604d87947 */ /* 0x000fea000b800000 */
.L_x_2299:
[----:B------:R-:W-:-:S03]  /*7c10*/  UMOV UR4, 0xffffffff ;  /* 0xffffffff00047882 */ /* 0x000fc60000000000 */
[----:B------:R-:W-:Y:S05]  /*7c20*/  BRA.DIV UR4, `(.L_x_2043) ;  /* 0x0000015604f87947 */ /* 0x000fea000b800000 */
.L_x_2302:
[----:B------:R-:W-:-:S03]  /*7c30*/  UMOV UR4, 0xffffffff ;  /* 0xffffffff00047882 */ /* 0x000fc60000000000 */
[----:B------:R-:W-:Y:S05]  /*7c40*/  BRA.DIV UR4, `(.L_x_2044) ;  /* 0x0000015a04187947 */ /* 0x000fea000b800000 */
.L_x_2305:
[----:B------:R-:W-:-:S03]  /*7c50*/  UMOV UR4, 0xffffffff ;  /* 0xffffffff00047882 */ /* 0x000fc60000000000 */
[----:B------:R-:W-:Y:S05]  /*7c60*/  BRA.DIV UR4, `(.L_x_2045) ;  /* 0x0000015a04387947 */ /* 0x000fea000b800000 */
.L_x_2308:
[----:B------:R-:W0:Y:S01]  /*7c70*/  SYNCS.PHASECHK.TRANS64.TRYWAIT P2, [R2+URZ+0x28c00], R7 ;  /* 0x028c0007020075a7 */ /* 0x000e22000804017f */
[----:B-----5:R-:W-:Y:S01]  /*7c80*/  IMAD.MOV.U32 R3, RZ, RZ, R35 ;  /* 0x000000ffff037224 */ /* 0x020fe200078e0023 */
[----:B------:R-:W-:Y:S01]  /*7c90*/  LOP3.LUT P3, RZ, R193, 0x4, RZ, 0xc0, !PT ;  /* 0x00000004c1ff7812 */ /* 0x000fe2000786c0ff */
[----:B------:R-:W-:Y:S01]  /*7ca0*/  IMAD.MOV.U32 R4, RZ, RZ, R30 ;  /* 0x000000ffff047224 */ /* 0x000fe200078e001e */
[----:B------:R-:W-:Y:S01]  /*7cb0*/  MOV R0, R34 ;  /* 0x0000002200007202 */ /* 0x000fe20000000f00 */
[----:B------:R-:W-:Y:S01]  /*7cc0*/  IMAD.MOV.U32 R5, RZ, RZ, R31 ;  /* 0x000000ffff057224 */ /* 0x000fe200078e001f */
[----:B------:R-:W-:Y:S01]  /*7cd0*/  BSSY B1, `(.L_x_2046) ;  /* 0x000001d000017945 */ /* 0x000fe20003800000 */
[----:B------:R-:W-:Y:S01]  /*7ce0*/  IMAD.MOV.U32 R6, RZ, RZ, R26 ;  /* 0x000000ffff067224 */ /* 0x000fe200078e001a */
[----:B------:R-:W-:Y:S01]  /*7cf0*/  PRMT R42, R3, 0x5410, R4 ;  /* 0x00005410032a7816 */ /* 0x000fe20000000004 */
[----:B------:R-:W-:Y:S01]  /*7d00*/  IMAD.MOV.U32 R4, RZ, RZ, R37 ;  /* 0x000000ffff047224 */ /* 0x000fe200078e0025 */
[----:B------:R-:W-:Y:S01]  /*7d10*/  LEA R3, R200, R39, 0x9 ;  /* 0x00000027c8037211 */ /* 0x000fe200078e48ff */
[----:B------:R-:W-:Y:S01]  /*7d20*/  IMAD.MOV.U32 R11, RZ, RZ, R27 ;  /* 0x000000ffff0b7224 */ /* 0x000fe200078e001b */
[----:B------:R-:W-:Y:S01]  /*7d30*/  PRMT R43, R5, 0x7610, R43 ;  /* 0x00007610052b7816 */ /* 0x000fe2000000002b */
[----:B------:R-:W-:Y:S01]  /*7d40*/  IMAD.MOV.U32 R5, RZ, RZ, R32 ;  /* 0x000000ffff057224 */ /* 0x000fe200078e0020 */
[----:B------:R-:W-:Y:S01]  /*7d50*/  PRMT R10, R0, 0x7610, R10 ;  /* 0x00007610000a7816 */ /* 0x000fe2000000000a */
[----:B------:R-:W-:Y:S01]  /*7d60*/  IMAD R3, R3, 0x2, R2 ;  /* 0x0000000203037824 */ /* 0x000fe200078e0202 */
[----:B------:R-:W-:Y:S01]  /*7d70*/  PRMT R43, R43, 0x5410, R4 ;  /* 0x000054102b2b7816 */ /* 0x000fe20000000004 */
[----:B------:R-:W-:Y:S01]  /*7d80*/  IMAD.MOV.U32 R0, RZ, RZ, R36 ;  /* 0x000000ffff007224 */ /* 0x000fe200078e0024 */
[----:B------:R-:W-:Y:S01]  /*7d90*/  PRMT R44, R5, 0x7610, R44 ;  /* 0x00007610052c7816 */ /* 0x000fe2000000002c */
[----:B------:R-:W-:Y:S01]  /*7da0*/  IMAD.MOV.U32 R5, RZ, RZ, R33 ;  /* 0x000000ffff057224 */ /* 0x000fe200078e0021 */
[----:B------:R-:W-:-:S02]  /*7db0*/  IADD3 R4, R3, 0x20400, RZ ;  /* 0x0002040003047810 */ /* 0x000fc40007ffe0ff */
[----:B------:R-:W-:Y:S01]  /*7dc0*/  PRMT R14, R0, 0x7610, R14 ;  /* 0x00007610000e7816 */ /* 0x000fe2000000000e */
[----:B------:R-:W-:Y:S01]  /*7dd0*/  VIADD R0, R3, 0x20440 ;  /* 0x0002044003007836 */ /* 0x000fe20000000000 */
[----:B------:R-:W-:Y:S01]  /*7de0*/  PRMT R44, R44, 0x5410, R5 ;  /* 0x000054102c2c7816 */ /* 0x000fe20000000005 */
[----:B------:R-:W-:Y:S01]  /*7df0*/  @P3 VIADD R0, R4, 0xffffffc0 ;  /* 0xffffffc004003836 */ /* 0x000fe20000000000 */
[----:B------:R-:W-:Y:S01]  /*7e00*/  PRMT R45, R6, 0x5410, R11 ;  /* 0x00005410062d7816 */ /* 0x000fe2000000000b */
[----:B------:R-:W-:Y:S01]  /*7e10*/  IMAD.MOV.U32 R5, RZ, RZ, R9 ;  /* 0x000000ffff057224 */ /* 0x000fe200078e0009 */
[----:B------:R-:W-:Y:S01]  /*7e20*/  MOV R4, R8 ;  /* 0x0000000800047202 */ /* 0x000fe20000000f00 */
[----:B------:R-:W-:Y:S02]  /*7e30*/  IMAD.MOV.U32 R6, RZ, RZ, R28 ;  /* 0x000000ffff067224 */ /* 0x000fe400078e001c */
[----:B------:R-:W-:Y:S01]  /*7e40*/  IMAD.MOV.U32 R11, RZ, RZ, R29 ;  /* 0x000000ffff0b7224 */ /* 0x000fe200078e001d */
[----:B------:R-:W-:Y:S01]  /*7e50*/  PRMT R46, R4, 0x5410, R5 ;  /* 0x00005410042e7816 */ /* 0x000fe20000000005 */
[----:B------:R-:W-:Y:S01]  /*7e60*/  IMAD.MOV.U32 R4, RZ, RZ, R20 ;  /* 0x000000ffff047224 */ /* 0x000fe200078e0014 */
[----:B------:R-:W-:-:S02]  /*7e70*/  MOV R5, R21 ;  /* 0x0000001500057202 */ /* 0x000fc40000000f00 */
[----:B------:R-:W-:Y:S01]  /*7e80*/  PRMT R47, R6, 0x5410, R11 ;  /* 0x00005410062f7816 */ /* 0x000fe2000000000b */
[----:B0-----:R-:W-:Y:S06]  /*7e90*/  @!P2 BRA `(.L_x_2047) ;  /* 0x0000015400d4a947 */ /* 0x001fec0003800000 */
.L_x_2309:
[----:B------:R-:W-:Y:S05]  /*7ea0*/  BSYNC B1 ;  /* 0x0000000000017941 */ /* 0x000fea0003800000 */
.L_x_2046:
        /* <DEDUP_REMOVED lines=9> */
[----:B0-----:R-:W0:Y:S01]  /*7f40*/  LDS.128 R4, [R3+0x20400] ;  /* 0x0204000003047984 */ /* 0x001e220000000c00 */
[----:B------:R-:W-:Y:S01]  /*7f50*/  SHF.R.U32.HI R15, RZ, 0x10, R37 ;  /* 0x00000010ff0f7819 */ /* 0x000fe20000011625 */
[----:B------:R-:W-:Y:S01]  /*7f60*/  HADD2.F32 R14, -RZ, R14.H0_H0 ;  /* 0x2000000eff0e7230 */ /* 0x000fe20000004100 */
[--C-:B------:R-:W-:Y:S01]  /*7f70*/  SHF.R.U64 R39, R34, 0x10, R35.reuse ;  /* 0x0000001022277819 */ /* 0x100fe20000001223 */
[----:B------:R-:W-:Y:S01]  /*7f80*/  HADD2.F32 R34, -RZ, R10.H0_H0 ;  /* 0x2000000aff227230 */ /* 0x000fe20000004100 */
[----:B------:R-:W-:Y:S01]  /*7f90*/  SHF.R.U32.HI R35, RZ, 0x10, R35 ;  /* 0x00000010ff237819 */ /* 0x000fe20000011623 */
[----:B------:R-:W-:Y:S01]  /*7fa0*/  HADD2.F32 R15, -RZ, R15.H0_H0 ;  /* 0x2000000fff0f7230 */ /* 0x000fe20000004100 */
[----:B------:R-:W-:-:S03]  /*7fb0*/  SHF.R.U64 R41, R36, 0x10, R37 ;  /* 0x0000001024297819 */ /* 0x000fc60000001225 */
[----:B------:R-:W-:Y:S02]  /*7fc0*/  HADD2.F32 R35, -RZ, R35.H0_H0 ;  /* 0x20000023ff237230 */ /* 0x000fe40000004100 */
[--C-:B0-----:R-:W-:Y:S02]  /*7fd0*/  HADD2.F32 R12, -RZ, R7.reuse.H0_H0 ;  /* 0x20000007ff0c7230 */ /* 0x101fe40000004100 */
[----:B------:R-:W-:Y:S02]  /*7fe0*/  HADD2.F32 R13, -RZ, R7.H1_H1 ;  /* 0x30000007ff0d7230 */ /* 0x000fe40000004100 */
[--C-:B------:R-:W-:Y:S02]  /*7ff0*/  HADD2.F32 R7, -RZ, R4.reuse.H0_H0 ;  /* 0x20000004ff077230 */ /* 0x100fe40000004100 */
[----:B------:R-:W-:Y:S02]  /*8000*/  HADD2.F32 R4, -RZ, R4.H1_H1 ;  /* 0x30000004ff047230 */ /* 0x000fe40000004100 */
[C---:B------:R-:W-:Y:S01]  /*8010*/  FMUL.FTZ R38, R13.reuse, R15 ;  /* 0x0000000f0d267220 */ /* 0x040fe20000410000 */
[----:B------:R-:W-:Y:S01]  /*8020*/  FMUL.FTZ R37, R13, R35 ;  /* 0x000000230d257220 */ /* 0x000fe20000410000 */
[----:B------:R-:W-:-:S02]  /*8030*/  HADD2.F32 R10, -RZ, R6.H0_H0 ;  /* 0x20000006ff0a7230 */ /* 0x000fc40000004100 */
[----:B------:R-:W-:Y:S01]  /*8040*/  FMUL.FTZ R36, R4, R34 ;  /* 0x0000002204247220 */ /* 0x000fe20000410000 */
[----:B------:R-:W-:Y:S01]  /*8050*/  FFMA.FTZ R40, R12, R35, R38 ;  /* 0x000000230c287223 */ /* 0x000fe20000010026 */
[----:B------:R-:W-:Y:S02]  /*8060*/  HADD2.F32 R11, -RZ, R6.H1_H1 ;  /* 0x30000006ff0b7230 */ /* 0x000fe40000004100 */
[-C--:B------:R-:W-:Y:S01]  /*8070*/  FMUL.FTZ R38, R4, R14.reuse ;  /* 0x0000000e04267220 */ /* 0x080fe20000410000 */
[C---:B------:R-:W-:Y:S01]  /*8080*/  FFMA.FTZ R36, R7.reuse, R14, -R36 ;  /* 0x0000000e07247223 */ /* 0x040fe20000010824 */
[--C-:B------:R-:W-:Y:S02]  /*8090*/  HADD2.F32 R6, -RZ, R5.reuse.H0_H0 ;  /* 0x20000005ff067230 */ /* 0x100fe40000004100 */
[----:B------:R-:W-:Y:S01]  /*80a0*/  FFMA.FTZ R37, R12, R15, -R37 ;  /* 0x0000000f0c257223 */ /* 0x000fe20000010825 */
[----:B------:R-:W-:Y:S02]  /*80b0*/  HADD2.F32 R14, -RZ, R42.H0_H0 ;  /* 0x2000002aff0e7230 */ /* 0x000fe40000004100 */
[----:B------:R-:W-:Y:S01]  /*80c0*/  FFMA.FTZ R15, R7, R34, R38 ;  /* 0x00000022070f7223 */ /* 0x000fe20000010026 */
[----:B------:R-:W-:-:S02]  /*80d0*/  HADD2.F32 R5, -RZ, R5.H1_H1 ;  /* 0x30000005ff057230 */ /* 0x000fc40000004100 */
[----:B------:R-:W-:Y:S02]  /*80e0*/  HADD2.F32 R12, -RZ, R43.H1_H1 ;  /* 0x3000002bff0c7230 */ /* 0x000fe40000004100 */
[C---:B------:R-:W-:Y:S01]  /*80f0*/  FMUL.FTZ R35, R11.reuse, R14 ;  /* 0x0000000e0b237220 */ /* 0x040fe20000410000 */
[----:B------:R-:W-:Y:S02]  /*8100*/  HADD2.F32 R13, -RZ, R39.H0_H0 ;  /* 0x20000027ff0d7230 */ /* 0x000fe40000004100 */
[----:B------:R-:W-:Y:S02]  /*8110*/  HADD2.F32 R4, -RZ, R41.H0_H0 ;  /* 0x20000029ff047230 */ /* 0x000fe40000004100 */
[-C--:B------:R-:W-:Y:S01]  /*8120*/  FMUL.FTZ R11, R11, R12.reuse ;  /* 0x0000000c0b0b7220 */ /* 0x080fe20000410000 */
[C---:B------:R-:W-:Y:S01]  /*8130*/  FFMA.FTZ R35, R10.reuse, R12, -R35 ;  /* 0x0000000c0a237223 */ /* 0x040fe20000010823 */
[C---:B------:R-:W-:Y:S01]  /*8140*/  FMUL.FTZ R7, R5.reuse, R13 ;  /* 0x0000000d05077220 */ /* 0x040fe20000410000 */
[----:B------:R-:W-:Y:S01]  /*8150*/  FMUL.FTZ R34, R5, R4 ;  /* 0x0000000405227220 */ /* 0x000fe20000410000 */
[----:B------:R-:W-:-:S02]  /*8160*/  FFMA.FTZ R10, R10, R14, R11 ;  /* 0x0000000e0a0a7223 */ /* 0x000fc4000001000b */
[----:B------:R-:W-:Y:S01]  /*8170*/  FFMA.FTZ R5, R6, R4, -R7 ;  /* 0x0000000406057223 */ /* 0x000fe20000010807 */
[----:B------:R-:W-:Y:S01]  /*8180*/  F2FP.F16.F32.PACK_AB R7, R40, R37 ;  /* 0x000000252807723e */ /* 0x000fe200000000ff */
[----:B------:R-:W-:Y:S01]  /*8190*/  FFMA.FTZ R34, R6, R13, R34 ;  /* 0x0000000d06227223 */ /* 0x000fe20000010022 */
[----:B------:R-:W-:Y:S02]  /*81a0*/  F2FP.F16.F32.PACK_AB R4, R15, R36 ;  /* 0x000000240f04723e */ /* 0x000fe400000000ff */
[----:B------:R-:W-:Y:S02]  /*81b0*/  F2FP.F16.F32.PACK_AB R6, R10, R35 ;  /* 0x000000230a06723e */ /* 0x000fe400000000ff */
[----:B------:R-:W-:-:S05]  /*81c0*/  F2FP.F16.F32.PACK_AB R5, R34, R5 ;  /* 0x000000052205723e */ /* 0x000fca00000000ff */
[----:B------:R1:W-:Y:S02]  /*81d0*/  STS.128 [R3+0x20400], R4 ;  /* 0x0204000403007388 */ /* 0x0003e40000000c00 */
.L_x_2051:
[----:B------:R-:W-:Y:S05]  /*81e0*/  BSYNC B2 ;  /* 0x0000000000027941 */ /* 0x000fea0003800000 */
.L_x_2050:
[----:B------:R-:W-:Y:S05]  /*81f0*/  @P2 BRA `(.L_x_2049) ;  /* 0x0000000000a82947 */ /* 0x000fea0003800000 */
[----:B01----:R-:W0:Y:S01]  /*8200*/  LDS.128 R4, [R0] ;  /* 0x0000000000047984 */ /* 0x003e220000000c00 */
[----:B------:R-:W-:Y:S01]  /*8210*/  SHF.R.U32.HI R15, RZ, 0x10, R33 ;  /* 0x00000010ff0f7819 */ /* 0x000fe20000011621 */
[----:B------:R-:W-:Y:S01]  /*8220*/  HADD2.F32 R14, -RZ, R44.H0_H0 ;  /* 0x2000002cff0e7230 */ /* 0x000fe20000004100 */
[--C-:B------:R-:W-:Y:S01]  /*8230*/  SHF.R.U64 R35, R30, 0x10, R31.reuse ;  /* 0x000000101e237819 */ /* 0x100fe2000000121f */
[----:B------:R-:W-:Y:S01]  /*8240*/  HADD2.F32 R30, -RZ, R42.H1_H1 ;  /* 0x3000002aff1e7230 */ /* 0x000fe20000004100 */
        /* <DEDUP_REMOVED lines=16> */
[----:B------:R-:W-:Y:S02]  /*8350*/  HADD2.F32 R6, -RZ, R5.H0_H0 ;  /* 0x20000005ff067230 */ /* 0x000fe40000004100 */
        /* <DEDUP_REMOVED lines=19> */
[----:B------:R2:W-:Y:S02]  /*8490*/  STS.128 [R0], R4 ;  /* 0x0000000400007388 */ /* 0x0005e40000000c00 */
.L_x_2049:
[----:B------:R-:W-:Y:S05]  /*84a0*/  BSYNC B1 ;  /* 0x0000000000017941 */ /* 0x000fea0003800000 */
.L_x_2048:
[----:B------:R-:W-:Y:S05]  /*84b0*/  @P1 BRA `(.L_x_2052) ;  /* 0x0000001800201947 */ /* 0x000fea0003800000 */
[----:B-12---:R-:W1:Y:S01]  /*84c0*/  LDC R5, c[0x0][0x3d4] ;  /* 0x0000f500ff057b82 */ /* 0x006e620000000800 */
        /* <DEDUP_REMOVED lines=8> */
[----:B------:R-:W-:Y:S01]  /*8550*/  SHF.R.U32.HI R25, RZ, 0x10, R27 ;  /* 0x00000010ff197819 */ /* 0x000fe2000001161b */
[----:B------:R-:W-:Y:S01]  /*8560*/  HADD2.F32 R14, -RZ, R47.H0_H0 ;  /* 0x2000002fff0e7230 */ /* 0x000fe20000004100 */
[----:B------:R-:W-:Y:S01]  /*8570*/  SHF.R.U64 R31, R28, 0x10, R29 ;  /* 0x000000101c1f7819 */ /* 0x000fe2000000121d */
[----:B------:R-:W-:Y:S01]  /*8580*/  HADD2.F32 R15, -RZ, R15.H0_H0 ;  /* 0x2000000fff0f7230 */ /* 0x000fe20000004100 */
[----:B------:R-:W-:Y:S01]  /*8590*/  SHF.R.U64 R29, R26, 0x10, R27 ;  /* 0x000000101a1d7819 */ /* 0x000fe2000000121b */
[----:B------:R-:W-:Y:S02]  /*85a0*/  HADD2.F32 R25, -RZ, R25.H0_H0 ;  /* 0x20000019ff197230 */ /* 0x000fe40000004100 */
[----:B0-----:R-:W-:-:S02]  /*85b0*/  HADD2.F32 R12, -RZ, R7.H0_H0 ;  /* 0x20000007ff0c7230 */ /* 0x001fc40000004100 */
[----:B------:R-:W-:Y:S02]  /*85c0*/  HADD2.F32 R13, -RZ, R7.H1_H1 ;  /* 0x30000007ff0d7230 */ /* 0x000fe40000004100 */
[--C-:B------:R-:W-:Y:S02]  /*85d0*/  HADD2.F32 R7, -RZ, R4.reuse.H0_H0 ;  /* 0x20000004ff077230 */ /* 0x100fe40000004100 */
[----:B------:R-:W-:Y:S02]  /*85e0*/  HADD2.F32 R4, -RZ, R4.H1_H1 ;  /* 0x30000004ff047230 */ /* 0x000fe40000004100 */
[C---:B------:R-:W-:Y:S01]  /*85f0*/  FMUL.FTZ R28, R13.reuse, R15 ;  /* 0x0000000f0d1c7220 */ /* 0x040fe20000410000 */
[-C--:B------:R-:W-:Y:S01]  /*8600*/  FMUL.FTZ R27, R13, R25.reuse ;  /* 0x000000190d1b7220 */ /* 0x080fe20000410000 */
[--C-:B------:R-:W-:Y:S02]  /*8610*/  HADD2.F32 R10, -RZ, R6.reuse.H0_H0 ;  /* 0x20000006ff0a7230 */ /* 0x100fe40000004100 */
[----:B------:R-:W-:Y:S01]  /*8620*/  FMUL.FTZ R26, R4, R24 ;  /* 0x00000018041a7220 */ /* 0x000fe20000410000 */
[----:B------:R-:W-:Y:S01]  /*8630*/  FFMA.FTZ R30, R12, R25, R28 ;  /* 0x000000190c1e7223 */ /* 0x000fe2000001001c */
[----:B------:R-:W-:-:S02]  /*8640*/  HADD2.F32 R11, -RZ, R6.H1_H1 ;  /* 0x30000006ff0b7230 */ /* 0x000fc40000004100 */
[----:B------:R-:W-:Y:S01]  /*8650*/  FFMA.FTZ R27, R12, R15, -R27 ;  /* 0x0000000f0c1b7223 */ /* 0x000fe2000001081b */
[-C--:B------:R-:W-:Y:S01]  /*8660*/  FMUL.FTZ R28, R4, R14.reuse ;  /* 0x0000000e041c7220 */ /* 0x080fe20000410000 */
[C---:B------:R-:W-:Y:S01]  /*8670*/  FFMA.FTZ R26, R7.reuse, R14, -R26 ;  /* 0x0000000e071a7223 */ /* 0x040fe2000001081a */
[----:B------:R-:W-:Y:S02]  /*8680*/  HADD2.F32 R6, -RZ, R5.H0_H0 ;  /* 0x20000005ff067230 */ /* 0x000fe40000004100 */
[----:B------:R-:W-:Y:S02]  /*8690*/  HADD2.F32 R14, -RZ, R45.H1_H1 ;  /* 0x3000002dff0e7230 */ /* 0x000fe40000004100 */
[----:B------:R-:W-:Y:S01]  /*86a0*/  FFMA.FTZ R7, R7, R24, R28 ;  /* 0x0000001807077223 */ /* 0x000fe2000001001c */
[----:B------:R-:W-:Y:S02]  /*86b0*/  HADD2.F32 R12, -RZ, R47.H1_H1 ;  /* 0x3000002fff0c7230 */ /* 0x000fe40000004100 */
[----:B------:R-:W-:-:S02]  /*86c0*/  HADD2.F32 R5, -RZ, R5.H1_H1 ;  /* 0x30000005ff057230 */ /* 0x000fc40000004100 */
[C---:B------:R-:W-:Y:S01]  /*86d0*/  FMUL.FTZ R15, R11.reuse, R14 ;  /* 0x0000000e0b0f7220 */ /* 0x040fe20000410000 */
[----:B------:R-:W-:Y:S02]  /*86e0*/  HADD2.F32 R13, -RZ, R29.H0_H0 ;  /* 0x2000001dff0d7230 */ /* 0x000fe40000004100 */
[-C--:B------:R-:W-:Y:S01]  /*86f0*/  FMUL.FTZ R25, R11, R12.reuse ;  /* 0x0000000c0b197220 */ /* 0x080fe20000410000 */
[----:B------:R-:W-:Y:S02]  /*8700*/  HADD2.F32 R4, -RZ, R31.H0_H0 ;  /* 0x2000001fff047230 */ /* 0x000fe40000004100 */
[----:B------:R-:W-:Y:S01]  /*8710*/  FFMA.FTZ R15, R10, R12, -R15 ;  /* 0x0000000c0a0f7223 */ /* 0x000fe2000001080f */
[----:B------:R-:W-:Y:S01]  /*8720*/  F2FP.F16.F32.PACK_AB R31, R30, R27 ;  /* 0x0000001b1e1f723e */ /* 0x000fe200000000ff */
[C---:B------:R-:W-:Y:S01]  /*8730*/  FMUL.FTZ R11, R5.reuse, R13 ;  /* 0x0000000d050b7220 */ /* 0x040fe20000410000 */
[----:B------:R-:W-:Y:S01]  /*8740*/  FFMA.FTZ R10, R10, R14, R25 ;  /* 0x0000000e0a0a7223 */ /* 0x000fe20000010019 */
[----:B------:R-:W-:Y:S01]  /*8750*/  FMUL.FTZ R24, R5, R4 ;  /* 0x0000000405187220 */ /* 0x000fe20000410000 */
[----:B------:R-:W-:Y:S01]  /*8760*/  F2FP.F16.F32.PACK_AB R28, R7, R26 ;  /* 0x0000001a071c723e */ /* 0x000fe200000000ff */
[----:B------:R-:W-:-:S02]  /*8770*/  FFMA.FTZ R11, R6, R4, -R11 ;  /* 0x00000004060b7223 */ /* 0x000fc4000001080b */
[----:B------:R-:W-:Y:S01]  /*8780*/  FFMA.FTZ R24, R6, R13, R24 ;  /* 0x0000000d06187223 */ /* 0x000fe20000010018 */
[----:B------:R-:W-:-:S04]  /*8790*/  F2FP.F16.F32.PACK_AB R30, R10, R15 ;  /* 0x0000000f0a1e723e */ /* 0x000fc800000000ff */
[----:B------:R-:W-:-:S05]  /*87a0*/  F2FP.F16.F32.PACK_AB R29, R24, R11 ;  /* 0x0000000b181d723e */ /* 0x000fca00000000ff */
[----:B------:R1:W-:Y:S02]  /*87b0*/  STS.128 [R3+0x21400], R28 ;  /* 0x0214001c03007388 */ /* 0x0003e40000000c00 */
.L_x_2054:
[----:B------:R-:W-:Y:S05]  /*87c0*/  BSYNC B1 ;  /* 0x0000000000017941 */ /* 0x000fea0003800000 */
.L_x_2053:
        /* <DEDUP_REMOVED lines=10> */
[----:B0-----:R-:W-:-:S02]  /*8870*/  HADD2.F32 R10, -RZ, R7.H1_H1 ;  /* 0x30000007ff0a7230 */ /* 0x001fc40000004100 */
[--C-:B-1----:R-:W-:Y:S02]  /*8880*/  HADD2.F32 R3, -RZ, R4.reuse.H0_H0 ;  /* 0x20000004ff037230 */ /* 0x102fe40000004100 */
[----:B------:R-:W-:Y:S02]  /*8890*/  HADD2.F32 R4, -RZ, R4.H1_H1 ;  /* 0x30000004ff047230 */ /* 0x000fe40000004100 */
[C---:B------:R-:W-:Y:S01]  /*88a0*/  FMUL.FTZ R20, R10.reuse, R14 ;  /* 0x0000000e0a147220 */ /* 0x040fe20000410000 */
[----:B------:R-:W-:Y:S02]  /*88b0*/  HADD2.F32 R9, -RZ, R7.H0_H0 ;  /* 0x20000007ff097230 */ /* 0x000fe40000004100 */
[----:B------:R-:W-:Y:S01]  /*88c0*/  FMUL.FTZ R15, R10, R12 ;  /* 0x0000000c0a0f7220 */ /* 0x000fe20000410000 */
[--C-:B------:R-:W-:Y:S02]  /*88d0*/  HADD2.F32 R7, -RZ, R6.reuse.H0_H0 ;  /* 0x20000006ff077230 */ /* 0x100fe40000004100 */
[----:B------:R-:W-:Y:S01]  /*88e0*/  FMUL.FTZ R10, R4, R13 ;  /* 0x0000000d040a7220 */ /* 0x000fe20000410000 */
[----:B------:R-:W-:-:S02]  /*88f0*/  HADD2.F32 R8, -RZ, R6.H1_H1 ;  /* 0x30000006ff087230 */ /* 0x000fc40000004100 */
[C---:B------:R-:W-:Y:S01]  /*8900*/  FFMA.FTZ R20, R9.reuse, R12, -R20 ;  /* 0x0000000c09147223 */ /* 0x040fe20000010814 */
[----:B------:R-:W-:Y:S01]  /*8910*/  FFMA.FTZ R15, R9, R14, R15 ;  /* 0x0000000e090f7223 */ /* 0x000fe2000001000f */
[--C-:B------:R-:W-:Y:S02]  /*8920*/  HADD2.F32 R6, -RZ, R5.reuse.H0_H0 ;  /* 0x20000005ff067230 */ /* 0x100fe40000004100 */
[-C--:B------:R-:W-:Y:S01]  /*8930*/  FMUL.FTZ R14, R4, R11.reuse ;  /* 0x0000000b040e7220 */ /* 0x080fe20000410000 */
[----:B------:R-:W-:Y:S01]  /*8940*/  FFMA.FTZ R12, R3, R11, -R10 ;  /* 0x0000000b030c7223 */ /* 0x000fe2000001080a */
[----:B------:R-:W-:Y:S01]  /*8950*/  HADD2.F32 R5, -RZ, R5.H1_H1 ;  /* 0x30000005ff057230 */ /* 0x000fe20000004100 */
[----:B------:R-:W-:Y:S01]  /*8960*/  F2FP.F16.F32.PACK_AB R15, R15, R20 ;  /* 0x000000140f0f723e */ /* 0x000fe200000000ff */
[----:B------:R-:W-:Y:S02]  /*8970*/  HADD2.F32 R11, -RZ, R46.H1_H1 ;  /* 0x3000002eff0b7230 */ /* 0x000fe40000004100 */
[----:B------:R-:W-:Y:S01]  /*8980*/  FFMA.FTZ R3, R3, R13, R14 ;  /* 0x0000000d03037223 */ /* 0x000fe2000001000e */
[----:B------:R-:W-:-:S02]  /*8990*/  HADD2.F32 R10, -RZ, R21.H0_H0 ;  /* 0x20000015ff0a7230 */ /* 0x000fc40000004100 */
[----:B------:R-:W-:Y:S02]  /*89a0*/  HADD2.F32 R9, -RZ, R48.H1_H1 ;  /* 0x30000030ff097230 */ /* 0x000fe40000004100 */
[C---:B------:R-:W-:Y:S01]  /*89b0*/  FMUL.FTZ R14, R8.reuse, R11 ;  /* 0x0000000b080e7220 */ /* 0x040fe20000410000 */
[----:B------:R-:W-:Y:S02]  /*89c0*/  HADD2.F32 R4, -RZ, R24.H0_H0 ;  /* 0x20000018ff047230 */ /* 0x000fe40000004100 */
[----:B------:R-:W-:Y:S01]  /*89d0*/  FMUL.FTZ R13, R5, R10 ;  /* 0x0000000a050d7220 */ /* 0x000fe20000410000 */
[----:B------:R-:W-:Y:S01]  /*89e0*/  F2FP.F16.F32.PACK_AB R12, R3, R12 ;  /* 0x0000000c030c723e */ /* 0x000fe200000000ff */
[-C--:B------:R-:W-:Y:S01]  /*89f0*/  FMUL.FTZ R8, R8, R9.reuse ;  /* 0x0000000908087220 */ /* 0x080fe20000410000 */
[----:B------:R-:W-:Y:S01]  /*8a00*/  FFMA.FTZ R14, R7, R9, -R14 ;  /* 0x00000009070e7223 */ /* 0x000fe2000001080e */
[-C--:B------:R-:W-:Y:S01]  /*8a10*/  FMUL.FTZ R5, R5, R4.reuse ;  /* 0x0000000405057220 */ /* 0x080fe20000410000 */
[----:B------:R-:W-:Y:S01]  /*8a20*/  FFMA.FTZ R13, R6, R4, -R13 ;  /* 0x00000004060d7223 */ /* 0x000fe2000001080d */
[----:B------:R-:W-:-:S02]  /*8a30*/  FFMA.FTZ R7, R7, R11, R8 ;  /* 0x0000000b07077223 */ /* 0x000fc40000010008 */
[----:B------:R-:W-:-:S03]  /*8a40*/  FFMA.FTZ R6, R6, R10, R5 ;  /* 0x0000000a06067223 */ /* 0x000fc60000010005 */
[----:B------:R-:W-:Y:S02]  /*8a50*/  F2FP.F16.F32.PACK_AB R14, R7, R14 ;  /* 0x0000000e070e723e */ /* 0x000fe400000000ff */
[----:B------:R-:W-:-:S05]  /*8a60*/  F2FP.F16.F32.PACK_AB R13, R6, R13 ;  /* 0x0000000d060d723e */ /* 0x000fca00000000ff */
[----:B------:R3:W-:Y:S01]  /*8a70*/  STS.128 [R0+0x1000], R12 ;  /* 0x0010000c00007388 */ /* 0x0007e20000000c00 */
[----:B------:R-:W-:Y:S05]  /*8a80*/  BRA `(.L_x_2052) ;  /* 0x0000001000ac7947 */ /* 0x000fea0003800000 */
.L_x_2033:
[----:B------:R-:W0:Y:S01]  /*8a90*/  LDC R41, c[0x0][0x3d4] ;  /* 0x0000f500ff297b82 */ /* 0x000e220000000800 */
[----:B------:R-:W-:Y:S01]  /*8aa0*/  ULDC.64 UR4, c[0x0][0x3c8] ;  /* 0x0000f20000047ab9 */ /* 0x000fe20000000a00 */
[----:B------:R-:W-:Y:S01]  /*8ab0*/  ULDC.64 UR6, c[0x0][0x3e0] ;  /* 0x0000f80000067ab9 */ /* 0x000fe20000000a00 */
[----:B------:R-:W-:Y:S02]  /*8ac0*/  CS2R R32, SRZ ;  /* 0x0000000000207805 */ /* 0x000fe4000001ff00 */
[----:B------:R-:W-:Y:S02]  /*8ad0*/  CS2R R34, SRZ ;  /* 0x0000000000227805 */ /* 0x000fe4000001ff00 */
[----:B0-----:R-:W-:-:S04]  /*8ae0*/  ISETP.GE.AND P0, PT, R16, R41, PT ;  /* 0x000000291000720c */ /* 0x001fc80003f06270 */
[-C--:B------:R-:W-:Y:S02]  /*8af0*/  ISETP.GE.OR P1, PT, R226, R8.reuse, P0 ;  /* 0x00000008e200720c */ /* 0x080fe40000726670 */
[----:B------:R-:W-:-:S11]  /*8b00*/  ISETP.GE.OR P0, PT, R23, R8, P0 ;  /* 0x000000081700720c */ /* 0x000fd60000706670 */
[----:B------:R-:W0:Y:S01]  /*8b10*/  @!P1 LDC.64 R14, c[0x0][0x3c8] ;  /* 0x0000f200ff0e9b82 */ /* 0x000e220000000a00 */
[----:B------:R-:W-:Y:S02]  /*8b20*/  @!P1 IADD3 R13, P5, P6, R27, R46, R52 ;  /* 0x0000002e1b0d9210 */ /* 0x000fe40007ebe034 */
[----:B------:R-:W-:Y:S02]  /*8b30*/  @!P0 IADD3 R9, P4, R52, R27, RZ ;  /* 0x0000001b34098210 */ /* 0x000fe40007f9e0ff */
[----:B------:R-:W-:Y:S02]  /*8b40*/  @!P1 IADD3 R0, P2, P3, R29, R44, R54 ;  /* 0x0000002c1d009210 */ /* 0x000fe40007b5e036 */
[----:B------:R-:W-:Y:S01]  /*8b50*/  @!P1 IADD3.X R20, R26, R47, R57, P5, P6 ;  /* 0x0000002f1a149210 */ /* 0x000fe20002fec439 */
[----:B------:R-:W1:Y:S01]  /*8b60*/  @!P1 LDC.64 R30, c[0x0][0x3e0] ;  /* 0x0000f800ff1e9b82 */ /* 0x000e620000000a00 */
[----:B------:R-:W-:Y:S01]  /*8b70*/  @!P0 IMAD.X R10, R57, 0x1, R26, P4 ;  /* 0x00000001390a8824 */ /* 0x000fe200020e061a */
[----:B------:R-:W-:-:S02]  /*8b80*/  @!P0 LEA R8, P4, R9, UR4, 0x1 ;  /* 0x0000000409088c11 */ /* 0x000fc4000f8808ff */
[----:B------:R-:W-:Y:S02]  /*8b90*/  @!P1 IADD3.X R3, R28, R45, R59, P2, P3 ;  /* 0x0000002d1c039210 */ /* 0x000fe400017e643b */
[----:B------:R-:W-:Y:S02]  /*8ba0*/  @!P0 IADD3 R11, P5, R54, R29, RZ ;  /* 0x0000001d360b8210 */ /* 0x000fe40007fbe0ff */
[----:B------:R-:W-:Y:S02]  /*8bb0*/  @!P0 LEA.HI.X R9, R9, UR5, R10, 0x1, P4 ;  /* 0x0000000509098c11 */ /* 0x000fe4000a0f0c0a */
[----:B------:R-:W-:Y:S01]  /*8bc0*/  @!P0 LEA R10, P2, R11, UR6, 0x1 ;  /* 0x000000060b0a8c11 */ /* 0x000fe2000f8408ff */
[----:B------:R-:W-:Y:S01]  /*8bd0*/  @!P0 IMAD.X R24, R59, 0x1, R28, P5 ;  /* 0x000000013b188824 */ /* 0x000fe200028e061c */
[----:B0-----:R-:W-:Y:S02]  /*8be0*/  @!P1 LEA R12, P3, R13, R14, 0x1 ;  /* 0x0000000e0d0c9211 */ /* 0x001fe400078608ff */
[----:B------:R-:W-:-:S02]  /*8bf0*/  CS2R R28, SRZ ;  /* 0x00000000001c7805 */ /* 0x000fc4000001ff00 */
[----:B------:R-:W-:Y:S01]  /*8c00*/  @!P0 LEA.HI.X R11, R11, UR7, R24, 0x1, P2 ;  /* 0x000000070b0b8c11 */ /* 0x000fe200090f0c18 */
[----:B------:R0:W5:Y:S01]  /*8c10*/  @!P0 LDG.E.128 R32, desc[UR42][R8.64] ;  /* 0x0000002a08208981 */ /* 0x000162000c1e1d00 */
[----:B------:R-:W-:Y:S02]  /*8c20*/  @!P1 LEA.HI.X R13, R13, R15, R20, 0x1, P3 ;  /* 0x0000000f0d0d9211 */ /* 0x000fe400018f0c14 */
[----:B-1----:R-:W-:-:S04]  /*8c30*/  @!P1 LEA R14, P4, R0, R30, 0x1 ;  /* 0x0000001e000e9211 */ /* 0x002fc800078808ff */
[----:B------:R-:W-:Y:S02]  /*8c40*/  @!P1 LEA.HI.X R15, R0, R31, R3, 0x1, P4 ;  /* 0x0000001f000f9211 */ /* 0x000fe400020f0c03 */
[----:B------:R-:W-:Y:S01]  /*8c50*/  CS2R R30, SRZ ;  /* 0x00000000001e7805 */ /* 0x000fe2000001ff00 */
[----:B------:R-:W1:Y:S05]  /*8c60*/  LDC R0, c[0x0][0x428] ;  /* 0x00010a00ff007b82 */ /* 0x000e6a0000000800 */
[----:B------:R-:W5:Y:S01]  /*8c70*/  @!P1 LDG.E.128 R28, desc[UR42][R14.64] ;  /* 0x0000002a0e1c9981 */ /* 0x000f62000c1e1d00 */
[----:B-1----:R-:W-:-:S13]  /*8c80*/  ISETP.NE.AND P2, PT, R0, 0x1, PT ;  /* 0x000000010000780c */ /* 0x002fda0003f45270 */
[----:B0-----:R-:W0:Y:S08]  /*8c90*/  @P2 LDC R8, c[0x0][0x42c] ;  /* 0x00010b00ff082b82 */ /* 0x001e300000000800 */
[----:B------:R-:W1:Y:S01]  /*8ca0*/  @P2 LDC R9, c[0x0][0x430] ;  /* 0x00010c00ff092b82 */ /* 0x000e620000000800 */
[----:B------:R-:W-:-:S05]  /*8cb0*/  LEA R0, R189, R23, 0x6 ;  /* 0x00000017bd007211 */ /* 0x000fca00078e30ff */
[----:B------:R-:W-:Y:S01]  /*8cc0*/  IMAD R3, R211, 0x20, R0 ;  /* 0x00000020d3037824 */ /* 0x000fe200078e0200 */
[----:B------:R-:W-:Y:S02]  /*8cd0*/  CS2R R36, SRZ ;  /* 0x0000000000247805 */ /* 0x000fe4000001ff00 */
[----:B------:R-:W-:Y:S02]  /*8ce0*/  CS2R R38, SRZ ;  /* 0x0000000000267805 */ /* 0x000fe4000001ff00 */
[----:B------:R-:W-:Y:S02]  /*8cf0*/  CS2R R24, SRZ ;  /* 0x0000000000187805 */ /* 0x000fe4000001ff00 */
[----:B------:R-:W-:Y:S02]  /*8d00*/  CS2R R26, SRZ ;  /* 0x00000000001a7805 */ /* 0x000fe4000001ff00 */
[----:B------:R2:W5:Y:S01]  /*8d10*/  @!P0 LDG.E.128 R36, desc[UR42][R10.64] ;  /* 0x0000002a0a248981 */ /* 0x000562000c1e1d00 */
[----:B0-----:R-:W-:-:S03]  /*8d20*/  @P2 IMAD.HI.U32 R0, R3, R8, RZ ;  /* 0x0000000803002227 */ /* 0x001fc600078e00ff */
[----:B------:R0:W5:Y:S02]  /*8d30*/  @!P1 LDG.E.128 R24, desc[UR42][R12.64] ;  /* 0x0000002a0c189981 */ /* 0x000164000c1e1d00 */
[----:B-1----:R-:W-:-:S04]  /*8d40*/  @P2 SHF.R.U32.HI R3, RZ, R9, R0 ;  /* 0x00000009ff032219 */ /* 0x002fc80000011600 */
[----:B------:R-:W-:Y:S01]  /*8d50*/  SHF.R.S32.HI R21, RZ, 0x1f, R3 ;  /* 0x0000001fff157819 */ /* 0x000fe20000011403 */
[----:B------:R-:W-:Y:S01]  /*8d60*/  IMAD.MOV.U32 R8, RZ, RZ, R42 ;  /* 0x000000ffff087224 */ /* 0x000fe200078e002a */
[----:B--2---:R-:W-:Y:S01]  /*8d70*/  MOV R11, R51 ;  /* 0x00000033000b7202 */ /* 0x004fe20000000f00 */
[----:B------:R-:W-:Y:S02]  /*8d80*/  IMAD.MOV.U32 R9, RZ, RZ, R49 ;  /* 0x000000ffff097224 */ /* 0x000fe400078e0031 */
[----:B------:R-:W-:Y:S02]  /*8d90*/  IMAD.MOV.U32 R10, RZ, RZ, R40 ;  /* 0x000000ffff0a7224 */ /* 0x000fe400078e0028 */
[C---:B------:R-:W-:Y:S02]  /*8da0*/  IMAD R0, R21.reuse, R6, RZ ;  /* 0x0000000615007224 */ /* 0x040fe400078e02ff */
[----:B0-----:R-:W-:Y:S02]  /*8db0*/  IMAD R12, R21, R4, RZ ;  /* 0x00000004150c7224 */ /* 0x001fe400078e02ff */
[----:B------:R-:W-:-:S04]  /*8dc0*/  IMAD.WIDE.U32 R8, R3, R6, R8 ;  /* 0x0000000603087225 */ /* 0x000fc800078e0008 */
[----:B------:R-:W-:-:S04]  /*8dd0*/  IMAD.WIDE.U32 R10, R3, R4, R10 ;  /* 0x00000004030a7225 */ /* 0x000fc800078e000a */
[C---:B------:R-:W-:Y:S02]  /*8de0*/  IMAD R7, R3.reuse, R7, R0 ;  /* 0x0000000703077224 */ /* 0x040fe400078e0200 */
[----:B------:R-:W-:Y:S01]  /*8df0*/  IMAD R3, R3, R5, R12 ;  /* 0x0000000503037224 */ /* 0x000fe200078e020c */
[----:B------:R-:W-:Y:S01]  /*8e00*/  LEA R4, P2, R8, UR4, 0x1 ;  /* 0x0000000408047c11 */ /* 0x000fe2000f8408ff */
[----:B------:R-:W-:Y:S01]  /*8e10*/  IMAD.IADD R5, R9, 0x1, R7 ;  /* 0x0000000109057824 */ /* 0x000fe200078e0207 */
[----:B------:R-:W-:Y:S01]  /*8e20*/  LEA R0, P3, R10, UR6, 0x1 ;  /* 0x000000060a007c11 */ /* 0x000fe2000f8608ff */
[----:B------:R-:W-:Y:S01]  /*8e30*/  IMAD.IADD R3, R11, 0x1, R3 ;  /* 0x000000010b037824 */ /* 0x000fe200078e0203 */
[----:B------:R-:W-:Y:S02]  /*8e40*/  UMOV UR4, 0xffffffff ;  /* 0xffffffff00047882 */ /* 0x000fe40000000000 */
[----:B------:R-:W-:Y:S02]  /*8e50*/  LEA.HI.X R5, R8, UR5, R5, 0x1, P2 ;  /* 0x0000000508057c11 */ /* 0x000fe400090f0c05 */
[----:B------:R-:W-:-:S02]  /*8e60*/  LEA.HI.X R3, R10, UR7, R3, 0x1, P3 ;  /* 0x000000070a037c11 */ /* 0x000fc400098f0c03 */
[----:B------:R-:W-:Y:S01]  /*8e70*/  LEA.HI R6, R205, R205, RZ, 0x1 ;  /* 0x000000cdcd067211 */ /* 0x000fe200078f08ff */
[----:B------:R-:W-:Y:S06]  /*8e80*/  BRA.DIV UR4, `(.L_x_2055) ;  /* 0x0000014604ec7947 */ /* 0x000fec000b800000 */
.L_x_2312:
[----:B------:R-:W-:-:S03]  /*8e90*/  UMOV UR4, 0xffffffff ;  /* 0xffffffff00047882 */ /* 0x000fc60000000000 */
[----:B------:R-:W-:Y:S05]  /*8ea0*/  BRA.DIV UR4, `(.L_x_2056) ;  /* 0x0000014a040c7947 */ /* 0x000fea000b800000 */
.L_x_2315:
[----:B------:R-:W-:-:S03]  /*8eb0*/  UMOV UR4, 0xffffffff ;  /* 0xffffffff00047882 */ /* 0x000fc60000000000 */
[----:B------:R-:W-:Y:S05]  /*8ec0*/  BRA.DIV UR4, `(.L_x_2057) ;  /* 0x0000014a042c7947 */ /* 0x000fea000b800000 */
.L_x_2318:
[----:B------:R-:W-:-:S03]  /*8ed0*/  UMOV UR4, 0xffffffff ;  /* 0xffffffff00047882 */ /* 0x000fc60000000000 */
[----:B------:R-:W-:Y:S05]  /*8ee0*/  BRA.DIV UR4, `(.L_x_2058) ;  /* 0x0000014a044c7947 */ /* 0x000fea000b800000 */
.L_x_2321:
[----:B------:R-:W-:-:S03]  /*8ef0*/  UMOV UR4, 0xffffffff ;  /* 0xffffffff00047882 */ /* 0x000fc60000000000 */
[----:B------:R-:W-:Y:S05]  /*8f00*/  BRA.DIV UR4, `(.L_x_2059) ;  /* 0x0000014a046c7947 */ /* 0x000fea000b800000 */
.L_x_2324:
[----:B------:R-:W-:Y:S01]  /*8f10*/  UMOV UR4, 0xffffffff ;  /* 0xffffffff00047882 */ /* 0x000fe20000000000 */
[----:B------:R-:W-:Y:S02]  /*8f20*/  LOP3.LUT R6, R6, 0xfffffffe, RZ, 0xc0, !PT ;  /* 0xfffffffe06067812 */ /* 0x000fe400078ec0ff */
[----:B------:R-:W-:Y:S05]  /*8f30*/  BRA.DIV UR4, `(.L_x_2060) ;  /* 0x0000014a04887947 */ /* 0x000fea000b800000 */
.L_x_2327:
[----:B------:R-:W-:Y:S01]  /*8f40*/  UMOV UR4, 0xffffffff ;  /* 0xffffffff00047882 */ /* 0x000fe20000000000 */
[----:B------:R-:W-:Y:S02]  /*8f50*/  IMAD.IADD R6, R205, 0x1, -R6 ;  /* 0x00000001cd067824 */ /* 0x000fe400078e0a06 */
[----:B------:R-:W-:Y:S05]  /*8f60*/  BRA.DIV UR4, `(.L_x_2061) ;  /* 0x0000014a04a47947 */ /* 0x000fea000b800000 */
.L_x_2330:
[----:B------:R-:W-:Y:S01]  /*8f70*/  UMOV UR4, 0xffffffff ;  /* 0xffffffff00047882 */ /* 0x000fe20000000000 */
[----:B------:R-:W-:Y:S02]  /*8f80*/  SHF.L.U32 R3, R6, 0x1f, RZ ;  /* 0x0000001f06037819 */ /* 0x000fe400000006ff */
[----:B------:R-:W-:Y:S05]  /*8f90*/  BRA.DIV UR4, `(.L_x_2062) ;  /* 0x0000014a04c07947 */ /* 0x000fea000b800000 */
.L_x_2333:
[----:B------:R-:W0:Y:S01]  /*8fa0*/  SYNCS.PHASECHK.TRANS64.TRYWAIT P2, [R2+URZ+0x28c00], R3 ;  /* 0x028c0003020075a7 */ /* 0x000e22000804017f */
[----:B-----5:R-:W-:Y:S01]  /*8fb0*/  IMAD.MOV.U32 R0, RZ, RZ, R32 ;  /* 0x000000ffff007224 */ /* 0x020fe200078e0020 */
[----:B------:R-:W-:Y:S01]  /*8fc0*/  MOV R4, R33 ;  /* 0x0000002100047202 */ /* 0x000fe20000000f00 */
[----:B------:R-:W-:Y:S01]  /*8fd0*/  IMAD.MOV.U32 R5, RZ, RZ, R34 ;  /* 0x000000ffff057224 */ /* 0x000fe200078e0022 */
[----:B------:R-:W-:Y:S01]  /*8fe0*/  BSSY B1, `(.L_x_2063) ;  /* 0x0000018000017945 */ /* 0x000fe20003800000 */
[----:B------:R-:W-:Y:S01]  /*8ff0*/  IMAD.MOV.U32 R6, RZ, RZ, R35 ;  /* 0x000000ffff067224 */ /* 0x000fe200078e0023 */
[----:B------:R-:W-:Y:S01]  /*9000*/  PRMT R15, R15, 0x5410, R4 ;  /* 0x000054100f0f7816 */ /* 0x000fe20000000004 */
        /* <DEDUP_REMOVED lines=9> */
[----:B------:R-:W-:-:S02]  /*90a0*/  MOV R0, R38 ;  /* 0x0000002600007202 */ /* 0x000fc40000000f00 */
[----:B------:R-:W-:Y:S01]  /*90b0*/  PRMT R50, R4, 0x7610, R50 ;  /* 0x0000761004327816 */ /* 0x000fe20000000032 */
[----:B------:R-:W-:Y:S01]  /*90c0*/  IMAD.MOV.U32 R4, RZ, RZ, R29 ;  /* 0x000000ffff047224 */ /* 0x000fe200078e001d */
[----:B------:R-:W-:Y:S01]  /*90d0*/  PRMT R49, R49, 0x5410, R0 ;  /* 0x0000541031317816 */ /* 0x000fe20000000000 */
[----:B------:R-:W-:Y:S01]  /*90e0*/  IMAD.MOV.U32 R0, RZ, RZ, R28 ;  /* 0x000000ffff007224 */ /* 0x000fe200078e001c */
[----:B------:R-:W-:Y:S01]  /*90f0*/  PRMT R53, R5, 0x5410, R6 ;  /* 0x0000541005357816 */ /* 0x000fe20000000006 */
[----:B------:R-:W-:Y:S01]  /*9100*/  IMAD.MOV.U32 R5, RZ, RZ, R26 ;  /* 0x000000ffff057224 */ /* 0x000fe200078e001a */
[----:B------:R-:W-:Y:S02]  /*9110*/  MOV R6, R27 ;  /* 0x0000001b00067202 */ /* 0x000fe40000000f00 */
[----:B------:R-:W-:Y:S01]  /*9120*/  PRMT R52, R0, 0x5410, R4 ;  /* 0x0000541000347816 */ /* 0x000fe20000000004 */
[----:B------:R-:W-:Y:S01]  /*9130*/  IMAD.IADD R0, R16, 0x1, R41 ;  /* 0x0000000110007824 */ /* 0x000fe200078e0229 */
[----:B------:R-:W-:Y:S01]  /*9140*/  PRMT R54, R5, 0x5410, R6 ;  /* 0x0000541005367816 */ /* 0x000fe20000000006 */
[----:B0-----:R-:W-:Y:S06]  /*9150*/  @!P2 BRA `(.L_x_2064) ;  /* 0x000001480078a947 */ /* 0x001fec0003800000 */
.L_x_2334:
[----:B------:R-:W-:Y:S05]  /*9160*/  BSYNC B1 ;  /* 0x0000000000017941 */ /* 0x000fea0003800000 */
.L_x_2063:
[----:B------:R-:W-:Y:S01]  /*9170*/  BSSY B1, `(.L_x_2065) ;  /* 0x0000063000017945 */ /* 0x000fe20003800000 */
[----:B------:R-:W-:Y:S01]  /*9180*/  IMAD.MOV.U32 R55, RZ, RZ, R30 ;  /* 0x000000ffff377224 */ /* 0x000fe200078e001e */
[----:B------:R-:W-:Y:S02]  /*9190*/  MOV R56, R31 ;  /* 0x0000001f00387202 */ /* 0x000fe40000000f00 */
[----:B------:R-:W-:Y:S01]  /*91a0*/  LOP3.LUT R0, R0, 0x38, RZ, 0xc0, !PT ;  /* 0x0000003800007812 */ /* 0x000fe200078ec0ff */
[----:B------:R-:W-:Y:S06]  /*91b0*/  @P0 BRA `(.L_x_2066) ;  /* 0x0000000400780947 */ /* 0x000fec0003800000 */
[----:B0-----:R-:W-:Y:S01]  /*91c0*/  IMAD.SHL.U32 R3, R193, 0x40, RZ ;  /* 0x00000040c1037824 */ /* 0x001fe200078e00ff */
[--C-:B------:R-:W-:Y:S02]  /*91d0*/  SHF.R.U64 R48, R32, 0x10, R33.reuse ;  /* 0x0000001020307819 */ /* 0x100fe40000001221 */
[----:B------:R-:W-:Y:S01]  /*91e0*/  SHF.R.U32.HI R44, RZ, 0x10, R33 ;  /* 0x00000010ff2c7819 */ /* 0x000fe20000011621 */
[----:B------:R-:W-:Y:S01]  /*91f0*/  HADD2.F32 R33, -RZ, R15.H1_H1 ;  /* 0x3000000fff217230 */ /* 0x000fe20000004100 */
[----:B------:R-:W-:Y:S02]  /*9200*/  LOP3.LUT R5, R3, 0x1c0, RZ, 0xc0, !PT ;  /* 0x000001c003057812 */ /* 0x000fe400078ec0ff */
[----:B------:R-:W-:Y:S02]  /*9210*/  SHF.R.U64 R46, R36, 0x10, R37 ;  /* 0x00000010242e7819 */ /* 0x000fe40000001225 */
[----:B------:R-:W-:Y:S02]  /*9220*/  LOP3.LUT R3, R5, 0x38, R16, 0xf8, !PT ;  /* 0x0000003805037812 */ /* 0x000fe400078ef810 */
[----:B------:R-:W-:-:S02]  /*9230*/  SHF.R.U32.HI R4, RZ, 0x3, R5 ;  /* 0x00000003ff047819 */ /* 0x000fc40000011605 */
[----:B------:R-:W-:Y:S01]  /*9240*/  SHF.R.U64 R47, R34, 0x10, R35 ;  /* 0x00000010222f7819 */ /* 0x000fe20000001223 */
[----:B------:R-:W-:Y:S01]  /*9250*/  HADD2.F32 R34, -RZ, R15.H0_H0 ;  /* 0x2000000fff227230 */ /* 0x000fe20000004100 */
[----:B------:R-:W-:Y:S02]  /*9260*/  LOP3.LUT R3, R3, R4, RZ, 0x3c, !PT ;  /* 0x0000000403037212 */ /* 0x000fe400078e3cff */
[----:B------:R-:W-:Y:S02]  /*9270*/  SHF.R.U32.HI R36, RZ, 0x10, R37 ;  /* 0x00000010ff247819 */ /* 0x000fe40000011625 */
[----:B------:R-:W-:Y:S01]  /*9280*/  SHF.R.U32.HI R42, RZ, 0x10, R35 ;  /* 0x00000010ff2a7819 */ /* 0x000fe20000011623 */
[----:B------:R-:W-:Y:S01]  /*9290*/  IMAD R3, R200, 0x200, R3 ;  /* 0x00000200c8037824 */ /* 0x000fe200078e0203 */
[--C-:B------:R-:W-:Y:S01]  /*92a0*/  SHF.R.U64 R45, R38, 0x10, R39.reuse ;  /* 0x00000010262d7819 */ /* 0x100fe20000001227 */
[----:B------:R-:W-:Y:S01]  /*92b0*/  HADD2.F32 R35, -RZ, R36.H0_H0 ;  /* 0x20000024ff237230 */ /* 0x000fe20000004100 */
[----:B------:R-:W-:Y:S01]  /*92c0*/  SHF.R.U32.HI R40, RZ, 0x10, R39 ;  /* 0x00000010ff287819 */ /* 0x000fe20000011627 */
[----:B------:R-:W-:Y:S01]  /*92d0*/  IMAD R41, R3, 0x2, R2 ;  /* 0x0000000203297824 */ /* 0x000fe200078e0202 */
[----:B------:R-:W-:Y:S01]  /*92e0*/  LOP3.LUT R3, R4, R0, R5, 0x1e, !PT ;  /* 0x0000000004037212 */ /* 0x000fe200078e1e05 */
[----:B------:R-:W-:-:S03]  /*92f0*/  HADD2.F32 R36, -RZ, R50.H0_H0 ;  /* 0x20000032ff247230 */ /* 0x000fc60000004100 */
[----:B------:R-:W0:Y:S01]  /*9300*/  LDS.128 R8, [R41+0x20400] ;  /* 0x0204000029087984 */ /* 0x000e220000000c00 */
[----:B------:R-:W-:-:S05]  /*9310*/  IMAD R3, R200, 0x200, R3 ;  /* 0x00000200c8037824 */ /* 0x000fca00078e0203 */
[----:B------:R-:W-:-:S05]  /*9320*/  LEA R43, R3, R2, 0x1 ;  /* 0x00000002032b7211 */ /* 0x000fca00078e08ff */
[----:B------:R-:W1:Y:S01]  /*9330*/  LDS.128 R4, [R43+0x20400] ;  /* 0x020400002b047984 */ /* 0x000e620000000c00 */
[--C-:B0-----:R-:W-:Y:S02]  /*9340*/  HADD2.F32 R12, -RZ, R9.reuse.H0_H0 ;  /* 0x20000009ff0c7230 */ /* 0x101fe40000004100 */
[----:B------:R-:W-:Y:S02]  /*9350*/  HADD2.F32 R9, -RZ, R9.H1_H1 ;  /* 0x30000009ff097230 */ /* 0x000fe40000004100 */
[--C-:B------:R-:W-:Y:S02]  /*9360*/  HADD2.F32 R13, -RZ, R11.reuse.H0_H0 ;  /* 0x2000000bff0d7230 */ /* 0x100fe40000004100 */
[----:B------:R-:W-:Y:S02]  /*9370*/  HADD2.F32 R14, -RZ, R11.H1_H1 ;  /* 0x3000000bff0e7230 */ /* 0x000fe40000004100 */
[----:B------:R-:W-:Y:S02]  /*9380*/  HADD2.F32 R3, -RZ, R8.H0_H0 ;  /* 0x20000008ff037230 */ /* 0x000fe40000004100 */
[----:B------:R-:W-:-:S02]  /*9390*/  HADD2.F32 R11, -RZ, R10.H0_H0 ;  /* 0x2000000aff0b7230 */ /* 0x000fc40000004100 */
[--C-:B-1----:R-:W-:Y:S02]  /*93a0*/  HADD2.F32 R15, -RZ, R5.reuse.H0_H0 ;  /* 0x20000005ff0f7230 */ /* 0x102fe40000004100 */
[----:B------:R-:W-:Y:S02]  /*93b0*/  HADD2.F32 R20, -RZ, R5.H1_H1 ;  /* 0x30000005ff147230 */ /* 0x000fe40000004100 */
[----:B------:R-:W-:Y:S02]  /*93c0*/  HADD2.F32 R21, -RZ, R7.H0_H0 ;  /* 0x20000007ff157230 */ /* 0x000fe40000004100 */
[CC--:B------:R-:W-:Y:S01]  /*93d0*/  FMUL.FTZ R37, R15.reuse, R34.reuse ;  /* 0x000000220f257220 */ /* 0x0c0fe20000410000 */
[----:B------:R-:W-:Y:S01]  /*93e0*/  FMUL.FTZ R39, R15, R33 ;  /* 0x000000210f277220 */ /* 0x000fe20000410000 */
[----:B------:R-:W-:Y:S02]  /*93f0*/  HADD2.F32 R15, -RZ, R44.H0_H0 ;  /* 0x2000002cff0f7230 */ /* 0x000fe40000004100 */
[----:B------:R-:W-:Y:S01]  /*9400*/  FMUL.FTZ R38, R20, R35 ;  /* 0x0000002314267220 */ /* 0x000fe20000410000 */
[C---:B------:R-:W-:Y:S01]  /*9410*/  FFMA.FTZ R37, R12.reuse, R33, -R37 ;  /* 0x000000210c257223 */ /* 0x040fe20000010825 */
[----:B------:R-:W-:Y:S01]  /*9420*/  FFMA.FTZ R39, R12, R34, R39 ;  /* 0x000000220c277223 */ /* 0x000fe20000010027 */
[----:B------:R-:W-:-:S02]  /*9430*/  HADD2.F32 R12, -RZ, R51.H1_H1 ;  /* 0x30000033ff0c7230 */ /* 0x000fc40000004100 */
[-C--:B------:R-:W-:Y:S01]  /*9440*/  FMUL.FTZ R20, R20, R15.reuse ;  /* 0x0000000f14147220 */ /* 0x080fe20000410000 */
[----:B------:R-:W-:Y:S01]  /*9450*/  FMUL.FTZ R34, R21, R36 ;  /* 0x0000002415227220 */ /* 0x000fe20000410000 */
[C---:B------:R-:W-:Y:S01]  /*9460*/  FFMA.FTZ R38, R9.reuse, R15, -R38 ;  /* 0x0000000f09267223 */ /* 0x040fe20000010826 */
[----:B------:R-:W-:Y:S02]  /*9470*/  HADD2.F32 R15, -RZ, R40.H0_H0 ;  /* 0x20000028ff0f7230 */ /* 0x000fe40000004100 */
[----:B------:R-:W-:Y:S01]  /*9480*/  FFMA.FTZ R40, R9, R35, R20 ;  /* 0x0000002309287223 */ /* 0x000fe20000010014 */
[----:B------:R-:W-:Y:S02]  /*9490*/  HADD2.F32 R32, -RZ, R7.H1_H1 ;  /* 0x30000007ff207230 */ /* 0x000fe40000004100 */
[-C--:B------:R-:W-:Y:S01]  /*94a0*/  FMUL.FTZ R21, R21, R12.reuse ;  /* 0x0000000c15157220 */ /* 0x080fe20000410000 */
[----:B------:R-:W-:Y:S01]  /*94b0*/  FFMA.FTZ R33, R13, R12, -R34 ;  /* 0x0000000c0d217223 */ /* 0x000fe20000010822 */
[----:B------:R-:W-:-:S02]  /*94c0*/  HADD2.F32 R9, -RZ, R42.H0_H0 ;  /* 0x2000002aff097230 */ /* 0x000fc40000004100 */
[----:B------:R-:W-:Y:S02]  /*94d0*/  HADD2.F32 R5, -RZ, R4.H0_H0 ;  /* 0x20000004ff057230 */ /* 0x000fe40000004100 */
[----:B------:R-:W-:Y:S01]  /*94e0*/  FFMA.FTZ R35, R13, R36, R21 ;  /* 0x000000240d237223 */ /* 0x000fe20000010015 */
[--C-:B------:R-:W-:Y:S02]  /*94f0*/  HADD2.F32 R34, -RZ, R49.reuse.H0_H0 ;  /* 0x20000031ff227230 */ /* 0x100fe40000004100 */
[C---:B------:R-:W-:Y:S01]  /*9500*/  FMUL.FTZ R13, R32.reuse, R15 ;  /* 0x0000000f200d7220 */ /* 0x040fe20000410000 */
[----:B------:R-:W-:Y:S02]  /*9510*/  HADD2.F32 R12, -RZ, R50.H1_H1 ;  /* 0x30000032ff0c7230 */ /* 0x000fe40000004100 */
[----:B------:R-:W-:Y:S01]  /*9520*/  FMUL.FTZ R21, R32, R9 ;  /* 0x0000000920157220 */ /* 0x000fe20000410000 */
[----:B------:R-:W-:Y:S02]  /*9530*/  HADD2.F32 R7, -RZ, R6.H0_H0 ;  /* 0x20000006ff077230 */ /* 0x000fe40000004100 */
[----:B------:R-:W-:Y:S01]  /*9540*/  FMUL.FTZ R36, R5, R34 ;  /* 0x0000002205247220 */ /* 0x000fe20000410000 */
[----:B------:R-:W-:-:S02]  /*9550*/  HADD2.F32 R32, -RZ, R49.H1_H1 ;  /* 0x30000031ff207230 */ /* 0x000fc40000004100 */
[-C--:B------:R-:W-:Y:S01]  /*9560*/  FMUL.FTZ R5, R5, R12.reuse ;  /* 0x0000000c05057220 */ /* 0x080fe20000410000 */
[----:B------:R-:W-:Y:S02]  /*9570*/  HADD2.F32 R20, -RZ, R51.H0_H0 ;  /* 0x20000033ff147230 */ /* 0x000fe40000004100 */
[C---:B------:R-:W-:Y:S01]  /*9580*/  FFMA.FTZ R42, R14.reuse, R9, -R13 ;  /* 0x000000090e2a7223 */ /* 0x040fe2000001080d */
[----:B------:R-:W-:Y:S01]  /*9590*/  FFMA.FTZ R44, R14, R15, R21 ;  /* 0x0000000f0e2c7223 */ /* 0x000fe20000010015 */
[----:B------:R-:W-:Y:S01]  /*95a0*/  FFMA.FTZ R36, R3, R12, -R36 ;  /* 0x0000000c03247223 */ /* 0x000fe20000010824 */
[C---:B------:R-:W-:Y:S01]  /*95b0*/  FMUL.FTZ R14, R7.reuse, R32 ;  /* 0x00000020070e7220 */ /* 0x040fe20000410000 */
[----:B------:R-:W-:Y:S01]  /*95c0*/  FMUL.FTZ R12, R7, R20 ;  /* 0x00000014070c7220 */ /* 0x000fe20000410000 */
[----:B------:R-:W-:Y:S02]  /*95d0*/  HADD2.F32 R4, -RZ, R4.H1_H1 ;  /* 0x30000004ff047230 */ /* 0x000fe40000004100 */
[----:B------:R-:W-:Y:S01]  /*95e0*/  FFMA.FTZ R34, R3, R34, R5 ;  /* 0x0000002203227223 */ /* 0x000fe20000010005 */
[----:B------:R-:W-:-:S02]  /*95f0*/  HADD2.F32 R6, -RZ, R6.H1_H1 ;  /* 0x30000006ff067230 */ /* 0x000fc40000004100 */
[C---:B------:R-:W-:Y:S01]  /*9600*/  FFMA.FTZ R14, R11.reuse, R20, -R14 ;  /* 0x000000140b0e7223 */ /* 0x040fe2000001080e */
[----:B------:R-:W-:Y:S02]  /*9610*/  HADD2.F32 R7, -RZ, R46.H0_H0 ;  /* 0x2000002eff077230 */ /* 0x000fe40000004100 */
[----:B------:R-:W-:Y:S01]  /*9620*/  FFMA.FTZ R12, R11, R32, R12 ;  /* 0x000000200b0c7223 */ /* 0x000fe2000001000c */
[----:B------:R-:W-:Y:S02]  /*9630*/  HADD2.F32 R9, -RZ, R45.H0_H0 ;  /* 0x2000002dff097230 */ /* 0x000fe40000004100 */
[----:B------:R-:W-:Y:S02]  /*9640*/  HADD2.F32 R3, -RZ, R48.H0_H0 ;  /* 0x20000030ff037230 */ /* 0x000fe40000004100 */
[----:B------:R-:W-:Y:S01]  /*9650*/  FMUL.FTZ R11, R4, R7 ;  /* 0x00000007040b7220 */ /* 0x000fe20000410000 */
[----:B------:R-:W-:Y:S02]  /*9660*/  HADD2.F32 R5, -RZ, R47.H0_H0 ;  /* 0x2000002fff057230 */ /* 0x000fe40000004100 */
[----:B------:R-:W-:Y:S01]  /*9670*/  FMUL.FTZ R15, R6, R9 ;  /* 0x00000009060f7220 */ /* 0x000fe20000410000 */
[----:B------:R-:W-:-:S02]  /*9680*/  HADD2.F32 R8, -RZ, R8.H1_H1 ;  /* 0x30000008ff087230 */ /* 0x000fc40000004100 */
[----:B------:R-:W-:Y:S01]  /*9690*/  FMUL.FTZ R4, R4, R3 ;  /* 0x0000000304047220 */ /* 0x000fe20000410000 */
[----:B------:R-:W-:Y:S02]  /*96a0*/  HADD2.F32 R10, -RZ, R10.H1_H1 ;  /* 0x3000000aff0a7230 */ /* 0x000fe40000004100 */
[----:B------:R-:W-:Y:S01]  /*96b0*/  FMUL.FTZ R6, R6, R5 ;  /* 0x0000000506067220 */ /* 0x000fe20000410000 */
        /* <DEDUP_REMOVED lines=11> */
[----:B------:R-:W-:Y:S02]  /*9770*/  F2FP.F16.F32.PACK_AB R8, R13, R34 ;  /* 0x000000220d08723e */ /* 0x000fe400000000ff */
[----:B------:R-:W-:-:S05]  /*9780*/  F2FP.F16.F32.PACK_AB R10, R21, R12 ;  /* 0x0000000c150a723e */ /* 0x000fca00000000ff */
[----:B------:R1:W-:Y:S02]  /*9790*/  STS.128 [R43+0x20400], R8 ;  /* 0x020400082b007388 */ /* 0x0003e40000000c00 */
.L_x_2066:
[----:B------:R-:W-:Y:S05]  /*97a0*/  BSYNC B1 ;  /* 0x0000000000017941 */ /* 0x000fea0003800000 */
.L_x_2065:
[----:B------:R-:W-:Y:S01]  /*97b0*/  PRMT R39, R55, 0x5410, R56 ;  /* 0x0000541037277816 */ /* 0x000fe20000000038 */
[----:B------:R-:W-:Y:S06]  /*97c0*/  @P1 BRA `(.L_x_2052) ;  /* 0x00000004005c1947 */ /* 0x000fec0003800000 */
[----:B0-----:R-:W-:Y:S01]  /*97d0*/  LOP3.LUT R3, R225, R0, R221, 0x1e, !PT ;  /* 0x00000000e1037212 */ /* 0x001fe200078e1edd */
[----:B-1----:R-:W0:Y:S01]  /*97e0*/  LDS.128 R8, [R220+0x20400] ;  /* 0x02040000dc087984 */ /* 0x002e220000000c00 */
[----:B------:R-:W-:Y:S02]  /*97f0*/  SHF.R.U64 R36, R28, 0x10, R29 ;  /* 0x000000101c247819 */ /* 0x000fe4000000121d */
[----:B------:R-:W-:Y:S01]  /*9800*/  SHF.R.U64 R37, R26, 0x10, R27 ;  /* 0x000000101a257819 */ /* 0x000fe2000000121b */
[----:B------:R-:W-:Y:S01]  /*9810*/  IMAD.IADD R3, R222, 0x1, R3 ;  /* 0x00000001de037824 */ /* 0x000fe200078e0203 */
[----:B------:R-:W-:Y:S01]  /*9820*/  SHF.R.U32.HI R28, RZ, 0x10, R29 ;  /* 0x00000010ff1c7819 */ /* 0x000fe2000001161d */
[----:B------:R-:W-:Y:S01]  /*9830*/  HADD2.F32 R26, -RZ, R52.H1_H1 ;  /* 0x30000034ff1a7230 */ /* 0x000fe20000004100 */
[--C-:B------:R-:W-:Y:S01]  /*9840*/  SHF.R.U64 R38, R24, 0x10, R25.reuse ;  /* 0x0000001018267819 */ /* 0x100fe20000001219 */
[----:B------:R-:W-:Y:S01]  /*9850*/  IMAD R3, R3, 0x2, R2 ;  /* 0x0000000203037824 */ /* 0x000fe200078e0202 */
[----:B------:R-:W-:Y:S01]  /*9860*/  SHF.R.U32.HI R32, RZ, 0x10, R25 ;  /* 0x00000010ff207819 */ /* 0x000fe20000011619 */
[----:B------:R-:W-:Y:S01]  /*9870*/  HADD2.F32 R25, -RZ, R53.H1_H1 ;  /* 0x30000035ff197230 */ /* 0x000fe20000004100 */
[----:B------:R-:W-:Y:S01]  /*9880*/  SHF.R.U32.HI R34, RZ, 0x10, R27 ;  /* 0x00000010ff227819 */ /* 0x000fe2000001161b */
[----:B------:R-:W-:Y:S01]  /*9890*/  HADD2.F32 R27, -RZ, R28.H0_H0 ;  /* 0x2000001cff1b7230 */ /* 0x000fe20000004100 */
[----:B------:R-:W1:Y:S01]  /*98a0*/  LDS.128 R4, [R3+0x20400] ;  /* 0x0204000003047984 */ /* 0x000e620000000c00 */
[----:B------:R-:W-:-:S02]  /*98b0*/  SHF.R.U64 R35, R30, 0x10, R31 ;  /* 0x000000101e237819 */ /* 0x000fc4000000121f */
[----:B------:R-:W-:Y:S01]  /*98c0*/  SHF.R.U32.HI R33, RZ, 0x10, R31 ;  /* 0x00000010ff217819 */ /* 0x000fe2000001161f */
[--C-:B0-----:R-:W-:Y:S02]  /*98d0*/  HADD2.F32 R12, -RZ, R9.reuse.H0_H0 ;  /* 0x20000009ff0c7230 */ /* 0x101fe40000004100 */
[----:B------:R-:W-:Y:S02]  /*98e0*/  HADD2.F32 R9, -RZ, R9.H1_H1 ;  /* 0x30000009ff097230 */ /* 0x000fe40000004100 */
[----:B------:R-:W-:Y:S02]  /*98f0*/  HADD2.F32 R0, -RZ, R8.H0_H0 ;  /* 0x20000008ff007230 */ /* 0x000fe40000004100 */
[----:B------:R-:W-:Y:S02]  /*9900*/  HADD2.F32 R13, -RZ, R10.H0_H0 ;  /* 0x2000000aff0d7230 */ /* 0x000fe40000004100 */
[--C-:B------:R-:W-:Y:S02]  /*9910*/  HADD2.F32 R14, -RZ, R11.reuse.H0_H0 ;  /* 0x2000000bff0e7230 */ /* 0x100fe40000004100 */
[----:B------:R-:W-:-:S02]  /*9920*/  HADD2.F32 R11, -RZ, R11.H1_H1 ;  /* 0x3000000bff0b7230 */ /* 0x000fc40000004100 */
[----:B------:R-:W-:Y:S02]  /*9930*/  HADD2.F32 R8, -RZ, R8.H1_H1 ;  /* 0x30000008ff087230 */ /* 0x000fe40000004100 */
[--C-:B-1----:R-:W-:Y:S02]  /*9940*/  HADD2.F32 R15, -RZ, R5.reuse.H0_H0 ;  /* 0x20000005ff0f7230 */ /* 0x102fe40000004100 */
[----:B------:R-:W-:Y:S02]  /*9950*/  HADD2.F32 R20, -RZ, R5.H1_H1 ;  /* 0x30000005ff147230 */ /* 0x000fe40000004100 */
[----:B------:R-:W-:Y:S02]  /*9960*/  HADD2.F32 R5, -RZ, R4.H0_H0 ;  /* 0x20000004ff057230 */ /* 0x000fe40000004100 */
[C---:B------:R-:W-:Y:S01]  /*9970*/  FMUL.FTZ R29, R15.reuse, R26 ;  /* 0x0000001a0f1d7220 */ /* 0x040fe20000410000 */
[----:B------:R-:W-:Y:S01]  /*9980*/  FMUL.FTZ R31, R15, R25 ;  /* 0x000000190f1f7220 */ /* 0x000fe20000410000 */
[----:B------:R-:W-:-:S02]  /*9990*/  HADD2.F32 R15, -RZ, R32.H0_H0 ;  /* 0x20000020ff0f7230 */ /* 0x000fc40000004100 */
[----:B------:R-:W-:Y:S01]  /*99a0*/  FMUL.FTZ R28, R20, R27 ;  /* 0x0000001b141c7220 */ /* 0x000fe20000410000 */
[C---:B------:R-:W-:Y:S01]  /*99b0*/  FFMA.FTZ R29, R12.reuse, R25, -R29 ;  /* 0x000000190c1d7223 */ /* 0x040fe2000001081d */
[----:B------:R-:W-:Y:S02]  /*99c0*/  HADD2.F32 R25, -RZ, R52.H0_H0 ;  /* 0x20000034ff197230 */ /* 0x000fe40000004100 */
[----:B------:R-:W-:Y:S01]  /*99d0*/  FFMA.FTZ R31, R12, R26, R31 ;  /* 0x0000001a0c1f7223 */ /* 0x000fe2000001001f */
[----:B------:R-:W-:Y:S02]  /*99e0*/  HADD2.F32 R12, -RZ, R53.H0_H0 ;  /* 0x20000035ff0c7230 */ /* 0x000fe40000004100 */
[-C--:B------:R-:W-:Y:S01]  /*99f0*/  FMUL.FTZ R30, R20, R15.reuse ;  /* 0x0000000f141e7220 */ /* 0x080fe20000410000 */
[----:B------:R-:W-:Y:S01]  /*9a00*/  FFMA.FTZ R28, R9, R15, -R28 ;  /* 0x0000000f091c7223 */ /* 0x000fe2000001081c */
[----:B------:R-:W-:Y:S01]  /*9a10*/  FMUL.FTZ R15, R5, R25 ;  /* 0x00000019050f7220 */ /* 0x000fe20000410000 */
[----:B------:R-:W-:-:S02]  /*9a20*/  HADD2.F32 R21, -RZ, R6.H0_H0 ;  /* 0x20000006ff157230 */ /* 0x000fc40000004100 */
[-C--:B------:R-:W-:Y:S01]  /*9a30*/  FMUL.FTZ R26, R5, R12.reuse ;  /* 0x0000000c051a7220 */ /* 0x080fe20000410000 */
[----:B------:R-:W-:Y:S02]  /*9a40*/  HADD2.F32 R20, -RZ, R39.H0_H0 ;  /* 0x20000027ff147230 */ /* 0x000fe40000004100 */
[C---:B------:R-:W-:Y:S01]  /*9a50*/  FFMA.FTZ R15, R0.reuse, R12, -R15 ;  /* 0x0000000c000f7223 */ /* 0x040fe2000001080f */
[----:B------:R-:W-:Y:S01]  /*9a60*/  FFMA.FTZ R30, R9, R27, R30 ;  /* 0x0000001b091e7223 */ /* 0x000fe2000001001e */
[----:B------:R-:W-:Y:S02]  /*9a70*/  HADD2.F32 R12, -RZ, R54.H0_H0 ;  /* 0x20000036ff0c7230 */ /* 0x000fe40000004100 */
[----:B------:R-:W-:Y:S01]  /*9a80*/  FFMA.FTZ R26, R0, R25, R26 ;  /* 0x00000019001a7223 */ /* 0x000fe2000001001a */
[----:B------:R-:W-:Y:S02]  /*9a90*/  HADD2.F32 R24, -RZ, R7.H0_H0 ;  /* 0x20000007ff187230 */ /* 0x000fe40000004100 */
[----:B------:R-:W-:Y:S01]  /*9aa0*/  FMUL.FTZ R0, R21, R20 ;  /* 0x0000001415007220 */ /* 0x000fe20000410000 */
[----:B------:R-:W-:-:S02]  /*9ab0*/  HADD2.F32 R9, -RZ, R39.H1_H1 ;  /* 0x30000027ff097230 */ /* 0x000fc40000004100 */
[-C--:B------:R-:W-:Y:S01]  /*9ac0*/  FMUL.FTZ R32, R21, R12.reuse ;  /* 0x0000000c15207220 */ /* 0x080fe20000410000 */
[----:B------:R-:W-:Y:S02]  /*9ad0*/  HADD2.F32 R5, -RZ, R54.H1_H1 ;  /* 0x30000036ff057230 */ /* 0x000fe40000004100 */
[----:B------:R-:W-:Y:S01]  /*9ae0*/  FFMA.FTZ R21, R13, R12, -R0 ;  /* 0x0000000c0d157223 */ /* 0x000fe20000010800 */
[----:B------:R-:W-:Y:S02]  /*9af0*/  HADD2.F32 R7, -RZ, R7.H1_H1 ;  /* 0x30000007ff077230 */ /* 0x000fe40000004100 */
[C---:B------:R-:W-:Y:S01]  /*9b00*/  FMUL.FTZ R25, R24.reuse, R9 ;  /* 0x0000000918197220 */ /* 0x040fe20000410000 */
[----:B------:R-:W-:Y:S02]  /*9b10*/  HADD2.F32 R12, -RZ, R33.H0_H0 ;  /* 0x20000021ff0c7230 */ /* 0x000fe40000004100 */
[----:B------:R-:W-:Y:S01]  /*9b20*/  FMUL.FTZ R24, R24, R5 ;  /* 0x0000000518187220 */ /* 0x000fe20000410000 */
[----:B------:R-:W-:-:S02]  /*9b30*/  HADD2.F32 R0, -RZ, R34.H0_H0 ;  /* 0x20000022ff007230 */ /* 0x000fc40000004100 */
[----:B------:R-:W-:Y:S01]  /*9b40*/  FFMA.FTZ R32, R13, R20, R32 ;  /* 0x000000140d207223 */ /* 0x000fe20000010020 */
[C---:B------:R-:W-:Y:S01]  /*9b50*/  FFMA.FTZ R20, R14.reuse, R5, -R25 ;  /* 0x000000050e147223 */ /* 0x040fe20000010819 */
[----:B------:R-:W-:Y:S01]  /*9b60*/  FFMA.FTZ R24, R14, R9, R24 ;  /* 0x000000090e187223 */ /* 0x000fe20000010018 */
[----:B------:R-:W-:Y:S02]  /*9b70*/  HADD2.F32 R4, -RZ, R4.H1_H1 ;  /* 0x30000004ff047230 */ /* 0x000fe40000004100 */
[C---:B------:R-:W-:Y:S01]  /*9b80*/  FMUL.FTZ R34, R7.reuse, R12 ;  /* 0x0000000c07227220 */ /* 0x040fe20000410000 */
[-C--:B------:R-:W-:Y:S01]  /*9b90*/  FMUL.FTZ R14, R7, R0.reuse ;  /* 0x00000000070e7220 */ /* 0x080fe20000410000 */
[----:B------:R-:W-:Y:S02]  /*9ba0*/  HADD2.F32 R9, -RZ, R36.H0_H0 ;  /* 0x20000024ff097230 */ /* 0x000fe40000004100 */
[----:B------:R-:W-:Y:S02]  /*9bb0*/  HADD2.F32 R5, -RZ, R38.H0_H0 ;  /* 0x20000026ff057230 */ /* 0x000fe40000004100 */
[----:B------:R-:W-:Y:S01]  /*9bc0*/  FFMA.FTZ R27, R11, R0, -R34 ;  /* 0x000000000b1b7223 */ /* 0x000fe20000010822 */
[----:B------:R-:W-:-:S02]  /*9bd0*/  HADD2.F32 R6, -RZ, R6.H1_H1 ;  /* 0x30000006ff067230 */ /* 0x000fc40000004100 */
[----:B------:R-:W-:Y:S01]  /*9be0*/  FFMA.FTZ R33, R11, R12, R14 ;  /* 0x0000000c0b217223 */ /* 0x000fe2000001000e */
[----:B------:R-:W-:Y:S02]  /*9bf0*/  HADD2.F32 R13, -RZ, R35.H0_H0 ;  /* 0x20000023ff0d7230 */ /* 0x000fe40000004100 */
[C---:B------:R-:W-:Y:S01]  /*9c00*/  FMUL.FTZ R11, R4.reuse, R9 ;  /* 0x00000009040b7220 */ /* 0x040fe20000410000 */
[----:B------:R-:W-:Y:S02]  /*9c10*/  HADD2.F32 R7, -RZ, R37.H0_H0 ;  /* 0x20000025ff077230 */ /* 0x000fe40000004100 */
[----:B------:R-:W-:Y:S01]  /*9c20*/  FMUL.FTZ R4, R4, R5 ;  /* 0x0000000504047220 */ /* 0x000fe20000410000 */
[----:B------:R-:W-:Y:S02]  /*9c30*/  HADD2.F32 R10, -RZ, R10.H1_H1 ;  /* 0x3000000aff0a7230 */ /* 0x000fe40000004100 */
[----:B------:R-:W-:Y:S01]  /*9c40*/  FMUL.FTZ R25, R6, R13 ;  /* 0x0000000d06197220 */ /* 0x000fe20000410000 */
[----:B------:R-:W-:Y:S01]  /*9c50*/  FFMA.FTZ R0, R8, R5, -R11 ;  /* 0x0000000508007223 */ /* 0x000fe2000001080b */
[----:B------:R-:W-:Y:S01]  /*9c60*/  FMUL.FTZ R6, R6, R7 ;  /* 0x0000000706067220 */ /* 0x000fe20000410000 */
[----:B------:R-:W-:Y:S01]  /*9c70*/  FFMA.FTZ R9, R8, R9, R4 ;  /* 0x0000000908097223 */ /* 0x000fe20000010004 */
[C---:B------:R-:W-:Y:S01]  /*9c80*/  FFMA.FTZ R4, R10.reuse, R7, -R25 ;  /* 0x000000070a047223 */ /* 0x040fe20000010819 */
[----:B------:R-:W-:Y:S01]  /*9c90*/  F2FP.F16.F32.PACK_AB R39, R33, R24 ;  /* 0x000000182127723e */ /* 0x000fe200000000ff */
[----:B------:R-:W-:Y:S01]  /*9ca0*/  FFMA.FTZ R13, R10, R13, R6 ;  /* 0x0000000d0a0d7223 */ /* 0x000fe20000010006 */
[----:B------:R-:W-:-:S02]  /*9cb0*/  F2FP.F16.F32.PACK_AB R27, R27, R20 ;  /* 0x000000141b1b723e */ /* 0x000fc400000000ff */
[----:B------:R-:W-:Y:S02]  /*9cc0*/  F2FP.F16.F32.PACK_AB R36, R9, R26 ;  /* 0x0000001a0924723e */ /* 0x000fe400000000ff */
[----:B------:R-:W-:Y:S02]  /*9cd0*/  F2FP.F16.F32.PACK_AB R25, R28, R29 ;  /* 0x0000001d1c19723e */ /* 0x000fe400000000ff */
[----:B------:R-:W-:Y:S02]  /*9ce0*/  F2FP.F16.F32.PACK_AB R24, R0, R15 ;  /* 0x0000000f0018723e */ /* 0x000fe400000000ff */
[----:B------:R-:W-:Y:S02]  /*9cf0*/  F2FP.F16.F32.PACK_AB R26, R4, R21 ;  /* 0x00000015041a723e */ /* 0x000fe400000000ff */
[----:B------:R-:W-:Y:S02]  /*9d00*/  F2FP.F16.F32.PACK_AB R37, R30, R31 ;  /* 0x0000001f1e25723e */ /* 0x000fe400000000ff */
[----:B------:R-:W-:Y:S01]  /*9d10*/  F2FP.F16.F32.PACK_AB R38, R13, R32 ;  /* 0x000000200d26723e */ /* 0x000fe200000000ff */
[----:B------:R2:W-:Y:S04]  /*9d20*/  STS.128 [R220+0x20400], R24 ;  /* 0x02040018dc007388 */ /* 0x0005e80000000c00 */
[----:B------:R2:W-:Y:S02]  /*9d30*/  STS.128 [R3+0x20400], R36 ;  /* 0x0204002403007388 */ /* 0x0005e40000000c00 */
.L_x_2052:
[----:B------:R-:W-:Y:S05]  /*9d40*/  BSYNC B0 ;  /* 0x0000000000007941 */ /* 0x000fea0003800000 */
.L_x_2032:
[----:B------:R-:W-:Y:S01]  /*9d50*/  @!PT LDS RZ, [RZ] ;  /* 0x00000000fffff984 */ /* 0x000fe20000000800 */
[----:B------:R-:W-:Y:S01]  /*9d60*/  @!PT LDS RZ, [RZ] ;  /* 0x00000000fffff984 */ /* 0x000fe20000000800 */
[----:B------:R-:W-:Y:S01]  /*9d70*/  @!PT LDS RZ, [RZ] ;  /* 0x00000000fffff984 */ /* 0x000fe20000000800 */
[----:B------:R-:W-:Y:S01]  /*9d80*/  @!PT LDS RZ, [RZ] ;  /* 0x00000000fffff984 */ /* 0x000fe20000000800 */
[----:B------:R4:W-:Y:S06]  /*9d90*/  MEMBAR.ALL.CTA ;  /* 0x0000000000007992 */ /* 0x0009ec0000008000 */
[----:B----4-:R-:W4:Y:S01]  /*9da0*/  FENCE.VIEW.ASYNC.S ;  /* 0x00000000000073c6 */ /* 0x010f220000000000 */
[----:B------:R-:W-:Y:S05]  /*9db0*/  WARPSYNC.ALL ;  /* 0x0000000000007948 */ /* 0x000fea0003800000 */
[----:B----4-:R-:W-:Y:S06]  /*9dc0*/  BAR.SYNC.DEFER_BLOCKING 0xd, 0x80 ;  /* 0x0342000000007b1d */ /* 0x010fec0000010000 */
.L_x_2029:
[----:B--23--:R-:W-:-:S05]  /*9dd0*/  IMAD.U32 R0, RZ, RZ, UR39 ;  /* 0x00000027ff007e24 */ /* 0x00cfca000f8e00ff */
[----:B------:R-:W-:-:S13]  /*9de0*/  ISETP.NE.AND P0, PT, R0, 0x3, PT ;  /* 0x000000030000780c */ /* 0x000fda0003f05270 */
[----:B------:R-:W-:Y:S05]  /*9df0*/  @!P0 BRA `(.L_x_2067) ;  /* 0x0000000000048947 */ /* 0x000fea0003800000 */
[----:B------:R-:W-:Y:S01]  /*9e00*/  BPT.TRAP 0x1 ;  /* 0x000000040000795c */ /* 0x000fe20000300000 */
.L_x_2067:
[----:B-1----:R-:W-:Y:S01]  /*9e10*/  IMAD R9, R18, 0x8, R2 ;  /* 0x0000000812097824 */ /* 0x002fe200078e0202 */
[----:B------:R-:W-:-:S04]  /*9e20*/  SHF.L.U32 R56, R19, 0x1f, RZ ;  /* 0x0000001f13387819 */ /* 0x000fc800000006ff */
[----:B------:R1:W2:Y:S01]  /*9e30*/  SYNCS.PHASECHK.TRANS64.TRYWAIT P2, [R9+URZ+0x28c30], R56 ;  /* 0x028c3038090075a7 */ /* 0x0002a2000804017f */
[----:B------:R-:W-:Y:S05]  /*9e40*/  @!P0 BRA `(.L_x_2068) ;  /* 0x0000000000048947 */ /* 0x000fea0003800000 */
[----:B------:R-:W-:Y:S01]  /*9e50*/  BPT.TRAP 0x1 ;  /* 0x000000040000795c */ /* 0x000fe20000300000 */
.L_x_2068:
[----:B------:R-:W3:Y:S02]  /*9e60*/  S2R R0, SR_TID.X ;  /* 0x0000000000007919 */ /* 0x000ee40000002100 */
[----:B---3--:R-:W-:-:S04]  /*9e70*/  LOP3.LUT R0, R0, 0x7f, RZ, 0xc0, !PT ;  /* 0x0000007f00007812 */ /* 0x008fc800078ec0ff */
[----:B------:R-:W-:Y:S02]  /*9e80*/  ISETP.NE.AND P1, PT, R0, RZ, PT ;  /* 0x000000ff0000720c */ /* 0x000fe40003f25270 */
[----:B------:R-:W-:-:S04]  /*9e90*/  IADD3 R0, R2, 0x22400, RZ ;  /* 0x0002240002007810 */ /* 0x000fc80007ffe0ff */
[----:B------:R-:W-:Y:S01]  /*9ea0*/  SHF.R.U32.HI R0, RZ, 0x4, R0 ;  /* 0x00000004ff007819 */ /* 0x000fe20000011600 */
[----:B--2---:R-:W-:Y:S06]  /*9eb0*/  @P2 BRA `(.L_x_2069) ;  /* 0x0000000000082947 */ /* 0x004fec0003800000 */
[----:B------:R-:W2:Y:S02]  /*9ec0*/  SYNCS.PHASECHK.TRANS64.TRYWAIT P2, [R9+URZ+0x28c30], R56 ;  /* 0x028c3038090075a7 */ /* 0x000ea4000804017f */
[----:B--2---:R-:W-:Y:S05]  /*9ed0*/  @!P2 BRA `(.L_x_2070) ;  /* 0x0000013c002ca947 */ /* 0x004fea0003800000 */
.L_x_2069:
[----:B------:R-:W-:Y:S01]  /*9ee0*/  LOP3.LUT R0, R0, 0x3fff, RZ, 0xc0, !PT ;  /* 0x00003fff00007812 */ /* 0x000fe200078ec0ff */
[----:B------:R-:W-:Y:S05]  /*9ef0*/  WARPSYNC.ALL ;  /* 0x0000000000007948 */ /* 0x000fea0003800000 */
[----:B------:R-:W-:Y:S01]  /*9f00*/  LOP3.LUT R14, R0, 0x10000, RZ, 0xfc, !PT ;  /* 0x00010000000e7812 */ /* 0x000fe200078efcff */
[----:B------:R-:W-:Y:S01]  /*9f10*/  VIADD R0, R2, 0x20400 ;  /* 0x0002040002007836 */ /* 0x000fe20000000000 */
[----:B-----5:R-:W-:-:S03]  /*9f20*/  WARPGROUP.ARRIVE ;  /* 0x00000000000079c5 */ /* 0x020fc60000000000 */
[----:B------:R-:W-:Y:S01]  /*9f30*/  IMAD R6, R18, 0x200, R14 ;  /* 0x0000020012067824 */ /* 0x000fe200078e020e */
[----:B------:R-:W-:Y:S01]  /*9f40*/  ULDC.64 UR40, c[0x0][0x9e0] ;  /* 0x0002780000287ab9 */ /* 0x000fe20000000a00 */
[----:B0-----:R-:W-:Y:S01]  /*9f50*/  IMAD.MOV.U32 R7, RZ, RZ, 0x40000040 ;  /* 0x40000040ff077424 */ /* 0x001fe200078e00ff */
[----:B------:R-:W-:Y:S01]  /*9f60*/  SHF.R.U32.HI R0, RZ, 0x4, R0 ;  /* 0x00000004ff007819 */ /* 0x000fe20000011600 */
[----:B------:R-:W-:Y:S01]  /*9f70*/  IMAD.MOV.U32 R5, RZ, RZ, 0x40000040 ;  /* 0x40000040ff057424 */ /* 0x000fe200078e00ff */
[----:B------:R-:W-:Y:S01]  /*9f80*/  R2UR UR6, R6 ;  /* 0x00000000060672ca */ /* 0x000fe200000e0000 */
[----:B------:R-:W-:Y:S01]  /*9f90*/  IMAD.MOV.U32 R11, RZ, RZ, 0x40000040 ;  /* 0x40000040ff0b7424 */ /* 0x000fe200078e00ff */
[----:B------:R-:W-:Y:S01]  /*9fa0*/  LOP3.LUT R0, R0, 0x3fff, RZ, 0xc0, !PT ;  /* 0x00003fff00007812 */ /* 0x000fe200078ec0ff */
[----:B------:R-:W-:Y:S01]  /*9fb0*/  IMAD.MOV.U32 R13, RZ, RZ, 0x40000040 ;  /* 0x40000040ff0d7424 */ /* 0x000fe200078e00ff */
[----:B------:R-:W-:Y:S01]  /*9fc0*/  R2UR UR7, R7 ;  /* 0x00000000070772ca */ /* 0x000fe200000e0000 */
[----:B------:R-:W-:Y:S01]  /*9fd0*/  VIADD R20, R6, 0x4 ;  /* 0x0000000406147836 */ /* 0x000fe20000000000 */
[----:B------:R-:W-:Y:S01]  /*9fe0*/  LOP3.LUT R4, R0, 0x10000, RZ, 0xfc, !PT ;  /* 0x0001000000047812 */ /* 0x000fe200078efcff */
[----:B------:R-:W-:Y:S01]  /*9ff0*/  IMAD.MOV.U32 R21, RZ, RZ, 0x40000040 ;  /* 0x40000040ff157424 */ /* 0x000fe200078e00ff */
[----:B------:R-:W-:Y:S01]  /*a000*/  R2UR UR5, R5 ;  /* 0x00000000050572ca */ /* 0x000fe200000e0000 */
[----:B------:R-:W-:Y:S01]  /*a010*/  IMAD.MOV.U32 R7, RZ, RZ, 0x40000040 ;  /* 0x40000040ff077424 */ /* 0x000fe200078e00ff */
[C---:B------:R-:W-:Y:S01]  /*a020*/  R2UR UR4, R4.reuse ;  /* 0x00000000040472ca */ /* 0x040fe200000e0000 */
[----:B------:R-:W-:Y:S01]  /*a030*/  VIADD R12, R4, 0x2 ;  /* 0x00000002040c7836 */ /* 0x000fe20000000000 */
[----:B------:R-:W-:Y:S01]  /*a040*/  IADD3 R10, R6, 0x2, RZ ;  /* 0x00000002060a7810 */ /* 0x000fe20007ffe0ff */
[----:B------:R-:W-:Y:S01]  /*a050*/  IMAD.MOV.U32 R3, RZ, RZ, -0x40 ;  /* 0xffffffc0ff037424 */ /* 0x000fe200078e00ff */
[----:B------:R-:W-:Y:S01]  /*a060*/  UISETP.GE.AND UP0, UPT, UR41, 0x1, UPT ;  /* 0x000000012900788c */ /* 0x000fe2000bf06270 */
[----:B------:R-:W-:-:S02]  /*a070*/  @!P1 VIADD R0, R9, 0x28c40 ;  /* 0x00028c4009009836 */ /* 0x000fc40000000000 */
[----:B------:R-:W-:Y:S01]  /*a080*/  IMAD R3, R168, R3, 0x41 ;  /* 0x00000041a8037424 */ /* 0x000fe200078e0203 */
[----:B------:R-:W-:Y:S02]  /*a090*/  UP2UR UR48, UPR, URZ, 0x1 ;  /* 0x000000013f307883 */ /* 0x000fe40008000000 */
[----:B------:R-:W-:Y:S01]  /*a0a0*/  PLOP3.LUT P2, PT, PT, PT, UP0, 0x40, 0x0 ;  /* 0x000000000000781c */ /* 0x000fe20003f4e808 */
[----:B------:R-:W-:Y:S01]  /*a0b0*/  VIADD R59, R3, 0xffffffff ;  /* 0xffffffff033b7836 */ /* 0x000fe20000000000 */
[----:B------:R-:W-:Y:S01]  /*a0c0*/  IADD3 R15, -R186, R3, R185 ;  /* 0x00000003ba0f7210 */ /* 0x000fe20007ffe1b9 */
[----:B------:R-:W-:Y:S01]  /*a0d0*/  HGMMA.64x64x16.F32 R24, gdesc[UR4], RZ, !UPT, gsb0 ;  /* 0x00e00000041879f0 */ /* 0x000fe2000c0008ff */
[----:B------:R-:W-:Y:S02]  /*a0e0*/  R2UR UR6, R10 ;  /* 0x000000000a0672ca */ /* 0x000fe400000e0000 */
[----:B------:R-:W-:Y:S01]  /*a0f0*/  R2UR UR7, R11 ;  /* 0x000000000b0772ca */ /* 0x000fe200000e0000 */
[----:B------:R-:W-:Y:S01]  /*a100*/  IMAD.MOV.U32 R11, RZ, RZ, 0x40000040 ;  /* 0x40000040ff0b7424 */ /* 0x000fe200078e00ff */
[----:B------:R-:W-:Y:S01]  /*a110*/  R2UR UR4, R12 ;  /* 0x000000000c0472ca */ /* 0x000fe200000e0000 */
[----:B------:R-:W-:Y:S01]  /*a120*/  IMAD.IADD R15, R15, 0x1, -R22 ;  /* 0x000000010f0f7824 */ /* 0x000fe200078e0a16 */
[----:B------:R-:W-:-:S02]  /*a130*/  R2UR UR5, R13 ;  /* 0x000000000d0572ca */ /* 0x000fc400000e0000 */
[----:B------:R-:W-:Y:S01]  /*a140*/  IADD3 R10, R4, 0x4, RZ ;  /* 0x00000004040a7810 */ /* 0x000fe20007ffe0ff */
[----:B------:R-:W-:Y:S01]  /*a150*/  VIADD R58, R15, UR40 ;  /* 0x000000280f3a7c36 */ /* 0x000fe20008000000 */
[----:B------:R-:W-:Y:S01]  /*a160*/  @!P1 PRMT R0, RZ, 0x654, R0 ;  /* 0x00000654ff009816 */ /* 0x000fe20000000000 */
[----:B------:R-:W-:Y:S02]  /*a170*/  WARPGROUP.DEPBAR.LE gsb0, 0x0 ;  /* 0x00008000000079c5 */ /* 0x000fe40000010000 */
[----:B------:R-:W-:-:S06]  /*a180*/  WARPGROUP.ARRIVE ;  /* 0x00000000000079c5 */ /* 0x000fcc0000000000 */
[----:B------:R-:W-:Y:S01]  /*a190*/  HGMMA.64x64x16.F32 R24, gdesc[UR4], R24, gsb0 ;  /* 0x00e00000041879f0 */ /* 0x000fe20008000818 */
[----:B------:R-:W-:Y:S01]  /*a1a0*/  R2UR UR6, R20 ;  /* 0x00000000140672ca */ /* 0x000fe200000e0000 */
[----:B------:R-:W-:Y:S01]  /*a1b0*/  VIADD R20, R6, 0x6 ;  /* 0x0000000606147836 */ /* 0x000fe20000000000 */
        /* <DEDUP_REMOVED lines=15> */
[----:B------:R-:W-:Y:S02]  /*a2b0*/  ULDC.64 UR4, c[0x0][0x9d8] ;  /* 0x0002760000047ab9 */ /* 0x000fe40000000a00 */
[----:B------:R-:W-:-:S06]  /*a2c0*/  ULOP3.LUT UR37, URZ, UR5, URZ, 0x33, !UPT ;  /* 0x000000053f257292 */ /* 0x000fcc000f8e333f */
[----:B------:R-:W-:Y:S01]  /*a2d0*/  VIADD R57, R15, UR37 ;  /* 0x000000250f397c36 */ /* 0x000fe20008000000 */
        /* <DEDUP_REMOVED lines=34> */
[----:B------:R3:W-:Y:S07]  /*a500*/  @!P1 SYNCS.ARRIVE.TRANS64.RED.A1T0 RZ, [R0+URZ], RZ ;  /* 0x000000ff00ff99a7 */ /* 0x0007ee000810043f */
[----:B------:R-:W4:Y:S01]  /*a510*/  MUFU.TANH R25, R25 ;  /* 0x0000001900197308 */ /* 0x000f220000002400 */
[----:B---3--:R-:W-:-:S05]  /*a520*/  LEA R0, R189, R192, 0x6 ;  /* 0x000000c0bd007211 */ /* 0x008fca00078e30ff */
[----:B------:R-:W-:Y:S02]  /*a530*/  IMAD.IADD R8, R57, 0x1, R0 ;  /* 0x0000000139087824 */ /* 0x000fe400078e0200 */
        /* <DEDUP_REMOVED lines=29> */
[----:B------:R1:W0:Y:S02]  /*a710*/  MUFU.TANH R20, R26 ;  /* 0x0000001a00147308 */ /* 0x0002240000002400 */
[----:B-1----:R-:W-:-:S04]  /*a720*/  LEA R26, R168, 0xffffffc0, 0x6 ;  /* 0xffffffc0a81a7811 */ /* 0x002fc800078e30ff */
[----:B------:R-:W-:-:S04]  /*a730*/  IADD3 R21, -R22, R185, -R26 ;  /* 0x000000b916157210 */ /* 0x000fc80007ffe91a */
[----:B------:R-:W-:Y:S01]  /*a740*/  VIADDMNMX R3, R0, R58, R21, PT ;  /* 0x0000003a00037246 */ /* 0x000fe20003800115 */
[----:B0--34-:R-:W-:Y:S06]  /*a750*/  @P2 BRA `(.L_x_2071) ;  /* 0x0000000000582947 */ /* 0x019fec0003800000 */
[----:B------:R-:W-:Y:S01]  /*a760*/  IADD3 R15, R0, R185, -R186 ;  /* 0x000000b9000f7210 */ /* 0x000fe20007ffe8ba */
[----:B------:R-:W-:Y:S03]  /*a770*/  BSSY B0, `(.L_x_2072) ;  /* 0x0000010000007945 */ /* 0x000fe60003800000 */
[----:B------:R-:W-:-:S13]  /*a780*/  ISETP.GT.AND P2, PT, R15, -0x1, PT ;  /* 0xffffffff0f00780c */ /* 0x000fda0003f44270 */
[----:B------:R-:W-:Y:S05]  /*a790*/  @P2 BRA `(.L_x_2073) ;  /* 0x0000000000202947 */ /* 0x000fea0003800000 */
[----:B------:R-:W-:Y:S01]  /*a7a0*/  UISETP.NE.AND UP0, UPT, UR41, 0x1, UPT ;  /* 0x000000012900788c */ /* 0x000fe2000bf05270 */
[----:B------:R-:W-:-:S05]  /*a7b0*/  LOP3.LUT R15, RZ, R15, RZ, 0x33, !PT ;  /* 0x0000000fff0f7212 */ /* 0x000fca00078e33ff */
[----:B------:R-:W-:-:S05]  /*a7c0*/  PLOP3.LUT P2, PT, PT, PT, UP0, 0x80, 0x0 ;  /* 0x000000000000781c */ /* 0x000fca0003f4f008 */
[----:B------:R-:W-:-:S08]  /*a7d0*/  @UP0 ULDC.64 UR4, c[0x0][0x9e8] ;  /* 0x00027a0000040ab9 */ /* 0x000fd00000000a00 */
[----:B------:R-:W-:-:S05]  /*a7e0*/  @P2 IMAD.HI.U32 R60, R15, UR4, RZ ;  /* 0x000000040f3c2c27 */ /* 0x000fca000f8e00ff */
[----:B------:R-:W-:-:S04]  /*a7f0*/  @P2 SHF.R.U32.HI R15, RZ, UR5, R60 ;  /* 0x00000005ff0f2c19 */ /* 0x000fc8000801163c */
[----:B------:R-:W-:Y:S01]  /*a800*/  LOP3.LUT R15, RZ, R15, RZ, 0x33, !PT ;  /* 0x0000000fff0f7212 */ /* 0x000fe200078e33ff */
[----:B------:R-:W-:Y:S06]  /*a810*/  BRA `(.L_x_2074) ;  /* 0x0000000000147947 */ /* 0x000fec0003800000 */
.L_x_2073:
[----:B------:R-:W-:-:S06]  /*a820*/  UISETP.NE.AND UP0, UPT, UR41, 0x1, UPT ;  /* 0x000000012900788c */ /* 0x000fcc000bf05270 */
[----:B------:R-:W-:-:S05]  /*a830*/  PLOP3.LUT P2, PT, PT, PT, UP0, 0x80, 0x0 ;  /* 0x000000000000781c */ /* 0x000fca0003f4f008 */
[----:B------:R-:W-:-:S08]  /*a840*/  @UP0 ULDC.64 UR4, c[0x0][0x9e8] ;  /* 0x00027a0000040ab9 */ /* 0x000fd00000000a00 */
[----:B------:R-:W-:-:S05]  /*a850*/  @P2 IMAD.HI.U32 R60, R15, UR4, RZ ;  /* 0x000000040f3c2c27 */ /* 0x000fca000f8e00ff */
[----:B------:R-:W-:-:S07]  /*a860*/  @P2 SHF.R.U32.HI R15, RZ, UR5, R60 ;  /* 0x00000005ff0f2c19 */ /* 0x000fce000801163c */
.L_x_2074:
[----:B------:R-:W-:Y:S05]  /*a870*/  BSYNC B0 ;  /* 0x0000000000007941 */ /* 0x000fea0003800000 */
.L_x_2072:
[----:B------:R-:W-:-:S05]  /*a880*/  IMAD R15, R15, UR41, -R26 ;  /* 0x000000290f0f7c24 */ /* 0x000fca000f8e0a1a */
[----:B------:R-:W-:-:S04]  /*a890*/  IADD3 R15, -R22, R15, RZ ;  /* 0x0000000f160f7210 */ /* 0x000fc80007ffe1ff */
[----:B------:R-:W-:Y:S02]  /*a8a0*/  VIMNMX R8, R8, R15, !PT ;  /* 0x0000000f08087248 */ /* 0x000fe40007fe0100 */
[----:B------:R-:W-:-:S07]  /*a8b0*/  VIADDMNMX R3, R15, UR41, R3, PT ;  /* 0x000000290f037c46 */ /* 0x000fce000b800103 */
.L_x_2071:
[C---:B------:R-:W-:Y:S01]  /*a8c0*/  ISETP.GE.AND P2, PT, R59.reuse, 0x2, PT ;  /* 0x000000023b00780c */ /* 0x040fe20003f46270 */
[----:B------:R-:W-:Y:S01]  /*a8d0*/  UISETP.NE.AND UP0, UPT, UR48, URZ, UPT ;  /* 0x0000003f3000728c */ /* 0x000fe2000bf05270 */
[C---:B------:R-:W-:Y:S02]  /*a8e0*/  ISETP.GE.AND P6, PT, R59.reuse, 0xa, PT ;  /* 0x0000000a3b00780c */ /* 0x040fe40003fc6270 */
[----:B------:R-:W-:Y:S02]  /*a8f0*/  ISETP.GT.AND P4, PT, R8, 0x1, !P2 ;  /* 0x000000010800780c */ /* 0x000fe40005784270 */
[----:B------:R-:W-:Y:S02]  /*a900*/  ISETP.GE.AND P3, PT, R59, 0x9, PT ;  /* 0x000000093b00780c */ /* 0x000fe40003f66270 */
[----:B------:R-:W-:Y:S02]  /*a910*/  ISETP.LT.OR P4, PT, R3, 0x2, P4 ;  /* 0x000000020300780c */ /* 0x000fe40002781670 */
[----:B------:R-:W-:-:S02]  /*a920*/  P2R R60, PR, RZ, 0x40 ;  /* 0x00000040ff3c7803 */ /* 0x000fc40000000000 */
[----:B------:R-:W-:Y:S02]  /*a930*/  FSEL R61, R25, -INF , !P4 ;  /* 0xff800000193d7808 */ /* 0x000fe40006000000 */
[C---:B------:R-:W-:Y:S02]  /*a940*/  ISETP.GT.AND P4, PT, R8.reuse, 0x9, !P6 ;  /* 0x000000090800780c */ /* 0x040fe40007784270 */
[----:B------:R-:W-:Y:S02]  /*a950*/  ISETP.GT.AND P5, PT, R8, 0x8, !P3 ;  /* 0x000000080800780c */ /* 0x000fe40005fa4270 */
[----:B------:R-:W-:Y:S02]  /*a960*/  ISETP.LT.OR P4, PT, R3, 0xa, P4 ;  /* 0x0000000a0300780c */ /* 0x000fe40002781670 */
[----:B------:R-:W-:Y:S02]  /*a970*/  ISETP.GE.AND P6, PT, R59, 0x11, PT ;  /* 0x000000113b00780c */ /* 0x000fe40003fc6270 */
[----:B------:R-:W-:-:S02]  /*a980*/  FSEL R65, R29, -INF , !P4 ;  /* 0xff8000001d417808 */ /* 0x000fc40006000000 */
[C---:B------:R-:W-:Y:S02]  /*a990*/  ISETP.LT.OR P5, PT, R3.reuse, 0x9, P5 ;  /* 0x000000090300780c */ /* 0x040fe40002fa1670 */
[----:B------:R-:W-:Y:S02]  /*a9a0*/  ISETP.GT.AND P4, PT, R8, 0x10, !P6 ;  /* 0x000000100800780c */ /* 0x000fe40007784270 */
[----:B------:R-:W-:Y:S02]  /*a9b0*/  FSEL R63, R28, -INF , !P5 ;  /* 0xff8000001c3f7808 */ /* 0x000fe40006800000 */
[----:B------:R-:W-:Y:S02]  /*a9c0*/  ISETP.LT.OR P4, PT, R3, 0x11, P4 ;  /* 0x000000110300780c */ /* 0x000fe40002781670 */
[----:B------:R-:W-:Y:S02]  /*a9d0*/  ISETP.GE.AND P5, PT, R59, 0x12, PT ;  /* 0x000000123b00780c */ /* 0x000fe40003fa6270 */
[----:B------:R-:W-:-:S02]  /*a9e0*/  FSEL R67, R32, -INF , !P4 ;  /* 0xff80000020437808 */ /* 0x000fc40006000000 */
[C---:B------:R-:W-:Y:S02]  /*a9f0*/  ISETP.GT.AND P4, PT, R8.reuse, 0x11, !P5 ;  /* 0x000000110800780c */ /* 0x040fe40006f84270 */
        /* <DEDUP_REMOVED lines=37> */
[----:B------:R-:W-:Y:S02]  /*ac50*/  P2R R29, PR, RZ, 0x40 ;  /* 0x00000040ff1d7803 */ /* 0x000fe40000000000 */
[----:B------:R-:W-:Y:S02]  /*ac60*/  FSEL R81, R48, -INF , !P4 ;  /* 0xff80000030517808 */ /* 0x000fe40006000000 */
[----:B------:R-:W-:-:S04]  /*ac70*/  ISETP.GE.AND P4, PT, R59, 0x32, PT ;  /* 0x000000323b00780c */ /* 0x000fc80003f86270 */
[----:B------:R-:W-:-:S04]  /*ac80*/  ISETP.GT.AND P5, PT, R8, 0x31, !P4 ;  /* 0x000000310800780c */ /* 0x000fc800067a4270 */
        /* <DEDUP_REMOVED lines=14> */
[----:B------:R-:W-:Y:S02]  /*ad70*/  IADD3 R8, R57, 0x8, R0 ;  /* 0x0000000839087810 */ /* 0x000fe40007ffe000 */
[----:B------:R-:W-:Y:S01]  /*ad80*/  ISETP.LT.OR P6, PT, R3, 0x3a, P6 ;  /* 0x0000003a0300780c */ /* 0x000fe200037c1670 */
[----:B------:R-:W-:-:S03]  /*ad90*/  VIADD R3, R0, 0x8 ;  /* 0x0000000800037836 */ /* 0x000fc60000000000 */
[----:B------:R-:W-:Y:S02]  /*ada0*/  FSEL R53, R53, -INF , !P6 ;  /* 0xff80000035357808 */ /* 0x000fe40007000000 */
[----:B------:R-:W-:Y:S02]  /*adb0*/  PLOP3.LUT P6, PT, PT, PT, UP0, 0x40, 0x0 ;  /* 0x000000000000781c */ /* 0x000fe40003fce808 */
[----:B------:R-:W-:-:S11]  /*adc0*/  VIADDMNMX R3, R3, R58, R21, PT ;  /* 0x0000003a03037246 */ /* 0x000fd60003800115 */
[----:B------:R-:W-:Y:S05]  /*add0*/  @P6 BRA `(.L_x_2075) ;  /* 0x0000000000646947 */ /* 0x000fea0003800000 */
[----:B------:R-:W-:Y:S01]  /*ade0*/  IADD3 R15, R0, R185, -R186 ;  /* 0x000000b9000f7210 */ /* 0x000fe20007ffe8ba */
[----:B------:R-:W-:Y:S04]  /*adf0*/  BSSY B0, `(.L_x_2076) ;  /* 0x0000013000007945 */ /* 0x000fe80003800000 */
[----:B------:R-:W-:-:S05]  /*ae00*/  VIADD R15, R15, 0x8 ;  /* 0x000000080f0f7836 */ /* 0x000fca0000000000 */
[----:B------:R-:W-:-:S13]  /*ae10*/  ISETP.GT.AND P6, PT, R15, -0x1, PT ;  /* 0xffffffff0f00780c */ /* 0x000fda0003fc4270 */
[----:B------:R-:W-:Y:S05]  /*ae20*/  @P6 BRA `(.L_x_2077) ;  /* 0x0000000000246947 */ /* 0x000fea0003800000 */
[----:B------:R-:W-:Y:S01]  /*ae30*/  UISETP.NE.AND UP0, UPT, UR41, 0x1, UPT ;  /* 0x000000012900788c */ /* 0x000fe2000bf05270 */
[----:B------:R-:W-:-:S05]  /*ae40*/  LOP3.LUT R15, RZ, R15, RZ, 0x33, !PT ;  /* 0x0000000fff0f7212 */ /* 0x000fca00078e33ff */
[----:B------:R-:W-:-:S05]  /*ae50*/  PLOP3.LUT P6, PT, PT, PT, UP0, 0x80, 0x0 ;  /* 0x000000000000781c */ /* 0x000fca0003fcf008 */
[----:B------:R-:W-:-:S08]  /*ae60*/  @UP0 ULDC.64 UR4, c[0x0][0x9e8] ;  /* 0x00027a0000040ab9 */ /* 0x000fd00000000a00 */
[----:B------:R-:W-:Y:S01]  /*ae70*/  @P6 IMAD.HI.U32 R21, R15, UR4, RZ ;  /* 0x000000040f156c27 */ /* 0x000fe2000f8e00ff */
[----:B------:R-:W-:-:S13]  /*ae80*/  PLOP3.LUT P6, PT, PT, PT, UP0, 0x80, 0x0 ;  /* 0x000000000000781c */ /* 0x000fda0003fcf008 */
[----:B------:R-:W-:-:S04]  /*ae90*/  @P6 SHF.R.U32.HI R15, RZ, UR5, R21 ;  /* 0x00000005ff0f6c19 */ /* 0x000fc80008011615 */
[----:B------:R-:W-:Y:S01]  /*aea0*/  LOP3.LUT R15, RZ, R15, RZ, 0x33, !PT ;  /* 0x0000000fff0f7212 */ /* 0x000fe200078e33ff */
[----:B------:R-:W-:Y:S06]  /*aeb0*/  BRA `(.L_x_2078) ;  /* 0x0000000000187947 */ /* 0x000fec0003800000 */
.L_x_2077:
[----:B------:R-:W-:-:S06]  /*aec0*/  UISETP.NE.AND UP0, UPT, UR41, 0x1, UPT ;  /* 0x000000012900788c */ /* 0x000fcc000bf05270 */
[----:B------:R-:W-:-:S05]  /*aed0*/  PLOP3.LUT P6, PT, PT, PT, UP0, 0x80, 0x0 ;  /* 0x000000000000781c */ /* 0x000fca0003fcf008 */
[----:B------:R-:W-:-:S08]  /*aee0*/  @UP0 ULDC.64 UR4, c[0x0][0x9e8] ;  /* 0x00027a0000040ab9 */ /* 0x000fd00000000a00 */
[----:B------:R-:W-:Y:S01]  /*aef0*/  @P6 IMAD.HI.U32 R21, R15, UR4, RZ ;  /* 0x000000040f156c27 */ /* 0x000fe2000f8e00ff */
[----:B------:R-:W-:-:S13]  /*af00*/  PLOP3.LUT P6, PT, PT, PT, UP0, 0x80, 0x0 ;  /* 0x000000000000781c */ /* 0x000fda0003fcf008 */
[----:B------:R-:W-:-:S07]  /*af10*/  @P6 SHF.R.U32.HI R15, RZ, UR5, R21 ;  /* 0x00000005ff0f6c19 */ /* 0x000fce0008011615 */
.L_x_2078:
[----:B------:R-:W-:Y:S05]  /*af20*/  BSYNC B0 ;  /* 0x0000000000007941 */ /* 0x000fea0003800000 */
.L_x_2076:
[----:B------:R-:W-:-:S04]  /*af30*/  IMAD R15, R15, UR41, -R26 ;  /* 0x000000290f0f7c24 */ /* 0x000fc8000f8e0a1a */
[----:B------:R-:W-:-:S05]  /*af40*/  IMAD.IADD R15, R15, 0x1, -R22 ;  /* 0x000000010f0f7824 */ /* 0x000fca00078e0a16 */
[----:B------:R-:W-:Y:S02]  /*af50*/  VIMNMX R8, R8, R15, !PT ;  /* 0x0000000f08087248 */ /* 0x000fe40007fe0100 */
[----:B------:R-:W-:-:S07]  /*af60*/  VIADDMNMX R3, R15, UR41, R3, PT ;  /* 0x000000290f037c46 */ /* 0x000fce000b800103 */
.L_x_2075:
[----:B------:R-:W-:Y:S01]  /*af70*/  BAR.SYNC.DEFER_BLOCKING 0xf, 0x100 ;  /* 0x03c4000000007b1d */ /* 0x000fe20000010000 */
[C---:B------:R-:W-:Y:S02]  /*af80*/  ISETP.GT.AND P2, PT, R8.reuse, 0x1, !P2 ;  /* 0x000000010800780c */ /* 0x040fe40005744270 */
[----:B------:R-:W-:Y:S02]  /*af90*/  ISETP.NE.AND P6, PT, R25, RZ, PT ;  /* 0x000000ff1900720c */ /* 0x000fe40003fc5270 */
[----:B------:R-:W-:Y:S01]  /*afa0*/  ISETP.LT.OR P2, PT, R3, 0x2, P2 ;  /* 0x000000020300780c */ /* 0x000fe20001741670 */
[----:B------:R-:W-:Y:S01]  /*afb0*/  ULDC UR4, c[0x0][0x988] ;  /* 0x0002620000047ab9 */ /* 0x000fe20000000800 */
[----:B------:R-:W-:Y:S02]  /*afc0*/  ISETP.GT.AND P3, PT, R8, 0x8, !P3 ;  /* 0x000000080800780c */ /* 0x000fe40005f64270 */
[----:B------:R-:W-:Y:S02]  /*afd0*/  FSEL R25, R27, -INF , !P2 ;  /* 0xff8000001b197808 */ /* 0x000fe40005000000 */
[----:B------:R-:W-:-:S02]  /*afe0*/  ISETP.NE.AND P2, PT, R60, RZ, PT ;  /* 0x000000ff3c00720c */ /* 0x000fc40003f45270 */
[C---:B------:R-:W-:Y:S02]  /*aff0*/  ISETP.LT.OR P3, PT, R3.reuse, 0x9, P3 ;  /* 0x000000090300780c */ /* 0x040fe40001f61670 */
[----:B------:R-:W-:Y:S02]  /*b000*/  ISETP.GT.AND P2, PT, R8, 0x9, !P2 ;  /* 0x000000090800780c */ /* 0x000fe40005744270 */
[----:B------:R-:W-:Y:S02]  /*b010*/  FSEL R26, R30, -INF , !P3 ;  /* 0xff8000001e1a7808 */ /* 0x000fe40005800000 */
[----:B------:R-:W-:Y:S02]  /*b020*/  ISETP.LT.OR P2, PT, R3, 0xa, P2 ;  /* 0x0000000a0300780c */ /* 0x000fe40001741670 */
[----:B------:R-:W-:Y:S02]  /*b030*/  ISETP.NE.AND P3, PT, R28, RZ, PT ;  /* 0x000000ff1c00720c */ /* 0x000fe40003f65270 */
        /* <DEDUP_REMOVED lines=27> */
[----:B------:R-:W-:Y:S02]  /*b1f0*/  FMNMX.FTZ R15, R81, R15, !PT ;  /* 0x0000000f510f7209 */ /* 0x000fe40007810000 */
[----:B------:R-:W-:Y:S02]  /*b200*/  FSEL R36, R39, -INF , !P2 ;  /* 0xff80000027247808 */ /* 0x000fe40005000000 */
[----:B------:R-:W-:Y:S02]  /*b210*/  ISETP.NE.AND P2, PT, R37, RZ, PT ;  /* 0x000000ff2500720c */ /* 0x000fe40003f45270 */
[----:B------:R-:W-:-:S02]  /*b220*/  FMNMX.FTZ R15, R49, R15, !PT ;  /* 0x0000000f310f7209 */ /* 0x000fc40007810000 */
[C---:B------:R-:W-:Y:S02]  /*b230*/  ISETP.GT.AND P2, PT, R8.reuse, 0x20, !P2 ;  /* 0x000000200800780c */ /* 0x040fe40005744270 */
[----:B------:R-:W-:Y:S02]  /*b240*/  FMNMX.FTZ R15, R83, R15, !PT ;  /* 0x0000000f530f7209 */ /* 0x000fe40007810000 */
[----:B------:R-:W-:Y:S02]  /*b250*/  ISETP.LT.OR P2, PT, R3, 0x21, P2 ;  /* 0x000000210300780c */ /* 0x000fe40001741670 */
[----:B------:R-:W-:Y:S02]  /*b260*/  ISETP.GT.AND P4, PT, R8, 0x31, !P4 ;  /* 0x000000310800780c */ /* 0x000fe40006784270 */
[----:B------:R-:W-:Y:S02]  /*b270*/  FSEL R38, R42, -INF , !P2 ;  /* 0xff8000002a267808 */ /* 0x000fe40005000000 */
[----:B------:R-:W-:-:S02]  /*b280*/  ISETP.NE.AND P2, PT, R40, RZ, PT ;  /* 0x000000ff2800720c */ /* 0x000fc40003f45270 */
[C---:B------:R-:W-:Y:S02]  /*b290*/  ISETP.GT.AND P5, PT, R8.reuse, 0x38, !P5 ;  /* 0x000000380800780c */ /* 0x040fe40006fa4270 */
[----:B------:R-:W-:Y:S02]  /*b2a0*/  ISETP.GT.AND P2, PT, R8, 0x21, !P2 ;  /* 0x000000210800780c */ /* 0x000fe40005744270 */
[C---:B------:R-:W-:Y:S02]  /*b2b0*/  ISETP.LT.OR P4, PT, R3.reuse, 0x32, P4 ;  /* 0x000000320300780c */ /* 0x040fe40002781670 */
[C---:B------:R-:W-:Y:S02]  /*b2c0*/  ISETP.LT.OR P2, PT, R3.reuse, 0x22, P2 ;  /* 0x000000220300780c */ /* 0x040fe40001741670 */
[----:B------:R-:W-:Y:S02]  /*b2d0*/  ISETP.LT.OR P5, PT, R3, 0x39, P5 ;  /* 0x000000390300780c */ /* 0x000fe40002fa1670 */
[----:B------:R-:W-:-:S02]  /*b2e0*/  FSEL R40, R43, -INF , !P2 ;  /* 0xff8000002b287808 */ /* 0x000fc40005000000 */
[----:B------:R-:W-:Y:S02]  /*b2f0*/  ISETP.GT.AND P2, PT, R8, 0x28, !P3 ;  /* 0x000000280800780c */ /* 0x000fe40005f44270 */
[----:B------:R-:W-:Y:S02]  /*b300*/  ISETP.NE.AND P3, PT, R44, RZ, PT ;  /* 0x000000ff2c00720c */ /* 0x000fe40003f65270 */
[----:B------:R-:W-:Y:S02]  /*b310*/  ISETP.LT.OR P2, PT, R3, 0x29, P2 ;  /* 0x000000290300780c */ /* 0x000fe40001741670 */
[----:B------:R-:W-:Y:S02]  /*b320*/  ISETP.GT.AND P3, PT, R8, 0x30, !P3 ;  /* 0x000000300800780c */ /* 0x000fe40005f64270 */
[----:B------:R-:W-:Y:S02]  /*b330*/  FSEL R42, R46, -INF , !P2 ;  /* 0xff8000002e2a7808 */ /* 0x000fe40005000000 */
[----:B------:R-:W-:-:S02]  /*b340*/  ISETP.GT.AND P2, PT, R8, RZ, !P6 ;  /* 0x000000ff0800720c */ /* 0x000fc40007744270 */
[----:B------:R-:W-:Y:S02]  /*b350*/  ISETP.NE.AND P6, PT, R24, RZ, PT ;  /* 0x000000ff1800720c */ /* 0x000fe40003fc5270 */
[C---:B------:R-:W-:Y:S02]  /*b360*/  ISETP.LT.OR P2, PT, R3.reuse, 0x1, P2 ;  /* 0x000000010300780c */ /* 0x040fe40001741670 */
[----:B------:R-:W-:Y:S02]  /*b370*/  ISETP.LT.OR P3, PT, R3, 0x31, P3 ;  /* 0x000000310300780c */ /* 0x000fe40001f61670 */
[----:B------:R-:W-:Y:S02]  /*b380*/  FSEL R24, R20, -INF , !P2 ;  /* 0xff80000014187808 */ /* 0x000fe40005000000 */
[----:B------:R-:W-:Y:S02]  /*b390*/  FMNMX.FTZ R20, R53, R15, !PT ;  /* 0x0000000f35147209 */ /* 0x000fe40007810000 */
[----:B------:R-:W-:-:S02]  /*b3a0*/  ISETP.NE.AND P2, PT, R41, RZ, PT ;  /* 0x000000ff2900720c */ /* 0x000fc40003f45270 */
[----:B------:R-:W-:Y:S01]  /*b3b0*/  FSEL R46, R51, -INF , !P4 ;  /* 0xff800000332e7808 */ /* 0x000fe20006000000 */
[----:B------:R-:W0:Y:S01]  /*b3c0*/  SHFL.BFLY PT, R15, R20, 0x2, 0x1f ;  /* 0x0c401f00140f7f89 */ /* 0x000e2200000e0000 */
[----:B------:R-:W-:Y:S02]  /*b3d0*/  ISETP.GT.AND P2, PT, R8, 0x29, !P2 ;  /* 0x000000290800780c */ /* 0x000fe40005744270 */
[----:B------:R-:W-:Y:S02]  /*b3e0*/  FSEL R48, R54, -INF , !P5 ;  /* 0xff80000036307808 */ /* 0x000fe40006800000 */
[----:B------:R-:W-:Y:S02]  /*b3f0*/  ISETP.LT.OR P2, PT, R3, 0x2a, P2 ;  /* 0x0000002a0300780c */ /* 0x000fe40001741670 */
[----:B0-----:R-:W-:Y:S02]  /*b400*/  FMNMX.FTZ R29, R20, R15, !PT ;  /* 0x0000000f141d7209 */ /* 0x001fe40007810000 */
[----:B------:R-:W-:-:S03]  /*b410*/  FMNMX.FTZ R15, R24, R25, !PT ;  /* 0x00000019180f7209 */ /* 0x000fc60007810000 */
[----:B------:R-:W0:Y:S01]  /*b420*/  SHFL.BFLY PT, R44, R29, 0x1, 0x1f ;  /* 0x0c201f001d2c7f89 */ /* 0x000e2200000e0000 */
[----:B------:R-:W-:-:S04]  /*b430*/  FMNMX.FTZ R15, R26, R15, !PT ;  /* 0x0000000f1a0f7209 */ /* 0x000fc80007810000 */
[----:B------:R-:W-:-:S04]  /*b440*/  FMNMX.FTZ R15, R28, R15, !PT ;  /* 0x0000000f1c0f7209 */ /* 0x000fc80007810000 */
[----:B------:R-:W-:-:S04]  /*b450*/  FMNMX.FTZ R21, R30, R15, !PT ;  /* 0x0000000f1e157209 */ /* 0x000fc80007810000 */
[----:B------:R-:W-:Y:S01]  /*b460*/  FMNMX.FTZ R27, R32, R21, !PT ;  /* 0x00000015201b7209 */ /* 0x000fe20007810000 */
[----:B------:R-:W-:-:S03]  /*b470*/  IMAD.U32 R21, RZ, RZ, UR4 ;  /* 0x00000004ff157e24 */ /* 0x000fc6000f8e00ff */
[----:B------:R-:W-:-:S04]  /*b480*/  FMNMX.FTZ R27, R34, R27, !PT ;  /* 0x0000001b221b7209 */ /* 0x000fc80007810000 */
[----:B------:R-:W-:Y:S02]  /*b490*/  FMNMX.FTZ R27, R36, R27, !PT ;  /* 0x0000001b241b7209 */ /* 0x000fe40007810000 */
[----:B0-----:R-:W-:Y:S02]  /*b4a0*/  FMNMX.FTZ R15, R29, R44, !PT ;  /* 0x0000002c1d0f7209 */ /* 0x001fe40007810000 */
[----:B------:R-:W-:Y:S02]  /*b4b0*/  FMNMX.FTZ R27, R38, R27, !PT ;  /* 0x0000001b261b7209 */ /* 0x000fe40007810000 */
[----:B------:R-:W-:Y:S01]  /*b4c0*/  FSEL R44, R47, -INF , !P2 ;  /* 0xff8000002f2c7808 */ /* 0x000fe20005000000 */
[C---:B------:R-:W-:Y:S01]  /*b4d0*/  FMUL.FTZ R20, R15.reuse, R21 ;  /* 0x000000150f147220 */ /* 0x040fe20000410000 */
[----:B------:R-:W-:Y:S02]  /*b4e0*/  FMNMX.FTZ R27, R40, R27, !PT ;  /* 0x0000001b281b7209 */ /* 0x000fe40007810000 */
[----:B------:R-:W-:-:S02]  /*b4f0*/  FSETP.NEU.FTZ.AND P2, PT, R15, -INF , PT ;  /* 0xff8000000f00780b */ /* 0x000fc40003f5d000 */
[----:B------:R-:W-:Y:S02]  /*b500*/  FMNMX.FTZ R27, R42, R27, !PT ;  /* 0x0000001b2a1b7209 */ /* 0x000fe40007810000 */
[----:B------:R-:W-:Y:S02]  /*b510*/  FSEL R52, R20, RZ, P2 ;  /* 0x000000ff14347208 */ /* 0x000fe40001000000 */
[----:B------:R-:W-:Y:S02]  /*b520*/  ISETP.GT.AND P2, PT, R8, 0x39, !P6 ;  /* 0x000000390800780c */ /* 0x000fe40007744270 */
[----:B------:R-:W-:Y:S01]  /*b530*/  FSEL R8, R50, -INF , !P3 ;  /* 0xff80000032087808 */ /* 0x000fe20005800000 */
[--C-:B------:R-:W-:Y:S01]  /*b540*/  FFMA.FTZ R20, R33, R21, -R52.reuse ;  /* 0x0000001521147223 */ /* 0x100fe20000010834 */
[----:B------:R-:W-:Y:S01]  /*b550*/  FMNMX.FTZ R27, R44, R27, !PT ;  /* 0x0000001b2c1b7209 */ /* 0x000fe20007810000 */
[--C-:B------:R-:W-:Y:S01]  /*b560*/  FFMA.FTZ R29, R61, R21, -R52.reuse ;  /* 0x000000153d1d7223 */ /* 0x100fe20000010834 */
[----:B------:R-:W-:Y:S01]  /*b570*/  ISETP.LT.OR P2, PT, R3, 0x3a, P2 ;  /* 0x0000003a0300780c */ /* 0x000fe20001741670 */
[----:B------:R0:W-:Y:S01]  /*b580*/  MUFU.EX2 R164, R20 ;  /* 0x0000001400a47308 */ /* 0x0001e20000000800 */
[----:B------:R-:W-:Y:S01]  /*b590*/  FMNMX.FTZ R27, R8, R27, !PT ;  /* 0x0000001b081b7209 */ /* 0x000fe20007810000 */
[-CC-:B------:R-:W-:Y:S01]  /*b5a0*/  FFMA.FTZ R3, R63, R21.reuse, -R52.reuse ;  /* 0x000000153f037223 */ /* 0x180fe20000010834 */
[----:B------:R-:W-:Y:S01]  /*b5b0*/  FSEL R50, R55, -INF , !P2 ;  /* 0xff80000037327808 */ /* 0x000fe20005000000 */
[--C-:B------:R-:W-:Y:S01]  /*b5c0*/  FFMA.FTZ R31, R65, R21, -R52.reuse ;  /* 0x00000015411f7223 */ /* 0x100fe20000010834 */
[----:B------:R-:W-:Y:S01]  /*b5d0*/  FMNMX.FTZ R27, R46, R27, !PT ;  /* 0x0000001b2e1b7209 */ /* 0x000fe20007810000 */
[-CC-:B------:R-:W-:Y:S01]  /*b5e0*/  FFMA.FTZ R33, R67, R21.reuse, -R52.reuse ;  /* 0x0000001543217223 */ /* 0x180fe20000010834 */
[--C-:B------:R-:W-:Y:S01]  /*b5f0*/  FFMA.FTZ R43, R45, R21, -R52.reuse ;  /* 0x000000152d2b7223 */ /* 0x100fe20000010834 */
[----:B------:R-:W-:Y:S01]  /*b600*/  MUFU.EX2 R166, R3 ;  /* 0x0000000300a67308 */ /* 0x000fe20000000800 */
[----:B------:R-:W-:Y:S01]  /*b610*/  FMNMX.FTZ R27, R48, R27, !PT ;  /* 0x0000001b301b7209 */ /* 0x000fe20007810000 */
[-CC-:B------:R-:W-:Y:S01]  /*b620*/  FFMA.FTZ R45, R49, R21.reuse, -R52.reuse ;  /* 0x00000015312d7223 */ /* 0x180fe20000010834 */
[-CC-:B------:R-:W-:Y:S01]  /*b630*/  FFMA.FTZ R35, R69, R21.reuse, -R52.reuse ;  /* 0x0000001545237223 */ /* 0x180fe20000010834 */
[--C-:B------:R-:W-:Y:S01]  /*b640*/  FFMA.FTZ R37, R71, R21, -R52.reuse ;  /* 0x0000001547257223 */ /* 0x100fe20000010834 */
[----:B------:R-:W-:Y:S01]  /*b650*/  FMNMX.FTZ R27, R50, R27, !PT ;  /* 0x0000001b321b7209 */ /* 0x000fe20007810000 */
[-CC-:B------:R-:W-:Y:S01]  /*b660*/  FFMA.FTZ R39, R73, R21.reuse, -R52.reuse ;  /* 0x0000001549277223 */ /* 0x180fe20000010834 */
[-CC-:B------:R-:W-:Y:S01]  /*b670*/  FFMA.FTZ R41, R75, R21.reuse, -R52.reuse ;  /* 0x000000154b297223 */ /* 0x180fe20000010834 */
[----:B------:R-:W1:Y:S02]  /*b680*/  MUFU.EX2 R29, R29 ;  /* 0x0000001d001d7308 */ /* 0x000e640000000800 */
[----:B0-----:R-:W0:Y:S06]  /*b690*/  SHFL.BFLY PT, R20, R27, 0x2, 0x1f ;  /* 0x0c401f001b147f89 */ /* 0x001e2c00000e0000 */
[----:B------:R-:W-:Y:S08]  /*b6a0*/  MUFU.EX2 R31, R31 ;  /* 0x0000001f001f7308 */ /* 0x000ff00000000800 */
[----:B------:R1:W-:Y:S08]  /*b6b0*/  MUFU.EX2 R58, R45 ;  /* 0x0000002d003a7308 */ /* 0x0003f00000000800 */
[----:B------:R-:W-:Y:S01]  /*b6c0*/  MUFU.EX2 R33, R33 ;  /* 0x0000002100217308 */ /* 0x000fe20000000800 */
[----:B-1----:R-:W-:Y:S01]  /*b6d0*/  FADD.FTZ R45, R164, R29 ;  /* 0x0000001da42d7221 */ /* 0x002fe20000010000 */
[----:B0-----:R-:W-:Y:S01]  /*b6e0*/  FMNMX.FTZ R3, R27, R20, !PT ;  /* 0x000000141b037209 */ /* 0x001fe20007810000 */
[----:B------:R-:W-:Y:S01]  /*b6f0*/  FFMA.FTZ R27, R77, R21, -R52 ;  /* 0x000000154d1b7223 */ /* 0x000fe20000010834 */
[----:B------:R-:W-:-:S03]  /*b700*/  F2FP.F16.F32.PACK_AB R164, R29, R164 ;  /* 0x000000a41da4723e */ /* 0x000fc600000000ff */
[----:B------:R-:W0:Y:S01]  /*b710*/  SHFL.BFLY PT, R20, R3, 0x1, 0x1f ;  /* 0x0c201f0003147f89 */ /* 0x000e2200000e0000 */
[----:B------:R-:W-:Y:S08]  /*b720*/  MUFU.EX2 R156, R27 ;  /* 0x0000001b009c7308 */ /* 0x000ff00000000800 */
[----:B------:R1:W-:Y:S08]  /*b730*/  MUFU.EX2 R160, R35 ;  /* 0x0000002300a07308 */ /* 0x0003f00000000800 */
[----:B------:R-:W-:Y:S01]  /*b740*/  MUFU.EX2 R37, R37 ;  /* 0x0000002500257308 */ /* 0x000fe20000000800 */
[----:B-1----:R-:W-:Y:S01]  /*b750*/  FFMA.FTZ R35, R79, R21, -R52 ;  /* 0x000000154f237223 */ /* 0x002fe20000010834 */
[----:B0-----:R-:W-:-:S06]  /*b760*/  FMNMX.FTZ R20, R3, R20, !PT ;  /* 0x0000001403147209 */ /* 0x001fcc0007810000 */
[----:B------:R0:W-:Y:S01]  /*b770*/  MUFU.EX2 R162, R39 ;  /* 0x0000002700a27308 */ /* 0x0001e20000000800 */
[-C--:B------:R-:W-:Y:S01]  /*b780*/  FFMA.FTZ R3, R83, R21.reuse, -R52 ;  /* 0x0000001553037223 */ /* 0x080fe20000010834 */
[C---:B------:R-:W-:Y:S01]  /*b790*/  FSETP.NEU.FTZ.AND P2, PT, R20.reuse, -INF , PT ;  /* 0xff8000001400780b */ /* 0x040fe20003f5d000 */
[----:B------:R-:W-:-:S05]  /*b7a0*/  FMUL.FTZ R27, R20, R21 ;  /* 0x00000015141b7220 */ /* 0x000fca0000410000 */
[----:B------:R-:W-:Y:S01]  /*b7b0*/  MUFU.EX2 R41, R41 ;  /* 0x0000002900297308 */ /* 0x000fe20000000800 */
[----:B------:R-:W-:Y:S01]  /*b7c0*/  FSEL R27, R27, RZ, P2 ;  /* 0x000000ff1b1b7208 */ /* 0x000fe20001000000 */
[-CC-:B0-----:R-:W-:Y:S01]  /*b7d0*/  FFMA.FTZ R39, R81, R21.reuse, -R52.reuse ;  /* 0x0000001551277223 */ /* 0x181fe20000010834 */
[----:B------:R-:W-:-:S03]  /*b7e0*/  FFMA.FTZ R52, R53, R21, -R52 ;  /* 0x0000001535347223 */ /* 0x000fc60000010834 */
        /* <DEDUP_REMOVED lines=14> */
[----:B------:R-:W0:Y:S01]  /*b8d0*/  MUFU.EX2 R25, R25 ;  /* 0x0000001900197308 */ /* 0x000e220000000800 */
[-CC-:B------:R-:W-:Y:S01]  /*b8e0*/  FFMA.FTZ R46, R46, R21.reuse, -R27.reuse ;  /* 0x000000152e2e7223 */ /* 0x180fe2000001081b */
[-CC-:B------:R-:W-:Y:S01]  /*b8f0*/  FFMA.FTZ R48, R48, R21.reuse, -R27.reuse ;  /* 0x0000001530307223 */ /* 0x180fe2000001081b */
[----:B------:R-:W-:-:S05]  /*b900*/  FFMA.FTZ R27, R50, R21, -R27 ;  /* 0x00000015321b7223 */ /* 0x000fca000001081b */
[----:B------:R-:W1:Y:S08]  /*b910*/  MUFU.EX2 R26, R26 ;  /* 0x0000001a001a7308 */ /* 0x000e700000000800 */
[----:B------:R3:W4:Y:S01]  /*b920*/  MUFU.EX2 R167, R28 ;  /* 0x0000001c00a77308 */ /* 0x0007220000000800 */
[----:B0-----:R-:W-:-:S07]  /*b930*/  F2FP.F16.F32.PACK_AB R165, R25, R24 ;  /* 0x0000001819a5723e */ /* 0x001fce00000000ff */
[----:B------:R-:W0:Y:S01]  /*b940*/  MUFU.EX2 R30, R30 ;  /* 0x0000001e001e7308 */ /* 0x000e220000000800 */
[----:B---3--:R-:W-:Y:S01]  /*b950*/  FADD.FTZ R28, R166, R45 ;  /* 0x0000002da61c7221 */ /* 0x008fe20000010000 */
[----:B------:R-:W-:Y:S01]  /*b960*/  FADD.FTZ R45, R24, R25 ;  /* 0x00000019182d7221 */ /* 0x000fe20000010000 */
[----:B------:R-:W-:-:S05]  /*b970*/  F2FP.F16.F32.PACK_AB R166, R31, R166 ;  /* 0x000000a61fa6723e */ /* 0x000fca00000000ff */
[----:B------:R3:W5:Y:S08]  /*b980*/  MUFU.EX2 R161, R32 ;  /* 0x0000002000a17308 */ /* 0x0007700000000800 */
[----:B------:R-:W2:Y:S01]  /*b990*/  MUFU.EX2 R34, R34 ;  /* 0x0000002200227308 */ /* 0x000ea20000000800 */
[----:B---3--:R-:W-:Y:S01]  /*b9a0*/  FADD.FTZ R32, R31, R28 ;  /* 0x0000001c1f207221 */ /* 0x008fe20000010000 */
[----:B-1----:R-:W-:-:S03]  /*b9b0*/  FADD.FTZ R28, R26, R45 ;  /* 0x0000002d1a1c7221 */ /* 0x002fc60000010000 */
[----:B------:R-:W-:Y:S01]  /*b9c0*/  FADD.FTZ R49, R33, R32 ;  /* 0x0000002021317221 */ /* 0x000fe20000010000 */
[C---:B----4-:R-:W-:Y:S01]  /*b9d0*/  FADD.FTZ R47, R167.reuse, R28 ;  /* 0x0000001ca72f7221 */ /* 0x050fe20000010000 */
[----:B------:R-:W-:Y:S01]  /*b9e0*/  F2FP.F16.F32.PACK_AB R167, R167, R26 ;  /* 0x0000001aa7a7723e */ /* 0x000fe200000000ff */
[----:B------:R-:W1:Y:S01]  /*b9f0*/  MUFU.EX2 R163, R36 ;  /* 0x0000002400a37308 */ /* 0x000e620000000800 */
[----:B------:R-:W-:Y:S01]  /*ba00*/  FADD.FTZ R32, R160, R49 ;  /* 0x00000031a0207221 */ /* 0x000fe20000010000 */
[----:B0-----:R-:W-:Y:S01]  /*ba10*/  FADD.FTZ R28, R30, R47 ;  /* 0x0000002f1e1c7221 */ /* 0x001fe20000010000 */
[----:B------:R-:W-:Y:S01]  /*ba20*/  F2FP.F16.F32.PACK_AB R160, R160, R33 ;  /* 0x00000021a0a0723e */ /* 0x000fe200000000ff */
[----:B------:R0:W-:Y:S01]  /*ba30*/  STSM.16.M88.4 [R195+0x26800], R164 ;  /* 0x026800a4c3007844 */ /* 0x0001e20000000200 */
[----:B------:R-:W-:Y:S01]  /*ba40*/  FADD.FTZ R47, R37, R32 ;  /* 0x00000020252f7221 */ /* 0x000fe20000010000 */
[C---:B-----5:R-:W-:Y:S01]  /*ba50*/  FADD.FTZ R29, R161.reuse, R28 ;  /* 0x0000001ca11d7221 */ /* 0x060fe20000010000 */
[----:B------:R-:W-:Y:S01]  /*ba60*/  F2FP.F16.F32.PACK_AB R161, R161, R30 ;  /* 0x0000001ea1a1723e */ /* 0x000fe200000000ff */
[----:B------:R-:W3:Y:S01]  /*ba70*/  MUFU.EX2 R38, R38 ;  /* 0x0000002600267308 */ /* 0x000ee20000000800 */
[----:B------:R-:W-:Y:S01]  /*ba80*/  FADD.FTZ R32, R162, R47 ;  /* 0x0000002fa2207221 */ /* 0x000fe20000010000 */
[----:B--2---:R-:W-:Y:S01]  /*ba90*/  FADD.FTZ R28, R34, R29 ;  /* 0x0000001d221c7221 */ /* 0x004fe20000010000 */
[----:B------:R-:W-:-:S02]  /*baa0*/  F2FP.F16.F32.PACK_AB R162, R162, R37 ;  /* 0x00000025a2a2723e */ /* 0x000fc400000000ff */
[----:B------:R-:W-:-:S03]  /*bab0*/  FADD.FTZ R31, R41, R32 ;  /* 0x00000020291f7221 */ /* 0x000fc60000010000 */
[----:B------:R-:W2:Y:S01]  /*bac0*/  MUFU.EX2 R157, R40 ;  /* 0x00000028009d7308 */ /* 0x000ea20000000800 */
[C---:B-1----:R-:W-:Y:S01]  /*bad0*/  FADD.FTZ R29, R163.reuse, R28 ;  /* 0x0000001ca31d7221 */ /* 0x042fe20000010000 */
[C---:B------:R-:W-:Y:S01]  /*bae0*/  FADD.FTZ R28, R156.reuse, R31 ;  /* 0x0000001f9c1c7221 */ /* 0x040fe20000010000 */
[----:B------:R-:W-:Y:S02]  /*baf0*/  F2FP.F16.F32.PACK_AB R163, R163, R34 ;  /* 0x00000022a3a3723e */ /* 0x000fe400000000ff */
[----:B------:R-:W-:-:S03]  /*bb00*/  F2FP.F16.F32.PACK_AB R156, R156, R41 ;  /* 0x000000299c9c723e */ /* 0x000fc600000000ff */
[----:B------:R-:W1:Y:S01]  /*bb10*/  MUFU.EX2 R35, R35 ;  /* 0x0000002300237308 */ /* 0x000e620000000800 */
[----:B---3--:R-:W-:Y:S01]  /*bb20*/  FADD.FTZ R24, R38, R29 ;  /* 0x0000001d26187221 */ /* 0x008fe20000010000 */
[----:B------:R0:W-:Y:S06]  /*bb30*/  STSM.16.M88.4 [R196], R160 ;  /* 0x000000a0c4007844 */ /* 0x0001ec0000000200 */
[----:B------:R-:W3:Y:S01]  /*bb40*/  MUFU.EX2 R42, R42 ;  /* 0x0000002a002a7308 */ /* 0x000ee20000000800 */
[C---:B--2---:R-:W-:Y:S01]  /*bb50*/  FADD.FTZ R25, R157.reuse, R24 ;  /* 0x000000189d197221 */ /* 0x044fe20000010000 */
[----:B------:R-:W-:-:S06]  /*bb60*/  F2FP.F16.F32.PACK_AB R157, R157, R38 ;  /* 0x000000269d9d723e */ /* 0x000fcc00000000ff */
[----:B------:R-:W2:Y:S01]  /*bb70*/  MUFU.EX2 R54, R43 ;  /* 0x0000002b00367308 */ /* 0x000ea20000000800 */
[----:B-1----:R-:W-:-:S07]  /*bb80*/  FADD.FTZ R29, R35, R28 ;  /* 0x0000001c231d7221 */ /* 0x002fce0000010000 */
[----:B------:R-:W1:Y:S01]  /*bb90*/  MUFU.EX2 R43, R44 ;  /* 0x0000002c002b7308 */ /* 0x000e620000000800 */
[----:B---3--:R-:W-:-:S07]  /*bba0*/  FADD.FTZ R24, R42, R25 ;  /* 0x000000192a187221 */ /* 0x008fce0000010000 */
[----:B------:R-:W3:Y:S01]  /*bbb0*/  MUFU.EX2 R39, R39 ;  /* 0x0000002700277308 */ /* 0x000ee20000000800 */
[C---:B--2---:R-:W-:Y:S01]  /*bbc0*/  F2FP.F16.F32.PACK_AB R158, R54.reuse, R35 ;  /* 0x00000023369e723e */ /* 0x044fe200000000ff */
[----:B------:R-:W-:-:S06]  /*bbd0*/  FADD.FTZ R54, R54, R29 ;  /* 0x0000001d36367221 */ /* 0x000fcc0000010000 */
[----:B------:R-:W-:Y:S01]  /*bbe0*/  MUFU.EX2 R8, R8 ;  /* 0x0000000800087308 */ /* 0x000fe20000000800 */
[C---:B-1----:R-:W-:Y:S01]  /*bbf0*/  F2FP.F16.F32.PACK_AB R159, R43.reuse, R42 ;  /* 0x0000002a2b9f723e */ /* 0x042fe200000000ff */
[----:B------:R-:W-:-:S04]  /*bc00*/  FADD.FTZ R43, R43, R24 ;  /* 0x000000182b2b7221 */ /* 0x000fc80000010000 */
[----:B------:R0:W-:Y:S02]  /*bc10*/  STSM.16.M88.4 [R198], R156 ;  /* 0x0000009cc6007844 */ /* 0x0001e40000000200 */
[----:B------:R-:W1:Y:S01]  /*bc20*/  MUFU.EX2 R45, R46 ;  /* 0x0000002e002d7308 */ /* 0x000e620000000800 */
[----:B---3--:R-:W-:Y:S01]  /*bc30*/  F2FP.F16.F32.PACK_AB R152, R58, R39 ;  /* 0x000000273a98723e */ /* 0x008fe200000000ff */
[----:B------:R-:W-:-:S04]  /*bc40*/  FADD.FTZ R39, R39, R54 ;  /* 0x0000003627277221 */ /* 0x000fc80000010000 */
[----:B------:R-:W-:Y:S02]  /*bc50*/  FADD.FTZ R58, R58, R39 ;  /* 0x000000273a3a7221 */ /* 0x000fe40000010000 */
[----:B------:R-:W-:Y:S08]  /*bc60*/  MUFU.EX2 R3, R3 ;  /* 0x0000000300037308 */ /* 0x000ff00000000800 */
[----:B------:R-:W2:Y:S01]  /*bc70*/  MUFU.EX2 R52, R52 ;  /* 0x0000003400347308 */ /* 0x000ea20000000800 */
[----:B-1----:R-:W-:Y:S01]  /*bc80*/  F2FP.F16.F32.PACK_AB R153, R45, R8 ;  /* 0x000000082d99723e */ /* 0x002fe200000000ff */
[----:B------:R-:W-:-:S04]  /*bc90*/  FADD.FTZ R8, R8, R43 ;  /* 0x0000002b08087221 */ /* 0x000fc80000010000 */
[----:B------:R-:W-:Y:S02]  /*bca0*/  FADD.FTZ R45, R45, R8 ;  /* 0x000000082d2d7221 */ /* 0x000fe40000010000 */
[----:B------:R-:W1:Y:S08]  /*bcb0*/  MUFU.EX2 R48, R48 ;  /* 0x0000003000307308 */ /* 0x000e700000000800 */
[----:B------:R-:W3:Y:S01]  /*bcc0*/  MUFU.EX2 R27, R27 ;  /* 0x0000001b001b7308 */ /* 0x000ee20000000800 */
[----:B--2---:R-:W-:Y:S01]  /*bcd0*/  F2FP.F16.F32.PACK_AB R154, R52, R3 ;  /* 0x00000003349a723e */ /* 0x004fe200000000ff */
[----:B------:R-:W-:-:S04]  /*bce0*/  FADD.FTZ R3, R3, R58 ;  /* 0x0000003a03037221 */ /* 0x000fc80000010000 */
[----:B------:R-:W-:Y:S01]  /*bcf0*/  FADD.FTZ R3, R52, R3 ;  /* 0x0000000334037221 */ /* 0x000fe20000010000 */
[----:B-1----:R-:W-:Y:S01]  /*bd00*/  FADD.FTZ R8, R48, R45 ;  /* 0x0000002d30087221 */ /* 0x002fe20000010000 */
[----:B---3--:R-:W-:-:S03]  /*bd10*/  F2FP.F16.F32.PACK_AB R155, R27, R48 ;  /* 0x000000301b9b723e */ /* 0x008fc600000000ff */
[----:B------:R-:W-:Y:S02]  /*bd20*/  FADD.FTZ R8, R27, R8 ;  /* 0x000000081b087221 */ /* 0x000fe40000010000 */
[----:B------:R0:W-:Y:S01]  /*bd30*/  STSM.16.M88.4 [R197], R152 ;  /* 0x00000098c5007844 */ /* 0x0001e20000000200 */
[----:B------:R-:W-:Y:S05]  /*bd40*/  @!P0 BRA `(.L_x_2079) ;  /* 0x0000000000048947 */ /* 0x000fea0003800000 */
[----:B------:R-:W-:Y:S01]  /*bd50*/  BPT.TRAP 0x1 ;  /* 0x000000040000795c */ /* 0x000fe20000300000 */
.L_x_2079:
[----:B------:R1:W2:Y:S01]  /*bd60*/  SYNCS.PHASECHK.TRANS64.TRYWAIT P2, [R9+URZ+0x28c50], R56 ;  /* 0x028c5038090075a7 */ /* 0x0002a2000804017f */
[----:B------:R-:W-:Y:S05]  /*bd70*/  @!P0 BRA `(.L_x_2080) ;  /* 0x0000000000048947 */ /* 0x000fea0003800000 */
[----:B------:R-:W-:Y:S01]  /*bd80*/  BPT.TRAP 0x1 ;  /* 0x000000040000795c */ /* 0x000fe20000300000 */
.L_x_2080:
[----:B------:R-:W-:Y:S01]  /*bd90*/  ULDC UR45, c[0x0][0x9e4] ;  /* 0x00027900002d7ab9 */ /* 0x000fe20000000800 */
[----:B------:R-:W-:Y:S01]  /*bda0*/  ULDC UR44, c[0x0][0x988] ;  /* 0x00026200002c7ab9 */ /* 0x000fe20000000800 */
[----:B------:R-:W-:Y:S01]  /*bdb0*/  ULDC UR47, c[0x0][0x9d8] ;  /* 0x00027600002f7ab9 */ /* 0x000fe20000000800 */
[----:B------:R-:W-:Y:S01]  /*bdc0*/  ULDC UR46, c[0x0][0x9e0] ;  /* 0x00027800002e7ab9 */ /* 0x000fe20000000800 */
[----:B------:R-:W-:Y:S01]  /*bdd0*/  BSSY B0, `(.L_x_2081) ;  /* 0x0000006000007945 */ /* 0x000fe20003800000 */
[----:B------:R-:W-:Y:S01]  /*bde0*/  LEA R170, R18, R188, 0xc ;  /* 0x000000bc12aa7211 */ /* 0x000fe200078e60ff */
[----:B------:R-:W-:Y:S02]  /*bdf0*/  IMAD.MOV.U32 R171, RZ, RZ, 0x40000040 ;  /* 0x40000040ffab7424 */ /* 0x000fe400078e00ff */
[----:B--2---:R-:W-:Y:S05]  /*be00*/  @P2 BRA `(.L_x_2082) ;  /* 0x0000000000082947 */ /* 0x004fea0003800000 */
[----:B------:R-:W2:Y:S02]  /*be10*/  SYNCS.PHASECHK.TRANS64.TRYWAIT P2, [R9+URZ+0x28c50], R56 ;  /* 0x028c5038090075a7 */ /* 0x000ea4000804017f */
[----:B--2---:R-:W-:Y:S05]  /*be20*/  @!P2 BRA `(.L_x_2083) ;  /* 0x0000011c006ca947 */ /* 0x004fea0003800000 */
.L_x_2082:
[----:B------:R-:W-:Y:S05]  /*be30*/  BSYNC B0 ;  /* 0x0000000000007941 */ /* 0x000fea0003800000 */
.L_x_2081:
[----:B------:R-:W-:Y:S01]  /*be40*/  R2UR UR6, R170 ;  /* 0x00000000aa0672ca */ /* 0x000fe200000e0000 */
[----:B-12---:R-:W-:Y:S01]  /*be50*/  WARPGROUP.ARRIVE ;  /* 0x00000000000079c5 */ /* 0x006fe20000000000 */
[----:B------:R-:W-:Y:S01]  /*be60*/  R2UR UR7, R171 ;  /* 0x00000000ab0772ca */ /* 0x000fe200000e0000 */
[----:B------:R-:W-:Y:S01]  /*be70*/  IMAD.MOV.U32 R171, RZ, RZ, 0x40000040 ;  /* 0x40000040ffab7424 */ /* 0x000fe200078e00ff */
[----:B------:R-:W-:Y:S01]  /*be80*/  UISETP.NE.AND UP0, UPT, UR48, URZ, UPT ;  /* 0x0000003f3000728c */ /* 0x000fe2000bf05270 */
[----:B------:R-:W-:Y:S02]  /*be90*/  @!P1 VIADD R9, R9, 0x28c60 ;  /* 0x00028c6009099836 */ /* 0x000fe40000000000 */
[----:B------:R-:W-:-:S03]  /*bea0*/  IMAD.IADD R191, R185, 0x1, -R186 ;  /* 0x00000001b9bf7824 */ /* 0x000fc600078e0aba */
[----:B------:R-:W-:Y:S02]  /*beb0*/  PLOP3.LUT P2, PT, PT, PT, UP0, 0x40, 0x0 ;  /* 0x000000000000781c */ /* 0x000fe40003f4e808 */
[----:B------:R-:W-:-:S03]  /*bec0*/  @!P1 PRMT R9, RZ, 0x654, R9 ;  /* 0x00000654ff099816 */ /* 0x000fc60000000009 */
[----:B------:R-:W-:Y:S03]  /*bed0*/  HGMMA.64x256x16.F32 R24, R164, gdesc[UR4].tnspB, RZ, !UPT, gsb0 ;  /* 0x43e00004a4187df0 */ /* 0x000fe6000c0008ff */
[----:B------:R-:W-:Y:S02]  /*bee0*/  WARPGROUP.DEPBAR.LE gsb0, 0x0 ;  /* 0x00008000000079c5 */ /* 0x000fe40000010000 */
[----:B0-----:R-:W-:Y:S01]  /*bef0*/  VIADD R164, R170, 0x80 ;  /* 0x00000080aaa47836 */ /* 0x001fe20000000000 */
[----:B------:R-:W-:Y:S01]  /*bf00*/  WARPGROUP.ARRIVE ;  /* 0x00000000000079c5 */ /* 0x000fe20000000000 */
[----:B------:R-:W-:-:S03]  /*bf10*/  IMAD.MOV.U32 R165, RZ, RZ, 0x40000040 ;  /* 0x40000040ffa57424 */ /* 0x000fc600078e00ff */
[----:B------:R-:W-:Y:S02]  /*bf20*/  R2UR UR6, R164 ;  /* 0x00000000a40672ca */ /* 0x000fe400000e0000 */
[----:B------:R-:W-:-:S15]  /*bf30*/  R2UR UR7, R165 ;  /* 0x00000000a50772ca */ /* 0x000fde00000e0000 */
[----:B------:R-:W-:-:S01]  /*bf40*/  NOP ;  /* 0x0000000000007918 */ /* 0x000fc20000000000 */
[----:B------:R-:W-:Y:S03]  /*bf50*/  HGMMA.64x256x16.F32 R24, R160, gdesc[UR4].tnspB, R24, gsb0 ;  /* 0x43e00004a0187df0 */ /* 0x000fe60008000818 */
[----:B------:R-:W-:Y:S02]  /*bf60*/  WARPGROUP.DEPBAR.LE gsb0, 0x0 ;  /* 0x00008000000079c5 */ /* 0x000fe40000010000 */
[C---:B------:R-:W-:Y:S01]  /*bf70*/  VIADD R160, R170.reuse, 0x100 ;  /* 0x00000100aaa07836 */ /* 0x040fe20000000000 */
[----:B------:R-:W-:Y:S01]  /*bf80*/  MOV R161, 0x40000040 ;  /* 0x4000004000a17802 */ /* 0x000fe20000000f00 */
[----:B------:R-:W-:Y:S01]  /*bf90*/  WARPGROUP.ARRIVE ;  /* 0x00000000000079c5 */ /* 0x000fe20000000000 */
[----:B------:R-:W-:Y:S02]  /*bfa0*/  VIADD R170, R170, 0x180 ;  /* 0x00000180aaaa7836 */ /* 0x000fe40000000000 */
[----:B------:R-:W-:-:S02]  /*bfb0*/  R2UR UR6, R160 ;  /* 0x00000000a00672ca */ /* 0x000fc400000e0000 */
[----:B------:R-:W-:-:S15]  /*bfc0*/  R2UR UR7, R161 ;  /* 0x00000000a10772ca */ /* 0x000fde00000e0000 */
[----:B------:R-:W-:-:S01]  /*bfd0*/  NOP ;  /* 0x0000000000007918 */ /* 0x000fc20000000000 */
        /* <DEDUP_REMOVED lines=13> */
[----:B0-----:R-:W0:Y:S01]  /*c0b0*/  FENCE.VIEW.ASYNC.S ;  /* 0x00000000000073c6 */ /* 0x001e220000000000 */
[----:B------:R-:W-:-:S05]  /*c0c0*/  LEA R154, R189, R191, 0x6 ;  /* 0x000000bfbd9a7211 */ /* 0x000fca00078e30ff */
[----:B------:R-:W-:Y:S01]  /*c0d0*/  VIADD R152, R154, UR40 ;  /* 0x000000289a987c36 */ /* 0x000fe20008000000 */
[----:B0-----:R-:W-:Y:S01]  /*c0e0*/  NOP ;  /* 0x0000000000007918 */ /* 0x001fe20000000000 */
[----:B------:R-:W-:Y:S06]  /*c0f0*/  BAR.ARV 0xe, 0x100 ;  /* 0x0384000000007b1d */ /* 0x000fec0000002000 */
[----:B------:R0:W-:Y:S02]  /*c100*/  @!P1 SYNCS.ARRIVE.TRANS64.RED.A1T0 RZ, [R9+URZ], RZ ;  /* 0x000000ff09ff99a7 */ /* 0x0001e4000810043f */
[----:B0-----:R-:W-:Y:S01]  /*c110*/  VIADD R9, R168, 0xfffffffe ;  /* 0xfffffffea8097836 */ /* 0x001fe20000000000 */
[----:B------:R-:W-:Y:S06]  /*c120*/  @P2 BRA `(.L_x_2084) ;  /* 0x0000000000542947 */ /* 0x000fec0003800000 */
[C---:B------:R-:W-:Y:S01]  /*c130*/  ISETP.GT.AND P2, PT, R154.reuse, RZ, PT ;  /* 0x000000ff9a00720c */ /* 0x040fe20003f44270 */
[----:B------:R-:W-:Y:S01]  /*c140*/  BSSY B0, `(.L_x_2085) ;  /* 0x0000010000007945 */ /* 0x000fe20003800000 */
[----:B------:R-:W-:-:S11]  /*c150*/  VIADD R153, R154, 0xffffffff ;  /* 0xffffffff9a997836 */ /* 0x000fd60000000000 */
[----:B------:R-:W-:Y:S05]  /*c160*/  @P2 BRA `(.L_x_2086) ;  /* 0x0000000000202947 */ /* 0x000fea0003800000 */
[----:B------:R-:W-:Y:S01]  /*c170*/  UISETP.NE.AND UP0, UPT, UR41, 0x1, UPT ;  /* 0x000000012900788c */ /* 0x000fe2000bf05270 */
[----:B------:R-:W-:-:S05]  /*c180*/  IMAD.MOV R153, RZ, RZ, -R154 ;  /* 0x000000ffff997224 */ /* 0x000fca00078e0a9a */
[----:B------:R-:W-:-:S05]  /*c190*/  PLOP3.LUT P2, PT, PT, PT, UP0, 0x80, 0x0 ;  /* 0x000000000000781c */ /* 0x000fca0003f4f008 */
[----:B------:R-:W-:-:S08]  /*c1a0*/  @UP0 ULDC.64 UR4, c[0x0][0x9e8] ;  /* 0x00027a0000040ab9 */ /* 0x000fd00000000a00 */
[----:B------:R-:W-:-:S05]  /*c1b0*/  @P2 IMAD.HI.U32 R154, R153, UR4, RZ ;  /* 0x00000004999a2c27 */ /* 0x000fca000f8e00ff */
[----:B------:R-:W-:-:S04]  /*c1c0*/  @P2 SHF.R.U32.HI R153, RZ, UR5, R154 ;  /* 0x00000005ff992c19 */ /* 0x000fc8000801169a */
[----:B------:R-:W-:Y:S01]  /*c1d0*/  LOP3.LUT R153, RZ, R153, RZ, 0x33, !PT ;  /* 0x00000099ff997212 */ /* 0x000fe200078e33ff */
[----:B------:R-:W-:Y:S06]  /*c1e0*/  BRA `(.L_x_2087) ;  /* 0x0000000000147947 */ /* 0x000fec0003800000 */
.L_x_2086:
[----:B------:R-:W-:-:S06]  /*c1f0*/  UISETP.NE.AND UP0, UPT, UR41, 0x1, UPT ;  /* 0x000000012900788c */ /* 0x000fcc000bf05270 */
[----:B------:R-:W-:-:S05]  /*c200*/  PLOP3.LUT P2, PT, PT, PT, UP0, 0x80, 0x0 ;  /* 0x000000000000781c */ /* 0x000fca0003f4f008 */
[----:B------:R-:W-:-:S08]  /*c210*/  @UP0 ULDC.64 UR4, c[0x0][0x9e8] ;  /* 0x00027a0000040ab9 */ /* 0x000fd00000000a00 */
[----:B------:R-:W-:-:S05]  /*c220*/  @P2 IMAD.HI.U32 R154, R153, UR4, RZ ;  /* 0x00000004999a2c27 */ /* 0x000fca000f8e00ff */
[----:B------:R-:W-:-:S07]  /*c230*/  @P2 SHF.R.U32.HI R153, RZ, UR5, R154 ;  /* 0x00000005ff992c19 */ /* 0x000fce000801169a */
.L_x_2087:
[----:B------:R-:W-:Y:S05]  /*c240*/  BSYNC B0 ;  /* 0x0000000000007941 */ /* 0x000fea0003800000 */
.L_x_2085:
[----:B------:R-:W-:-:S05]  /*c250*/  MOV R154, UR41 ;  /* 0x00000029009a7c02 */ /* 0x000fca0008000f00 */
[----:B------:R-:W-:-:S05]  /*c260*/  IMAD R153, R153, R154, UR41 ;  /* 0x0000002999997e24 */ /* 0x000fca000f8e029a */
[----:B------:R-:W-:-:S07]  /*c270*/  VIMNMX R152, R152, R153, PT ;  /* 0x0000009998987248 */ /* 0x000fce0003fe0100 */
.L_x_2084:
[----:B------:R-:W-:Y:S01]  /*c280*/  SHF.R.S32.HI R153, RZ, 0x1f, R152 ;  /* 0x0000001fff997819 */ /* 0x000fe20000011498 */
[----:B------:R-:W-:Y:S03]  /*c290*/  BSSY B1, `(.L_x_2088) ;  /* 0x000028d000017945 */ /* 0x000fe60003800000 */
[----:B------:R-:W-:-:S04]  /*c2a0*/  LEA.HI R153, R153, R152, RZ, 0x6 ;  /* 0x0000009899997211 */ /* 0x000fc800078f30ff */
[----:B------:R-:W-:-:S04]  /*c2b0*/  SHF.R.S32.HI R153, RZ, 0x6, R153 ;  /* 0x00000006ff997819 */ /* 0x000fc80000011499 */
[----:B------:R-:W-:-:S04]  /*c2c0*/  VIMNMX R212, R190, R153, !PT ;  /* 0x00000099bed47248 */ /* 0x000fc80007fe0100 */
[----:B------:R-:W-:-:S13]  /*c2d0*/  ISETP.GE.AND P2, PT, R9, R212, PT ;  /* 0x000000d40900720c */ /* 0x000fda0003f46270 */
[----:B------:R-:W-:Y:S05]  /*c2e0*/  @!P2 BRA `(.L_x_2089) ;  /* 0x00000028001ca947 */ /* 0x000fea0003800000 */
[----:B------:R-:W-:Y:S01]  /*c2f0*/  IMAD.IADD R213, R0, 0x1, R191 ;  /* 0x0000000100d57824 */ /* 0x000fe200078e02bf */
[----:B------:R-:W-:Y:S03]  /*c300*/  BSSY B0, `(.L_x_2090) ;  /* 0x0000282000007945 */ /* 0x000fe60003800000 */
[----:B------:R-:W-:-:S07]  /*c310*/  VIADD R214, R213, 0x8 ;  /* 0x00000008d5d67836 */ /* 0x000fce0000000000 */
.L_x_2109:
[----:B------:R-:W-:-:S05]  /*c320*/  VIADD R215, R18, 0x1 ;  /* 0x0000000112d77836 */ /* 0x000fca0000000000 */
[----:B------:R-:W-:-:S04]  /*c330*/  ISETP.NE.AND P2, PT, R215, 0x2, PT ;  /* 0x00000002d700780c */ /* 0x000fc80003f45270 */
[----:B------:R-:W-:Y:S02]  /*c340*/  SEL R152, RZ, 0x1, P2 ;  /* 0x00000001ff987807 */ /* 0x000fe40001000000 */
[----:B------:R-:W-:Y:S02]  /*c350*/  SEL R215, R215, RZ, P2 ;  /* 0x000000ffd7d77207 */ /* 0x000fe40001000000 */
[----:B------:R-:W-:Y:S01]  /*c360*/  LOP3.LUT R19, R19, R152, RZ, 0x3c, !PT ;  /* 0x0000009813137212 */ /* 0x000fe200078e3cff */
[----:B0-----:R-:W-:Y:S06]  /*c370*/  @!P0 BRA `(.L_x_2091) ;  /* 0x0000000000048947 */ /* 0x001fec0003800000 */
[----:B------:R-:W-:Y:S01]  /*c380*/  BPT.TRAP 0x1 ;  /* 0x000000040000795c */ /* 0x000fe20000300000 */
.L_x_2091:
[----:B------:R-:W-:Y:S01]  /*c390*/  IMAD R216, R215, 0x8, R2 ;  /* 0x00000008d7d87824 */ /* 0x000fe200078e0202 */
[----:B------:R-:W-:-:S04]  /*c3a0*/  SHF.L.U32 R217, R19, 0x1f, RZ ;  /* 0x0000001f13d97819 */ /* 0x000fc800000006ff */
[----:B------:R0:W1:Y:S01]  /*c3b0*/  SYNCS.PHASECHK.TRANS64.TRYWAIT P2, [R216+URZ+0x28c30], R217 ;  /* 0x028c30d9d80075a7 */ /* 0x000062000804017f */
[----:B------:R-:W-:Y:S05]  /*c3c0*/  @!P0 BRA `(.L_x_2092) ;  /* 0x0000000000048947 */ /* 0x000fea0003800000 */
[----:B------:R-:W-:Y:S01]  /*c3d0*/  BPT.TRAP 0x1 ;  /* 0x000000040000795c */ /* 0x000fe20000300000 */
.L_x_2092:
[----:B------:R-:W-:Y:S01]  /*c3e0*/  BSSY B2, `(.L_x_2093) ;  /* 0x0000006000027945 */ /* 0x000fe20003800000 */
[----:B------:R-:W-:Y:S01]  /*c3f0*/  LEA R206, R215, R14, 0x9 ;  /* 0x0000000ed7ce7211 */ /* 0x000fe200078e48ff */
[----:B------:R-:W-:Y:S02]  /*c400*/  IMAD.MOV.U32 R207, RZ, RZ, 0x40000040 ;  /* 0x40000040ffcf7424 */ /* 0x000fe400078e00ff */
[----:B-1----:R-:W-:Y:S05]  /*c410*/  @P2 BRA `(.L_x_2094) ;  /* 0x0000000000082947 */ /* 0x002fea0003800000 */
[----:B------:R-:W1:Y:S02]  /*c420*/  SYNCS.PHASECHK.TRANS64.TRYWAIT P2, [R216+URZ+0x28c30], R217 ;  /* 0x028c30d9d80075a7 */ /* 0x000e64000804017f */
[----:B-1----:R-:W-:Y:S05]  /*c430*/  @!P2 BRA `(.L_x_2095) ;  /* 0x0000011400fca947 */ /* 0x002fea0003800000 */
.L_x_2094:
[----:B------:R-:W-:Y:S05]  /*c440*/  BSYNC B2 ;  /* 0x0000000000027941 */ /* 0x000fea0003800000 */
.L_x_2093:
[C---:B------:R-:W-:Y:S01]  /*c450*/  R2UR UR6, R206.reuse ;  /* 0x00000000ce0672ca */ /* 0x040fe200000e0000 */
[----:B------:R-:W-:Y:S01]  /*c460*/  WARPGROUP.ARRIVE ;  /* 0x00000000000079c5 */ /* 0x000fe20000000000 */
[----:B------:R-:W-:Y:S01]  /*c470*/  R2UR UR7, R207 ;  /* 0x00000000cf0772ca */ /* 0x000fe200000e0000 */
[----:B------:R-:W-:Y:S01]  /*c480*/  VIADD R208, R206, 0x2 ;  /* 0x00000002ced07836 */ /* 0x000fe20000000000 */
[----:B------:R-:W-:Y:S01]  /*c490*/  R2UR UR4, R4 ;  /* 0x00000000040472ca */ /* 0x000fe200000e0000 */
[----:B------:R-:W-:Y:S01]  /*c4a0*/  IMAD.MOV.U32 R209, RZ, RZ, 0x40000040 ;  /* 0x40000040ffd17424 */ /* 0x000fe200078e00ff */
[----:B------:R-:W-:Y:S01]  /*c4b0*/  R2UR UR5, R5 ;  /* 0x00000000050572ca */ /* 0x000fe200000e0000 */
[----:B------:R-:W-:Y:S01]  /*c4c0*/  IMAD.MOV.U32 R207, RZ, RZ, 0x40000040 ;  /* 0x40000040ffcf7424 */ /* 0x000fe200078e00ff */
[----:B------:R-:W-:-:S06]  /*c4d0*/  UISETP.NE.AND UP0, UPT, UR48, URZ, UPT ;  /* 0x0000003f3000728c */ /* 0x000fcc000bf05270 */
[----:B------:R-:W-:-:S05]  /*c4e0*/  PLOP3.LUT P2, PT, PT, PT, UP0, 0x40, 0x0 ;  /* 0x000000000000781c */ /* 0x000fca0003f4e808 */
        /* <DEDUP_REMOVED lines=59> */
[----:B------:R-:W2:Y:S01]  /*c8a0*/  MUFU.TANH R206, R206 ;  /* 0x000000ce00ce7308 */ /* 0x000ea20000002400 */
[----:B------:R-:W-:Y:S01]  /*c8b0*/  @!P1 VIADD R152, R216, 0x28c40 ;  /* 0x00028c40d8989836 */ /* 0x000fe20000000000 */
[----:B------:R-:W-:-:S04]  /*c8c0*/  IADD3 R153, R185, 0x1, -R180 ;  /* 0x00000001b9997810 */ /* 0x000fc80007ffe8b4 */
[----:B------:R-:W-:Y:S02]  /*c8d0*/  @!P1 PRMT R152, RZ, 0x654, R152 ;  /* 0x00000654ff989816 */ /* 0x000fe40000000098 */
[----:B------:R-:W3:Y:S01]  /*c8e0*/  MUFU.TANH R207, R207 ;  /* 0x000000cf00cf7308 */ /* 0x000ee20000002400 */
[----:B------:R-:W-:Y:S01]  /*c8f0*/  IADD3 R153, -R22, R153, -R186 ;  /* 0x0000009916997210 */ /* 0x000fe20007ffe9ba */
[----:B------:R4:W-:Y:S03]  /*c900*/  @!P1 SYNCS.ARRIVE.TRANS64.RED.A1T0 RZ, [R152+URZ], RZ ;  /* 0x000000ff98ff99a7 */ /* 0x0009e6000810043f */
[C---:B------:R-:W-:Y:S01]  /*c910*/  IADD3 R229, R153.reuse, UR46, RZ ;  /* 0x0000002e99e57c10 */ /* 0x040fe2000fffe0ff */
[----:B------:R-:W-:Y:S02]  /*c920*/  VIADD R227, R153, UR37 ;  /* 0x0000002599e37c36 */ /* 0x000fe40008000000 */
[----:B------:R-:W0:Y:S02]  /*c930*/  MUFU.TANH R21, R21 ;  /* 0x0000001500157308 */ /* 0x000e240000002400 */
[----:B------:R-:W-:-:S02]  /*c940*/  IMAD.IADD R183, R0, 0x1, R229 ;  /* 0x0000000100b77824 */ /* 0x000fc400078e02e5 */
[----:B------:R-:W-:-:S04]  /*c950*/  IMAD.IADD R182, R0, 0x1, R227 ;  /* 0x0000000100b67824 */ /* 0x000fc800078e02e3 */
        /* <DEDUP_REMOVED lines=28> */
[----:B------:R-:W0:Y:S01]  /*cb20*/  MUFU.TANH R178, R178 ;  /* 0x000000b200b27308 */ /* 0x000e220000002400 */
[----:B--234-:R-:W-:Y:S05]  /*cb30*/  @P2 BRA `(.L_x_2096) ;  /* 0x0000000000582947 */ /* 0x01cfea0003800000 */
[----:B------:R-:W-:Y:S01]  /*cb40*/  IMAD.IADD R231, R0, 0x1, R191 ;  /* 0x0000000100e77824 */ /* 0x000fe200078e02bf */
[----:B------:R-:W-:Y:S04]  /*cb50*/  BSSY B2, `(.L_x_2097) ;  /* 0x0000010000027945 */ /* 0x000fe80003800000 */
[----:B------:R-:W-:-:S13]  /*cb60*/  ISETP.GT.AND P2, PT, R231, -0x1, PT ;  /* 0xffffffffe700780c */ /* 0x000fda0003f44270 */
[----:B------:R-:W-:Y:S05]  /*cb70*/  @P2 BRA `(.L_x_2098) ;  /* 0x0000000000202947 */ /* 0x000fea0003800000 */
[----:B------:R-:W-:Y:S02]  /*cb80*/  MOV R228, UR45 ;  /* 0x0000002d00e47c02 */ /* 0x000fe40008000f00 */
[----:B------:R-:W-:Y:S02]  /*cb90*/  LOP3.LUT R231, RZ, R231, RZ, 0x33, !PT ;  /* 0x000000e7ffe77212 */ /* 0x000fe400078e33ff */
[----:B------:R-:W-:-:S13]  /*cba0*/  ISETP.NE.AND P2, PT, R228, 0x1, PT ;  /* 0x00000001e400780c */ /* 0x000fda0003f45270 */
[----:B------:R-:W2:Y:S02]  /*cbb0*/  @P2 LDC.64 R152, c[0x0][0x9e8] ;  /* 0x00027a00ff982b82 */ /* 0x000ea40000000a00 */
[----:B--2---:R-:W-:-:S05]  /*cbc0*/  @P2 IMAD.HI.U32 R152, R231, R152, RZ ;  /* 0x00000098e7982227 */ /* 0x004fca00078e00ff */
[----:B------:R-:W-:-:S04]  /*cbd0*/  @P2 SHF.R.U32.HI R231, RZ, R153, R152 ;  /* 0x00000099ffe72219 */ /* 0x000fc80000011698 */
[----:B------:R-:W-:Y:S01]  /*cbe0*/  LOP3.LUT R231, RZ, R231, RZ, 0x33, !PT ;  /* 0x000000e7ffe77212 */ /* 0x000fe200078e33ff */
[----:B------:R-:W-:Y:S06]  /*cbf0*/  BRA `(.L_x_2099) ;  /* 0x0000000000147947 */ /* 0x000fec0003800000 */
.L_x_2098:
[----:B------:R-:W-:-:S05]  /*cc00*/  IMAD.U32 R228, RZ, RZ, UR45 ;  /* 0x0000002dffe47e24 */ /* 0x000fca000f8e00ff */
[----:B------:R-:W-:-:S13]  /*cc10*/  ISETP.NE.AND P2, PT, R228, 0x1, PT ;  /* 0x00000001e400780c */ /* 0x000fda0003f45270 */
[----:B------:R-:W2:Y:S02]  /*cc20*/  @P2 LDC.64 R152, c[0x0][0x9e8] ;  /* 0x00027a00ff982b82 */ /* 0x000ea40000000a00 */
[----:B--2---:R-:W-:-:S05]  /*cc30*/  @P2 IMAD.HI.U32 R152, R231, R152, RZ ;  /* 0x00000098e7982227 */ /* 0x004fca00078e00ff */
[----:B------:R-:W-:-:S07]  /*cc40*/  @P2 SHF.R.U32.HI R231, RZ, R153, R152 ;  /* 0x00000099ffe72219 */ /* 0x000fce0000011698 */
.L_x_2099:
[----:B------:R-:W-:Y:S05]  /*cc50*/  BSYNC B2 ;  /* 0x0000000000027941 */ /* 0x000fea0003800000 */
.L_x_2097:
[----:B------:R-:W-:-:S04]  /*cc60*/  IMAD R231, R231, R228, -R180 ;  /* 0x000000e4e7e77224 */ /* 0x000fc800078e0ab4 */
[----:B------:R-:W-:-:S05]  /*cc70*/  IMAD.IADD R231, R231, 0x1, -R22 ;  /* 0x00000001e7e77824 */ /* 0x000fca00078e0a16 */
[----:B------:R-:W-:Y:S02]  /*cc80*/  VIADDMNMX R183, R231, R228, R183, PT ;  /* 0x000000e4e7b77246 */ /* 0x000fe400038001b7 */
[----:B------:R-:W-:-:S07]  /*cc90*/  VIMNMX R182, R182, R231, !PT ;  /* 0x000000e7b6b67248 */ /* 0x000fce0007fe0100 */
.L_x_2096:
[----:B------:R-:W-:Y:S01]  /*cca0*/  ISETP.GT.AND P2, PT, R9, -0x1, PT ;  /* 0xffffffff0900780c */ /* 0x000fe20003f44270 */
[----:B------:R-:W-:Y:S01]  /*ccb0*/  UISETP.NE.AND UP0, UPT, UR48, URZ, UPT ;  /* 0x0000003f3000728c */ /* 0x000fe2000bf05270 */
[----:B------:R-:W-:Y:S02]  /*ccc0*/  IADD3 R229, R229, 0x8, R0 ;  /* 0x00000008e5e57810 */ /* 0x000fe40007ffe000 */
[C---:B------:R-:W-:Y:S02]  /*ccd0*/  ISETP.GT.AND P5, PT, R182.reuse, RZ, P2 ;  /* 0x000000ffb600720c */ /* 0x040fe400017a4270 */
[C---:B------:R-:W-:Y:S02]  /*cce0*/  ISETP.GT.AND P4, PT, R182.reuse, 0x1, P2 ;  /* 0x00000001b600780c */ /* 0x040fe40001784270 */
[----:B------:R-:W-:Y:S02]  /*ccf0*/  ISETP.LT.OR P5, PT, R183, 0x1, P5 ;  /* 0x00000001b700780c */ /* 0x000fe40002fa1670 */
[----:B------:R-:W-:-:S02]  /*cd00*/  ISETP.GT.AND P6, PT, R182, 0x8, P2 ;  /* 0x00000008b600780c */ /* 0x000fc400017c4270 */
[----:B------:R-:W-:Y:S02]  /*cd10*/  ISETP.GT.AND P3, PT, R182, 0x9, P2 ;  /* 0x00000009b600780c */ /* 0x000fe40001764270 */
[----:B------:R-:W-:Y:S02]  /*cd20*/  FSEL R206, R206, -INF , !P5 ;  /* 0xff800000cece7808 */ /* 0x000fe40006800000 */
[----:B------:R-:W-:Y:S02]  /*cd30*/  ISETP.GT.AND P5, PT, R182, 0x10, P2 ;  /* 0x00000010b600780c */ /* 0x000fe400017a4270 */
[C---:B------:R-:W-:Y:S02]  /*cd40*/  ISETP.LT.OR P4, PT, R183.reuse, 0x2, P4 ;  /* 0x00000002b700780c */ /* 0x040fe40002781670 */
[C---:B------:R-:W-:Y:S02]  /*cd50*/  ISETP.LT.OR P6, PT, R183.reuse, 0x9, P6 ;  /* 0x00000009b700780c */ /* 0x040fe400037c1670 */
[----:B------:R-:W-:-:S02]  /*cd60*/  ISETP.LT.OR P3, PT, R183, 0xa, P3 ;  /* 0x0000000ab700780c */ /* 0x000fc40001f61670 */
[----:B------:R-:W-:Y:S02]  /*cd70*/  ISETP.LT.OR P5, PT, R183, 0x11, P5 ;  /* 0x00000011b700780c */ /* 0x000fe40002fa1670 */
[----:B------:R-:W-:Y:S02]  /*cd80*/  FSEL R228, R207, -INF , !P4 ;  /* 0xff800000cfe47808 */ /* 0x000fe40006000000 */
[----:B0-----:R-:W-:Y:S02]  /*cd90*/  FSEL R208, R208, -INF , !P6 ;  /* 0xff800000d0d07808 */ /* 0x001fe40007000000 */
[----:B------:R-:W-:Y:S02]  /*cda0*/  FSEL R230, R157, -INF , !P3 ;  /* 0xff8000009de67808 */ /* 0x000fe40005800000 */
[C---:B------:R-:W-:Y:S02]  /*cdb0*/  ISETP.GT.AND P4, PT, R182.reuse, 0x11, P2 ;  /* 0x00000011b600780c */ /* 0x040fe40001784270 */
        /* <DEDUP_REMOVED lines=27> */
[----:B------:R-:W-:Y:S02]  /*cf70*/  PLOP3.LUT P5, PT, PT, PT, UP0, 0x40, 0x0 ;  /* 0x000000000000781c */ /* 0x000fe40003fae808 */
[C---:B------:R-:W-:Y:S02]  /*cf80*/  ISETP.LT.OR P4, PT, R183.reuse, 0x32, P4 ;  /* 0x00000032b700780c */ /* 0x040fe40002781670 */
[C---:B------:R-:W-:Y:S02]  /*cf90*/  ISETP.LT.OR P6, PT, R183.reuse, 0x39, P6 ;  /* 0x00000039b700780c */ /* 0x040fe400037c1670 */
[----:B------:R-:W-:-:S02]  /*cfa0*/  ISETP.LT.OR P3, PT, R183, 0x3a, P3 ;  /* 0x0000003ab700780c */ /* 0x000fc40001f61670 */
[----:B------:R-:W-:Y:S02]  /*cfb0*/  IADD3 R227, R227, 0x8, R0 ;  /* 0x00000008e3e37810 */ /* 0x000fe40007ffe000 */
[----:B------:R-:W-:Y:S02]  /*cfc0*/  FSEL R177, R177, -INF , !P4 ;  /* 0xff800000b1b17808 */ /* 0x000fe40006000000 */
[----:B------:R-:W-:Y:S02]  /*cfd0*/  FSEL R179, R179, -INF , !P6 ;  /* 0xff800000b3b37808 */ /* 0x000fe40007000000 */
[----:B------:R-:W-:Y:S01]  /*cfe0*/  FSEL R181, R181, -INF , !P3 ;  /* 0xff800000b5b57808 */ /* 0x000fe20005800000 */
[----:B------:R-:W-:Y:S06]  /*cff0*/  @P5 BRA `(.L_x_2100) ;  /* 0x00000000005c5947 */ /* 0x000fec0003800000 */
[----:B------:R-:W-:Y:S01]  /*d000*/  ISETP.GT.AND P3, PT, R214, -0x1, PT ;  /* 0xffffffffd600780c */ /* 0x000fe20003f64270 */
[----:B------:R-:W-:-:S12]  /*d010*/  BSSY B2, `(.L_x_2101) ;  /* 0x0000011000027945 */ /* 0x000fd80003800000 */
[----:B------:R-:W-:Y:S05]  /*d020*/  @P3 BRA `(.L_x_2102) ;  /* 0x0000000000243947 */ /* 0x000fea0003800000 */
[----:B------:R-:W-:Y:S02]  /*d030*/  IMAD.U32 R157, RZ, RZ, UR45 ;  /* 0x0000002dff9d7e24 */ /* 0x000fe4000f8e00ff */
[----:B------:R-:W-:-:S03]  /*d040*/  VIADD R161, R213, 0x8 ;  /* 0x00000008d5a17836 */ /* 0x000fc60000000000 */
[----:B------:R-:W-:Y:S02]  /*d050*/  ISETP.NE.AND P3, PT, R157, 0x1, PT ;  /* 0x000000019d00780c */ /* 0x000fe40003f65270 */
[----:B------:R-:W-:-:S11]  /*d060*/  LOP3.LUT R161, RZ, R161, RZ, 0x33, !PT ;  /* 0x000000a1ffa17212 */ /* 0x000fd600078e33ff */
[----:B------:R-:W0:Y:S02]  /*d070*/  @P3 LDC.64 R152, c[0x0][0x9e8] ;  /* 0x00027a00ff983b82 */ /* 0x000e240000000a00 */
[----:B0-----:R-:W-:-:S05]  /*d080*/  @P3 IMAD.HI.U32 R152, R161, R152, RZ ;  /* 0x00000098a1983227 */ /* 0x001fca00078e00ff */
[----:B------:R-:W-:-:S04]  /*d090*/  @P3 SHF.R.U32.HI R161, RZ, R153, R152 ;  /* 0x00000099ffa13219 */ /* 0x000fc80000011698 */
[----:B------:R-:W-:Y:S01]  /*d0a0*/  LOP3.LUT R152, RZ, R161, RZ, 0x33, !PT ;  /* 0x000000a1ff987212 */ /* 0x000fe200078e33ff */
[----:B------:R-:W-:Y:S06]  /*d0b0*/  BRA `(.L_x_2103) ;  /* 0x0000000000187947 */ /* 0x000fec0003800000 */
.L_x_2102:
[----:B------:R-:W-:-:S04]  /*d0c0*/  MOV R157, UR45 ;  /* 0x0000002d009d7c02 */ /* 0x000fc80008000f00 */
[----:B------:R-:W-:-:S13]  /*d0d0*/  ISETP.NE.AND P3, PT, R157, 0x1, PT ;  /* 0x000000019d00780c */ /* 0x000fda0003f65270 */
[----:B------:R-:W0:Y:S02]  /*d0e0*/  @P3 LDC.64 R152, c[0x0][0x9e8] ;  /* 0x00027a00ff983b82 */ /* 0x000e240000000a00 */
[----:B0-----:R-:W-:-:S04]  /*d0f0*/  @P3 IMAD.HI.U32 R161, R214, R152, RZ ;  /* 0x00000098d6a13227 */ /* 0x001fc800078e00ff */
[----:B------:R-:W-:Y:S01]  /*d100*/  IMAD.MOV.U32 R152, RZ, RZ, R214 ;  /* 0x000000ffff987224 */ /* 0x000fe200078e00d6 */
[----:B------:R-:W-:-:S07]  /*d110*/  @P3 SHF.R.U32.HI R152, RZ, R153, R161 ;  /* 0x00000099ff983219 */ /* 0x000fce00000116a1 */
.L_x_2103:
[----:B------:R-:W-:Y:S05]  /*d120*/  BSYNC B2 ;  /* 0x0000000000027941 */ /* 0x000fea0003800000 */
.L_x_2101:
[----:B------:R-:W-:-:S04]  /*d130*/  IMAD R153, R152, R157, -R180 ;  /* 0x0000009d98997224 */ /* 0x000fc800078e0ab4 */
[----:B------:R-:W-:-:S05]  /*d140*/  IMAD.IADD R152, R153, 0x1, -R22 ;  /* 0x0000000199987824 */ /* 0x000fca00078e0a16 */
[----:B------:R-:W-:Y:S02]  /*d150*/  VIADDMNMX R229, R152, R157, R229, PT ;  /* 0x0000009d98e57246 */ /* 0x000fe400038001e5 */
[----:B------:R-:W-:-:S07]  /*d160*/  VIMNMX R227, R227, R152, !PT ;  /* 0x00000098e3e37248 */ /* 0x000fce0007fe0100 */
.L_x_2100:
[----:B------:R-:W-:Y:S02]  /*d170*/  FMNMX.FTZ R153, R206, R15, !PT ;  /* 0x0000000fce997209 */ /* 0x000fe40007810000 */
[----:B------:R-:W-:Y:S02]  /*d180*/  ISETP.GT.AND P4, PT, R227, 0x9, P2 ;  /* 0x00000009e300780c */ /* 0x000fe40001784270 */
[----:B------:R-:W-:Y:S02]  /*d190*/  FMNMX.FTZ R153, R228, R153, !PT ;  /* 0x00000099e4997209 */ /* 0x000fe40007810000 */
[----:B------:R-:W-:Y:S02]  /*d1a0*/  ISETP.LT.OR P4, PT, R229, 0xa, P4 ;  /* 0x0000000ae500780c */ /* 0x000fe40002781670 */
[----:B------:R-:W-:Y:S02]  /*d1b0*/  FMNMX.FTZ R153, R208, R153, !PT ;  /* 0x00000099d0997209 */ /* 0x000fe40007810000 */
[----:B------:R-:W-:-:S02]  /*d1c0*/  FSEL R156, R156, -INF , !P4 ;  /* 0xff8000009c9c7808 */ /* 0x000fc40006000000 */
[----:B------:R-:W-:Y:S02]  /*d1d0*/  FMNMX.FTZ R153, R230, R153, !PT ;  /* 0x00000099e6997209 */ /* 0x000fe40007810000 */
[----:B------:R-:W-:Y:S02]  /*d1e0*/  ISETP.GT.AND P4, PT, R227, 0x19, P2 ;  /* 0x00000019e300780c */ /* 0x000fe40001784270 */
        /* <DEDUP_REMOVED lines=9> */
[----:B------:R-:W-:-:S02]  /*d280*/  ISETP.GT.AND P4, PT, R227, RZ, P2 ;  /* 0x000000ffe300720c */ /* 0x000fc40001784270 */
[----:B------:R-:W-:Y:S02]  /*d290*/  FMNMX.FTZ R153, R236, R153, !PT ;  /* 0x00000099ec997209 */ /* 0x000fe40007810000 */
[----:B------:R-:W-:Y:S02]  /*d2a0*/  ISETP.GT.AND P3, PT, R227, 0x1, P2 ;  /* 0x00000001e300780c */ /* 0x000fe40001764270 */
[----:B------:R-:W-:Y:S02]  /*d2b0*/  FMNMX.FTZ R152, R172, R153, !PT ;  /* 0x00000099ac987209 */ /* 0x000fe40007810000 */
[----:B------:R-:W-:Y:S02]  /*d2c0*/  ISETP.LT.OR P4, PT, R229, 0x1, P4 ;  /* 0x00000001e500780c */ /* 0x000fe40002781670 */
        /* <DEDUP_REMOVED lines=9> */
[----:B------:R-:W-:Y:S02]  /*d360*/  FSEL R158, R158, -INF , !P5 ;  /* 0xff8000009e9e7808 */ /* 0x000fe40006800000 */
[C---:B------:R-:W-:Y:S01]  /*d370*/  ISETP.GT.AND P5, PT, R227.reuse, 0x20, P2 ;  /* 0x00000020e300780c */ /* 0x040fe200017a4270 */
[----:B------:R-:W0:Y:S01]  /*d380*/  SHFL.BFLY PT, R153, R152, 0x2, 0x1f ;  /* 0x0c401f0098997f89 */ /* 0x000e2200000e0000 */
[----:B------:R-:W-:Y:S02]  /*d390*/  ISETP.GT.AND P3, PT, R227, 0x11, P2 ;  /* 0x00000011e300780c */ /* 0x000fe40001764270 */
[C---:B------:R-:W-:Y:S02]  /*d3a0*/  ISETP.LT.OR P5, PT, R229.reuse, 0x21, P5 ;  /* 0x00000021e500780c */ /* 0x040fe40002fa1670 */
[----:B------:R-:W-:-:S02]  /*d3b0*/  ISETP.LT.OR P3, PT, R229, 0x12, P3 ;  /* 0x00000012e500780c */ /* 0x000fc40001f61670 */
[----:B------:R-:W-:Y:S02]  /*d3c0*/  FSEL R166, R166, -INF , !P5 ;  /* 0xff800000a6a67808 */ /* 0x000fe40006800000 */
[----:B------:R-:W-:Y:S02]  /*d3d0*/  ISETP.GT.AND P5, PT, R227, 0x29, P2 ;  /* 0x00000029e300780c */ /* 0x000fe400017a4270 */
[----:B------:R-:W-:Y:S02]  /*d3e0*/  FSEL R159, R159, -INF , !P3 ;  /* 0xff8000009f9f7808 */ /* 0x000fe40005800000 */
[----:B------:R-:W-:Y:S02]  /*d3f0*/  ISETP.LT.OR P5, PT, R229, 0x2a, P5 ;  /* 0x0000002ae500780c */ /* 0x000fe40002fa1670 */
[----:B------:R-:W-:-:S04]  /*d400*/  ISETP.GT.AND P3, PT, R227, 0x21, P2 ;  /* 0x00000021e300780c */ /* 0x000fc80001764270 */
[----:B------:R-:W-:-:S04]  /*d410*/  ISETP.LT.OR P3, PT, R229, 0x22, P3 ;  /* 0x00000022e500780c */ /* 0x000fc80001f61670 */
[----:B------:R-:W-:Y:S02]  /*d420*/  FSEL R167, R167, -INF , !P3 ;  /* 0xff800000a7a77808 */ /* 0x000fe40005800000 */
[----:B0-----:R-:W-:Y:S02]  /*d430*/  FMNMX.FTZ R180, R152, R153, !PT ;  /* 0x0000009998b47209 */ /* 0x001fe40007810000 */
[----:B------:R-:W-:Y:S02]  /*d440*/  FSEL R152, R155, -INF , !P6 ;  /* 0xff8000009b987808 */ /* 0x000fe40007000000 */
[----:B------:R-:W-:Y:S01]  /*d450*/  FSEL R153, R21, -INF , !P4 ;  /* 0xff80000015997808 */ /* 0x000fe20006000000 */
[----:B------:R-:W0:Y:S01]  /*d460*/  SHFL.BFLY PT, R155, R180, 0x1, 0x1f ;  /* 0x0c201f00b49b7f89 */ /* 0x000e2200000e0000 */
[----:B------:R-:W-:Y:S02]  /*d470*/  ISETP.GT.AND P6, PT, R227, 0x18, P2 ;  /* 0x00000018e300780c */ /* 0x000fe400017c4270 */
[----:B------:R-:W-:-:S02]  /*d480*/  FMNMX.FTZ R21, R153, R20, !PT ;  /* 0x0000001499157209 */ /* 0x000fc40007810000 */
[----:B------:R-:W-:Y:S02]  /*d490*/  ISETP.LT.OR P6, PT, R229, 0x19, P6 ;  /* 0x00000019e500780c */ /* 0x000fe400037c1670 */
[----:B------:R-:W-:Y:S02]  /*d4a0*/  FMNMX.FTZ R21, R154, R21, !PT ;  /* 0x000000159a157209 */ /* 0x000fe40007810000 */
[----:B------:R-:W-:Y:S02]  /*d4b0*/  FSEL R162, R162, -INF , !P6 ;  /* 0xff800000a2a27808 */ /* 0x000fe40007000000 */
[----:B------:R-:W-:Y:S02]  /*d4c0*/  FMNMX.FTZ R21, R152, R21, !PT ;  /* 0x0000001598157209 */ /* 0x000fe40007810000 */
[----:B------:R-:W-:Y:S02]  /*d4d0*/  ISETP.GT.AND P6, PT, R227, 0x28, P2 ;  /* 0x00000028e300780c */ /* 0x000fe400017c4270 */
[----:B------:R-:W-:-:S02]  /*d4e0*/  FMNMX.FTZ R21, R156, R21, !PT ;  /* 0x000000159c157209 */ /* 0x000fc40007810000 */
[----:B------:R-:W-:Y:S02]  /*d4f0*/  ISETP.LT.OR P6, PT, R229, 0x29, P6 ;  /* 0x00000029e500780c */ /* 0x000fe400037c1670 */
[----:B------:R-:W-:Y:S01]  /*d500*/  FMNMX.FTZ R157, R158, R21, !PT ;  /* 0x000000159e9d7209 */ /* 0x000fe20007810000 */
[----:B------:R-:W-:Y:S01]  /*d510*/  IMAD.U32 R21, RZ, RZ, UR44 ;  /* 0x0000002cff157e24 */ /* 0x000fe2000f8e00ff */
[----:B------:R-:W-:Y:S02]  /*d520*/  ISETP.GT.AND P3, PT, R227, 0x30, P2 ;  /* 0x00000030e300780c */ /* 0x000fe40001764270 */
[----:B------:R-:W-:Y:S02]  /*d530*/  FMNMX.FTZ R157, R159, R157, !PT ;  /* 0x0000009d9f9d7209 */ /* 0x000fe40007810000 */
[----:B0-----:R-:W-:Y:S02]  /*d540*/  FMNMX.FTZ R180, R180, R155, !PT ;  /* 0x0000009bb4b47209 */ /* 0x001fe40007810000 */
[----:B------:R-:W-:-:S02]  /*d550*/  FSEL R155, R170, -INF , !P5 ;  /* 0xff800000aa9b7808 */ /* 0x000fc40006800000 */
[C---:B------:R-:W-:Y:S01]  /*d560*/  FSETP.NEU.FTZ.AND P5, PT, R180.reuse, -INF , PT ;  /* 0xff800000b400780b */ /* 0x040fe20003fbd000 */
[----:B------:R-:W-:Y:S01]  /*d570*/  FMUL.FTZ R161, R180, R21 ;  /* 0x00000015b4a17220 */ /* 0x000fe20000410000 */
[----:B------:R-:W-:Y:S02]  /*d580*/  FMNMX.FTZ R170, R162, R157, !PT ;  /* 0x0000009da2aa7209 */ /* 0x000fe40007810000 */
[----:B------:R-:W-:Y:S02]  /*d590*/  FSEL R171, R171, -INF , !P6 ;  /* 0xff800000abab7808 */ /* 0x000fe40007000000 */
[----:B------:R-:W-:Y:S02]  /*d5a0*/  FSEL R157, R161, RZ, P5 ;  /* 0x000000ffa19d7208 */ /* 0x000fe40002800000 */
[----:B------:R-:W-:Y:S02]  /*d5b0*/  FMNMX.FTZ R161, R163, R170, !PT ;  /* 0x000000aaa3a17209 */ /* 0x000fe40007810000 */
[----:B------:R-:W-:Y:S01]  /*d5c0*/  ISETP.GT.AND P4, PT, R227, 0x31, P2 ;  /* 0x00000031e300780c */ /* 0x000fe20001784270 */
[--C-:B------:R-:W-:Y:S01]  /*d5d0*/  FFMA.FTZ R206, R206, R21, -R157.reuse ;  /* 0x00000015cece7223 */ /* 0x100fe2000001089d */
[----:B------:R-:W-:Y:S01]  /*d5e0*/  FMNMX.FTZ R170, R166, R161, !PT ;  /* 0x000000a1a6aa7209 */ /* 0x000fe20007810000 */
[-CC-:B------:R-:W-:Y:S01]  /*d5f0*/  FFMA.FTZ R161, R228, R21.reuse, -R157.reuse ;  /* 0x00000015e4a17223 */ /* 0x180fe2000001089d */
[----:B------:R-:W-:Y:S01]  /*d600*/  ISETP.LT.OR P3, PT, R229, 0x31, P3 ;  /* 0x00000031e500780c */ /* 0x000fe20001f61670 */
[-CC-:B------:R-:W-:Y:S01]  /*d610*/  FFMA.FTZ R160, R160, R21.reuse, -R157.reuse ;  /* 0x00000015a0a07223 */ /* 0x180fe2000001089d */
[----:B------:R-:W-:Y:S01]  /*d620*/  FMNMX.FTZ R170, R167, R170, !PT ;  /* 0x000000aaa7aa7209 */ /* 0x000fe20007810000 */
[----:B------:R-:W-:Y:S01]  /*d630*/  MUFU.EX2 R206, R206 ;  /* 0x000000ce00ce7308 */ /* 0x000fe20000000800 */
[----:B------:R-:W-:Y:S01]  /*d640*/  ISETP.GT.AND P6, PT, R227, 0x38, P2 ;  /* 0x00000038e300780c */ /* 0x000fe200017c4270 */
[-CC-:B------:R-:W-:Y:S01]  /*d650*/  FFMA.FTZ R164, R164, R21.reuse, -R157.reuse ;  /* 0x00000015a4a47223 */ /* 0x180fe2000001089d */
[----:B------:R-:W-:Y:S01]  /*d660*/  FMNMX.FTZ R170, R171, R170, !PT ;  /* 0x000000aaabaa7209 */ /* 0x000fe20007810000 */
[-CC-:B------:R-:W-:Y:S01]  /*d670*/  FFMA.FTZ R231, R179, R21.reuse, -R157.reuse ;  /* 0x00000015b3e77223 */ /* 0x180fe2000001089d */
[----:B------:R-:W-:Y:S01]  /*d680*/  ISETP.LT.OR P4, PT, R229, 0x32, P4 ;  /* 0x00000032e500780c */ /* 0x000fe20002781670 */
[----:B------:R-:W-:Y:S01]  /*d690*/  IMAD.MOV R179, RZ, RZ, -R194 ;  /* 0x000000ffffb37224 */ /* 0x000fe200078e0ac2 */
[----:B------:R-:W-:Y:S01]  /*d6a0*/  FSEL R228, R173, -INF , !P3 ;  /* 0xff800000ade47808 */ /* 0x000fe20005800000 */
[-CC-:B------:R-:W-:Y:S01]  /*d6b0*/  FFMA.FTZ R173, R208, R21.reuse, -R157.reuse ;  /* 0x00000015d0ad7223 */ /* 0x180fe2000001089d */
[----:B------:R-:W-:Y:S01]  /*d6c0*/  FMNMX.FTZ R165, R155, R170, !PT ;  /* 0x000000aa9ba57209 */ /* 0x000fe20007810000 */
[-CC-:B------:R-:W-:Y:S01]  /*d6d0*/  FFMA.FTZ R208, R230, R21.reuse, -R157.reuse ;  /* 0x00000015e6d07223 */ /* 0x180fe2000001089d */
[----:B------:R-:W-:Y:S01]  /*d6e0*/  ISETP.GT.AND P2, PT, R227, 0x39, P2 ;  /* 0x00000039e300780c */ /* 0x000fe20001744270 */
[----:B------:R-:W-:Y:S01]  /*d6f0*/  MUFU.EX2 R161, R161 ;  /* 0x000000a100a17308 */ /* 0x000fe20000000800 */
[----:B------:R-:W-:Y:S01]  /*d700*/  ISETP.LT.OR P6, PT, R229, 0x39, P6 ;  /* 0x00000039e500780c */ /* 0x000fe200037c1670 */
[-CC-:B------:R-:W-:Y:S01]  /*d710*/  FFMA.FTZ R183, R209, R21.reuse, -R157.reuse ;  /* 0x00000015d1b77223 */ /* 0x180fe2000001089d */
[----:B------:R-:W-:Y:S01]  /*d720*/  FSEL R174, R174, -INF , !P4 ;  /* 0xff800000aeae7808 */ /* 0x000fe20006000000 */
[--C-:B------:R-:W-:Y:S01]  /*d730*/  FFMA.FTZ R209, R177, R21, -R157.reuse ;  /* 0x00000015b1d17223 */ /* 0x100fe2000001089d */
[----:B------:R-:W-:Y:S01]  /*d740*/  FMNMX.FTZ R169, R228, R165, !PT ;  /* 0x000000a5e4a97209 */ /* 0x000fe20007810000 */
[-CC-:B------:R-:W-:Y:S01]  /*d750*/  FFMA.FTZ R168, R168, R21.reuse, -R157.reuse ;  /* 0x00000015a8a87223 */ /* 0x180fe2000001089d */
[----:B------:R-:W-:Y:S01]  /*d760*/  ISETP.LT.OR P2, PT, R229, 0x3a, P2 ;  /* 0x0000003ae500780c */ /* 0x000fe20001741670 */
[----:B------:R0:W-:Y:S01]  /*d770*/  MUFU.EX2 R165, R173 ;  /* 0x000000ad00a57308 */ /* 0x0001e20000000800 */
[----:B------:R-:W-:Y:S01]  /*d780*/  FSEL R176, R176, -INF , !P6 ;  /* 0xff800000b0b07808 */ /* 0x000fe20007000000 */
[--C-:B------:R-:W-:Y:S01]  /*d790*/  FFMA.FTZ R236, R236, R21, -R157.reuse ;  /* 0x00000015ecec7223 */ /* 0x100fe2000001089d */
[----:B------:R-:W-:Y:S01]  /*d7a0*/  FMNMX.FTZ R169, R174, R169, !PT ;  /* 0x000000a9aea97209 */ /* 0x000fe20007810000 */
[-CC-:B------:R-:W-:Y:S01]  /*d7b0*/  FFMA.FTZ R172, R172, R21.reuse, -R157.reuse ;  /* 0x00000015acac7223 */ /* 0x180fe2000001089d */
[----:B------:R-:W-:Y:S01]  /*d7c0*/  FSEL R178, R178, -INF , !P2 ;  /* 0xff800000b2b27808 */ /* 0x000fe20005000000 */
[--C-:B------:R-:W-:Y:S01]  /*d7d0*/  FFMA.FTZ R182, R182, R21, -R157.reuse ;  /* 0x00000015b6b67223 */ /* 0x100fe2000001089d */
[----:B------:R-:W-:Y:S01]  /*d7e0*/  FMNMX.FTZ R169, R176, R169, !PT ;  /* 0x000000a9b0a97209 */ /* 0x000fe20007810000 */
[----:B------:R-:W-:Y:S01]  /*d7f0*/  MUFU.EX2 R208, R208 ;  /* 0x000000d000d07308 */ /* 0x000fe20000000800 */
[----:B------:R-:W-:Y:S01]  /*d800*/  FSEL R230, R180, RZ, P5 ;  /* 0x000000ffb4e67208 */ /* 0x000fe20002800000 */
[--C-:B0-----:R-:W-:Y:S01]  /*d810*/  FFMA.FTZ R173, R234, R21, -R157.reuse ;  /* 0x00000015eaad7223 */ /* 0x101fe2000001089d */
[----:B------:R-:W-:Y:S01]  /*d820*/  FMNMX.FTZ R175, R178, R169, !PT ;  /* 0x000000a9b2af7209 */ /* 0x000fe20007810000 */
[-CC-:B------:R-:W-:Y:S01]  /*d830*/  FFMA.FTZ R169, R232, R21.reuse, -R157.reuse ;  /* 0x00000015e8a97223 */ /* 0x180fe2000001089d */
[----:B------:R-:W-:Y:S01]  /*d840*/  FFMA.FTZ R181, R181, R21, -R157 ;  /* 0x00000015b5b57223 */ /* 0x000fe2000001089d */
[----:B------:R-:W-:-:S02]  /*d850*/  FADD.FTZ R230, -R230, R15 ;  /* 0x0000000fe6e67221 */ /* 0x000fc40000010100 */
[----:B------:R-:W0:Y:S01]  /*d860*/  SHFL.BFLY PT, R170, R175, 0x2, 0x1f ;  /* 0x0c401f00afaa7f89 */ /* 0x000e2200000e0000 */
[----:B------:R-:W-:Y:S01]  /*d870*/  MUFU.EX2 R160, R160 ;  /* 0x000000a000a07308 */ /* 0x000fe20000000800 */
[----:B------:R-:W-:-:S07]  /*d880*/  FMUL.FTZ R15, R230, R21 ;  /* 0x00000015e60f7220 */ /* 0x000fce0000410000 */
[----:B------:R-:W2:Y:S08]  /*d890*/  MUFU.EX2 R15, R15 ;  /* 0x0000000f000f7308 */ /* 0x000eb00000000800 */
[----:B------:R-:W-:Y:S01]  /*d8a0*/  MUFU.EX2 R169, R169 ;  /* 0x000000a900a97308 */ /* 0x000fe20000000800 */
[----:B0-----:R-:W-:-:S07]  /*d8b0*/  FMNMX.FTZ R170, R175, R170, !PT ;  /* 0x000000aaafaa7209 */ /* 0x001fce0007810000 */
[----:B------:R-:W-:Y:S01]  /*d8c0*/  MUFU.EX2 R164, R164 ;  /* 0x000000a400a47308 */ /* 0x000fe20000000800 */
[-C--:B--2---:R-:W-:Y:S01]  /*d8d0*/  FMUL.FTZ R24, R24, R15.reuse ;  /* 0x0000000f18187220 */ /* 0x084fe20000410000 */
[-C--:B------:R-:W-:Y:S01]  /*d8e0*/  FMUL.FTZ R25, R25, R15.reuse ;  /* 0x0000000f19197220 */ /* 0x080fe20000410000 */
[-C--:B------:R-:W-:Y:S01]  /*d8f0*/  FMUL.FTZ R28, R28, R15.reuse ;  /* 0x0000000f1c1c7220 */ /* 0x080fe20000410000 */
[----:B------:R-:W0:Y:S01]  /*d900*/  SHFL.BFLY PT, R207, R170, 0x1, 0x1f ;  /* 0x0c201f00aacf7f89 */ /* 0x000e2200000e0000 */
        /* <DEDUP_REMOVED lines=23> */
[----:B0-----:R-:W-:Y:S01]  /*da80*/  FMNMX.FTZ R170, R170, R207, !PT ;  /* 0x000000cfaaaa7209 */ /* 0x001fe20007810000 */
[-C--:B------:R-:W-:Y:S01]  /*da90*/  FMUL.FTZ R69, R69, R15.reuse ;  /* 0x0000000f45457220 */ /* 0x080fe20000410000 */
[-C--:B------:R-:W-:Y:S01]  /*daa0*/  FMUL.FTZ R72, R72, R15.reuse ;  /* 0x0000000f48487220 */ /* 0x080fe20000410000 */
[----:B------:R-:W-:Y:S01]  /*dab0*/  FMUL.FTZ R73, R73, R15 ;  /* 0x0000000f49497220 */ /* 0x000fe20000410000 */
[C---:B------:R-:W-:Y:S01]  /*dac0*/  FSETP.NEU.FTZ.AND P2, PT, R170.reuse, -INF , PT ;  /* 0xff800000aa00780b */ /* 0x040fe20003f5d000 */
[----:B------:R-:W-:Y:S01]  /*dad0*/  FMUL.FTZ R230, R170, R21 ;  /* 0x00000015aae67220 */ /* 0x000fe20000410000 */
[----:B------:R-:W-:Y:S01]  /*dae0*/  MUFU.EX2 R172, R172 ;  /* 0x000000ac00ac7308 */ /* 0x000fe20000000800 */
[-C--:B------:R-:W-:Y:S01]  /*daf0*/  FMUL.FTZ R76, R76, R15.reuse ;  /* 0x0000000f4c4c7220 */ /* 0x080fe20000410000 */
[----:B------:R-:W-:Y:S01]  /*db00*/  FSEL R177, R170, RZ, P2 ;  /* 0x000000ffaab17208 */ /* 0x000fe20001000000 */
[-C--:B------:R-:W-:Y:S01]  /*db10*/  FMUL.FTZ R77, R77, R15.reuse ;  /* 0x0000000f4d4d7220 */ /* 0x080fe20000410000 */
[----:B------:R-:W-:Y:S01]  /*db20*/  FSEL R230, R230, RZ, P2 ;  /* 0x000000ffe6e67208 */ /* 0x000fe20001000000 */
[----:B------:R-:W-:Y:S01]  /*db30*/  FMUL.FTZ R80, R80, R15 ;  /* 0x0000000f50507220 */ /* 0x000fe20000410000 */
[----:B------:R-:W-:Y:S01]  /*db40*/  ISETP.NE.AND P2, PT, R22, R179, PT ;  /* 0x000000b31600720c */ /* 0x000fe20003f45270 */
[----:B------:R-:W-:Y:S01]  /*db50*/  FADD.FTZ R232, -R177, R20 ;  /* 0x00000014b1e87221 */ /* 0x000fe20000010100 */
[----:B------:R-:W0:Y:S01]  /*db60*/  MUFU.EX2 R183, R183 ;  /* 0x000000b700b77308 */ /* 0x000e220000000800 */
[----:B------:R-:W-:Y:S01]  /*db70*/  FFMA.FTZ R229, R152, R21, -R230 ;  /* 0x0000001598e57223 */ /* 0x000fe200000108e6 */
[----:B------:R-:W-:Y:S01]  /*db80*/  FFMA.FTZ R152, R15, R3, R206 ;  /* 0x000000030f987223 */ /* 0x000fe200000100ce */
[-CC-:B------:R-:W-:Y:S01]  /*db90*/  FFMA.FTZ R227, R156, R21.reuse, -R230.reuse ;  /* 0x000000159ce37223 */ /* 0x180fe200000108e6 */
[-CC-:B------:R-:W-:Y:S01]  /*dba0*/  FFMA.FTZ R207, R154, R21.reuse, -R230.reuse ;  /* 0x000000159acf7223 */ /* 0x180fe200000108e6 */
[-C--:B------:R-:W-:Y:S01]  /*dbb0*/  FFMA.FTZ R179, R153, R21.reuse, -R230 ;  /* 0x0000001599b37223 */ /* 0x080fe200000108e6 */
[----:B------:R-:W-:Y:S01]  /*dbc0*/  FADD.FTZ R152, R161, R152 ;  /* 0x00000098a1987221 */ /* 0x000fe20000010000 */
[-CC-:B------:R-:W-:Y:S01]  /*dbd0*/  FFMA.FTZ R177, R166, R21.reuse, -R230.reuse ;  /* 0x00000015a6b17223 */ /* 0x180fe200000108e6 */
[----:B------:R-:W2:Y:S01]  /*dbe0*/  MUFU.EX2 R182, R182 ;  /* 0x000000b600b67308 */ /* 0x000ea20000000800 */
[-C--:B------:R-:W-:Y:S01]  /*dbf0*/  FFMA.FTZ R159, R159, R21.reuse, -R230 ;  /* 0x000000159f9f7223 */ /* 0x080fe200000108e6 */
[----:B------:R-:W-:Y:S01]  /*dc00*/  FADD.FTZ R3, R165, R152 ;  /* 0x00000098a5037221 */ /* 0x000fe20000010000 */
[-CC-:B------:R-:W-:Y:S01]  /*dc10*/  FFMA.FTZ R153, R162, R21.reuse, -R230.reuse ;  /* 0x00000015a2997223 */ /* 0x180fe200000108e6 */
[-CC-:B------:R-:W-:Y:S01]  /*dc20*/  FFMA.FTZ R163, R163, R21.reuse, -R230.reuse ;  /* 0x00000015a3a37223 */ /* 0x180fe200000108e6 */
[-CC-:B------:R-:W-:Y:S01]  /*dc30*/  FFMA.FTZ R167, R167, R21.reuse, -R230.reuse ;  /* 0x00000015a7a77223 */ /* 0x180fe200000108e6 */
[----:B------:R-:W-:Y:S01]  /*dc40*/  FADD.FTZ R3, R208, R3 ;  /* 0x00000003d0037221 */ /* 0x000fe20000010000 */
[-CC-:B------:R-:W-:Y:S01]  /*dc50*/  FFMA.FTZ R155, R155, R21.reuse, -R230.reuse ;  /* 0x000000159b9b7223 */ /* 0x180fe200000108e6 */
[----:B------:R3:W-:Y:S01]  /*dc60*/  MUFU.EX2 R20, R231 ;  /* 0x000000e700147308 */ /* 0x0007e20000000800 */
[----:B0-----:R-:W-:Y:S01]  /*dc70*/  F2FP.F16.F32.PACK_AB R162, R183, R172 ;  /* 0x000000acb7a2723e */ /* 0x001fe200000000ff */
[----:B------:R-:W-:Y:S01]  /*dc80*/  FADD.FTZ R152, R160, R3 ;  /* 0x00000003a0987221 */ /* 0x000fe20000010000 */
[----:B------:R-:W-:Y:S01]  /*dc90*/  @!P2 LEA R3, R18, R192, 0x6 ;  /* 0x000000c01203a211 */ /* 0x000fe200078e30ff */
[-CC-:B------:R-:W-:Y:S01]  /*dca0*/  FFMA.FTZ R228, R228, R21.reuse, -R230.reuse ;  /* 0x00000015e4e47223 */ /* 0x180fe200000108e6 */
[-C--:B------:R-:W-:Y:S01]  /*dcb0*/  FFMA.FTZ R174, R174, R21.reuse, -R230 ;  /* 0x00000015aeae7223 */ /* 0x080fe200000108e6 */
[----:B------:R-:W-:Y:S01]  /*dcc0*/  FADD.FTZ R233, R169, R152 ;  /* 0x00000098a9e97221 */ /* 0x000fe20000010000 */
[-C--:B------:R-:W-:Y:S01]  /*dcd0*/  FFMA.FTZ R178, R178, R21.reuse, -R230 ;  /* 0x00000015b2b27223 */ /* 0x080fe200000108e6 */
[----:B------:R-:W-:Y:S01]  /*dce0*/  @!P2 IMAD R156, R3, 0x4, R2 ;  /* 0x00000004039ca824 */ /* 0x000fe200078e0202 */
[----:B------:R0:W4:Y:S01]  /*dcf0*/  MUFU.EX2 R157, R209 ;  /* 0x000000d1009d7308 */ /* 0x0001220000000800 */
[----:B------:R-:W-:Y:S01]  /*dd00*/  FADD.FTZ R152, R164, R233 ;  /* 0x000000e9a4987221 */ /* 0x000fe20000010000 */
[-C--:B---3--:R-:W-:Y:S01]  /*dd10*/  FFMA.FTZ R231, R171, R21.reuse, -R230 ;  /* 0x00000015abe77223 */ /* 0x088fe200000108e6 */
[-C--:B------:R-:W-:Y:S01]  /*dd20*/  FMUL.FTZ R171, R232, R21.reuse ;  /* 0x00000015e8ab7220 */ /* 0x080fe20000410000 */
[----:B------:R-:W-:Y:S01]  /*dd30*/  @!P2 STS [R156+0x28800], R15 ;  /* 0x0288000f9c00a388 */ /* 0x000fe20000000800 */
[----:B------:R-:W-:Y:S01]  /*dd40*/  FADD.FTZ R3, R173, R152 ;  /* 0x00000098ad037221 */ /* 0x000fe20000010000 */
[----:B------:R-:W-:Y:S01]  /*dd50*/  F2FP.F16.F32.PACK_AB R152, R161, R206 ;  /* 0x000000cea198723e */ /* 0x000fe200000000ff */
[-CC-:B------:R-:W-:Y:S01]  /*dd60*/  FFMA.FTZ R176, R176, R21.reuse, -R230.reuse ;  /* 0x00000015b0b07223 */ /* 0x180fe200000108e6 */
[----:B------:R-:W-:Y:S01]  /*dd70*/  MUFU.EX2 R18, R179 ;  /* 0x000000b300127308 */ /* 0x000fe20000000800 */
[----:B------:R-:W-:Y:S01]  /*dd80*/  FADD.FTZ R154, R168, R3 ;  /* 0x00000003a89a7221 */ /* 0x000fe20000010000 */
[----:B0-----:R-:W-:Y:S01]  /*dd90*/  FFMA.FTZ R209, R158, R21, -R230 ;  /* 0x000000159ed17223 */ /* 0x001fe200000108e6 */
[-C--:B------:R-:W-:Y:S01]  /*dda0*/  FMUL.FTZ R81, R81, R15.reuse ;  /* 0x0000000f51517220 */ /* 0x080fe20000410000 */
[----:B------:R-:W-:Y:S01]  /*ddb0*/  FMUL.FTZ R84, R84, R15 ;  /* 0x0000000f54547220 */ /* 0x000fe20000410000 */
[----:B------:R-:W-:Y:S01]  /*ddc0*/  FADD.FTZ R3, R175, R154 ;  /* 0x0000009aaf037221 */ /* 0x000fe20000010000 */
[----:B------:R-:W-:Y:S01]  /*ddd0*/  F2FP.F16.F32.PACK_AB R154, R208, R165 ;  /* 0x000000a5d09a723e */ /* 0x000fe200000000ff */
        /* <DEDUP_REMOVED lines=9> */
[----:B------:R-:W3:Y:S01]  /*de70*/  MUFU.EX2 R181, R181 ;  /* 0x000000b500b57308 */ /* 0x000ee20000000800 */
[----:B--2---:R-:W-:Y:S01]  /*de80*/  FADD.FTZ R158, R182, R3 ;  /* 0x00000003b69e7221 */ /* 0x004fe20000010000 */
[-C--:B------:R-:W-:Y:S01]  /*de90*/  FMUL.FTZ R97, R97, R15.reuse ;  /* 0x0000000f61617220 */ /* 0x080fe20000410000 */
[-C--:B------:R-:W-:Y:S01]  /*dea0*/  FMUL.FTZ R100, R100, R15.reuse ;  /* 0x0000000f64647220 */ /* 0x080fe20000410000 */
[-C--:B------:R-:W-:Y:S01]  /*deb0*/  FMUL.FTZ R101, R101, R15.reuse ;  /* 0x0000000f65657220 */ /* 0x080fe20000410000 */
[----:B----4-:R-:W-:Y:S01]  /*dec0*/  FADD.FTZ R3, R157, R158 ;  /* 0x0000009e9d037221 */ /* 0x010fe20000010000 */
[----:B------:R-:W-:Y:S01]  /*ded0*/  F2FP.F16.F32.PACK_AB R158, R173, R164 ;  /* 0x000000a4ad9e723e */ /* 0x000fe200000000ff */
[-C--:B------:R-:W-:Y:S01]  /*dee0*/  FMUL.FTZ R104, R104, R15.reuse ;  /* 0x0000000f68687220 */ /* 0x080fe20000410000 */
[----:B------:R-:W2:Y:S01]  /*def0*/  MUFU.EX2 R207, R207 ;  /* 0x000000cf00cf7308 */ /* 0x000ea20000000800 */
[----:B------:R-:W-:Y:S01]  /*df00*/  FADD.FTZ R166, R20, R3 ;  /* 0x0000000314a67221 */ /* 0x000fe20000010000 */
[----:B0-----:R-:W-:Y:S01]  /*df10*/  FFMA.FTZ R8, R171, R8, R18 ;  /* 0x00000008ab087223 */ /* 0x001fe20000010012 */
[----:B------:R0:W-:Y:S01]  /*df20*/  @!P2 STS [R156+0x28820], R171 ;  /* 0x028820ab9c00a388 */ /* 0x0001e20000000800 */
[----:B------:R-:W-:Y:S01]  /*df30*/  F2FP.F16.F32.PACK_AB R164, R157, R182 ;  /* 0x000000b69da4723e */ /* 0x000fe200000000ff */
[-C--:B------:R-:W-:Y:S01]  /*df40*/  FMUL.FTZ R105, R105, R15.reuse ;  /* 0x0000000f69697220 */ /* 0x080fe20000410000 */
[-C--:B------:R-:W-:Y:S01]  /*df50*/  FMUL.FTZ R108, R108, R15.reuse ;  /* 0x0000000f6c6c7220 */ /* 0x080fe20000410000 */
[-C--:B------:R-:W-:Y:S01]  /*df60*/  FMUL.FTZ R109, R109, R15.reuse ;  /* 0x0000000f6d6d7220 */ /* 0x080fe20000410000 */
[----:B------:R-:W4:Y:S01]  /*df70*/  MUFU.EX2 R229, R229 ;  /* 0x000000e500e57308 */ /* 0x000f220000000800 */
[C---:B---3--:R-:W-:Y:S01]  /*df80*/  FADD.FTZ R3, R181.reuse, R166 ;  /* 0x000000a6b5037221 */ /* 0x048fe20000010000 */
[----:B------:R-:W-:Y:S01]  /*df90*/  F2FP.F16.F32.PACK_AB R166, R181, R20 ;  /* 0x00000014b5a6723e */ /* 0x000fe200000000ff */
[-C--:B------:R-:W-:Y:S01]  /*dfa0*/  FMUL.FTZ R112, R112, R15.reuse ;  /* 0x0000000f70707220 */ /* 0x080fe20000410000 */
[-C--:B------:R-:W-:Y:S01]  /*dfb0*/  FMUL.FTZ R113, R113, R15.reuse ;  /* 0x0000000f71717220 */ /* 0x080fe20000410000 */
[----:B0-----:R-:W-:Y:S01]  /*dfc0*/  F2FP.F16.F32.PACK_AB R156, R169, R160 ;  /* 0x000000a0a99c723e */ /* 0x001fe200000000ff */
[-C--:B------:R-:W-:Y:S01]  /*dfd0*/  FMUL.FTZ R116, R116, R15.reuse ;  /* 0x0000000f74747220 */ /* 0x080fe20000410000 */
[----:B------:R-:W-:Y:S01]  /*dfe0*/  F2FP.F16.F32.PACK_AB R160, R175, R168 ;  /* 0x000000a8afa0723e */ /* 0x000fe200000000ff */
[----:B------:R-:W-:Y:S01]  /*dff0*/  MUFU.EX2 R206, R227 ;  /* 0x000000e300ce7308 */ /* 0x000fe20000000800 */
[----:B--2---:R-:W-:Y:S01]  /*e000*/  FADD.FTZ R8, R207, R8 ;  /* 0x00000008cf087221 */ /* 0x004fe20000010000 */
        /* <DEDUP_REMOVED lines=18> */
[----:B------:R-:W-:Y:S01]  /*e130*/  FMUL.FTZ R149, R149, R15 ;  /* 0x0000000f95957220 */ /* 0x000fe20000410000 */
[-C--:B------:R-:W-:Y:S01]  /*e140*/  FMUL.FTZ R26, R26, R171.reuse ;  /* 0x000000ab1a1a7220 */ /* 0x080fe20000410000 */
[-C--:B------:R-:W-:Y:S01]  /*e150*/  FMUL.FTZ R27, R27, R171.reuse ;  /* 0x000000ab1b1b7220 */ /* 0x080fe20000410000 */
[-C--:B------:R-:W-:Y:S01]  /*e160*/  FMUL.FTZ R30, R30, R171.reuse ;  /* 0x000000ab1e1e7220 */ /* 0x080fe20000410000 */
[----:B------:R4:W2:Y:S01]  /*e170*/  MUFU.EX2 R161, R153 ;  /* 0x0000009900a17308 */ /* 0x0008a20000000800 */
        /* <DEDUP_REMOVED lines=8> */
[----:B----4-:R-:W-:Y:S01]  /*e200*/  FADD.FTZ R153, R229, R8 ;  /* 0x00000008e5997221 */ /* 0x010fe20000010000 */
[----:B0-----:R-:W-:Y:S01]  /*e210*/  F2FP.F16.F32.PACK_AB R157, R20, R209 ;  /* 0x000000d1149d723e */ /* 0x001fe200000000ff */
        /* <DEDUP_REMOVED lines=12> */
[----:B------:R-:W-:Y:S01]  /*e2e0*/  FMUL.FTZ R62, R62, R171 ;  /* 0x000000ab3e3e7220 */ /* 0x000fe20000410000 */
[----:B------:R-:W4:Y:S01]  /*e2f0*/  MUFU.EX2 R172, R167 ;  /* 0x000000a700ac7308 */ /* 0x000f220000000800 */
[----:B--2---:R-:W-:Y:S01]  /*e300*/  FADD.FTZ R153, R161, R182 ;  /* 0x000000b6a1997221 */ /* 0x004fe20000010000 */
[----:B---3--:R-:W-:Y:S01]  /*e310*/  F2FP.F16.F32.PACK_AB R159, R168, R161 ;  /* 0x000000a1a89f723e */ /* 0x008fe200000000ff */
[-C--:B------:R-:W-:Y:S01]  /*e320*/  FMUL.FTZ R63, R63, R171.reuse ;  /* 0x000000ab3f3f7220 */ /* 0x080fe20000410000 */
[-C--:B------:R-:W-:Y:S01]  /*e330*/  FMUL.FTZ R66, R66, R171.reuse ;  /* 0x000000ab42427220 */ /* 0x080fe20000410000 */
[----:B------:R-:W-:Y:S01]  /*e340*/  FADD.FTZ R182, R168, R153 ;  /* 0x00000099a8b67221 */ /* 0x000fe20000010000 */
        /* <DEDUP_REMOVED lines=11> */
[C---:B----4-:R-:W-:Y:S01]  /*e400*/  FADD.FTZ R182, R172.reuse, R153 ;  /* 0x00000099acb67221 */ /* 0x050fe20000010000 */
[----:B------:R-:W-:Y:S01]  /*e410*/  F2FP.F16.F32.PACK_AB R161, R172, R177 ;  /* 0x000000b1aca1723e */ /* 0x000fe200000000ff */
[-C--:B------:R-:W-:Y:S01]  /*e420*/  FMUL.FTZ R83, R83, R171.reuse ;  /* 0x000000ab53537220 */ /* 0x080fe20000410000 */
[-C--:B------:R-:W-:Y:S01]  /*e430*/  FMUL.FTZ R86, R86, R171.reuse ;  /* 0x000000ab56567220 */ /* 0x080fe20000410000 */
[-C--:B------:R-:W-:Y:S01]  /*e440*/  FMUL.FTZ R87, R87, R171.reuse ;  /* 0x000000ab57577220 */ /* 0x080fe20000410000 */
[-C--:B------:R-:W-:Y:S01]  /*e450*/  FMUL.FTZ R90, R90, R171.reuse ;  /* 0x000000ab5a5a7220 */ /* 0x080fe20000410000 */
[-C--:B------:R-:W-:Y:S01]  /*e460*/  FMUL.FTZ R91, R91, R171.reuse ;  /* 0x000000ab5b5b7220 */ /* 0x080fe20000410000 */
[----:B------:R-:W3:Y:S01]  /*e470*/  MUFU.EX2 R165, R228 ;  /* 0x000000e400a57308 */ /* 0x000ee20000000800 */
        /* <DEDUP_REMOVED lines=9> */
[----:B------:R-:W-:Y:S01]  /*e510*/  F2FP.F16.F32.PACK_AB R153, R207, R18 ;  /* 0x00000012cf99723e */ /* 0x000fe200000000ff */
[----:B------:R-:W-:Y:S01]  /*e520*/  FMUL.FTZ R106, R106, R171 ;  /* 0x000000ab6a6a7220 */ /* 0x000fe20000410000 */
[----:B------:R-:W-:Y:S01]  /*e530*/  F2FP.F16.F32.PACK_AB R163, R8, R163 ;  /* 0x000000a308a3723e */ /* 0x000fe200000000ff */
[-C--:B------:R-:W-:Y:S01]  /*e540*/  FMUL.FTZ R107, R107, R171.reuse ;  /* 0x000000ab6b6b7220 */ /* 0x080fe20000410000 */
[-C--:B------:R-:W-:Y:S01]  /*e550*/  FMUL.FTZ R110, R110, R171.reuse ;  /* 0x000000ab6e6e7220 */ /* 0x080fe20000410000 */
[-C--:B------:R-:W-:Y:S01]  /*e560*/  FMUL.FTZ R111, R111, R171.reuse ;  /* 0x000000ab6f6f7220 */ /* 0x080fe20000410000 */
[----:B------:R-:W0:Y:S01]  /*e570*/  MUFU.EX2 R167, R176 ;  /* 0x000000b000a77308 */ /* 0x000e220000000800 */
        /* <DEDUP_REMOVED lines=8> */
[----:B--2---:R-:W-:Y:S01]  /*e600*/  FADD.FTZ R18, R174, R155 ;  /* 0x0000009bae127221 */ /* 0x004fe20000010000 */
[----:B------:R-:W-:Y:S01]  /*e610*/  F2FP.F16.F32.PACK_AB R155, R206, R229 ;  /* 0x000000e5ce9b723e */ /* 0x000fe200000000ff */
[----:B------:R-:W-:Y:S01]  /*e620*/  BAR.SYNC.DEFER_BLOCKING 0xf, 0x100 ;  /* 0x03c4000000007b1d */ /* 0x000fe20000010000 */
[----:B------:R-:W-:Y:S01]  /*e630*/  F2FP.F16.F32.PACK_AB R165, R174, R165 ;  /* 0x000000a5aea5723e */ /* 0x000fe200000000ff */
[-C--:B------:R-:W-:Y:S01]  /*e640*/  FMUL.FTZ R126, R126, R171.reuse ;  /* 0x000000ab7e7e7220 */ /* 0x080fe20000410000 */
[-C--:B------:R-:W-:Y:S01]  /*e650*/  FMUL.FTZ R127, R127, R171.reuse ;  /* 0x000000ab7f7f7220 */ /* 0x080fe20000410000 */
[-C--:B------:R-:W-:Y:S01]  /*e660*/  FMUL.FTZ R130, R130, R171.reuse ;  /* 0x000000ab82827220 */ /* 0x080fe20000410000 */
[-C--:B------:R-:W-:Y:S01]  /*e670*/  FMUL.FTZ R131, R131, R171.reuse ;  /* 0x000000ab83837220 */ /* 0x080fe20000410000 */
[----:B0-----:R-:W-:Y:S01]  /*e680*/  FADD.FTZ R15, R167, R18 ;  /* 0x00000012a70f7221 */ /* 0x001fe20000010000 */
        /* <DEDUP_REMOVED lines=11> */
[----:B------:R-:W-:Y:S01]  /*e740*/  FMUL.FTZ R151, R151, R171 ;  /* 0x000000ab97977220 */ /* 0x000fe20000410000 */
[----:B------:R0:W-:Y:S04]  /*e750*/  STSM.16.M88.4 [R195+0x26800], R152 ;  /* 0x02680098c3007844 */ /* 0x0001e80000000200 */
[----:B------:R0:W-:Y:S04]  /*e760*/  STSM.16.M88.4 [R196], R156 ;  /* 0x0000009cc4007844 */ /* 0x0001e80000000200 */
[----:B------:R0:W-:Y:S04]  /*e770*/  STSM.16.M88.4 [R198], R160 ;  /* 0x000000a0c6007844 */ /* 0x0001e80000000200 */
[----:B------:R0:W-:Y:S01]  /*e780*/  STSM.16.M88.4 [R197], R164 ;  /* 0x000000a4c5007844 */ /* 0x0001e20000000200 */
[----:B------:R-:W-:Y:S05]  /*e790*/  @!P0 BRA `(.L_x_2104) ;  /* 0x0000000000048947 */ /* 0x000fea0003800000 */
[----:B------:R-:W-:Y:S01]  /*e7a0*/  BPT.TRAP 0x1 ;  /* 0x000000040000795c */ /* 0x000fe20000300000 */
.L_x_2104:
[----:B------:R2:W3:Y:S01]  /*e7b0*/  SYNCS.PHASECHK.TRANS64.TRYWAIT P2, [R216+URZ+0x28c50], R217 ;  /* 0x028c50d9d80075a7 */ /* 0x0004e2000804017f */
[----:B------:R-:W-:Y:S05]  /*e7c0*/  @!P0 BRA `(.L_x_2105) ;  /* 0x0000000000048947 */ /* 0x000fea0003800000 */
[----:B------:R-:W-:Y:S01]  /*e7d0*/  BPT.TRAP 0x1 ;  /* 0x000000040000795c */ /* 0x000fe20000300000 */
.L_x_2105:
[----:B------:R-:W-:Y:S04]  /*e7e0*/  BSSY B2, `(.L_x_2106) ;  /* 0x0000004000027945 */ /* 0x000fe80003800000 */
[----:B---3--:R-:W-:Y:S05]  /*e7f0*/  @P2 BRA `(.L_x_2107) ;  /* 0x0000000000082947 */ /* 0x008fea0003800000 */
[----:B------:R-:W3:Y:S02]  /*e800*/  SYNCS.PHASECHK.TRANS64.TRYWAIT P2, [R216+URZ+0x28c50], R217 ;  /* 0x028c50d9d80075a7 */ /* 0x000ee4000804017f */
[----:B---3--:R-:W-:Y:S05]  /*e810*/  @!P2 BRA `(.L_x_2108) ;  /* 0x000000f40018a947 */ /* 0x008fea0003800000 */
.L_x_2107:
[----:B------:R-:W-:Y:S05]  /*e820*/  BSYNC B2 ;  /* 0x0000000000027941 */ /* 0x000fea0003800000 */
.L_x_2106:
[----:B------:R-:W-:Y:S01]  /*e830*/  IMAD R168, R215, 0x1000, R188 ;  /* 0x00001000d7a87824 */ /* 0x000fe200078e02bc */
[----:B------:R-:W-:Y:S01]  /*e840*/  WARPGROUP.ARRIVE ;  /* 0x00000000000079c5 */ /* 0x000fe20000000000 */
[----:B------:R-:W-:Y:S01]  /*e850*/  IMAD.MOV.U32 R169, RZ, RZ, 0x40000040 ;  /* 0x40000040ffa97424 */ /* 0x000fe200078e00ff */
[C---:B------:R-:W-:Y:S01]  /*e860*/  ISETP.GT.AND P2, PT, R9.reuse, R212, PT ;  /* 0x000000d40900720c */ /* 0x040fe20003f44270 */
[----:B------:R-:W-:Y:S01]  /*e870*/  VIADD R9, R9, 0xffffffff ;  /* 0xffffffff09097836 */ /* 0x000fe20000000000 */
[----:B------:R-:W-:Y:S01]  /*e880*/  R2UR UR6, R168 ;  /* 0x00000000a80672ca */ /* 0x000fe200000e0000 */
[----:B------:R-:W-:Y:S01]  /*e890*/  IMAD.MOV.U32 R20, RZ, RZ, R170 ;  /* 0x000000ffff147224 */ /* 0x000fe200078e00aa */
[----:B------:R-:W-:Y:S01]  /*e8a0*/  R2UR UR7, R169 ;  /* 0x00000000a90772ca */ /* 0x000fe200000e0000 */
[----:B------:R-:W-:Y:S01]  /*e8b0*/  IMAD.MOV.U32 R169, RZ, RZ, 0x40000040 ;  /* 0x40000040ffa97424 */ /* 0x000fe200078e00ff */
[----:B-123--:R-:W-:Y:S01]  /*e8c0*/  @!P1 IADD3 R216, R216, 0x28c60, RZ ;  /* 0x00028c60d8d89810 */ /* 0x00efe20007ffe0ff */
[----:B------:R-:W-:-:S02]  /*e8d0*/  IMAD.MOV.U32 R15, RZ, RZ, R180 ;  /* 0x000000ffff0f7224 */ /* 0x000fc400078e00b4 */
[----:B------:R-:W-:Y:S01]  /*e8e0*/  IMAD.MOV.U32 R18, RZ, RZ, R215 ;  /* 0x000000ffff127224 */ /* 0x000fe200078e00d7 */
[----:B------:R-:W-:-:S07]  /*e8f0*/  @!P1 PRMT R216, RZ, 0x654, R216 ;  /* 0x00000654ffd89816 */ /* 0x000fce00000000d8 */
[----:B------:R-:W-:Y:S03]  /*e900*/  HGMMA.64x256x16.F32 R24, R152, gdesc[UR4].tnspB, R24, gsb0 ;  /* 0x43e0000498187df0 */ /* 0x000fe60008000818 */
        /* <DEDUP_REMOVED lines=33> */
[----:B------:R-:W-:Y:S05]  /*eb20*/  BSYNC B0 ;  /* 0x0000000000007941 */ /* 0x000fea0003800000 */
.L_x_2090:
[----:B------:R-:W-:Y:S01]  /*eb30*/  MOV R20, R170 ;  /* 0x000000aa00147202 */ /* 0x000fe20000000f00 */
[----:B------:R-:W-:Y:S02]  /*eb40*/  IMAD.MOV.U32 R15, RZ, RZ, R180 ;  /* 0x000000ffff0f7224 */ /* 0x000fe400078e00b4 */
[----:B------:R-:W-:-:S07]  /*eb50*/  IMAD.MOV.U32 R18, RZ, RZ, R215 ;  /* 0x000000ffff127224 */ /* 0x000fce00078e00d7 */
.L_x_2089:
[----:B------:R-:W-:Y:S05]  /*eb60*/  BSYNC B1 ;  /* 0x0000000000017941 */ /* 0x000fea0003800000 */
.L_x_2088:
[----:B------:R-:W1:Y:S01]  /*eb70*/  LDC R156, c[0x0][0x9e4] ;  /* 0x00027900ff9c7b82 */ /* 0x000e620000000800 */
[----:B------:R-:W-:Y:S01]  /*eb80*/  IADD3 R152, R185, 0x40, -R186 ;  /* 0x00000040b9987810 */ /* 0x000fe20007ffe8ba */
[----:B------:R-:W-:-:S04]  /*eb90*/  ULDC UR4, c[0x0][0x9dc] ;  /* 0x0002770000047ab9 */ /* 0x000fc80000000800 */
[----:B------:R-:W-:-:S04]  /*eba0*/  IMAD R152, R189, 0x40, R152 ;  /* 0x00000040bd987824 */ /* 0x000fc800078e0298 */
[----:B------:R-:W-:Y:S01]  /*ebb0*/  VIADD R154, R152, -UR4 ;  /* 0x80000004989a7c36 */ /* 0x000fe20008000000 */
[----:B-1----:R-:W-:-:S13]  /*ebc0*/  ISETP.GE.AND P5, PT, R156, 0x1, PT ;  /* 0x000000019c00780c */ /* 0x002fda0003fa6270 */
[----:B------:R-:W-:Y:S05]  /*ebd0*/  @!P5 BRA `(.L_x_2110) ;  /* 0x000000000048d947 */ /* 0x000fea0003800000 */
[----:B------:R-:W-:Y:S01]  /*ebe0*/  MOV R155, R152 ;  /* 0x00000098009b7202 */ /* 0x000fe20000000f00 */
[----:B------:R-:W-:Y:S03]  /*ebf0*/  BSSY B0, `(.L_x_2111) ;  /* 0x000000e000007945 */ /* 0x000fe60003800000 */
        /* <DEDUP_REMOVED lines=9> */
.L_x_2112:
[----:B------:R-:W-:-:S13]  /*ec90*/  ISETP.NE.AND P2, PT, R156, 0x1, PT ;  /* 0x000000019c00780c */ /* 0x000fda0003f45270 */
[----:B------:R-:W1:Y:S02]  /*eca0*/  @P2 LDC.64 R152, c[0x0][0x9e8] ;  /* 0x00027a00ff982b82 */ /* 0x000e640000000a00 */
[----:B-1----:R-:W-:-:S05]  /*ecb0*/  @P2 IMAD.HI.U32 R152, R155, R152, RZ ;  /* 0x000000989b982227 */ /* 0x002fca00078e00ff */
[----:B------:R-:W-:-:S07]  /*ecc0*/  @P2 SHF.R.U32.HI R155, RZ, R153, R152 ;  /* 0x00000099ff9b2219 */ /* 0x000fce0000011698 */
.L_x_2113:
[----:B------:R-:W-:Y:S05]  /*ecd0*/  BSYNC B0 ;  /* 0x0000000000007941 */ /* 0x000fea0003800000 */
.L_x_2111:
[----:B------:R-:W-:-:S05]  /*ece0*/  IMAD R155, R155, R156, RZ ;  /* 0x0000009c9b9b7224 */ /* 0x000fca00078e02ff */
[----:B------:R-:W-:-:S07]  /*ecf0*/  VIMNMX R154, R154, R155, !PT ;  /* 0x0000009b9a9a7248 */ /* 0x000fce0007fe0100 */
.L_x_2110:
[----:B------:R-:W-:Y:S01]  /*ed00*/  VIADD R154, R154, 0x3f ;  /* 0x0000003f9a9a7836 */ /* 0x000fe20000000000 */
[----:B------:R-:W-:Y:S04]  /*ed10*/  BSSY B1, `(.L_x_2114) ;  /* 0x00001ee000017945 */ /* 0x000fe80003800000 */
[----:B------:R-:W-:-:S04]  /*ed20*/  SHF.R.S32.HI R153, RZ, 0x1f, R154 ;  /* 0x0000001fff997819 */ /* 0x000fc8000001149a */
[----:B------:R-:W-:-:S04]  /*ed30*/  LEA.HI R153, R153, R154, RZ, 0x6 ;  /* 0x0000009a99997211 */ /* 0x000fc800078f30ff */
[----:B------:R-:W-:-:S04]  /*ed40*/  SHF.R.S32.HI R153, RZ, 0x6, R153 ;  /* 0x00000006ff997819 */ /* 0x000fc80000011499 */
[----:B------:R-:W-:-:S04]  /*ed50*/  VIMNMX R189, R190, R153, !PT ;  /* 0x00000099bebd7248 */ /* 0x000fc80007fe0100 */
[----:B------:R-:W-:-:S13]  /*ed60*/  ISETP.GE.AND P2, PT, R9, R189, PT ;  /* 0x000000bd0900720c */ /* 0x000fda0003f46270 */
[----:B------:R-:W-:Y:S05]  /*ed70*/  @!P2 BRA `(.L_x_2115) ;  /* 0x0000001c009ca947 */ /* 0x000fea0003800000 */
[----:B------:R-:W-:Y:S01]  /*ed80*/  BSSY B0, `(.L_x_2116) ;  /* 0x00001e5000007945 */ /* 0x000fe20003800000 */
[----:B------:R-:W-:Y:S01]  /*ed90*/  IMAD.MOV.U32 R209, RZ, RZ, R20 ;  /* 0x000000ffffd17224 */ /* 0x000fe200078e0014 */
[----:B------:R-:W-:Y:S01]  /*eda0*/  MOV R213, R18 ;  /* 0x0000001200d57202 */ /* 0x000fe20000000f00 */
[----:B------:R-:W-:Y:S02]  /*edb0*/  IMAD.MOV.U32 R212, RZ, RZ, R15 ;  /* 0x000000ffffd47224 */ /* 0x000fe400078e000f */
[----:B------:R-:W-:-:S07]  /*edc0*/  IMAD.MOV.U32 R191, RZ, RZ, R9 ;  /* 0x000000ffffbf7224 */ /* 0x000fce00078e0009 */
.L_x_2127:
[----:B------:R-:W-:Y:S02]  /*edd0*/  VIADD R18, R213, 0x1 ;  /* 0x00000001d5127836 */ /* 0x000fe40000000000 */
[----:B------:R-:W-:Y:S02]  /*ede0*/  IMAD.MOV.U32 R20, RZ, RZ, R191 ;  /* 0x000000ffff147224 */ /* 0x000fe400078e00bf */
[----:B------:R-:W-:Y:S01]  /*edf0*/  VIADD R191, R191, 0xffffffff ;  /* 0xffffffffbfbf7836 */ /* 0x000fe20000000000 */
[----:B------:R-:W-:Y:S02]  /*ee00*/  ISETP.NE.AND P3, PT, R18, 0x2, PT ;  /* 0x000000021200780c */ /* 0x000fe40003f65270 */
[----:B------:R-:W-:Y:S02]  /*ee10*/  ISETP.GT.AND P2, PT, R20, R189, PT ;  /* 0x000000bd1400720c */ /* 0x000fe40003f44270 */
[----:B------:R-:W-:Y:S02]  /*ee20*/  SEL R20, RZ, 0x1, P3 ;  /* 0x00000001ff147807 */ /* 0x000fe40001800000 */
[----:B------:R-:W-:-:S02]  /*ee30*/  SEL R18, R18, RZ, P3 ;  /* 0x000000ff12127207 */ /* 0x000fc40001800000 */
[----:B------:R-:W-:Y:S01]  /*ee40*/  LOP3.LUT R19, R19, R20, RZ, 0x3c, !PT ;  /* 0x0000001413137212 */ /* 0x000fe200078e3cff */
[----:B-1----:R-:W-:Y:S06]  /*ee50*/  @!P0 BRA `(.L_x_2117) ;  /* 0x0000000000048947 */ /* 0x002fec0003800000 */
[----:B------:R-:W-:Y:S01]  /*ee60*/  BPT.TRAP 0x1 ;  /* 0x000000040000795c */ /* 0x000fe20000300000 */
.L_x_2117:
[----:B------:R-:W-:Y:S01]  /*ee70*/  IMAD R9, R18, 0x8, R2 ;  /* 0x0000000812097824 */ /* 0x000fe200078e0202 */
[----:B------:R-:W-:-:S04]  /*ee80*/  SHF.L.U32 R208, R19, 0x1f, RZ ;  /* 0x0000001f13d07819 */ /* 0x000fc800000006ff */
[----:B------:R1:W2:Y:S01]  /*ee90*/  SYNCS.PHASECHK.TRANS64.TRYWAIT P3, [R9+URZ+0x28c30], R208 ;  /* 0x028c30d0090075a7 */ /* 0x0002a2000806017f */
[----:B------:R-:W-:Y:S05]  /*eea0*/  @!P0 BRA `(.L_x_2118) ;  /* 0x0000000000048947 */ /* 0x000fea0003800000 */
[----:B------:R-:W-:Y:S01]  /*eeb0*/  BPT.TRAP 0x1 ;  /* 0x000000040000795c */ /* 0x000fe20000300000 */
.L_x_2118:
[----:B------:R-:W-:Y:S01]  /*eec0*/  BSSY B2, `(.L_x_2119) ;  /* 0x0000006000027945 */ /* 0x000fe20003800000 */
[----:B------:R-:W-:Y:S01]  /*eed0*/  LEA R20, R18, R14, 0x9 ;  /* 0x0000000e12147211 */ /* 0x000fe200078e48ff */
[----:B------:R-:W-:Y:S02]  /*eee0*/  IMAD.MOV.U32 R21, RZ, RZ, 0x40000040 ;  /* 0x40000040ff157424 */ /* 0x000fe400078e00ff */
[----:B--2---:R-:W-:Y:S05]  /*eef0*/  @P3 BRA `(.L_x_2120) ;  /* 0x0000000000083947 */ /* 0x004fea0003800000 */
[----:B------:R-:W2:Y:S02]  /*ef00*/  SYNCS.PHASECHK.TRANS64.TRYWAIT P3, [R9+URZ+0x28c30], R208 ;  /* 0x028c30d0090075a7 */ /* 0x000ea4000806017f */
[----:B--2---:R-:W-:Y:S05]  /*ef10*/  @!P3 BRA `(.L_x_2121) ;  /* 0x000000ec006cb947 */ /* 0x004fea0003800000 */
.L_x_2120:
[----:B------:R-:W-:Y:S05]  /*ef20*/  BSYNC B2 ;  /* 0x0000000000027941 */ /* 0x000fea0003800000 */
.L_x_2119:
[C---:B------:R-:W-:Y:S01]  /*ef30*/  R2UR UR6, R20.reuse ;  /* 0x00000000140672ca */ /* 0x040fe200000e0000 */
[----:B------:R-:W-:Y:S01]  /*ef40*/  WARPGROUP.ARRIVE ;  /* 0x00000000000079c5 */ /* 0x000fe20000000000 */
[----:B------:R-:W-:Y:S01]  /*ef50*/  R2UR UR7, R21 ;  /* 0x00000000150772ca */ /* 0x000fe200000e0000 */
[----:B------:R-:W-:Y:S01]  /*ef60*/  VIADD R206, R20, 0x2 ;  /* 0x0000000214ce7836 */ /* 0x000fe20000000000 */
[----:B------:R-:W-:Y:S01]  /*ef70*/  R2UR UR4, R4 ;  /* 0x00000000040472ca */ /* 0x000fe200000e0000 */
[----:B------:R-:W-:Y:S01]  /*ef80*/  IMAD.MOV.U32 R207, RZ, RZ, 0x40000040 ;  /* 0x40000040ffcf7424 */ /* 0x000fe200078e00ff */
[----:B------:R-:W-:Y:S01]  /*ef90*/  R2UR UR5, R5 ;  /* 0x00000000050572ca */ /* 0x000fe200000e0000 */
[----:B------:R-:W-:-:S12]  /*efa0*/  IMAD.MOV.U32 R21, RZ, RZ, 0x40000040 ;  /* 0x40000040ff157424 */ /* 0x000fd800078e00ff */
[----:B------:R-:W-:Y:S01]  /*efb0*/  HGMMA.64x64x16.F32 R152, gdesc[UR4], RZ, !UPT, gsb0 ;  /* 0x00e00000049879f0 */ /* 0x000fe2000c0008ff */
[----:B------:R-:W-:Y:S02]  /*efc0*/  R2UR UR6, R206 ;  /* 0x00000000ce0672ca */ /* 0x000fe400000e0000 */
[----:B------:R-:W-:Y:S01]  /*efd0*/  R2UR UR7, R207 ;  /* 0x00000000cf0772ca */ /* 0x000fe200000e0000 */
[----:B------:R-:W-:Y:S01]  /*efe0*/  IMAD.MOV.U32 R207, RZ, RZ, 0x40000040 ;  /* 0x40000040ffcf7424 */ /* 0x000fe200078e00ff */
[----:B------:R-:W-:Y:S02]  /*eff0*/  R2UR UR4, R12 ;  /* 0x000000000c0472ca */ /* 0x000fe400000e0000 */
[----:B------:R-:W-:Y:S02]  /*f000*/  R2UR UR5, R13 ;  /* 0x000000000d0572ca */ /* 0x000fe400000e0000 */
        /* <DEDUP_REMOVED lines=44> */
[----:B---3--:R-:W-:Y:S01]  /*f2d0*/  FMNMX.FTZ R15, R20, R212, !PT ;  /* 0x000000d4140f7209 */ /* 0x008fe20007810000 */
[----:B0-----:R-:W-:Y:S01]  /*f2e0*/  FMUL.FTZ R216, R159, UR4 ;  /* 0x000000049fd87c20 */ /* 0x001fe20008410000 */
[----:B------:R-:W-:Y:S01]  /*f2f0*/  FMUL.FTZ R162, R162, UR4 ;  /* 0x00000004a2a27c20 */ /* 0x000fe20008410000 */
[----:B------:R-:W-:Y:S01]  /*f300*/  FMUL.FTZ R155, R163, UR4 ;  /* 0x00000004a39b7c20 */ /* 0x000fe20008410000 */
[----:B------:R-:W-:Y:S01]  /*f310*/  FMUL.FTZ R166, R166, UR4 ;  /* 0x00000004a6a67c20 */ /* 0x000fe20008410000 */
[----:B------:R-:W-:Y:S01]  /*f320*/  FMUL.FTZ R170, R170, UR4 ;  /* 0x00000004aaaa7c20 */ /* 0x000fe20008410000 */
[----:B------:R-:W-:Y:S01]  /*f330*/  FMUL.FTZ R159, R171, UR4 ;  /* 0x00000004ab9f7c20 */ /* 0x000fe20008410000 */
[----:B------:R-:W0:Y:S01]  /*f340*/  MUFU.TANH R214, R214 ;  /* 0x000000d600d67308 */ /* 0x000e220000002400 */
[----:B----4-:R-:W-:Y:S01]  /*f350*/  FMNMX.FTZ R15, R152, R15, !PT ;  /* 0x0000000f980f7209 */ /* 0x010fe20007810000 */
[----:B------:R-:W-:Y:S01]  /*f360*/  FMUL.FTZ R174, R174, UR4 ;  /* 0x00000004aeae7c20 */ /* 0x000fe20008410000 */
[----:B------:R-:W-:Y:S01]  /*f370*/  FMUL.FTZ R161, R175, UR4 ;  /* 0x00000004afa17c20 */ /* 0x000fe20008410000 */
[----:B------:R-:W-:Y:S01]  /*f380*/  FMUL.FTZ R178, R178, UR4 ;  /* 0x00000004b2b27c20 */ /* 0x000fe20008410000 */
[----:B------:R-:W-:Y:S01]  /*f390*/  FMUL.FTZ R163, R179, UR4 ;  /* 0x00000004b3a37c20 */ /* 0x000fe20008410000 */
[----:B------:R-:W-:Y:S01]  /*f3a0*/  FMUL.FTZ R182, R182, UR4 ;  /* 0x00000004b6b67c20 */ /* 0x000fe20008410000 */
[----:B------:R-:W-:Y:S01]  /*f3b0*/  FMUL.FTZ R165, R183, UR4 ;  /* 0x00000004b7a57c20 */ /* 0x000fe20008410000 */
[----:B------:R-:W3:Y:S01]  /*f3c0*/  MUFU.TANH R160, R160 ;  /* 0x000000a000a07308 */ /* 0x000ee20000002400 */
[----:B-----5:R-:W-:Y:S01]  /*f3d0*/  FMNMX.FTZ R15, R156, R15, !PT ;  /* 0x0000000f9c0f7209 */ /* 0x020fe20007810000 */
[----:B------:R-:W-:-:S06]  /*f3e0*/  ULDC UR4, c[0x0][0x988] ;  /* 0x0002620000047ab9 */ /* 0x000fcc0000000800 */
[----:B------:R-:W4:Y:S01]  /*f3f0*/  MUFU.TANH R228, R228 ;  /* 0x000000e400e47308 */ /* 0x000f220000002400 */
[----:B0-----:R-:W-:-:S07]  /*f400*/  FMNMX.FTZ R15, R214, R15, !PT ;  /* 0x0000000fd60f7209 */ /* 0x001fce0007810000 */
[----:B------:R-:W0:Y:S01]  /*f410*/  MUFU.TANH R164, R164 ;  /* 0x000000a400a47308 */ /* 0x000e220000002400 */
[----:B---3--:R-:W-:-:S07]  /*f420*/  FMNMX.FTZ R15, R160, R15, !PT ;  /* 0x0000000fa00f7209 */ /* 0x008fce0007810000 */
[----:B------:R-:W3:Y:S01]  /*f430*/  MUFU.TANH R230, R230 ;  /* 0x000000e600e67308 */ /* 0x000ee20000002400 */
[----:B----4-:R-:W-:-:S07]  /*f440*/  FMNMX.FTZ R15, R228, R15, !PT ;  /* 0x0000000fe40f7209 */ /* 0x010fce0007810000 */
        /* <DEDUP_REMOVED lines=19> */
[----:B0-----:R-:W-:-:S05]  /*f580*/  FMNMX.FTZ R15, R153, R15, !PT ;  /* 0x0000000f990f7209 */ /* 0x001fca0007810000 */
[----:B------:R-:W0:Y:S02]  /*f590*/  SHFL.BFLY PT, R21, R15, 0x2, 0x1f ;  /* 0x0c401f000f157f89 */ /* 0x000e2400000e0000 */
[----:B------:R-:W5:Y:S08]  /*f5a0*/  MUFU.TANH R158, R158 ;  /* 0x0000009e009e7308 */ /* 0x000f700000002400 */
[----:B------:R-:W1:Y:S08]  /*f5b0*/  MUFU.TANH R216, R216 ;  /* 0x000000d800d87308 */ /* 0x000e700000002400 */
[----:B------:R-:W2:Y:S01]  /*f5c0*/  MUFU.TANH R162, R162 ;  /* 0x000000a200a27308 */ /* 0x000ea20000002400 */
[----:B0-----:R-:W-:-:S02]  /*f5d0*/  FMNMX.FTZ R167, R15, R21, !PT ;  /* 0x000000150fa77209 */ /* 0x001fc40007810000 */
[----:B---3--:R-:W-:-:S05]  /*f5e0*/  FMNMX.FTZ R15, R154, R209, !PT ;  /* 0x000000d19a0f7209 */ /* 0x008fca0007810000 */
[----:B------:R-:W0:Y:S01]  /*f5f0*/  MUFU.TANH R155, R155 ;  /* 0x0000009b009b7308 */ /* 0x000e220000002400 */
[----:B------:R-:W3:Y:S01]  /*f600*/  SHFL.BFLY PT, R169, R167, 0x1, 0x1f ;  /* 0x0c201f00a7a97f89 */ /* 0x000ee200000e0000 */
[----:B----4-:R-:W-:-:S04]  /*f610*/  FMNMX.FTZ R15, R206, R15, !PT ;  /* 0x0000000fce0f7209 */ /* 0x010fc80007810000 */
[----:B-----5:R-:W-:Y:S02]  /*f620*/  FMNMX.FTZ R15, R158, R15, !PT ;  /* 0x0000000f9e0f7209 */ /* 0x020fe40007810000 */
[----:B------:R-:W4:Y:S02]  /*f630*/  MUFU.TANH R166, R166 ;  /* 0x000000a600a67308 */ /* 0x000f240000002400 */
[----:B-1----:R-:W-:-:S04]  /*f640*/  FMNMX.FTZ R15, R216, R15, !PT ;  /* 0x0000000fd80f7209 */ /* 0x002fc80007810000 */
[----:B--2---:R-:W-:Y:S02]  /*f650*/  FMNMX.FTZ R21, R162, R15, !PT ;  /* 0x0000000fa2157209 */ /* 0x004fe40007810000 */
[----:B------:R-:W1:Y:S08]  /*f660*/  MUFU.TANH R157, R157 ;  /* 0x0000009d009d7308 */ /* 0x000e700000002400 */
[----:B------:R-:W2:Y:S01]  /*f670*/  MUFU.TANH R170, R170 ;  /* 0x000000aa00aa7308 */ /* 0x000ea20000002400 */
[----:B---3--:R-:W-:-:S02]  /*f680*/  FMNMX.FTZ R15, R167, R169, !PT ;  /* 0x000000a9a70f7209 */ /* 0x008fc40007810000 */
[----:B0-----:R-:W-:Y:S02]  /*f690*/  FMNMX.FTZ R167, R155, R21, !PT ;  /* 0x000000159ba77209 */ /* 0x001fe40007810000 */
[----:B------:R-:W-:Y:S01]  /*f6a0*/  MOV R21, UR4 ;  /* 0x0000000400157c02 */ /* 0x000fe20008000f00 */
[----:B------:R-:W-:Y:S02]  /*f6b0*/  FADD.FTZ R169, -R15, R212 ;  /* 0x000000d40fa97221 */ /* 0x000fe40000010100 */
[----:B------:R-:W0:Y:S01]  /*f6c0*/  MUFU.TANH R159, R159 ;  /* 0x0000009f009f7308 */ /* 0x000e220000002400 */
[----:B----4-:R-:W-:Y:S01]  /*f6d0*/  FMNMX.FTZ R212, R166, R167, !PT ;  /* 0x000000a7a6d47209 */ /* 0x010fe20007810000 */
[-C--:B------:R-:W-:Y:S01]  /*f6e0*/  FMUL.FTZ R173, R169, R21.reuse ;  /* 0x00000015a9ad7220 */ /* 0x080fe20000410000 */
[----:B------:R-:W-:Y:S02]  /*f6f0*/  FMUL.FTZ R169, R15, R21 ;  /* 0x000000150fa97220 */ /* 0x000fe40000410000 */
[----:B-1----:R-:W-:-:S03]  /*f700*/  FMNMX.FTZ R167, R157, R212, !PT ;  /* 0x000000d49da77209 */ /* 0x002fc60007810000 */
[----:B------:R-:W1:Y:S01]  /*f710*/  MUFU.TANH R174, R174 ;  /* 0x000000ae00ae7308 */ /* 0x000e620000002400 */
[--C-:B------:R-:W-:Y:S01]  /*f720*/  FFMA.FTZ R175, R20, R21, -R169.reuse ;  /* 0x0000001514af7223 */ /* 0x100fe200000108a9 */
[----:B--2---:R-:W-:Y:S01]  /*f730*/  FMNMX.FTZ R20, R170, R167, !PT ;  /* 0x000000a7aa147209 */ /* 0x004fe20007810000 */
[-CC-:B------:R-:W-:Y:S01]  /*f740*/  FFMA.FTZ R214, R214, R21.reuse, -R169.reuse ;  /* 0x00000015d6d67223 */ /* 0x180fe200000108a9 */
[-CC-:B------:R-:W-:Y:S01]  /*f750*/  FFMA.FTZ R152, R152, R21.reuse, -R169.reuse ;  /* 0x0000001598987223 */ /* 0x180fe200000108a9 */
[-CC-:B------:R-:W-:Y:S01]  /*f760*/  FFMA.FTZ R156, R156, R21.reuse, -R169.reuse ;  /* 0x000000159c9c7223 */ /* 0x180fe200000108a9 */
[-CC-:B------:R-:W-:Y:S01]  /*f770*/  FFMA.FTZ R160, R160, R21.reuse, -R169.reuse ;  /* 0x00000015a0a07223 */ /* 0x180fe200000108a9 */
[-CC-:B------:R-:W-:Y:S01]  /*f780*/  FFMA.FTZ R164, R164, R21.reuse, -R169.reuse ;  /* 0x00000015a4a47223 */ /* 0x180fe200000108a9 */
[----:B------:R-:W2:Y:S01]  /*f790*/  MUFU.TANH R161, R161 ;  /* 0x000000a100a17308 */ /* 0x000ea20000002400 */
[----:B0-----:R-:W-:Y:S01]  /*f7a0*/  FMNMX.FTZ R171, R159, R20, !PT ;  /* 0x000000149fab7209 */ /* 0x001fe20007810000 */
[-CC-:B------:R-:W-:Y:S01]  /*f7b0*/  FFMA.FTZ R168, R168, R21.reuse, -R169.reuse ;  /* 0x00000015a8a87223 */ /* 0x180fe200000108a9 */
[-CC-:B------:R-:W-:Y:S01]  /*f7c0*/  FFMA.FTZ R172, R172, R21.reuse, -R169.reuse ;  /* 0x00000015acac7223 */ /* 0x180fe200000108a9 */
[-CC-:B------:R-:W-:Y:S01]  /*f7d0*/  FFMA.FTZ R179, R234, R21.reuse, -R169.reuse ;  /* 0x00000015eab37223 */ /* 0x180fe200000108a9 */
[-CC-:B------:R-:W-:Y:S01]  /*f7e0*/  FFMA.FTZ R176, R176, R21.reuse, -R169.reuse ;  /* 0x00000015b0b07223 */ /* 0x180fe200000108a9 */
[-CC-:B------:R-:W-:Y:S01]  /*f7f0*/  FFMA.FTZ R181, R236, R21.reuse, -R169.reuse ;  /* 0x00000015ecb57223 */ /* 0x180fe200000108a9 */
[--C-:B------:R-:W-:Y:S01]  /*f800*/  FFMA.FTZ R180, R180, R21, -R169.reuse ;  /* 0x00000015b4b47223 */ /* 0x100fe200000108a9 */
[----:B------:R-:W0:Y:S01]  /*f810*/  MUFU.TANH R178, R178 ;  /* 0x000000b200b27308 */ /* 0x000e220000002400 */
[----:B-1----:R-:W-:Y:S01]  /*f820*/  FMNMX.FTZ R20, R174, R171, !PT ;  /* 0x000000abae147209 */ /* 0x002fe20007810000 */
[----:B------:R-:W-:-:S06]  /*f830*/  FFMA.FTZ R153, R153, R21, -R169 ;  /* 0x0000001599997223 */ /* 0x000fcc00000108a9 */
        /* <DEDUP_REMOVED lines=8> */
[----:B------:R-:W-:Y:S01]  /*f8c0*/  MUFU.EX2 R171, R214 ;  /* 0x000000d600ab7308 */ /* 0x000fe20000000800 */
[----:B0-----:R-:W-:Y:S01]  /*f8d0*/  FMNMX.FTZ R20, R165, R20, !PT ;  /* 0x00000014a5147209 */ /* 0x001fe20007810000 */
[----:B-1----:R-:W-:-:S04]  /*f8e0*/  FFMA.FTZ R175, R230, R21, -R169 ;  /* 0x00000015e6af7223 */ /* 0x002fc800000108a9 */
[----:B------:R-:W0:Y:S02]  /*f8f0*/  SHFL.BFLY PT, R177, R20, 0x2, 0x1f ;  /* 0x0c401f0014b17f89 */ /* 0x000e2400000e0000 */
[----:B------:R1:W2:Y:S08]  /*f900*/  MUFU.EX2 R212, R173 ;  /* 0x000000ad00d47308 */ /* 0x0002b00000000800 */
[----:B------:R-:W3:Y:S01]  /*f910*/  MUFU.EX2 R152, R152 ;  /* 0x0000009800987308 */ /* 0x000ee20000000800 */
[----:B-1----:R-:W-:-:S07]  /*f920*/  FFMA.FTZ R173, R228, R21, -R169 ;  /* 0x00000015e4ad7223 */ /* 0x002fce00000108a9 */
[----:B------:R-:W1:Y:S01]  /*f930*/  MUFU.EX2 R156, R156 ;  /* 0x0000009c009c7308 */ /* 0x000e620000000800 */
[----:B--2---:R-:W-:Y:S01]  /*f940*/  FFMA.FTZ R3, R212, R3, R167 ;  /* 0x00000003d4037223 */ /* 0x004fe200000100a7 */
[-C--:B------:R-:W-:Y:S01]  /*f950*/  FMUL.FTZ R24, R24, R212.reuse ;  /* 0x000000d418187220 */ /* 0x080fe20000410000 */
[-C--:B------:R-:W-:Y:S01]  /*f960*/  FMUL.FTZ R25, R25, R212.reuse ;  /* 0x000000d419197220 */ /* 0x080fe20000410000 */
[-C--:B------:R-:W-:Y:S01]  /*f970*/  FMUL.FTZ R28, R28, R212.reuse ;  /* 0x000000d41c1c7220 */ /* 0x080fe20000410000 */
[-C--:B------:R-:W-:Y:S01]  /*f980*/  FMUL.FTZ R29, R29, R212.reuse ;  /* 0x000000d41d1d7220 */ /* 0x080fe20000410000 */
[----:B0-----:R-:W-:Y:S01]  /*f990*/  FMNMX.FTZ R183, R20, R177, !PT ;  /* 0x000000b114b77209 */ /* 0x001fe20007810000 */
[----:B------:R-:W-:Y:S01]  /*f9a0*/  FFMA.FTZ R177, R232, R21, -R169 ;  /* 0x00000015e8b17223 */ /* 0x000fe200000108a9 */
[----:B------:R-:W-:Y:S01]  /*f9b0*/  MUFU.EX2 R160, R160 ;  /* 0x000000a000a07308 */ /* 0x000fe20000000800 */
[C---:B---3--:R-:W-:Y:S01]  /*f9c0*/  FADD.FTZ R3, R152.reuse, R3 ;  /* 0x0000000398037221 */ /* 0x048fe20000010000 */
[----:B------:R-:W-:Y:S01]  /*f9d0*/  F2FP.F16.F32.PACK_AB R152, R152, R167 ;  /* 0x000000a79898723e */ /* 0x000fe200000000ff */
[----:B------:R-:W0:Y:S01]  /*f9e0*/  SHFL.BFLY PT, R20, R183, 0x1, 0x1f ;  /* 0x0c201f00b7147f89 */ /* 0x000e2200000e0000 */
        /* <DEDUP_REMOVED lines=22> */
[----:B------:R-:W-:Y:S01]  /*fb50*/  FMUL.FTZ R69, R69, R212 ;  /* 0x000000d445457220 */ /* 0x000fe20000410000 */
[----:B0-----:R-:W-:Y:S01]  /*fb60*/  FMNMX.FTZ R20, R183, R20, !PT ;  /* 0x00000014b7147209 */ /* 0x001fe20007810000 */
[-C--:B------:R-:W-:Y:S01]  /*fb70*/  FMUL.FTZ R72, R72, R212.reuse ;  /* 0x000000d448487220 */ /* 0x080fe20000410000 */
[-C--:B------:R-:W-:Y:S01]  /*fb80*/  FMUL.FTZ R73, R73, R212.reuse ;  /* 0x000000d449497220 */ /* 0x080fe20000410000 */
[-C--:B------:R-:W-:Y:S01]  /*fb90*/  FMUL.FTZ R76, R76, R212.reuse ;  /* 0x000000d44c4c7220 */ /* 0x080fe20000410000 */
[-C--:B------:R-:W-:Y:S01]  /*fba0*/  FMUL.FTZ R77, R77, R212.reuse ;  /* 0x000000d44d4d7220 */ /* 0x080fe20000410000 */
[CC--:B------:R-:W-:Y:S01]  /*fbb0*/  FMUL.FTZ R230, R20.reuse, R21.reuse ;  /* 0x0000001514e67220 */ /* 0x0c0fe20000410000 */
[----:B------:R-:W-:Y:S01]  /*fbc0*/  FADD.FTZ R214, -R20, R209 ;  /* 0x000000d114d67221 */ /* 0x000fe20000010100 */
[----:B------:R-:W-:Y:S01]  /*fbd0*/  MUFU.EX2 R168, R168 ;  /* 0x000000a800a87308 */ /* 0x000fe20000000800 */
[----:B------:R-:W-:Y:S01]  /*fbe0*/  FMUL.FTZ R80, R80, R212 ;  /* 0x000000d450507220 */ /* 0x000fe20000410000 */
[-CC-:B------:R-:W-:Y:S01]  /*fbf0*/  FFMA.FTZ R207, R216, R21.reuse, -R230.reuse ;  /* 0x00000015d8cf7223 */ /* 0x180fe200000108e6 */
[----:B------:R-:W-:Y:S01]  /*fc00*/  FFMA.FTZ R216, R155, R21, -R230 ;  /* 0x000000159bd87223 */ /* 0x000fe200000108e6 */
[----:B------:R-:W-:-:S02]  /*fc10*/  IMAD.MOV R155, RZ, RZ, -R194 ;  /* 0x000000ffff9b7224 */ /* 0x000fc400078e0ac2 */
[-C--:B------:R-:W-:Y:S01]  /*fc20*/  FMUL.FTZ R169, R214, R21.reuse ;  /* 0x00000015d6a97220 */ /* 0x080fe20000410000 */
[-CC-:B------:R-:W-:Y:S01]  /*fc30*/  FFMA.FTZ R214, R154, R21.reuse, -R230.reuse ;  /* 0x000000159ad67223 */ /* 0x180fe200000108e6 */
[-CC-:B------:R-:W-:Y:S01]  /*fc40*/  FFMA.FTZ R183, R206, R21.reuse, -R230.reuse ;  /* 0x00000015ceb77223 */ /* 0x180fe200000108e6 */
[--C-:B------:R-:W-:Y:S01]  /*fc50*/  FFMA.FTZ R206, R158, R21, -R230.reuse ;  /* 0x000000159ece7223 */ /* 0x100fe200000108e6 */
[----:B------:R-:W-:Y:S01]  /*fc60*/  ISETP.NE.AND P3, PT, R22, R155, PT ;  /* 0x0000009b1600720c */ /* 0x000fe20003f65270 */
[----:B------:R-:W-:Y:S01]  /*fc70*/  @!P1 VIADD R154, R9, 0x28c40 ;  /* 0x00028c40099a9836 */ /* 0x000fe20000000000 */
[----:B------:R-:W-:Y:S01]  /*fc80*/  MUFU.EX2 R169, R169 ;  /* 0x000000a900a97308 */ /* 0x000fe20000000800 */
[-CC-:B------:R-:W-:Y:S01]  /*fc90*/  FFMA.FTZ R209, R162, R21.reuse, -R230.reuse ;  /* 0x00000015a2d17223 */ /* 0x180fe200000108e6 */
[-CC-:B------:R-:W-:Y:S01]  /*fca0*/  FFMA.FTZ R215, R166, R21.reuse, -R230.reuse ;  /* 0x00000015a6d77223 */ /* 0x180fe200000108e6 */
[-C--:B------:R-:W-:Y:S01]  /*fcb0*/  FFMA.FTZ R228, R157, R21.reuse, -R230 ;  /* 0x000000159de47223 */ /* 0x080fe200000108e6 */
[----:B------:R-:W-:Y:S01]  /*fcc0*/  @!P1 PRMT R154, RZ, 0x654, R154 ;  /* 0x00000654ff9a9816 */ /* 0x000fe2000000009a */
[-CC-:B------:R-:W-:Y:S01]  /*fcd0*/  FFMA.FTZ R170, R170, R21.reuse, -R230.reuse ;  /* 0x00000015aaaa7223 */ /* 0x180fe200000108e6 */
[-CC-:B------:R-:W-:Y:S01]  /*fce0*/  FFMA.FTZ R217, R159, R21.reuse, -R230.reuse ;  /* 0x000000159fd97223 */ /* 0x180fe200000108e6 */
[-CC-:B------:R-:W-:Y:S01]  /*fcf0*/  FFMA.FTZ R174, R174, R21.reuse, -R230.reuse ;  /* 0x00000015aeae7223 */ /* 0x180fe200000108e6 */
[----:B------:R-:W0:Y:S01]  /*fd00*/  MUFU.EX2 R214, R214 ;  /* 0x000000d600d67308 */ /* 0x000e220000000800 */
[----:B------:R1:W-:Y:S01]  /*fd10*/  @!P1 SYNCS.ARRIVE.TRANS64.RED.A1T0 RZ, [R154+URZ], RZ ;  /* 0x000000ff9aff99a7 */ /* 0x0003e2000810043f */
[----:B------:R-:W-:Y:S01]  /*fd20*/  FFMA.FTZ R227, R161, R21, -R230 ;  /* 0x00000015a1e37223 */ /* 0x000fe200000108e6 */
[----:B------:R-:W-:-:S02]  /*fd30*/  @!P3 IMAD R155, R213, 0x40, R192 ;  /* 0x00000040d59bb824 */ /* 0x000fc400078e02c0 */
[-CC-:B------:R-:W-:Y:S01]  /*fd40*/  FFMA.FTZ R178, R178, R21.reuse, -R230.reuse ;  /* 0x00000015b2b27223 */ /* 0x180fe200000108e6 */
[-CC-:B------:R-:W-:Y:S01]  /*fd50*/  FFMA.FTZ R163, R163, R21.reuse, -R230.reuse ;  /* 0x00000015a3a37223 */ /* 0x180fe200000108e6 */
[-CC-:B------:R-:W-:Y:S01]  /*fd60*/  FFMA.FTZ R182, R182, R21.reuse, -R230.reuse ;  /* 0x00000015b6b67223 */ /* 0x180fe200000108e6 */
[----:B------:R-:W-:Y:S01]  /*fd70*/  FFMA.FTZ R230, R165, R21, -R230 ;  /* 0x00000015a5e67223 */ /* 0x000fe200000108e6 */
[----:B------:R-:W3:Y:S01]  /*fd80*/  MUFU.EX2 R183, R183 ;  /* 0x000000b700b77308 */ /* 0x000ee20000000800 */
[----:B------:R-:W-:Y:S01]  /*fd90*/  @!P3 LEA R155, R155, R2, 0x2 ;  /* 0x000000029b9bb211 */ /* 0x000fe200078e10ff */
[----:B-1----:R-:W-:Y:S01]  /*fda0*/  FADD.FTZ R154, R156, R3 ;  /* 0x000000039c9a7221 */ /* 0x002fe20000010000 */
[----:B--2---:R-:W-:Y:S01]  /*fdb0*/  F2FP.F16.F32.PACK_AB R158, R175, R164 ;  /* 0x000000a4af9e723e */ /* 0x004fe200000000ff */
[-C--:B------:R-:W-:Y:S01]  /*fdc0*/  FMUL.FTZ R81, R81, R212.reuse ;  /* 0x000000d451517220 */ /* 0x080fe20000410000 */
[-C--:B------:R-:W-:Y:S01]  /*fdd0*/  FMUL.FTZ R84, R84, R212.reuse ;  /* 0x000000d454547220 */ /* 0x080fe20000410000 */
[----:B------:R-:W-:Y:S01]  /*fde0*/  @!P3 STS [R155+0x28800], R212 ;  /* 0x028800d49b00b388 */ /* 0x000fe20000000800 */
[----:B------:R-:W-:Y:S01]  /*fdf0*/  FMUL.FTZ R85, R85, R212 ;  /* 0x000000d455557220 */ /* 0x000fe20000410000 */
[----:B------:R-:W1:Y:S01]  /*fe00*/  MUFU.EX2 R206, R206 ;  /* 0x000000ce00ce7308 */ /* 0x000e620000000800 */
[----:B0-----:R-:W-:Y:S01]  /*fe10*/  FFMA.FTZ R8, R169, R8, R214 ;  /* 0x00000008a9087223 */ /* 0x001fe200000100d6 */
[----:B------:R0:W-:Y:S01]  /*fe20*/  @!P3 STS [R155+0x28820], R169 ;  /* 0x028820a99b00b388 */ /* 0x0001e20000000800 */
        /* <DEDUP_REMOVED lines=9> */
[----:B0-----:R-:W-:Y:S01]  /*fec0*/  FADD.FTZ R155, R171, R154 ;  /* 0x0000009aab9b7221 */ /* 0x001fe20000010000 */
[-C--:B------:R-:W-:Y:S01]  /*fed0*/  FMUL.FTZ R101, R101, R212.reuse ;  /* 0x000000d465657220 */ /* 0x080fe20000410000 */
[-C--:B------:R-:W-:Y:S01]  /*fee0*/  FMUL.FTZ R104, R104, R212.reuse ;  /* 0x000000d468687220 */ /* 0x080fe20000410000 */
[-C--:B------:R-:W-:Y:S01]  /*fef0*/  FMUL.FTZ R105, R105, R212.reuse ;  /* 0x000000d469697220 */ /* 0x080fe20000410000 */
[----:B------:R-:W0:Y:S01]  /*ff00*/  MUFU.EX2 R209, R209 ;  /* 0x000000d100d17308 */ /* 0x000e220000000800 */
[----:B------:R-:W-:Y:S01]  /*ff10*/  FADD.FTZ R154, R160, R155 ;  /* 0x0000009ba09a7221 */ /* 0x000fe20000010000 */
[----:B-1----:R-:W-:Y:S01]  /*ff20*/  FADD.FTZ R8, R206, R3 ;  /* 0x00000003ce087221 */ /* 0x002fe20000010000 */
[-C--:B------:R-:W-:Y:S01]  /*ff30*/  FMUL.FTZ R108, R108, R212.reuse ;  /* 0x000000d46c6c7220 */ /* 0x080fe20000410000 */
[-C--:B------:R-:W-:Y:S01]  /*ff40*/  FMUL.FTZ R109, R109, R212.reuse ;  /* 0x000000d46d6d7220 */ /* 0x080fe20000410000 */
[----:B------:R-:W-:Y:S01]  /*ff50*/  FADD.FTZ R3, R173, R154 ;  /* 0x0000009aad037221 */ /* 0x000fe20000010000 */
[-C--:B------:R-:W-:Y:S01]  /*ff60*/  FMUL.FTZ R112, R112, R212.reuse ;  /* 0x000000d470707220 */ /* 0x080fe20000410000 */
[-C--:B------:R-:W-:Y:S01]  /*ff70*/  FMUL.FTZ R113, R113, R212.reuse ;  /* 0x000000d471717220 */ /* 0x080fe20000410000 */
[----:B------:R-:W1:Y:S01]  /*ff80*/  MUFU.EX2 R216, R216 ;  /* 0x000000d800d87308 */ /* 0x000e620000000800 */
        /* <DEDUP_REMOVED lines=8> */
[----:B0-----:R-:W-:Y:S01]  /*10010*/  FADD.FTZ R3, R209, R8 ;  /* 0x00000008d1037221 */ /* 0x001fe20000010000 */
[----:B------:R-:W-:Y:S01]  /*10020*/  FADD.FTZ R154, R168, R155 ;  /* 0x0000009ba89a7221 */ /* 0x000fe20000010000 */
        /* <DEDUP_REMOVED lines=18> */
[----:B------:R-:W-:Y:S01]  /*10150*/  FMUL.FTZ R149, R149, R212 ;  /* 0x000000d495957220 */ /* 0x000fe20000410000 */
        /* <DEDUP_REMOVED lines=36> */
[----:B------:R-:W-:Y:S01]  /*103a0*/  F2FP.F16.F32.PACK_AB R154, R171, R156 ;  /* 0x0000009cab9a723e */ /* 0x000fe200000000ff */
[-C--:B------:R-:W-:Y:S01]  /*103b0*/  FMUL.FTZ R75, R75, R169.reuse ;  /* 0x000000a94b4b7220 */ /* 0x080fe20000410000 */
[----:B------:R-:W-:Y:S01]  /*103c0*/  F2FP.F16.F32.PACK_AB R156, R173, R160 ;  /* 0x000000a0ad9c723e */ /* 0x000fe200000000ff */
[-C--:B------:R-:W-:Y:S01]  /*103d0*/  FMUL.FTZ R78, R78, R169.reuse ;  /* 0x000000a94e4e7220 */ /* 0x080fe20000410000 */
[----:B------:R-:W-:Y:S01]  /*103e0*/  F2FP.F16.F32.PACK_AB R160, R177, R168 ;  /* 0x000000a8b1a0723e */ /* 0x000fe200000000ff */
        /* <DEDUP_REMOVED lines=45> */
[-C--:B------:R-:W-:Y:S01]  /*106c0*/  FMUL.FTZ R138, R138, R169.reuse ;  /* 0x000000a98a8a7220 */ /* 0x080fe20000410000 */
[-C--:B------:R-:W-:Y:S01]  /*106d0*/  FMUL.FTZ R139, R139, R169.reuse ;  /* 0x000000a98b8b7220 */ /* 0x080fe20000410000 */
[-C--:B------:R-:W-:Y:S01]  /*106e0*/  FMUL.FTZ R142, R142, R169.reuse ;  /* 0x000000a98e8e7220 */ /* 0x080fe20000410000 */
[-C--:B------:R-:W-:Y:S01]  /*106f0*/  FMUL.FTZ R143, R143, R169.reuse ;  /* 0x000000a98f8f7220 */ /* 0x080fe20000410000 */
[----:B------:R1:W3:Y:S01]  /*10700*/  MUFU.EX2 R165, R163 ;  /* 0x000000a300a57308 */ /* 0x0002e20000000800 */
[----:B--2---:R-:W-:Y:S01]  /*10710*/  FADD.FTZ R8, R178, R3 ;  /* 0x00000003b2087221 */ /* 0x004fe20000010000 */
[-C--:B------:R-:W-:Y:S01]  /*10720*/  FMUL.FTZ R146, R146, R169.reuse ;  /* 0x000000a992927220 */ /* 0x080fe20000410000 */
[-C--:B------:R-:W-:Y:S01]  /*10730*/  FMUL.FTZ R147, R147, R169.reuse ;  /* 0x000000a993937220 */ /* 0x080fe20000410000 */
[-C--:B------:R-:W-:Y:S01]  /*10740*/  FMUL.FTZ R150, R150, R169.reuse ;  /* 0x000000a996967220 */ /* 0x080fe20000410000 */
[----:B------:R-:W-:-:S03]  /*10750*/  FMUL.FTZ R151, R151, R169 ;  /* 0x000000a997977220 */ /* 0x000fc60000410000 */
[----:B------:R-:W2:Y:S01]  /*10760*/  MUFU.EX2 R167, R182 ;  /* 0x000000b600a77308 */ /* 0x000ea20000000800 */
[C---:B0-----:R-:W-:Y:S01]  /*10770*/  FADD.FTZ R3, R153.reuse, R166 ;  /* 0x000000a699037221 */ /* 0x041fe20000010000 */
[----:B------:R-:W-:Y:S02]  /*10780*/  F2FP.F16.F32.PACK_AB R166, R153, R180 ;  /* 0x000000b499a6723e */ /* 0x000fe400000000ff */
[----:B------:R-:W-:Y:S01]  /*10790*/  F2FP.F16.F32.PACK_AB R153, R183, R214 ;  /* 0x000000d6b799723e */ /* 0x000fe200000000ff */
[----:B------:R-:W-:Y:S01]  /*107a0*/  BAR.SYNC.DEFER_BLOCKING 0xf, 0x100 ;  /* 0x03c4000000007b1d */ /* 0x000fe20000010000 */
[----:B-1----:R-:W-:Y:S01]  /*107b0*/  F2FP.F16.F32.PACK_AB R163, R227, R174 ;  /* 0x000000aee3a3723e */ /* 0x002fe200000000ff */
[C---:B---3--:R-:W-:Y:S01]  /*107c0*/  FADD.FTZ R8, R165.reuse, R8 ;  /* 0x00000008a5087221 */ /* 0x048fe20000010000 */
[----:B------:R-:W-:-:S03]  /*107d0*/  F2FP.F16.F32.PACK_AB R165, R165, R178 ;  /* 0x000000b2a5a5723e */ /* 0x000fc600000000ff */
[----:B------:R-:W0:Y:S01]  /*107e0*/  MUFU.EX2 R230, R230 ;  /* 0x000000e600e67308 */ /* 0x000e220000000800 */
[----:B--2---:R-:W-:Y:S01]  /*107f0*/  FADD.FTZ R171, R167, R8 ;  /* 0x00000008a7ab7221 */ /* 0x004fe20000010000 */
[C---:B0-----:R-:W-:Y:S01]  /*10800*/  F2FP.F16.F32.PACK_AB R167, R230.reuse, R167 ;  /* 0x000000a7e6a7723e */ /* 0x041fe200000000ff */
[----:B------:R0:W-:Y:S02]  /*10810*/  STSM.16.M88.4 [R195+0x26800], R152 ;  /* 0x02680098c3007844 */ /* 0x0001e40000000200 */
[----:B------:R-:W-:Y:S02]  /*10820*/  FADD.FTZ R8, R230, R171 ;  /* 0x000000abe6087221 */ /* 0x000fe40000010000 */
[----:B------:R0:W-:Y:S04]  /*10830*/  STSM.16.M88.4 [R196], R156 ;  /* 0x0000009cc4007844 */ /* 0x0001e80000000200 */
[----:B------:R0:W-:Y:S04]  /*10840*/  STSM.16.M88.4 [R198], R160 ;  /* 0x000000a0c6007844 */ /* 0x0001e80000000200 */
[----:B------:R0:W-:Y:S01]  /*10850*/  STSM.16.M88.4 [R197], R164 ;  /* 0x000000a4c5007844 */ /* 0x0001e20000000200 */
[----:B------:R-:W-:Y:S05]  /*10860*/  @!P0 BRA `(.L_x_2122) ;  /* 0x0000000000048947 */ /* 0x000fea0003800000 */
[----:B------:R-:W-:Y:S01]  /*10870*/  BPT.TRAP 0x1 ;  /* 0x000000040000795c */ /* 0x000fe20000300000 */
.L_x_2122:
[----:B------:R1:W2:Y:S01]  /*10880*/  SYNCS.PHASECHK.TRANS64.TRYWAIT P3, [R9+URZ+0x28c50], R208 ;  /* 0x028c50d0090075a7 */ /* 0x0002a2000806017f */
[----:B------:R-:W-:Y:S05]  /*10890*/  @!P0 BRA `(.L_x_2123) ;  /* 0x0000000000048947 */ /* 0x000fea0003800000 */
[----:B------:R-:W-:Y:S01]  /*108a0*/  BPT.TRAP 0x1 ;  /* 0x000000040000795c */ /* 0x000fe20000300000 */
.L_x_2123:
[----:B------:R-:W-:Y:S04]  /*108b0*/  BSSY B2, `(.L_x_2124) ;  /* 0x0000004000027945 */ /* 0x000fe80003800000 */
[----:B--2---:R-:W-:Y:S05]  /*108c0*/  @P3 BRA `(.L_x_2125) ;  /* 0x0000000000083947 */ /* 0x004fea0003800000 */
[----:B------:R-:W2:Y:S02]  /*108d0*/  SYNCS.PHASECHK.TRANS64.TRYWAIT P3, [R9+URZ+0x28c50], R208 ;  /* 0x028c50d0090075a7 */ /* 0x000ea4000806017f */
[----:B--2---:R-:W-:Y:S05]  /*108e0*/  @!P3 BRA `(.L_x_2126) ;  /* 0x000000d4000cb947 */ /* 0x004fea0003800000 */
.L_x_2125:
[----:B------:R-:W-:Y:S05]  /*108f0*/  BSYNC B2 ;  /* 0x0000000000027941 */ /* 0x000fea0003800000 */
.L_x_2124:
[----:B------:R-:W-:Y:S01]  /*10900*/  IMAD R168, R18, 0x1000, R188 ;  /* 0x0000100012a87824 */ /* 0x000fe200078e02bc */
[----:B------:R-:W-:Y:S01]  /*10910*/  WARPGROUP.ARRIVE ;  /* 0x00000000000079c5 */ /* 0x000fe20000000000 */
[----:B------:R-:W-:Y:S01]  /*10920*/  IMAD.MOV.U32 R169, RZ, RZ, 0x40000040 ;  /* 0x40000040ffa97424 */ /* 0x000fe200078e00ff */
[----:B------:R-:W-:Y:S01]  /*10930*/  MOV R213, R18 ;  /* 0x0000001200d57202 */ /* 0x000fe20000000f00 */
[----:B-12---:R-:W-:Y:S01]  /*10940*/  @!P1 VIADD R9, R9, 0x28c60 ;  /* 0x00028c6009099836 */ /* 0x006fe20000000000 */
[----:B------:R-:W-:Y:S01]  /*10950*/  R2UR UR6, R168 ;  /* 0x00000000a80672ca */ /* 0x000fe200000e0000 */
[----:B------:R-:W-:Y:S01]  /*10960*/  IMAD.MOV.U32 R209, RZ, RZ, R20 ;  /* 0x000000ffffd17224 */ /* 0x000fe200078e0014 */
[----:B------:R-:W-:Y:S01]  /*10970*/  R2UR UR7, R169 ;  /* 0x00000000a90772ca */ /* 0x000fe200000e0000 */
[----:B------:R-:W-:Y:S01]  /*10980*/  IMAD.MOV.U32 R212, RZ, RZ, R15 ;  /* 0x000000ffffd47224 */ /* 0x000fe200078e000f */
[----:B------:R-:W-:Y:S02]  /*10990*/  MOV R169, 0x40000040 ;  /* 0x4000004000a97802 */ /* 0x000fe40000000f00 */
[----:B------:R-:W-:-:S09]  /*109a0*/  @!P1 PRMT R9, RZ, 0x654, R9 ;  /* 0x00000654ff099816 */ /* 0x000fd20000000009 */
        /* <DEDUP_REMOVED lines=35> */
.L_x_2116:
[----:B-1----:R-:W-:-:S07]  /*10be0*/  IMAD.MOV.U32 R9, RZ, RZ, R191 ;  /* 0x000000ffff097224 */ /* 0x002fce00078e00bf */
.L_x_2115:
[----:B------:R-:W-:Y:S05]  /*10bf0*/  BSYNC B1 ;  /* 0x0000000000017941 */ /* 0x000fea0003800000 */
.L_x_2114:
[----:B------:R-:W-:Y:S01]  /*10c00*/  ISETP.GE.AND P2, PT, R9, R190, PT ;  /* 0x000000be0900720c */ /* 0x000fe20003f46270 */
[----:B------:R-:W-:-:S12]  /*10c10*/  BSSY B0, `(.L_x_2128) ;  /* 0x000028b000007945 */ /* 0x000fd80003800000 */
[----:B------:R-:W-:Y:S05]  /*10c20*/  @!P2 BRA `(.L_x_2129) ;  /* 0x000000280024a947 */ /* 0x000fea0003800000 */
[----:B------:R-:W-:Y:S01]  /*10c30*/  VIADD R189, R0, 0x8 ;  /* 0x0000000800bd7836 */ /* 0x000fe20000000000 */
[----:B------:R-:W-:Y:S01]  /*10c40*/  MOV R212, R15 ;  /* 0x0000000f00d47202 */ /* 0x000fe20000000f00 */
[----:B------:R-:W-:Y:S02]  /*10c50*/  IMAD.MOV.U32 R213, RZ, RZ, R20 ;  /* 0x000000ffffd57224 */ /* 0x000fe400078e0014 */
[----:B------:R-:W-:Y:S01]  /*10c60*/  IMAD.MOV.U32 R209, RZ, RZ, R18 ;  /* 0x000000ffffd17224 */ /* 0x000fe200078e0012 */
[----:B------:R-:W-:-:S07]  /*10c70*/  IADD3 R189, R189, R185, -R186 ;  /* 0x000000b9bdbd7210 */ /* 0x000fce0007ffe8ba */
.L_x_2148:
[----:B------:R-:W-:-:S05]  /*10c80*/  VIADD R18, R209, 0x1 ;  /* 0x00000001d1127836 */ /* 0x000fca0000000000 */
[----:B------:R-:W-:-:S04]  /*10c90*/  ISETP.NE.AND P2, PT, R18, 0x2, PT ;  /* 0x000000021200780c */ /* 0x000fc80003f45270 */
[----:B------:R-:W-:Y:S02]  /*10ca0*/  SEL R20, RZ, 0x1, P2 ;  /* 0x00000001ff147807 */ /* 0x000fe40001000000 */
[----:B------:R-:W-:Y:S02]  /*10cb0*/  SEL R18, R18, RZ, P2 ;  /* 0x000000ff12127207 */ /* 0x000fe40001000000 */
[----:B------:R-:W-:Y:S01]  /*10cc0*/  LOP3.LUT R19, R19, R20, RZ, 0x3c, !PT ;  /* 0x0000001413137212 */ /* 0x000fe200078e3cff */
[----:B-1----:R-:W-:Y:S06]  /*10cd0*/  @!P0 BRA `(.L_x_2130) ;  /* 0x0000000000048947 */ /* 0x002fec0003800000 */
[----:B------:R-:W-:Y:S01]  /*10ce0*/  BPT.TRAP 0x1 ;  /* 0x000000040000795c */ /* 0x000fe20000300000 */
.L_x_2130:
[----:B------:R-:W-:Y:S01]  /*10cf0*/  IMAD R191, R18, 0x8, R2 ;  /* 0x0000000812bf7824 */ /* 0x000fe200078e0202 */
[----:B------:R-:W-:-:S04]  /*10d00*/  SHF.L.U32 R208, R19, 0x1f, RZ ;  /* 0x0000001f13d07819 */ /* 0x000fc800000006ff */
[----:B------:R1:W2:Y:S01]  /*10d10*/  SYNCS.PHASECHK.TRANS64.TRYWAIT P2, [R191+URZ+0x28c30], R208 ;  /* 0x028c30d0bf0075a7 */ /* 0x0002a2000804017f */
[----:B------:R-:W-:Y:S05]  /*10d20*/  @!P0 BRA `(.L_x_2131) ;  /* 0x0000000000048947 */ /* 0x000fea0003800000 */
[----:B------:R-:W-:Y:S01]  /*10d30*/  BPT.TRAP 0x1 ;  /* 0x000000040000795c */ /* 0x000fe20000300000 */
.L_x_2131:
[----:B------:R-:W-:Y:S01]  /*10d40*/  BSSY B1, `(.L_x_2132) ;  /* 0x0000006000017945 */ /* 0x000fe20003800000 */
[----:B------:R-:W-:Y:S01]  /*10d50*/  LEA R20, R18, R14, 0x9 ;  /* 0x0000000e12147211 */ /* 0x000fe200078e48ff */
[----:B------:R-:W-:Y:S02]  /*10d60*/  IMAD.MOV.U32 R21, RZ, RZ, 0x40000040 ;  /* 0x40000040ff157424 */ /* 0x000fe400078e00ff */
[----:B--2---:R-:W-:Y:S05]  /*10d70*/  @P2 BRA `(.L_x_2133) ;  /* 0x0000000000082947 */ /* 0x004fea0003800000 */
[----:B------:R-:W2:Y:S02]  /*10d80*/  SYNCS.PHASECHK.TRANS64.TRYWAIT P2, [R191+URZ+0x28c30], R208 ;  /* 0x028c30d0bf0075a7 */ /* 0x000ea4000804017f */
[----:B--2---:R-:W-:Y:S05]  /*10d90*/  @!P2 BRA `(.L_x_2134) ;  /* 0x000000cc00f4a947 */ /* 0x004fea0003800000 */
.L_x_2133:
[----:B------:R-:W-:Y:S05]  /*10da0*/  BSYNC B1 ;  /* 0x0000000000017941 */ /* 0x000fea0003800000 */
.L_x_2132:
        /* <DEDUP_REMOVED lines=29> */
[----:B------:R-:W-:Y:S02]  /*10f80*/  R2UR UR5, R7 ;  /* 0x00000000070572ca */ /* 0x000fe400000e0000 */
[----:B------:R-:W-:-:S04]  /*10f90*/  @!P1 IADD3 R20, R191, 0x28c40, RZ ;  /* 0x00028c40bf149810 */ /* 0x000fc80007ffe0ff */
[----:B------:R-:W-:Y:S01]  /*10fa0*/  @!P1 PRMT R20, RZ, 0x654, R20 ;  /* 0x00000654ff149816 */ /* 0x000fe20000000014 */
[----:B------:R-:W-:Y:S02]  /*10fb0*/  WARPGROUP.DEPBAR.LE gsb0, 0x0 ;  /* 0x00008000000079c5 */ /* 0x000fe40000010000 */
[----:B------:R-:W-:-:S06]  /*10fc0*/  WARPGROUP.ARRIVE ;  /* 0x00000000000079c5 */ /* 0x000fcc0000000000 */
        /* <DEDUP_REMOVED lines=36> */
[----:B------:R-:W-:Y:S01]  /*11210*/  IADD3 R21, R185, 0x1, -R178 ;  /* 0x00000001b9157810 */ /* 0x000fe20007ffe8b2 */
[----:B------:R-:W3:Y:S01]  /*11220*/  MUFU.TANH R206, R206 ;  /* 0x000000ce00ce7308 */ /* 0x000ee20000002400 */
[----:B------:R-:W-:Y:S01]  /*11230*/  ULDC UR4, c[0x0][0x9e0] ;  /* 0x0002780000047ab9 */ /* 0x000fe20000000800 */
[----:B------:R4:W-:Y:S01]  /*11240*/  @!P1 SYNCS.ARRIVE.TRANS64.RED.A1T0 RZ, [R20+URZ], RZ ;  /* 0x000000ff14ff99a7 */ /* 0x0009e2000810043f */
[----:B------:R-:W-:-:S05]  /*11250*/  IADD3 R21, -R22, R21, -R186 ;  /* 0x0000001516157210 */ /* 0x000fca0007ffe9ba */
[----:B------:R-:W0:Y:S01]  /*11260*/  MUFU.TANH R153, R153 ;  /* 0x0000009900997308 */ /* 0x000e220000002400 */
[C---:B------:R-:W-:Y:S02]  /*11270*/  VIADD R217, R21.reuse, UR37 ;  /* 0x0000002515d97c36 */ /* 0x040fe40008000000 */
[----:B------:R-:W-:-:S03]  /*11280*/  VIADD R215, R21, UR4 ;  /* 0x0000000415d77c36 */ /* 0x000fc60008000000 */
[C---:B------:R-:W-:Y:S01]  /*11290*/  IADD3 R183, R0.reuse, R217, RZ ;  /* 0x000000d900b77210 */ /* 0x040fe20007ffe0ff */
[----:B------:R-:W-:Y:S01]  /*112a0*/  IMAD.IADD R181, R0, 0x1, R215 ;  /* 0x0000000100b57824 */ /* 0x000fe200078e02d7 */
        /* <DEDUP_REMOVED lines=30> */
[----:B---34-:R-:W-:Y:S05]  /*11490*/  @!P5 BRA `(.L_x_2135) ;  /* 0x000000000060d947 */ /* 0x018fea0003800000 */
[----:B------:R-:W-:Y:S01]  /*114a0*/  IADD3 R227, R0, R185, -R186 ;  /* 0x000000b900e37210 */ /* 0x000fe20007ffe8ba */
[----:B------:R-:W-:Y:S03]  /*114b0*/  BSSY B1, `(.L_x_2136) ;  /* 0x0000012000017945 */ /* 0x000fe60003800000 */
[----:B------:R-:W-:-:S13]  /*114c0*/  ISETP.GT.AND P2, PT, R227, -0x1, PT ;  /* 0xffffffffe300780c */ /* 0x000fda0003f44270 */
[----:B------:R-:W-:Y:S05]  /*114d0*/  @P2 BRA `(.L_x_2137) ;  /* 0x0000000000242947 */ /* 0x000fea0003800000 */
[----:B------:R-:W-:Y:S01]  /*114e0*/  ULDC UR4, c[0x0][0x9e4] ;  /* 0x0002790000047ab9 */ /* 0x000fe20000000800 */
[----:B------:R-:W-:Y:S01]  /*114f0*/  LOP3.LUT R227, RZ, R227, RZ, 0x33, !PT ;  /* 0x000000e3ffe37212 */ /* 0x000fe200078e33ff */
[----:B------:R-:W-:-:S05]  /*11500*/  IMAD.U32 R182, RZ, RZ, UR4 ;  /* 0x00000004ffb67e24 */ /* 0x000fca000f8e00ff */
[----:B------:R-:W-:-:S13]  /*11510*/  ISETP.NE.AND P2, PT, R182, 0x1, PT ;  /* 0x00000001b600780c */ /* 0x000fda0003f45270 */
[----:B------:R-:W3:Y:S02]  /*11520*/  @P2 LDC.64 R20, c[0x0][0x9e8] ;  /* 0x00027a00ff142b82 */ /* 0x000ee40000000a00 */
[----:B---3--:R-:W-:-:S05]  /*11530*/  @P2 IMAD.HI.U32 R20, R227, R20, RZ ;  /* 0x00000014e3142227 */ /* 0x008fca00078e00ff */
[----:B------:R-:W-:-:S04]  /*11540*/  @P2 SHF.R.U32.HI R227, RZ, R21, R20 ;  /* 0x00000015ffe32219 */ /* 0x000fc80000011614 */
[----:B------:R-:W-:Y:S01]  /*11550*/  LOP3.LUT R227, RZ, R227, RZ, 0x33, !PT ;  /* 0x000000e3ffe37212 */ /* 0x000fe200078e33ff */
[----:B------:R-:W-:Y:S06]  /*11560*/  BRA `(.L_x_2138) ;  /* 0x0000000000187947 */ /* 0x000fec0003800000 */
.L_x_2137:
[----:B------:R-:W-:Y:S02]  /*11570*/  ULDC UR4, c[0x0][0x9e4] ;  /* 0x0002790000047ab9 */ /* 0x000fe40000000800 */
[----:B------:R-:W-:-:S05]  /*11580*/  IMAD.U32 R182, RZ, RZ, UR4 ;  /* 0x00000004ffb67e24 */ /* 0x000fca000f8e00ff */
[----:B------:R-:W-:-:S13]  /*11590*/  ISETP.NE.AND P2, PT, R182, 0x1, PT ;  /* 0x00000001b600780c */ /* 0x000fda0003f45270 */
[----:B------:R-:W3:Y:S02]  /*115a0*/  @P2 LDC.64 R20, c[0x0][0x9e8] ;  /* 0x00027a00ff142b82 */ /* 0x000ee40000000a00 */
[----:B---3--:R-:W-:-:S05]  /*115b0*/  @P2 IMAD.HI.U32 R20, R227, R20, RZ ;  /* 0x00000014e3142227 */ /* 0x008fca00078e00ff */
[----:B------:R-:W-:-:S07]  /*115c0*/  @P2 SHF.R.U32.HI R227, RZ, R21, R20 ;  /* 0x00000015ffe32219 */ /* 0x000fce0000011614 */
.L_x_2138:
[----:B------:R-:W-:Y:S05]  /*115d0*/  BSYNC B1 ;  /* 0x0000000000017941 */ /* 0x000fea0003800000 */
.L_x_2136:
[----:B------:R-:W-:-:S05]  /*115e0*/  IMAD R227, R227, R182, -R178 ;  /* 0x000000b6e3e37224 */ /* 0x000fca00078e0ab2 */
[----:B------:R-:W-:-:S04]  /*115f0*/  IADD3 R20, -R22, R227, RZ ;  /* 0x000000e316147210 */ /* 0x000fc80007ffe1ff */
[----:B------:R-:W-:Y:S02]  /*11600*/  VIADDMNMX R181, R20, R182, R181, PT ;  /* 0x000000b614b57246 */ /* 0x000fe400038001b5 */
[----:B------:R-:W-:-:S07]  /*11610*/  VIMNMX R183, R183, R20, !PT ;  /* 0x00000014b7b77248 */ /* 0x000fce0007fe0100 */
.L_x_2135:
[----:B------:R-:W-:Y:S02]  /*11620*/  ISETP.GT.AND P2, PT, R9, -0x1, PT ;  /* 0xffffffff0900780c */ /* 0x000fe40003f44270 */
[----:B------:R-:W-:Y:S02]  /*11630*/  IADD3 R215, R215, 0x8, R0 ;  /* 0x00000008d7d77810 */ /* 0x000fe40007ffe000 */
[C---:B------:R-:W-:Y:S02]  /*11640*/  ISETP.GT.AND P3, PT, R183.reuse, RZ, P2 ;  /* 0x000000ffb700720c */ /* 0x040fe40001764270 */
[----:B------:R-:W-:Y:S02]  /*11650*/  ISETP.GT.AND P6, PT, R183, 0x1, P2 ;  /* 0x00000001b700780c */ /* 0x000fe400017c4270 */
[----:B------:R-:W-:Y:S02]  /*11660*/  ISETP.LT.OR P4, PT, R181, 0x1, P3 ;  /* 0x00000001b500780c */ /* 0x000fe40001f81670 */
[----:B------:R-:W-:-:S02]  /*11670*/  ISETP.GT.AND P3, PT, R183, 0x8, P2 ;  /* 0x00000008b700780c */ /* 0x000fc40001764270 */
[----:B------:R-:W-:Y:S02]  /*11680*/  FSEL R206, R206, -INF , !P4 ;  /* 0xff800000cece7808 */ /* 0x000fe40006000000 */
[----:B------:R-:W-:Y:S02]  /*11690*/  ISETP.GT.AND P4, PT, R183, 0x9, P2 ;  /* 0x00000009b700780c */ /* 0x000fe40001784270 */
[C---:B------:R-:W-:Y:S02]  /*116a0*/  ISETP.LT.OR P6, PT, R181.reuse, 0x2, P6 ;  /* 0x00000002b500780c */ /* 0x040fe400037c1670 */
[C---:B------:R-:W-:Y:S02]  /*116b0*/  ISETP.LT.OR P3, PT, R181.reuse, 0x9, P3 ;  /* 0x00000009b500780c */ /* 0x040fe40001f61670 */
[----:B------:R-:W-:Y:S02]  /*116c0*/  ISETP.LT.OR P4, PT, R181, 0xa, P4 ;  /* 0x0000000ab500780c */ /* 0x000fe40002781670 */
[----:B0-----:R-:W-:-:S02]  /*116d0*/  FSEL R182, R153, -INF , !P6 ;  /* 0xff80000099b67808 */ /* 0x001fc40007000000 */
        /* <DEDUP_REMOVED lines=36> */
[----:B------:R-:W-:Y:S02]  /*11920*/  FSEL R177, R177, -INF , !P6 ;  /* 0xff800000b1b17808 */ /* 0x000fe40007000000 */
[----:B------:R-:W-:Y:S02]  /*11930*/  FSEL R179, R179, -INF , !P3 ;  /* 0xff800000b3b37808 */ /* 0x000fe40005800000 */
[----:B------:R-:W-:Y:S01]  /*11940*/  FSEL R180, R180, -INF , !P4 ;  /* 0xff800000b4b47808 */ /* 0x000fe20006000000 */
[----:B------:R-:W-:Y:S06]  /*11950*/  @!P5 BRA `(.L_x_2139) ;  /* 0x000000000068d947 */ /* 0x000fec0003800000 */
[----:B------:R-:W-:Y:S01]  /*11960*/  ISETP.GT.AND P3, PT, R189, -0x1, PT ;  /* 0xffffffffbd00780c */ /* 0x000fe20003f64270 */
[----:B------:R-:W-:-:S12]  /*11970*/  BSSY B1, `(.L_x_2140) ;  /* 0x0000014000017945 */ /* 0x000fd80003800000 */
[----:B------:R-:W-:Y:S05]  /*11980*/  @P3 BRA `(.L_x_2141) ;  /* 0x00000000002c3947 */ /* 0x000fea0003800000 */
[----:B------:R-:W-:Y:S01]  /*11990*/  ULDC UR4, c[0x0][0x9e4] ;  /* 0x0002790000047ab9 */ /* 0x000fe20000000800 */
[----:B------:R-:W-:Y:S02]  /*119a0*/  VIADD R153, R0, 0x8 ;  /* 0x0000000800997836 */ /* 0x000fe40000000000 */
[----:B------:R-:W-:-:S03]  /*119b0*/  IMAD.U32 R157, RZ, RZ, UR4 ;  /* 0x00000004ff9d7e24 */ /* 0x000fc6000f8e00ff */
[----:B------:R-:W-:Y:S02]  /*119c0*/  IADD3 R153, R153, R185, -R186 ;  /* 0x000000b999997210 */ /* 0x000fe40007ffe8ba */
[----:B------:R-:W-:Y:S02]  /*119d0*/  ISETP.NE.AND P3, PT, R157, 0x1, PT ;  /* 0x000000019d00780c */ /* 0x000fe40003f65270 */
[----:B------:R-:W-:-:S11]  /*119e0*/  LOP3.LUT R153, RZ, R153, RZ, 0x33, !PT ;  /* 0x00000099ff997212 */ /* 0x000fd600078e33ff */
[----:B------:R-:W0:Y:S02]  /*119f0*/  @P3 LDC.64 R20, c[0x0][0x9e8] ;  /* 0x00027a00ff143b82 */ /* 0x000e240000000a00 */
[----:B0-----:R-:W-:-:S05]  /*11a00*/  @P3 IMAD.HI.U32 R20, R153, R20, RZ ;  /* 0x0000001499143227 */ /* 0x001fca00078e00ff */
[----:B------:R-:W-:-:S04]  /*11a10*/  @P3 SHF.R.U32.HI R153, RZ, R21, R20 ;  /* 0x00000015ff993219 */ /* 0x000fc80000011614 */
[----:B------:R-:W-:Y:S01]  /*11a20*/  LOP3.LUT R153, RZ, R153, RZ, 0x33, !PT ;  /* 0x00000099ff997212 */ /* 0x000fe200078e33ff */
[----:B------:R-:W-:Y:S06]  /*11a30*/  BRA `(.L_x_2142) ;  /* 0x00000000001c7947 */ /* 0x000fec0003800000 */
.L_x_2141:
[----:B------:R-:W-:Y:S01]  /*11a40*/  ULDC UR4, c[0x0][0x9e4] ;  /* 0x0002790000047ab9 */ /* 0x000fe20000000800 */
[----:B------:R-:W-:Y:S01]  /*11a50*/  MOV R153, R189 ;  /* 0x000000bd00997202 */ /* 0x000fe20000000f00 */
[----:B------:R-:W-:-:S05]  /*11a60*/  IMAD.U32 R157, RZ, RZ, UR4 ;  /* 0x00000004ff9d7e24 */ /* 0x000fca000f8e00ff */
[----:B------:R-:W-:-:S13]  /*11a70*/  ISETP.NE.AND P3, PT, R157, 0x1, PT ;  /* 0x000000019d00780c */ /* 0x000fda0003f65270 */
[----:B------:R-:W0:Y:S02]  /*11a80*/  @P3 LDC.64 R20, c[0x0][0x9e8] ;  /* 0x00027a00ff143b82 */ /* 0x000e240000000a00 */
[----:B0-----:R-:W-:-:S05]  /*11a90*/  @P3 IMAD.HI.U32 R20, R189, R20, RZ ;  /* 0x00000014bd143227 */ /* 0x001fca00078e00ff */
[----:B------:R-:W-:-:S07]  /*11aa0*/  @P3 SHF.R.U32.HI R153, RZ, R21, R20 ;  /* 0x00000015ff993219 */ /* 0x000fce0000011614 */
.L_x_2142:
[----:B------:R-:W-:Y:S05]  /*11ab0*/  BSYNC B1 ;  /* 0x0000000000017941 */ /* 0x000fea0003800000 */
.L_x_2140:
[----:B------:R-:W-:-:S04]  /*11ac0*/  IMAD R21, R153, R157, -R178 ;  /* 0x0000009d99157224 */ /* 0x000fc800078e0ab2 */
[----:B------:R-:W-:-:S05]  /*11ad0*/  IMAD.IADD R20, R21, 0x1, -R22 ;  /* 0x0000000115147824 */ /* 0x000fca00078e0a16 */
[----:B------:R-:W-:Y:S02]  /*11ae0*/  VIADDMNMX R215, R20, R157, R215, PT ;  /* 0x0000009d14d77246 */ /* 0x000fe400038001d7 */
[----:B------:R-:W-:-:S07]  /*11af0*/  VIMNMX R217, R217, R20, !PT ;  /* 0x00000014d9d97248 */ /* 0x000fce0007fe0100 */
.L_x_2139:
[----:B------:R-:W-:Y:S01]  /*11b00*/  FMNMX.FTZ R21, R206, R212, !PT ;  /* 0x000000d4ce157209 */ /* 0x000fe20007810000 */
[----:B------:R-:W-:Y:S01]  /*11b10*/  ULDC UR4, c[0x0][0x988] ;  /* 0x0002620000047ab9 */ /* 0x000fe20000000800 */
[----:B------:R-:W-:Y:S02]  /*11b20*/  ISETP.GT.AND P6, PT, R217, 0x9, P2 ;  /* 0x00000009d900780c */ /* 0x000fe400017c4270 */
[----:B------:R-:W-:Y:S02]  /*11b30*/  FMNMX.FTZ R21, R182, R21, !PT ;  /* 0x00000015b6157209 */ /* 0x000fe40007810000 */
[----:B------:R-:W-:Y:S02]  /*11b40*/  ISETP.LT.OR P6, PT, R215, 0xa, P6 ;  /* 0x0000000ad700780c */ /* 0x000fe400037c1670 */
[----:B------:R-:W-:Y:S02]  /*11b50*/  FMNMX.FTZ R21, R156, R21, !PT ;  /* 0x000000159c157209 */ /* 0x000fe40007810000 */
[----:B------:R-:W-:-:S02]  /*11b60*/  FSEL R178, R155, -INF , !P6 ;  /* 0xff8000009bb27808 */ /* 0x000fc40007000000 */
[----:B------:R-:W-:Y:S02]  /*11b70*/  FMNMX.FTZ R21, R216, R21, !PT ;  /* 0x00000015d8157209 */ /* 0x000fe40007810000 */
[C---:B------:R-:W-:Y:S02]  /*11b80*/  ISETP.GT.AND P4, PT, R217.reuse, 0x1, P2 ;  /* 0x00000001d900780c */ /* 0x040fe40001784270 */
[----:B------:R-:W-:Y:S02]  /*11b90*/  FMNMX.FTZ R21, R160, R21, !PT ;  /* 0x00000015a0157209 */ /* 0x000fe40007810000 */
[----:B------:R-:W-:Y:S02]  /*11ba0*/  ISETP.GT.AND P6, PT, R217, 0x18, P2 ;  /* 0x00000018d900780c */ /* 0x000fe400017c4270 */
[----:B------:R-:W-:Y:S02]  /*11bb0*/  FMNMX.FTZ R21, R228, R21, !PT ;  /* 0x00000015e4157209 */ /* 0x000fe40007810000 */
[----:B------:R-:W-:-:S02]  /*11bc0*/  ISETP.LT.OR P4, PT, R215, 0x2, P4 ;  /* 0x00000002d700780c */ /* 0x000fc40002781670 */
[----:B------:R-:W-:Y:S02]  /*11bd0*/  FMNMX.FTZ R21, R164, R21, !PT ;  /* 0x00000015a4157209 */ /* 0x000fe40007810000 */
[----:B------:R-:W-:Y:S02]  /*11be0*/  ISETP.LT.OR P6, PT, R215, 0x19, P6 ;  /* 0x00000019d700780c */ /* 0x000fe400037c1670 */
[----:B------:R-:W-:Y:S02]  /*11bf0*/  FMNMX.FTZ R21, R230, R21, !PT ;  /* 0x00000015e6157209 */ /* 0x000fe40007810000 */
[----:B------:R-:W-:Y:S02]  /*11c00*/  FSEL R152, R152, -INF , !P4 ;  /* 0xff80000098987808 */ /* 0x000fe40006000000 */
        /* <DEDUP_REMOVED lines=16> */
[----:B------:R-:W-:Y:S01]  /*11d10*/  ISETP.GT.AND P6, PT, R217, RZ, P2 ;  /* 0x000000ffd900720c */ /* 0x000fe200017c4270 */
[----:B------:R-:W0:Y:S01]  /*11d20*/  SHFL.BFLY PT, R20, R21, 0x2, 0x1f ;  /* 0x0c401f0015147f89 */ /* 0x000e2200000e0000 */
[C---:B------:R-:W-:Y:S02]  /*11d30*/  ISETP.LT.OR P4, PT, R215.reuse, 0x1a, P4 ;  /* 0x0000001ad700780c */ /* 0x040fe40002781670 */
[----:B------:R-:W-:Y:S02]  /*11d40*/  ISETP.LT.OR P6, PT, R215, 0x1, P6 ;  /* 0x00000001d700780c */ /* 0x000fe400037c1670 */
[----:B------:R-:W-:-:S02]  /*11d50*/  ISETP.GT.AND P3, PT, R217, 0x8, P2 ;  /* 0x00000008d900780c */ /* 0x000fc40001764270 */
[----:B------:R-:W-:Y:S02]  /*11d60*/  FSEL R163, R163, -INF , !P4 ;  /* 0xff800000a3a37808 */ /* 0x000fe40006000000 */
[----:B------:R-:W-:Y:S02]  /*11d70*/  FSEL R153, R15, -INF , !P6 ;  /* 0xff8000000f997808 */ /* 0x000fe40007000000 */
[----:B------:R-:W-:Y:S02]  /*11d80*/  ISETP.GT.AND P4, PT, R217, 0x28, P2 ;  /* 0x00000028d900780c */ /* 0x000fe40001784270 */
[C---:B------:R-:W-:Y:S02]  /*11d90*/  ISETP.LT.OR P3, PT, R215.reuse, 0x9, P3 ;  /* 0x00000009d700780c */ /* 0x040fe40001f61670 */
[----:B------:R-:W-:Y:S02]  /*11da0*/  ISETP.LT.OR P4, PT, R215, 0x29, P4 ;  /* 0x00000029d700780c */ /* 0x000fe40002781670 */
[----:B------:R-:W-:-:S02]  /*11db0*/  FSEL R154, R154, -INF , !P3 ;  /* 0xff8000009a9a7808 */ /* 0x000fc40005800000 */
[----:B------:R-:W-:Y:S02]  /*11dc0*/  FSEL R170, R170, -INF , !P4 ;  /* 0xff800000aaaa7808 */ /* 0x000fe40006000000 */
[C---:B------:R-:W-:Y:S02]  /*11dd0*/  ISETP.GT.AND P4, PT, R217.reuse, 0x30, P2 ;  /* 0x00000030d900780c */ /* 0x040fe40001784270 */
[----:B------:R-:W-:Y:S02]  /*11de0*/  ISETP.GT.AND P3, PT, R217, 0x11, P2 ;  /* 0x00000011d900780c */ /* 0x000fe40001764270 */
[----:B0-----:R-:W-:Y:S02]  /*11df0*/  FMNMX.FTZ R20, R21, R20, !PT ;  /* 0x0000001415147209 */ /* 0x001fe40007810000 */
[----:B------:R-:W-:Y:S02]  /*11e00*/  FMNMX.FTZ R21, R153, R213, !PT ;  /* 0x000000d599157209 */ /* 0x000fe40007810000 */
[----:B------:R-:W-:Y:S01]  /*11e10*/  ISETP.LT.OR P4, PT, R215, 0x31, P4 ;  /* 0x00000031d700780c */ /* 0x000fe20002781670 */
[----:B------:R-:W0:Y:S01]  /*11e20*/  SHFL.BFLY PT, R155, R20, 0x1, 0x1f ;  /* 0x0c201f00149b7f89 */ /* 0x000e2200000e0000 */
[----:B------:R-:W-:-:S02]  /*11e30*/  FMNMX.FTZ R21, R152, R21, !PT ;  /* 0x0000001598157209 */ /* 0x000fc40007810000 */
[----:B------:R-:W-:Y:S02]  /*11e40*/  ISETP.LT.OR P3, PT, R215, 0x12, P3 ;  /* 0x00000012d700780c */ /* 0x000fe40001f61670 */
[----:B------:R-:W-:Y:S02]  /*11e50*/  FSEL R172, R172, -INF , !P4 ;  /* 0xff800000acac7808 */ /* 0x000fe40006000000 */
[----:B------:R-:W-:Y:S02]  /*11e60*/  FSEL R159, R159, -INF , !P3 ;  /* 0xff8000009f9f7808 */ /* 0x000fe40005800000 */
[C---:B------:R-:W-:Y:S02]  /*11e70*/  ISETP.GT.AND P3, PT, R217.reuse, 0x20, P2 ;  /* 0x00000020d900780c */ /* 0x040fe40001764270 */
[----:B------:R-:W-:Y:S02]  /*11e80*/  ISETP.GT.AND P6, PT, R217, 0x31, P2 ;  /* 0x00000031d900780c */ /* 0x000fe400017c4270 */
[----:B------:R-:W-:-:S02]  /*11e90*/  ISETP.LT.OR P3, PT, R215, 0x21, P3 ;  /* 0x00000021d700780c */ /* 0x000fc40001f61670 */
[----:B------:R-:W-:Y:S02]  /*11ea0*/  ISETP.LT.OR P6, PT, R215, 0x32, P6 ;  /* 0x00000032d700780c */ /* 0x000fe400037c1670 */
[----:B------:R-:W-:Y:S02]  /*11eb0*/  FSEL R166, R166, -INF , !P3 ;  /* 0xff800000a6a67808 */ /* 0x000fe40005800000 */
[----:B------:R-:W-:-:S04]  /*11ec0*/  ISETP.GT.AND P3, PT, R217, 0x29, P2 ;  /* 0x00000029d900780c */ /* 0x000fc80001764270 */
[----:B------:R-:W-:Y:S02]  /*11ed0*/  ISETP.LT.OR P3, PT, R215, 0x2a, P3 ;  /* 0x0000002ad700780c */ /* 0x000fe40001f61670 */
[----:B0-----:R-:W-:Y:S02]  /*11ee0*/  FMNMX.FTZ R15, R20, R155, !PT ;  /* 0x0000009b140f7209 */ /* 0x001fe40007810000 */
[----:B------:R-:W-:Y:S01]  /*11ef0*/  FMNMX.FTZ R155, R154, R21, !PT ;  /* 0x000000159a9b7209 */ /* 0x000fe20007810000 */
[----:B------:R-:W-:Y:S01]  /*11f00*/  IMAD.U32 R21, RZ, RZ, UR4 ;  /* 0x00000004ff157e24 */ /* 0x000fe2000f8e00ff */
[C---:B------:R-:W-:Y:S02]  /*11f10*/  FSETP.NEU.FTZ.AND P4, PT, R15.reuse, -INF , PT ;  /* 0xff8000000f00780b */ /* 0x040fe40003f9d000 */
[----:B------:R-:W-:Y:S01]  /*11f20*/  FMNMX.FTZ R155, R178, R155, !PT ;  /* 0x0000009bb29b7209 */ /* 0x000fe20007810000 */
[----:B------:R-:W-:Y:S01]  /*11f30*/  FMUL.FTZ R157, R15, R21 ;  /* 0x000000150f9d7220 */ /* 0x000fe20000410000 */
[----:B------:R-:W-:-:S02]  /*11f40*/  FSEL R171, R171, -INF , !P3 ;  /* 0xff800000abab7808 */ /* 0x000fc40005800000 */
[----:B------:R-:W-:Y:S02]  /*11f50*/  FMNMX.FTZ R20, R158, R155, !PT ;  /* 0x0000009b9e147209 */ /* 0x000fe40007810000 */
[----:B------:R-:W-:Y:S02]  /*11f60*/  FSEL R155, R157, RZ, P4 ;  /* 0x000000ff9d9b7208 */ /* 0x000fe40002000000 */
[----:B------:R-:W-:Y:S02]  /*11f70*/  FMNMX.FTZ R157, R159, R20, !PT ;  /* 0x000000149f9d7209 */ /* 0x000fe40007810000 */
[C---:B------:R-:W-:Y:S01]  /*11f80*/  ISETP.GT.AND P3, PT, R217.reuse, 0x38, P2 ;  /* 0x00000038d900780c */ /* 0x040fe20001764270 */
[--C-:B------:R-:W-:Y:S01]  /*11f90*/  FFMA.FTZ R169, R182, R21, -R155.reuse ;  /* 0x00000015b6a97223 */ /* 0x100fe2000001089b */
[----:B------:R-:W-:Y:S01]  /*11fa0*/  FMNMX.FTZ R20, R162, R157, !PT ;  /* 0x0000009da2147209 */ /* 0x000fe20007810000 */
[-CC-:B------:R-:W-:Y:S01]  /*11fb0*/  FFMA.FTZ R206, R206, R21.reuse, -R155.reuse ;  /* 0x00000015cece7223 */ /* 0x180fe2000001089b */
[----:B------:R-:W-:Y:S01]  /*11fc0*/  ISETP.GT.AND P2, PT, R217, 0x39, P2 ;  /* 0x00000039d900780c */ /* 0x000fe20001744270 */
[-CC-:B------:R-:W-:Y:S01]  /*11fd0*/  FFMA.FTZ R156, R156, R21.reuse, -R155.reuse ;  /* 0x000000159c9c7223 */ /* 0x180fe2000001089b */
[----:B------:R-:W-:Y:S01]  /*11fe0*/  FMNMX.FTZ R157, R163, R20, !PT ;  /* 0x00000014a39d7209 */ /* 0x000fe20007810000 */
[--C-:B------:R-:W-:Y:S01]  /*11ff0*/  FFMA.FTZ R216, R216, R21, -R155.reuse ;  /* 0x00000015d8d87223 */ /* 0x100fe2000001089b */
[----:B------:R-:W-:Y:S01]  /*12000*/  ISETP.LT.OR P3, PT, R215, 0x39, P3 ;  /* 0x00000039d700780c */ /* 0x000fe20001f61670 */
[----:B------:R-:W-:Y:S01]  /*12010*/  MUFU.EX2 R206, R206 ;  /* 0x000000ce00ce7308 */ /* 0x000fe20000000800 */
[----:B------:R-:W-:Y:S01]  /*12020*/  FMNMX.FTZ R20, R166, R157, !PT ;  /* 0x0000009da6147209 */ /* 0x000fe20007810000 */
[-CC-:B------:R-:W-:Y:S01]  /*12030*/  FFMA.FTZ R160, R160, R21.reuse, -R155.reuse ;  /* 0x00000015a0a07223 */ /* 0x180fe2000001089b */
[----:B------:R-:W-:Y:S01]  /*12040*/  FSEL R182, R173, -INF , !P6 ;  /* 0xff800000adb67808 */ /* 0x000fe20007000000 */
[-CC-:B------:R-:W-:Y:S01]  /*12050*/  FFMA.FTZ R164, R164, R21.reuse, -R155.reuse ;  /* 0x00000015a4a47223 */ /* 0x180fe2000001089b */
[----:B------:R-:W-:Y:S01]  /*12060*/  FMNMX.FTZ R161, R167, R20, !PT ;  /* 0x00000014a7a17209 */ /* 0x000fe20007810000 */
[--C-:B------:R-:W-:Y:S01]  /*12070*/  FFMA.FTZ R168, R168, R21, -R155.reuse ;  /* 0x00000015a8a87223 */ /* 0x100fe2000001089b */
[----:B------:R-:W-:Y:S01]  /*12080*/  ISETP.LT.OR P2, PT, R215, 0x3a, P2 ;  /* 0x0000003ad700780c */ /* 0x000fe20001741670 */
[----:B------:R0:W-:Y:S01]  /*12090*/  MUFU.EX2 R157, R169 ;  /* 0x000000a9009d7308 */ /* 0x0001e20000000800 */
[----:B------:R-:W-:Y:S01]  /*120a0*/  FMNMX.FTZ R20, R170, R161, !PT ;  /* 0x000000a1aa147209 */ /* 0x000fe20007810000 */
[-CC-:B------:R-:W-:Y:S01]  /*120b0*/  FFMA.FTZ R175, R232, R21.reuse, -R155.reuse ;  /* 0x00000015e8af7223 */ /* 0x180fe2000001089b */
[----:B------:R-:W-:Y:S01]  /*120c0*/  FSEL R174, R174, -INF , !P3 ;  /* 0xff800000aeae7808 */ /* 0x000fe20005800000 */
[-CC-:B------:R-:W-:Y:S01]  /*120d0*/  FFMA.FTZ R181, R234, R21.reuse, -R155.reuse ;  /* 0x00000015eab57223 */ /* 0x180fe2000001089b */
[----:B------:R-:W-:Y:S01]  /*120e0*/  FMNMX.FTZ R161, R171, R20, !PT ;  /* 0x00000014aba17209 */ /* 0x000fe20007810000 */
[--C-:B------:R-:W-:Y:S01]  /*120f0*/  FFMA.FTZ R214, R214, R21, -R155.reuse ;  /* 0x00000015d6d67223 */ /* 0x100fe2000001089b */
[----:B------:R-:W-:Y:S01]  /*12100*/  FSEL R176, R176, -INF , !P2 ;  /* 0xff800000b0b07808 */ /* 0x000fe20005000000 */
[----:B------:R-:W-:Y:S01]  /*12110*/  MUFU.EX2 R156, R156 ;  /* 0x0000009c009c7308 */ /* 0x000fe20000000800 */
[----:B------:R-:W-:Y:S01]  /*12120*/  FMNMX.FTZ R165, R172, R161, !PT ;  /* 0x000000a1aca57209 */ /* 0x000fe20007810000 */
[-CC-:B0-----:R-:W-:Y:S01]  /*12130*/  FFMA.FTZ R169, R230, R21.reuse, -R155.reuse ;  /* 0x00000015e6a97223 */ /* 0x181fe2000001089b */
[-CC-:B------:R-:W-:Y:S01]  /*12140*/  FFMA.FTZ R183, R236, R21.reuse, -R155.reuse ;  /* 0x00000015ecb77223 */ /* 0x180fe2000001089b */
[--C-:B------:R-:W-:Y:S01]  /*12150*/  FFMA.FTZ R179, R179, R21, -R155.reuse ;  /* 0x00000015b3b37223 */ /* 0x100fe2000001089b */
[----:B------:R-:W-:Y:S01]  /*12160*/  FMNMX.FTZ R165, R182, R165, !PT ;  /* 0x000000a5b6a57209 */ /* 0x000fe20007810000 */
[----:B------:R-:W-:-:S02]  /*12170*/  FFMA.FTZ R180, R180, R21, -R155 ;  /* 0x00000015b4b47223 */ /* 0x000fc4000001089b */
[----:B------:R-:W-:Y:S01]  /*12180*/  MUFU.EX2 R161, R216 ;  /* 0x000000d800a17308 */ /* 0x000fe20000000800 */
[----:B------:R-:W-:-:S04]  /*12190*/  FMNMX.FTZ R165, R174, R165, !PT ;  /* 0x000000a5aea57209 */ /* 0x000fc80007810000 */
[----:B------:R-:W-:Y:S01]  /*121a0*/  FMNMX.FTZ R20, R176, R165, !PT ;  /* 0x000000a5b0147209 */ /* 0x000fe20007810000 */
[----:B------:R-:W-:Y:S02]  /*121b0*/  FFMA.FTZ R165, R228, R21, -R155 ;  /* 0x00000015e4a57223 */ /* 0x000fe4000001089b */
[----:B------:R-:W-:Y:S02]  /*121c0*/  MUFU.EX2 R160, R160 ;  /* 0x000000a000a07308 */ /* 0x000fe40000000800 */
[----:B------:R-:W0:Y:S06]  /*121d0*/  SHFL.BFLY PT, R173, R20, 0x2, 0x1f ;  /* 0x0c401f0014ad7f89 */ /* 0x000e2c00000e0000 */
[----:B------:R-:W-:Y:S08]  /*121e0*/  MUFU.EX2 R165, R165 ;  /* 0x000000a500a57308 */ /* 0x000ff00000000800 */
[----:B------:R-:W-:Y:S08]  /*121f0*/  MUFU.EX2 R164, R164 ;  /* 0x000000a400a47308 */ /* 0x000ff00000000800 */
[----:B------:R-:W-:Y:S01]  /*12200*/  MUFU.EX2 R169, R169 ;  /* 0x000000a900a97308 */ /* 0x000fe20000000800 */
[----:B0-----:R-:W-:-:S02]  /*12210*/  FMNMX.FTZ R207, R20, R173, !PT ;  /* 0x000000ad14cf7209 */ /* 0x001fc40007810000 */
[----:B------:R-:W-:-:S03]  /*12220*/  FSEL R173, R15, RZ, P4 ;  /* 0x000000ff0fad7208 */ /* 0x000fc60002000000 */
[----:B------:R-:W0:Y:S02]  /*12230*/  SHFL.BFLY PT, R20, R207, 0x1, 0x1f ;  /* 0x0c201f00cf147f89 */ /* 0x000e2400000e0000 */
[----:B------:R-:W-:Y:S01]  /*12240*/  MUFU.EX2 R168, R168 ;  /* 0x000000a800a87308 */ /* 0x000fe20000000800 */
[----:B------:R-:W-:-:S04]  /*12250*/  FADD.FTZ R212, -R173, R212 ;  /* 0x000000d4add47221 */ /* 0x000fc80000010100 */
[-C--:B------:R-:W-:Y:S01]  /*12260*/  FMUL.FTZ R173, R212, R21.reuse ;  /* 0x00000015d4ad7220 */ /* 0x080fe20000410000 */
[----:B------:R-:W-:Y:S01]  /*12270*/  FFMA.FTZ R212, R177, R21, -R155 ;  /* 0x00000015b1d47223 */ /* 0x000fe2000001089b */
[----:B------:R-:W-:Y:S01]  /*12280*/  IMAD.MOV R155, RZ, RZ, -R194 ;  /* 0x000000ffff9b7224 */ /* 0x000fe200078e0ac2 */
[----:B------:R-:W-:Y:S04]  /*12290*/  MUFU.EX2 R175, R175 ;  /* 0x000000af00af7308 */ /* 0x000fe80000000800 */
[----:B------:R-:W-:-:S04]  /*122a0*/  ISETP.NE.AND P3, PT, R22, R155, PT ;  /* 0x0000009b1600720c */ /* 0x000fc80003f65270 */
[----:B------:R-:W3:Y:S01]  /*122b0*/  MUFU.EX2 R173, R173 ;  /* 0x000000ad00ad7308 */ /* 0x000ee20000000800 */
[----:B0-----:R-:W-:-:S07]  /*122c0*/  FMNMX.FTZ R20, R207, R20, !PT ;  /* 0x00000014cf147209 */ /* 0x001fce0007810000 */
[----:B------:R-:W0:Y:S01]  /*122d0*/  MUFU.EX2 R181, R181 ;  /* 0x000000b500b57308 */ /* 0x000e220000000800 */
[----:B------:R-:W-:-:S04]  /*122e0*/  FSETP.NEU.FTZ.AND P2, PT, R20, -INF , PT ;  /* 0xff8000001400780b */ /* 0x000fc80003f5d000 */
[----:B------:R-:W-:-:S03]  /*122f0*/  FSEL R228, R20, RZ, P2 ;  /* 0x000000ff14e47208 */ /* 0x000fc60001000000 */
[----:B------:R-:W4:Y:S01]  /*12300*/  MUFU.EX2 R214, R214 ;  /* 0x000000d600d67308 */ /* 0x000f220000000800 */
[----:B---3--:R-:W-:Y:S01]  /*12310*/  FFMA.FTZ R216, R173, R3, R206 ;  /* 0x00000003add87223 */ /* 0x008fe200000100ce */
[----:B------:R-:W-:Y:S01]  /*12320*/  FMUL.FTZ R3, R20, R21 ;  /* 0x0000001514037220 */ /* 0x000fe20000410000 */
[-C--:B------:R-:W-:Y:S01]  /*12330*/  FMUL.FTZ R24, R24, R173.reuse ;  /* 0x000000ad18187220 */ /* 0x080fe20000410000 */
[----:B------:R-:W-:Y:S01]  /*12340*/  FADD.FTZ R228, -R228, R213 ;  /* 0x000000d5e4e47221 */ /* 0x000fe20000010100 */
[----:B------:R-:W-:Y:S01]  /*12350*/  FADD.FTZ R177, R157, R216 ;  /* 0x000000d89db17221 */ /* 0x000fe20000010000 */
[-C--:B------:R-:W-:Y:S01]  /*12360*/  FMUL.FTZ R25, R25, R173.reuse ;  /* 0x000000ad19197220 */ /* 0x080fe20000410000 */
[----:B------:R-:W-:Y:S01]  /*12370*/  FSEL R3, R3, RZ, P2 ;  /* 0x000000ff03037208 */ /* 0x000fe20001000000 */
[----:B------:R-:W3:Y:S01]  /*12380*/  MUFU.EX2 R183, R183 ;  /* 0x000000b700b77308 */ /* 0x000ee20000000800 */
[----:B------:R-:W-:Y:S01]  /*12390*/  FADD.FTZ R230, R156, R177 ;  /* 0x000000b19ce67221 */ /* 0x000fe20000010000 */
[-C--:B------:R-:W-:Y:S01]  /*123a0*/  FMUL.FTZ R28, R28, R173.reuse ;  /* 0x000000ad1c1c7220 */ /* 0x080fe20000410000 */
[----:B------:R-:W-:Y:S01]  /*123b0*/  FMUL.FTZ R29, R29, R173 ;  /* 0x000000ad1d1d7220 */ /* 0x000fe20000410000 */
[-CC-:B------:R-:W-:Y:S01]  /*123c0*/  FFMA.FTZ R216, R152, R21.reuse, -R3.reuse ;  /* 0x0000001598d87223 */ /* 0x180fe20000010803 */
[----:B------:R-:W-:Y:S01]  /*123d0*/  FADD.FTZ R177, R161, R230 ;  /* 0x000000e6a1b17221 */ /* 0x000fe20000010000 */
[-CC-:B------:R-:W-:Y:S01]  /*123e0*/  FFMA.FTZ R153, R153, R21.reuse, -R3.reuse ;  /* 0x0000001599997223 */ /* 0x180fe20000010803 */
[-C--:B------:R-:W-:Y:S01]  /*123f0*/  FFMA.FTZ R213, R178, R21.reuse, -R3 ;  /* 0x00000015b2d57223 */ /* 0x080fe20000010803 */
[----:B------:R-:W5:Y:S01]  /*12400*/  MUFU.EX2 R212, R212 ;  /* 0x000000d400d47308 */ /* 0x000f620000000800 */
[----:B------:R-:W-:Y:S01]  /*12410*/  FADD.FTZ R152, R160, R177 ;  /* 0x000000b1a0987221 */ /* 0x000fe20000010000 */
[-CC-:B------:R-:W-:Y:S01]  /*12420*/  FFMA.FTZ R215, R154, R21.reuse, -R3.reuse ;  /* 0x000000159ad77223 */ /* 0x180fe20000010803 */
[-CC-:B------:R-:W-:Y:S01]  /*12430*/  FFMA.FTZ R159, R159, R21.reuse, -R3.reuse ;  /* 0x000000159f9f7223 */ /* 0x180fe20000010803 */
[-CC-:B------:R-:W-:Y:S01]  /*12440*/  FFMA.FTZ R177, R162, R21.reuse, -R3.reuse ;  /* 0x00000015a2b17223 */ /* 0x180fe20000010803 */
[----:B------:R-:W-:Y:S01]  /*12450*/  FADD.FTZ R207, R165, R152 ;  /* 0x00000098a5cf7221 */ /* 0x000fe20000010000 */
[-CC-:B------:R-:W-:Y:S01]  /*12460*/  FFMA.FTZ R163, R163, R21.reuse, -R3.reuse ;  /* 0x00000015a3a37223 */ /* 0x180fe20000010803 */
[-C--:B------:R-:W-:Y:S01]  /*12470*/  FFMA.FTZ R178, R166, R21.reuse, -R3 ;  /* 0x00000015a6b27223 */ /* 0x080fe20000010803 */
[----:B------:R1:W-:Y:S01]  /*12480*/  MUFU.EX2 R155, R179 ;  /* 0x000000b3009b7308 */ /* 0x0003e20000000800 */
[----:B------:R-:W-:Y:S01]  /*12490*/  FADD.FTZ R152, R164, R207 ;  /* 0x000000cfa4987221 */ /* 0x000fe20000010000 */
[-CC-:B------:R-:W-:Y:S01]  /*124a0*/  FFMA.FTZ R207, R170, R21.reuse, -R3.reuse ;  /* 0x00000015aacf7223 */ /* 0x180fe20000010803 */
[-C--:B------:R-:W-:Y:S01]  /*124b0*/  FMUL.FTZ R170, R228, R21.reuse ;  /* 0x00000015e4aa7220 */ /* 0x080fe20000410000 */
[-CC-:B------:R-:W-:Y:S01]  /*124c0*/  FFMA.FTZ R167, R167, R21.reuse, -R3.reuse ;  /* 0x00000015a7a77223 */ /* 0x180fe20000010803 */
[----:B------:R-:W-:Y:S01]  /*124d0*/  FADD.FTZ R217, R169, R152 ;  /* 0x00000098a9d97221 */ /* 0x000fe20000010000 */
[-CC-:B------:R-:W-:Y:S01]  /*124e0*/  FFMA.FTZ R171, R171, R21.reuse, -R3.reuse ;  /* 0x00000015abab7223 */ /* 0x180fe20000010803 */
[-CC-:B------:R-:W-:Y:S01]  /*124f0*/  FFMA.FTZ R172, R172, R21.reuse, -R3.reuse ;  /* 0x00000015acac7223 */ /* 0x180fe20000010803 */
[-C--:B------:R-:W-:Y:S01]  /*12500*/  FFMA.FTZ R182, R182, R21.reuse, -R3 ;  /* 0x00000015b6b67223 */ /* 0x080fe20000010803 */
[----:B------:R-:W-:Y:S01]  /*12510*/  FADD.FTZ R152, R168, R217 ;  /* 0x000000d9a8987221 */ /* 0x000fe20000010000 */
[-CC-:B-1----:R-:W-:Y:S01]  /*12520*/  FFMA.FTZ R179, R158, R21.reuse, -R3.reuse ;  /* 0x000000159eb37223 */ /* 0x182fe20000010803 */
[-CC-:B------:R-:W-:Y:S01]  /*12530*/  FFMA.FTZ R174, R174, R21.reuse, -R3.reuse ;  /* 0x00000015aeae7223 */ /* 0x180fe20000010803 */
[----:B------:R-:W-:Y:S01]  /*12540*/  FFMA.FTZ R176, R176, R21, -R3 ;  /* 0x00000015b0b07223 */ /* 0x000fe20000010803 */
[----:B------:R-:W-:Y:S01]  /*12550*/  FADD.FTZ R152, R175, R152 ;  /* 0x00000098af987221 */ /* 0x000fe20000010000 */
[----:B------:R-:W1:Y:S01]  /*12560*/  MUFU.EX2 R180, R180 ;  /* 0x000000b400b47308 */ /* 0x000e620000000800 */
[----:B------:R-:W-:Y:S01]  /*12570*/  @!P3 LEA R3, R209, R192, 0x6 ;  /* 0x000000c0d103b211 */ /* 0x000fe200078e30ff */
[-C--:B------:R-:W-:Y:S01]  /*12580*/  FMUL.FTZ R32, R32, R173.reuse ;  /* 0x000000ad20207220 */ /* 0x080fe20000410000 */
[----:B0-----:R-:W-:Y:S01]  /*12590*/  FADD.FTZ R209, R181, R152 ;  /* 0x00000098b5d17221 */ /* 0x001fe20000010000 */
[----:B------:R-:W-:Y:S01]  /*125a0*/  F2FP.F16.F32.PACK_AB R154, R161, R156 ;  /* 0x0000009ca19a723e */ /* 0x000fe200000000ff */
[----:B------:R-:W-:Y:S01]  /*125b0*/  FMUL.FTZ R33, R33, R173 ;  /* 0x000000ad21217220 */ /* 0x000fe20000410000 */
[----:B------:R-:W-:Y:S01]  /*125c0*/  F2FP.F16.F32.PACK_AB R156, R165, R160 ;  /* 0x000000a0a59c723e */ /* 0x000fe200000000ff */
[----:B----4-:R-:W-:Y:S01]  /*125d0*/  FADD.FTZ R152, R214, R209 ;  /* 0x000000d1d6987221 */ /* 0x010fe20000010000 */
[----:B------:R-:W-:Y:S01]  /*125e0*/  MUFU.EX2 R153, R153 ;  /* 0x0000009900997308 */ /* 0x000fe20000000800 */
[----:B------:R-:W-:Y:S01]  /*125f0*/  F2FP.F16.F32.PACK_AB R160, R175, R168 ;  /* 0x000000a8afa0723e */ /* 0x000fe200000000ff */
[----:B------:R-:W-:-:S02]  /*12600*/  @!P3 IMAD R3, R3, 0x4, R2 ;  /* 0x000000040303b824 */ /* 0x000fc400078e0202 */
[----:B---3--:R-:W-:Y:S01]  /*12610*/  FADD.FTZ R209, R183, R152 ;  /* 0x00000098b7d17221 */ /* 0x008fe20000010000 */
[----:B------:R-:W-:Y:S01]  /*12620*/  F2FP.F16.F32.PACK_AB R152, R157, R206 ;  /* 0x000000ce9d98723e */ /* 0x000fe200000000ff */
[----:B------:R-:W-:Y:S01]  /*12630*/  FMUL.FTZ R36, R36, R173 ;  /* 0x000000ad24247220 */ /* 0x000fe20000410000 */
[----:B------:R-:W-:Y:S01]  /*12640*/  F2FP.F16.F32.PACK_AB R158, R169, R164 ;  /* 0x000000a4a99e723e */ /* 0x000fe200000000ff */
[----:B-----5:R-:W-:Y:S01]  /*12650*/  FADD.FTZ R162, R212, R209 ;  /* 0x000000d1d4a27221 */ /* 0x020fe20000010000 */
[----:B------:R-:W0:Y:S01]  /*12660*/  MUFU.EX2 R170, R170 ;  /* 0x000000aa00aa7308 */ /* 0x000e220000000800 */
[----:B-1----:R-:W-:Y:S01]  /*12670*/  F2FP.F16.F32.PACK_AB R166, R180, R155 ;  /* 0x0000009bb4a6723e */ /* 0x002fe200000000ff */
[----:B------:R-:W-:Y:S01]  /*12680*/  @!P3 STS [R3+0x28800], R173 ;  /* 0x028800ad0300b388 */ /* 0x000fe20000000800 */
[----:B------:R-:W-:Y:S01]  /*12690*/  FADD.FTZ R161, R155, R162 ;  /* 0x000000a29ba17221 */ /* 0x000fe20000010000 */
[----:B------:R-:W-:Y:S01]  /*126a0*/  F2FP.F16.F32.PACK_AB R162, R214, R181 ;  /* 0x000000b5d6a2723e */ /* 0x000fe200000000ff */
[----:B------:R-:W-:Y:S01]  /*126b0*/  FMUL.FTZ R37, R37, R173 ;  /* 0x000000ad25257220 */ /* 0x000fe20000410000 */
[----:B------:R-:W-:Y:S01]  /*126c0*/  F2FP.F16.F32.PACK_AB R164, R212, R183 ;  /* 0x000000b7d4a4723e */ /* 0x000fe200000000ff */
        /* <DEDUP_REMOVED lines=11> */
[----:B------:R0:W-:Y:S01]  /*12780*/  @!P3 STS [R3+0x28820], R170 ;  /* 0x028820aa0300b388 */ /* 0x0001e20000000800 */
        /* <DEDUP_REMOVED lines=9> */
[----:B0-----:R-:W-:Y:S01]  /*12820*/  FADD.FTZ R3, R180, R161 ;  /* 0x000000a1b4037221 */ /* 0x001fe20000010000 */
[-C--:B------:R-:W-:Y:S01]  /*12830*/  FMUL.FTZ R68, R68, R173.reuse ;  /* 0x000000ad44447220 */ /* 0x080fe20000410000 */
[-C--:B------:R-:W-:Y:S01]  /*12840*/  FMUL.FTZ R69, R69, R173.reuse ;  /* 0x000000ad45457220 */ /* 0x080fe20000410000 */
[-C--:B------:R-:W-:Y:S01]  /*12850*/  FMUL.FTZ R72, R72, R173.reuse ;  /* 0x000000ad48487220 */ /* 0x080fe20000410000 */
[----:B------:R-:W-:Y:S01]  /*12860*/  MUFU.EX2 R157, R179 ;  /* 0x000000b3009d7308 */ /* 0x000fe20000000800 */
[----:B---3--:R-:W-:Y:S01]  /*12870*/  FADD.FTZ R155, R215, R8 ;  /* 0x00000008d79b7221 */ /* 0x008fe20000010000 */
        /* <DEDUP_REMOVED lines=30> */
[----:B------:R4:W1:Y:S01]  /*12a60*/  MUFU.EX2 R161, R178 ;  /* 0x000000b200a17308 */ /* 0x0008620000000800 */
        /* <DEDUP_REMOVED lines=11> */
[----:B------:R-:W-:Y:S01]  /*12b20*/  FMUL.FTZ R144, R144, R173 ;  /* 0x000000ad90907220 */ /* 0x000fe20000410000 */
[----:B------:R-:W-:Y:S01]  /*12b30*/  FADD.FTZ R155, R157, R178 ;  /* 0x000000b29d9b7221 */ /* 0x000fe20000010000 */
[C---:B------:R-:W-:Y:S01]  /*12b40*/  F2FP.F16.F32.PACK_AB R157, R168.reuse, R157 ;  /* 0x0000009da89d723e */ /* 0x040fe200000000ff */
[-C--:B------:R-:W-:Y:S01]  /*12b50*/  FMUL.FTZ R145, R145, R173.reuse ;  /* 0x000000ad91917220 */ /* 0x080fe20000410000 */
[----:B------:R-:W0:Y:S01]  /*12b60*/  MUFU.EX2 R163, R207 ;  /* 0x000000cf00a37308 */ /* 0x000e220000000800 */
[----:B------:R-:W-:Y:S01]  /*12b70*/  FADD.FTZ R178, R168, R155 ;  /* 0x0000009ba8b27221 */ /* 0x000fe20000010000 */
[-C--:B------:R-:W-:Y:S01]  /*12b80*/  FMUL.FTZ R148, R148, R173.reuse ;  /* 0x000000ad94947220 */ /* 0x080fe20000410000 */
[----:B------:R-:W-:Y:S01]  /*12b90*/  FMUL.FTZ R149, R149, R173 ;  /* 0x000000ad95957220 */ /* 0x000fe20000410000 */
[-C--:B------:R-:W-:Y:S01]  /*12ba0*/  FMUL.FTZ R26, R26, R170.reuse ;  /* 0x000000aa1a1a7220 */ /* 0x080fe20000410000 */
[----:B------:R-:W-:Y:S01]  /*12bb0*/  FADD.FTZ R155, R177, R178 ;  /* 0x000000b2b19b7221 */ /* 0x000fe20000010000 */
[-C--:B------:R-:W-:Y:S01]  /*12bc0*/  FMUL.FTZ R27, R27, R170.reuse ;  /* 0x000000aa1b1b7220 */ /* 0x080fe20000410000 */
[-C--:B------:R-:W-:Y:S01]  /*12bd0*/  FMUL.FTZ R30, R30, R170.reuse ;  /* 0x000000aa1e1e7220 */ /* 0x080fe20000410000 */
[----:B------:R-:W4:Y:S01]  /*12be0*/  MUFU.EX2 R8, R171 ;  /* 0x000000ab00087308 */ /* 0x000f220000000800 */
[----:B------:R-:W-:Y:S01]  /*12bf0*/  FADD.FTZ R178, R180, R155 ;  /* 0x0000009bb4b27221 */ /* 0x000fe20000010000 */
[-C--:B------:R-:W-:Y:S01]  /*12c00*/  FMUL.FTZ R31, R31, R170.reuse ;  /* 0x000000aa1f1f7220 */ /* 0x080fe20000410000 */
[-C--:B------:R-:W-:Y:S01]  /*12c10*/  FMUL.FTZ R34, R34, R170.reuse ;  /* 0x000000aa22227220 */ /* 0x080fe20000410000 */
[-C--:B------:R-:W-:Y:S01]  /*12c20*/  FMUL.FTZ R35, R35, R170.reuse ;  /* 0x000000aa23237220 */ /* 0x080fe20000410000 */
[----:B-1----:R-:W-:Y:S01]  /*12c30*/  FADD.FTZ R155, R161, R178 ;  /* 0x000000b2a19b7221 */ /* 0x002fe20000010000 */
[----:B---3--:R-:W-:Y:S01]  /*12c40*/  F2FP.F16.F32.PACK_AB R161, R206, R161 ;  /* 0x000000a1cea1723e */ /* 0x008fe200000000ff */
[-C--:B------:R-:W-:Y:S01]  /*12c50*/  FMUL.FTZ R38, R38, R170.reuse ;  /* 0x000000aa26267220 */ /* 0x080fe20000410000 */
[----:B------:R1:W3:Y:S01]  /*12c60*/  MUFU.EX2 R165, R172 ;  /* 0x000000ac00a57308 */ /* 0x0002e20000000800 */
        /* <DEDUP_REMOVED lines=9> */
[-C--:B------:R-:W-:Y:S01]  /*12d00*/  FMUL.FTZ R54, R54, R170.reuse ;  /* 0x000000aa36367220 */ /* 0x080fe20000410000 */
[-C--:B------:R-:W-:Y:S01]  /*12d10*/  FMUL.FTZ R55, R55, R170.reuse ;  /* 0x000000aa37377220 */ /* 0x080fe20000410000 */
[-C--:B------:R-:W-:Y:S01]  /*12d20*/  FMUL.FTZ R58, R58, R170.reuse ;  /* 0x000000aa3a3a7220 */ /* 0x080fe20000410000 */
[----:B0-----:R-:W-:Y:S01]  /*12d30*/  FADD.FTZ R155, R163, R172 ;  /* 0x000000aca39b7221 */ /* 0x001fe20000010000 */
[C---:B----4-:R-:W-:Y:S01]  /*12d40*/  F2FP.F16.F32.PACK_AB R163, R8.reuse, R163 ;  /* 0x000000a308a3723e */ /* 0x050fe200000000ff */
[-C--:B------:R-:W-:Y:S01]  /*12d50*/  FMUL.FTZ R59, R59, R170.reuse ;  /* 0x000000aa3b3b7220 */ /* 0x080fe20000410000 */
[----:B------:R-:W0:Y:S01]  /*12d60*/  MUFU.EX2 R167, R174 ;  /* 0x000000ae00a77308 */ /* 0x000e220000000800 */
[----:B------:R-:W-:Y:S01]  /*12d70*/  FADD.FTZ R172, R8, R155 ;  /* 0x0000009b08ac7221 */ /* 0x000fe20000010000 */
[-C--:B------:R-:W-:Y:S01]  /*12d80*/  FMUL.FTZ R62, R62, R170.reuse ;  /* 0x000000aa3e3e7220 */ /* 0x080fe20000410000 */
[-C--:B------:R-:W-:Y:S01]  /*12d90*/  FMUL.FTZ R63, R63, R170.reuse ;  /* 0x000000aa3f3f7220 */ /* 0x080fe20000410000 */
[-C--:B------:R-:W-:Y:S01]  /*12da0*/  FMUL.FTZ R66, R66, R170.reuse ;  /* 0x000000aa42427220 */ /* 0x080fe20000410000 */
[----:B---3--:R-:W-:Y:S01]  /*12db0*/  FADD.FTZ R155, R165, R172 ;  /* 0x000000aca59b7221 */ /* 0x008fe20000010000 */
[-C--:B------:R-:W-:Y:S01]  /*12dc0*/  FMUL.FTZ R67, R67, R170.reuse ;  /* 0x000000aa43437220 */ /* 0x080fe20000410000 */
[-C--:B------:R-:W-:Y:S01]  /*12dd0*/  FMUL.FTZ R70, R70, R170.reuse ;  /* 0x000000aa46467220 */ /* 0x080fe20000410000 */
[----:B------:R-:W1:Y:S01]  /*12de0*/  MUFU.EX2 R176, R176 ;  /* 0x000000b000b07308 */ /* 0x000e620000000800 */
[----:B-----5:R-:W-:Y:S01]  /*12df0*/  FADD.FTZ R172, R182, R155 ;  /* 0x0000009bb6ac7221 */ /* 0x020fe20000010000 */
        /* <DEDUP_REMOVED lines=14> */
[-C--:B------:R-:W-:Y:S01]  /*12ee0*/  FMUL.FTZ R91, R91, R170.reuse ;  /* 0x000000aa5b5b7220 */ /* 0x080fe20000410000 */
[C---:B-1----:R-:W-:Y:S01]  /*12ef0*/  F2FP.F16.F32.PACK_AB R167, R176.reuse, R167 ;  /* 0x000000a7b0a7723e */ /* 0x042fe200000000ff */
[----:B------:R-:W-:Y:S01]  /*12f00*/  FADD.FTZ R8, R176, R169 ;  /* 0x000000a9b0087221 */ /* 0x000fe20000010000 */
        /* <DEDUP_REMOVED lines=8> */
[----:B------:R0:W-:Y:S01]  /*12f90*/  STSM.16.M88.4 [R195+0x26800], R152 ;  /* 0x02680098c3007844 */ /* 0x0001e20000000200 */
[-C--:B------:R-:W-:Y:S01]  /*12fa0*/  FMUL.FTZ R110, R110, R170.reuse ;  /* 0x000000aa6e6e7220 */ /* 0x080fe20000410000 */
[-C--:B------:R-:W-:Y:S01]  /*12fb0*/  FMUL.FTZ R111, R111, R170.reuse ;  /* 0x000000aa6f6f7220 */ /* 0x080fe20000410000 */
[-C--:B------:R-:W-:Y:S01]  /*12fc0*/  FMUL.FTZ R114, R114, R170.reuse ;  /* 0x000000aa72727220 */ /* 0x080fe20000410000 */
[----:B------:R0:W-:Y:S01]  /*12fd0*/  STSM.16.M88.4 [R196], R156 ;  /* 0x0000009cc4007844 */ /* 0x0001e20000000200 */
        /* <DEDUP_REMOVED lines=23> */
.L_x_2143:
[----:B------:R1:W3:Y:S01]  /*13150*/  SYNCS.PHASECHK.TRANS64.TRYWAIT P2, [R191+URZ+0x28c50], R208 ;  /* 0x028c50d0bf0075a7 */ /* 0x0002e2000804017f */
[----:B------:R-:W-:Y:S05]  /*13160*/  @!P0 BRA `(.L_x_2144) ;  /* 0x0000000000048947 */ /* 0x000fea0003800000 */
[----:B------:R-:W-:Y:S01]  /*13170*/  BPT.TRAP 0x1 ;  /* 0x000000040000795c */ /* 0x000fe20000300000 */
.L_x_2144:
[----:B------:R-:W-:Y:S04]  /*13180*/  BSSY B1, `(.L_x_2145) ;  /* 0x0000004000017945 */ /* 0x000fe80003800000 */
[----:B---3--:R-:W-:Y:S05]  /*13190*/  @P2 BRA `(.L_x_2146) ;  /* 0x0000000000082947 */ /* 0x008fea0003800000 */
[----:B------:R-:W3:Y:S02]  /*131a0*/  SYNCS.PHASECHK.TRANS64.TRYWAIT P2, [R191+URZ+0x28c50], R208 ;  /* 0x028c50d0bf0075a7 */ /* 0x000ee4000804017f */
[----:B---3--:R-:W-:Y:S05]  /*131b0*/  @!P2 BRA `(.L_x_2147) ;  /* 0x000000ac0000a947 */ /* 0x008fea0003800000 */
.L_x_2146:
[----:B------:R-:W-:Y:S05]  /*131c0*/  BSYNC B1 ;  /* 0x0000000000017941 */ /* 0x000fea0003800000 */
.L_x_2145:
[----:B------:R-:W-:Y:S01]  /*131d0*/  IMAD R168, R18, 0x1000, R188 ;  /* 0x0000100012a87824 */ /* 0x000fe200078e02bc */
[----:B------:R-:W-:Y:S01]  /*131e0*/  WARPGROUP.ARRIVE ;  /* 0x00000000000079c5 */ /* 0x000fe20000000000 */
[----:B------:R-:W-:Y:S01]  /*131f0*/  IMAD.MOV.U32 R169, RZ, RZ, 0x40000040 ;  /* 0x40000040ffa97424 */ /* 0x000fe200078e00ff */
[----:B------:R-:W-:Y:S01]  /*13200*/  ISETP.GT.AND P2, PT, R9, R190, PT ;  /* 0x000000be0900720c */ /* 0x000fe20003f44270 */
[----:B-123--:R-:W-:Y:S01]  /*13210*/  @!P1 VIADD R191, R191, 0x28c60 ;  /* 0x00028c60bfbf9836 */ /* 0x00efe20000000000 */
[----:B------:R-:W-:Y:S01]  /*13220*/  R2UR UR6, R168 ;  /* 0x00000000a80672ca */ /* 0x000fe200000e0000 */
[----:B------:R-:W-:Y:S01]  /*13230*/  VIADD R9, R9, 0xffffffff ;  /* 0xffffffff09097836 */ /* 0x000fe20000000000 */
[----:B------:R-:W-:Y:S01]  /*13240*/  R2UR UR7, R169 ;  /* 0x00000000a90772ca */ /* 0x000fe200000e0000 */
[----:B------:R-:W-:Y:S01]  /*13250*/  IMAD.MOV.U32 R169, RZ, RZ, 0x40000040 ;  /* 0x40000040ffa97424 */ /* 0x000fe200078e00ff */
[----:B------:R-:W-:Y:S01]  /*13260*/  @!P1 PRMT R191, RZ, 0x654, R191 ;  /* 0x00000654ffbf9816 */ /* 0x000fe200000000bf */
[----:B------:R-:W-:Y:S01]  /*13270*/  IMAD.MOV.U32 R212, RZ, RZ, R15 ;  /* 0x000000ffffd47224 */ /* 0x000fe200078e000f */
[----:B------:R-:W-:Y:S01]  /*13280*/  MOV R213, R20 ;  /* 0x0000001400d57202 */ /* 0x000fe20000000f00 */
[----:B------:R-:W-:-:S08]  /*13290*/  IMAD.MOV.U32 R209, RZ, RZ, R18 ;  /* 0x000000ffffd17224 */ /* 0x000fd000078e0012 */
[----:B------:R-:W-:Y:S03]  /*132a0*/  HGMMA.64x256x16.F32 R24, R152, gdesc[UR4].tnspB, R24, gsb0 ;  /* 0x43e0000498187df0 */ /* 0x000fe60008000818 */
[----:B------:R-:W-:Y:S02]  /*132b0*/  WARPGROUP.DEPBAR.LE gsb0, 0x0 ;  /* 0x00008000000079c5 */ /* 0x000fe40000010000 */
[----:B0-----:R-:W-:Y:S01]  /*132c0*/  IMAD.MOV.U32 R153, RZ, RZ, 0x40000040 ;  /* 0x40000040ff997424 */ /* 0x001fe200078e00ff */
[----:B------:R-:W-:Y:S01]  /*132d0*/  IADD3 R152, R168, 0x80, RZ ;  /* 0x00000080a8987810 */ /* 0x000fe20007ffe0ff */
[----:B------:R-:W-:-:S03]  /*132e0*/  WARPGROUP.ARRIVE ;  /* 0x00000000000079c5 */ /* 0x000fc60000000000 */
[----:B------:R-:W-:Y:S01]  /*132f0*/  R2UR UR6, R152 ;  /* 0x00000000980672ca */ /* 0x000fe200000e0000 */
[C---:B------:R-:W-:Y:S01]  /*13300*/  VIADD R152, R168.reuse, 0x100 ;  /* 0x00000100a8987836 */ /* 0x040fe20000000000 */
[----:B------:R-:W-:Y:S01]  /*13310*/  R2UR UR7, R153 ;  /* 0x00000000990772ca */ /* 0x000fe200000e0000 */
[----:B------:R-:W-:Y:S01]  /*13320*/  IMAD.MOV.U32 R153, RZ, RZ, 0x40000040 ;  /* 0x40000040ff997424 */ /* 0x000fe200078e00ff */
[----:B------:R-:W-:-:S14]  /*13330*/  IADD3 R168, R168, 0x180, RZ ;  /* 0x00000180a8a87810 */ /* 0x000fdc0007ffe0ff */
        /* <DEDUP_REMOVED lines=24> */
.L_x_2129:
[----:B------:R-:W-:Y:S05]  /*134c0*/  BSYNC B0 ;  /* 0x0000000000007941 */ /* 0x000fea0003800000 */
.L_x_2128:
[----:B------:R-:W2:Y:S01]  /*134d0*/  SHFL.BFLY PT, R0, R3, 0x2, 0x1f ;  /* 0x0c401f0003007f89 */ /* 0x000ea200000e0000 */
[----:B------:R-:W-:Y:S02]  /*134e0*/  IMAD.MOV R9, RZ, RZ, -R194 ;  /* 0x000000ffff097224 */ /* 0x000fe400078e0ac2 */
[----:B------:R-:W-:Y:S01]  /*134f0*/  VIADD R14, R18, 0x1 ;  /* 0x00000001120e7836 */ /* 0x000fe20000000000 */
[----:B------:R-:W3:Y:S01]  /*13500*/  SHFL.BFLY PT, R7, R8, 0x2, 0x1f ;  /* 0x0c401f0008077f89 */ /* 0x000ee200000e0000 */
[----:B------:R-:W-:Y:S01]  /*13510*/  VIADD R205, R205, 0x1 ;  /* 0x00000001cdcd7836 */ /* 0x000fe20000000000 */
[----:B------:R-:W-:Y:S08]  /*13520*/  BAR.ARV 0x8, 0xa0 ;  /* 0x0202800000007b1d */ /* 0x000ff00000002000 */
[----:B------:R-:W-:Y:S01]  /*13530*/  BAR.SYNC.DEFER_BLOCKING 0xf, 0x100 ;  /* 0x03c4000000007b1d */ /* 0x000fe20000010000 */
[----:B------:R-:W-:-:S02]  /*13540*/  ISETP.NE.AND P0, PT, R22, R9, PT ;  /* 0x000000091600720c */ /* 0x000fc40003f05270 */
[----:B------:R-:W-:-:S04]  /*13550*/  ISETP.NE.AND P1, PT, R14, 0x2, PT ;  /* 0x000000020e00780c */ /* 0x000fc80003f25270 */
[----:B------:R-:W-:Y:S01]  /*13560*/  SEL R6, RZ, 0x1, P1 ;  /* 0x00000001ff067807 */ /* 0x000fe20000800000 */
[----:B--2---:R-:W-:-:S03]  /*13570*/  FADD.FTZ R4, R0, R3 ;  /* 0x0000000300047221 */ /* 0x004fc60000010000 */
[----:B------:R-:W-:Y:S01]  /*13580*/  LOP3.LUT R19, R19, R6, RZ, 0x3c, !PT ;  /* 0x0000000613137212 */ /* 0x000fe200078e3cff */
[----:B---3--:R-:W-:Y:S01]  /*13590*/  FADD.FTZ R7, R7, R8 ;  /* 0x0000000807077221 */ /* 0x008fe20000010000 */
[----:B------:R-:W2:Y:S01]  /*135a0*/  SHFL.BFLY PT, R5, R4, 0x1, 0x1f ;  /* 0x0c201f0004057f89 */ /* 0x000ea200000e0000 */
[----:B------:R-:W-:-:S03]  /*135b0*/  @!P0 IMAD R3, R18, 0x40, R192 ;  /* 0x0000004012038824 */ /* 0x000fc600078e02c0 */
[----:B------:R-:W3:Y:S02]  /*135c0*/  SHFL.BFLY PT, R0, R7, 0x1, 0x1f ;  /* 0x0c201f0007007f89 */ /* 0x000ee400000e0000 */
[----:B------:R-:W-:Y:S01]  /*135d0*/  @!P0 LEA R3, R3, R2, 0x2 ;  /* 0x0000000203038211 */ /* 0x000fe200078e10ff */
[----:B--2---:R-:W-:Y:S01]  /*135e0*/  FADD.FTZ R5, R4, R5 ;  /* 0x0000000504057221 */ /* 0x004fe20000010000 */
[----:B------:R-:W-:Y:S02]  /*135f0*/  IMAD.MOV.U32 R4, RZ, RZ, RZ ;  /* 0x000000ffff047224 */ /* 0x000fe400078e00ff */
[----:B---3--:R-:W-:Y:S02]  /*13600*/  FADD.FTZ R11, R7, R0 ;  /* 0x00000000070b7221 */ /* 0x008fe40000010000 */
[----:B------:R-:W-:Y:S02]  /*13610*/  FSETP.NE.FTZ.AND P2, PT, R5, RZ, PT ;  /* 0x000000ff0500720b */ /* 0x000fe40003f55000 */
[----:B------:R-:W-:-:S02]  /*13620*/  MOV R0, RZ ;  /* 0x000000ff00007202 */ /* 0x000fc40000000f00 */
[----:B------:R-:W-:-:S09]  /*13630*/  FSETP.NE.FTZ.AND P3, PT, R11, RZ, PT ;  /* 0x000000ff0b00720b */ /* 0x000fd20003f75000 */
[----:B------:R-:W2:Y:S01]  /*13640*/  @P2 MUFU.RCP R0, R5 ;  /* 0x0000000500002308 */ /* 0x000ea20000001000 */
[----:B------:R-:W-:-:S03]  /*13650*/  @P2 FMUL.FTZ R18, R21, 0.69314718246459960938 ;  /* 0x3f31721815122820 */ /* 0x000fc60000410000 */
[----:B------:R-:W-:-:S04]  /*13660*/  @P3 FMUL.FTZ R21, R21, 0.69314718246459960938 ;  /* 0x3f31721815153820 */ /* 0x000fc80000410000 */
[----:B------:R-:W3:Y:S08]  /*13670*/  @P3 MUFU.RCP R4, R11 ;  /* 0x0000000b00043308 */ /* 0x000ef00000001000 */
[----:B------:R-:W4:Y:S01]  /*13680*/  @P2 MUFU.LG2 R2, R5 ;  /* 0x0000000500022308 */ /* 0x000f220000000c00 */
[-C--:B--2---:R-:W-:Y:S01]  /*13690*/  FMUL.FTZ R172, R32, R0.reuse ;  /* 0x0000000020ac7220 */ /* 0x084fe20000410000 */
[----:B------:R-:W-:Y:S01]  /*136a0*/  @!P0 STS [R3+0x28800], R0 ;  /* 0x0288000003008388 */ /* 0x000fe20000000800 */
[-C--:B------:R-:W-:Y:S01]  /*136b0*/  FMUL.FTZ R170, R33, R0.reuse ;  /* 0x0000000021aa7220 */ /* 0x080fe20000410000 */
[-C--:B------:R-:W-:Y:S01]  /*136c0*/  FMUL.FTZ R175, R24, R0.reuse ;  /* 0x0000000018af7220 */ /* 0x080fe20000410000 */
[-C--:B------:R-:W-:Y:S01]  /*136d0*/  FMUL.FTZ R174, R28, R0.reuse ;  /* 0x000000001cae7220 */ /* 0x080fe20000410000 */
[-C--:B------:R-:W-:Y:S01]  /*136e0*/  FMUL.FTZ R173, R25, R0.reuse ;  /* 0x0000000019ad7220 */ /* 0x080fe20000410000 */
[-C--:B------:R-:W-:Y:S01]  /*136f0*/  FMUL.FTZ R6, R29, R0.reuse ;  /* 0x000000001d067220 */ /* 0x080fe20000410000 */
[----:B------:R-:W2:Y:S01]  /*13700*/  @P3 MUFU.LG2 R32, R11 ;  /* 0x0000000b00203308 */ /* 0x000ea20000000c00 */
        /* <DEDUP_REMOVED lines=61> */
[----:B---3--:R-:W-:-:S02]  /*13ae0*/  IMAD.MOV.U32 R3, RZ, RZ, -0x800000 ;  /* 0xff800000ff037424 */ /* 0x008fc400078e00ff */
[-C--:B------:R-:W-:Y:S01]  /*13af0*/  FMUL.FTZ R9, R42, R4.reuse ;  /* 0x000000042a097220 */ /* 0x080fe20000410000 */
[----:B------:R-:W-:Y:S02]  /*13b00*/  IMAD.MOV.U32 R0, RZ, RZ, -0x800000 ;  /* 0xff800000ff007424 */ /* 0x000fe400078e00ff */
[-C--:B------:R-:W-:Y:S01]  /*13b10*/  FMUL.FTZ R11, R46, R4.reuse ;  /* 0x000000042e0b7220 */ /* 0x080fe20000410000 */
[-C--:B------:R-:W-:Y:S01]  /*13b20*/  FMUL.FTZ R13, R50, R4.reuse ;  /* 0x00000004320d7220 */ /* 0x080fe20000410000 */
[-C--:B------:R-:W-:Y:S01]  /*13b30*/  FMUL.FTZ R25, R58, R4.reuse ;  /* 0x000000043a197220 */ /* 0x080fe20000410000 */
[-C--:B------:R-:W-:Y:S01]  /*13b40*/  FMUL.FTZ R29, R66, R4.reuse ;  /* 0x00000004421d7220 */ /* 0x080fe20000410000 */
        /* <DEDUP_REMOVED lines=64> */
.L_x_2003:
[----:B------:R-:W-:Y:S05]  /*13f50*/  BSYNC B7 ;  /* 0x0000000000077941 */ /* 0x000fea0003800000 */
.L_x_1993:
[----:B------:R-:W2:Y:S08]  /*13f60*/  S2UR UR5, SR_CgaCtaId ;  /* 0x00000000000579c3 */ /* 0x000eb00000008800 */
[----:B------:R-:W-:Y:S06]  /*13f70*/  BAR.SYNC.DEFER_BLOCKING 0x5, 0x120 ;  /* 0x0144800000007b1d */ /* 0x000fec0000010000 */
[----:B------:R-:W-:Y:S01]  /*13f80*/  UMOV UR4, 0x400 ;  /* 0x0000040000047882 */ /* 0x000fe20000000000 */
[----:B------:R-:W-:Y:S01]  /*13f90*/  BSSY B0, `(.L_x_2149) ;  /* 0x000026d000007945 */ /* 0x000fe20003800000 */
[----:B--2---:R-:W-:-:S06]  /*13fa0*/  ULEA UR4, UR5, UR4, 0x18 ;  /* 0x0000000405047291 */ /* 0x004fcc000f8ec03f */
[----:B------:R-:W-:-:S05]  /*13fb0*/  MOV R2, UR4 ;  /* 0x0000000400027c02 */ /* 0x000fca0008000f00 */
[----:B-1----:R1:W2:Y:S01]  /*13fc0*/  LDS.128 R188, [R2+0x28cd0] ;  /* 0x028cd00002bc7984 */ /* 0x0022a20000000c00 */
[----:B------:R-:W-:Y:S06]  /*13fd0*/  BAR.ARV 0x4, 0x120 ;  /* 0x0104800000007b1d */ /* 0x000fec0000002000 */
[----:B------:R-:W-:Y:S05]  /*13fe0*/  @P0 BRA `(.L_x_2150) ;  /* 0x0000001c000c0947 */ /* 0x000fea0003800000 */
[----:B------:R-:W3:Y:S01]  /*13ff0*/  S2R R15, SR_SWINHI ;  /* 0x00000000000f7919 */ /* 0x000ee20000002f00 */
        /* <DEDUP_REMOVED lines=18> */
[----:B---3--:R-:W-:-:S02]  /*14120*/  MOV R21, R15 ;  /* 0x0000000f00157202 */ /* 0x008fc40000000f00 */
[----:B------:R-:W-:Y:S02]  /*14130*/  F2FP.F16.F32.PACK_AB R88, R89, R88 ;  /* 0x000000585958723e */ /* 0x000fe400000000ff */
[----:B------:R-:W-:Y:S01]  /*14140*/  F2FP.F16.F32.PACK_AB R82, R85, R84 ;  /* 0x000000545552723e */ /* 0x000fe200000000ff */
[----:B------:R-:W-:Y:S01]  /*14150*/  IMAD.WIDE R118, R223, 0x2, R20 ;  /* 0x00000002df767825 */ /* 0x000fe200078e0214 */
[----:B------:R-:W-:Y:S02]  /*14160*/  F2FP.F16.F32.PACK_AB R83, R87, R86 ;  /* 0x000000565753723e */ /* 0x000fe400000000ff */
[----:B------:R-:W-:Y:S02]  /*14170*/  F2FP.F16.F32.PACK_AB R89, R91, R90 ;  /* 0x0000005a5b59723e */ /* 0x000fe400000000ff */
[C---:B------:R-:W-:Y:S02]  /*14180*/  IADD3 R177, P1, R118.reuse, 0x20, RZ ;  /* 0x0000002076b17810 */ /* 0x040fe40007f3e0ff */
[----:B------:R-:W-:-:S02]  /*14190*/  IADD3 R179, P0, R118, 0x40, RZ ;  /* 0x0000004076b37810 */ /* 0x000fc40007f1e0ff */
[----:B------:R-:W-:Y:S01]  /*141a0*/  LOP3.LUT R14, R177, 0x380, RZ, 0xc0, !PT ;  /* 0x00000380b10e7812 */ /* 0x000fe200078ec0ff */
[--C-:B------:R-:W-:Y:S01]  /*141b0*/  IMAD.X R15, RZ, RZ, R119.reuse, P1 ;  /* 0x000000ffff0f7224 */ /* 0x100fe200008e0677 */
[C---:B-----5:R-:W-:Y:S01]  /*141c0*/  LOP3.LUT R33, R118.reuse, 0x380, RZ, 0xc0, !PT ;  /* 0x0000038076217812 */ /* 0x060fe200078ec0ff */
[--C-:B------:R-:W-:Y:S01]  /*141d0*/  IMAD.X R37, RZ, RZ, R119.reuse, P0 ;  /* 0x000000ffff257224 */ /* 0x100fe200000e0677 */
        /* <DEDUP_REMOVED lines=8> */
[----:B------:R-:W-:Y:S01]  /*14260*/  IADD3 R213, P1, R118, 0x4000, RZ ;  /* 0x0000400076d57810 */ /* 0x000fe20007f3e0ff */
[----:B------:R-:W-:Y:S01]  /*14270*/  IMAD.X R57, RZ, RZ, R119, P2 ;  /* 0x000000ffff397224 */ /* 0x000fe200010e0677 */
[----:B------:R-:W-:-:S02]  /*14280*/  SHF.R.U64 R14, R14, 0x3, RZ ;  /* 0x000000030e0e7819 */ /* 0x000fc400000012ff */
[----:B------:R-:W-:Y:S02]  /*14290*/  IADD3 R4, P0, R118, 0x4020, RZ ;  /* 0x0000402076047810 */ /* 0x000fe40007f1e0ff */
[----:B------:R-:W-:Y:S02]  /*142a0*/  SHF.R.U64 R33, R33, 0x3, RZ ;  /* 0x0000000321217819 */ /* 0x000fe400000012ff */
[-C--:B------:R-:W-:Y:S01]  /*142b0*/  IADD3.X R45, RZ, R119.reuse, RZ, P3, !PT ;  /* 0x00000077ff2d7210 */ /* 0x080fe20001ffe4ff */
[----:B------:R-:W-:Y:S01]  /*142c0*/  IMAD.X R65, RZ, RZ, R119, P0 ;  /* 0x000000ffff417224 */ /* 0x000fe200000e0677 */
[----:B------:R-:W-:Y:S02]  /*142d0*/  IADD3.X R61, RZ, R119, RZ, P1, !PT ;  /* 0x00000077ff3d7210 */ /* 0x000fe40000ffe4ff */
[----:B------:R-:W-:Y:S02]  /*142e0*/  LOP3.LUT R14, R14, R177, RZ, 0x3c, !PT ;  /* 0x000000b10e0e7212 */ /* 0x000fe400078e3cff */
[----:B------:R-:W-:-:S02]  /*142f0*/  IADD3 R98, P4, R118, 0x4040, RZ ;  /* 0x0000404076627810 */ /* 0x000fc40007f9e0ff */
[C---:B------:R-:W-:Y:S02]  /*14300*/  IADD3 R102, P3, R118.reuse, 0x4060, RZ ;  /* 0x0000406076667810 */ /* 0x040fe40007f7e0ff */
[C---:B------:R-:W-:Y:S01]  /*14310*/  IADD3 R106, P6, R118.reuse, 0x6000, RZ ;  /* 0x00006000766a7810 */ /* 0x040fe20007fde0ff */
[--C-:B------:R-:W-:Y:S01]  /*14320*/  IMAD.X R99, RZ, RZ, R119.reuse, P4 ;  /* 0x000000ffff637224 */ /* 0x100fe200020e0677 */
[C---:B------:R-:W-:Y:S01]  /*14330*/  IADD3 R26, P5, R118.reuse, 0x6020, RZ ;  /* 0x00006020761a7810 */ /* 0x040fe20007fbe0ff */
[--C-:B------:R-:W-:Y:S01]  /*14340*/  IMAD.X R103, RZ, RZ, R119.reuse, P3 ;  /* 0x000000ffff677224 */ /* 0x100fe200018e0677 */
[C---:B------:R-:W-:Y:S02]  /*14350*/  IADD3 R32, P2, R118.reuse, 0x6040, RZ ;  /* 0x0000604076207810 */ /* 0x040fe40007f5e0ff */
[----:B------:R-:W-:Y:S01]  /*14360*/  IADD3 R30, P1, R118, 0x6060, RZ ;  /* 0x00006060761e7810 */ /* 0x000fe20007f3e0ff */
[--C-:B------:R-:W-:Y:S01]  /*14370*/  IMAD.X R111, RZ, RZ, R119.reuse, P5 ;  /* 0x000000ffff6f7224 */ /* 0x100fe200028e0677 */
[----:B------:R-:W-:Y:S01]  /*14380*/  LOP3.LUT R177, R4, 0x380, RZ, 0xc0, !PT ;  /* 0x0000038004b17812 */ /* 0x000fe200078ec0ff */
[--C-:B------:R-:W-:Y:S01]  /*14390*/  IMAD.X R115, RZ, RZ, R119.reuse, P2 ;  /* 0x000000ffff737224 */ /* 0x100fe200010e0677 */
[----:B------:R-:W-:Y:S01]  /*143a0*/  LOP3.LUT R118, R33, R118, RZ, 0x3c, !PT ;  /* 0x0000007621767212 */ /* 0x000fe200078e3cff */
[----:B------:R-:W-:Y:S01]  /*143b0*/  IMAD.X R33, RZ, RZ, R119, P1 ;  /* 0x000000ffff217224 */ /* 0x000fe200008e0677 */
[----:B------:R-:W-:-:S02]  /*143c0*/  SHF.R.U64 R177, R177, 0x3, RZ ;  /* 0x00000003b1b17819 */ /* 0x000fc400000012ff */
[-C--:B------:R-:W-:Y:S02]  /*143d0*/  IADD3.X R107, RZ, R119.reuse, RZ, P6, !PT ;  /* 0x00000077ff6b7210 */ /* 0x080fe400037fe4ff */
[----:B------:R-:W-:Y:S02]  /*143e0*/  LOP3.LUT R36, R179, 0x380, RZ, 0xc0, !PT ;  /* 0x00000380b3247812 */ /* 0x000fe400078ec0ff */
[----:B------:R-:W-:Y:S02]  /*143f0*/  MOV R168, R118 ;  /* 0x0000007600a87202 */ /* 0x000fe40000000f00 */
[----:B------:R-:W-:Y:S02]  /*14400*/  LOP3.LUT R40, R181, 0x380, RZ, 0xc0, !PT ;  /* 0x00000380b5287812 */ /* 0x000fe400078ec0ff */
[----:B------:R-:W-:Y:S02]  /*14410*/  LOP3.LUT R119, R32, 0x380, RZ, 0xc0, !PT ;  /* 0x0000038020777812 */ /* 0x000fe400078ec0ff */
[----:B------:R-:W-:-:S02]  /*14420*/  LOP3.LUT R44, R183, 0x380, RZ, 0xc0, !PT ;  /* 0x00000380b72c7812 */ /* 0x000fc400078ec0ff */
[----:B------:R-:W-:Y:S02]  /*14430*/  LOP3.LUT R48, R185, 0x380, RZ, 0xc0, !PT ;  /* 0x00000380b9307812 */ /* 0x000fe400078ec0ff */
[----:B------:R-:W-:Y:S02]  /*14440*/  LOP3.LUT R64, R177, R4, RZ, 0x3c, !PT ;  /* 0x00000004b1407212 */ /* 0x000fe400078e3cff */
[----:B------:R-:W-:Y:S02]  /*14450*/  SHF.R.U64 R36, R36, 0x3, RZ ;  /* 0x0000000324247819 */ /* 0x000fe400000012ff */
[----:B------:R-:W-:Y:S02]  /*14460*/  LOP3.LUT R52, R207, 0x380, RZ, 0xc0, !PT ;  /* 0x00000380cf347812 */ /* 0x000fe400078ec0ff */
[----:B------:R-:W-:Y:S01]  /*14470*/  F2FP.F16.F32.PACK_AB R4, R173, R175 ;  /* 0x000000afad04723e */ /* 0x000fe200000000ff */
[----:B------:R-:W-:Y:S01]  /*14480*/  BAR.SYNC.DEFER_BLOCKING 0x1, 0x100 ;  /* 0x0044000000007b1d */ /* 0x000fe20000010000 */
[----:B------:R-:W-:-:S02]  /*14490*/  SHF.R.U64 R40, R40, 0x3, RZ ;  /* 0x0000000328287819 */ /* 0x000fc400000012ff */
[----:B------:R-:W-:Y:S02]  /*144a0*/  LOP3.LUT R27, R26, 0x380, RZ, 0xc0, !PT ;  /* 0x000003801a1b7812 */ /* 0x000fe400078ec0ff */
[----:B------:R-:W-:Y:S02]  /*144b0*/  SHF.R.U64 R119, R119, 0x3, RZ ;  /* 0x0000000377777819 */ /* 0x000fe400000012ff */
[----:B------:R-:W-:Y:S02]  /*144c0*/  SHF.R.U64 R44, R44, 0x3, RZ ;  /* 0x000000032c2c7819 */ /* 0x000fe400000012ff */
[----:B------:R-:W-:Y:S02]  /*144d0*/  LOP3.LUT R173, R30, 0x380, RZ, 0xc0, !PT ;  /* 0x000003801ead7812 */ /* 0x000fe400078ec0ff */
[----:B------:R-:W-:Y:S02]  /*144e0*/  SHF.R.U64 R48, R48, 0x3, RZ ;  /* 0x0000000330307819 */ /* 0x000fe400000012ff */
[----:B------:R-:W-:-:S02]  /*144f0*/  LOP3.LUT R36, R36, R179, RZ, 0x3c, !PT ;  /* 0x000000b324247212 */ /* 0x000fc400078e3cff */
[----:B------:R-:W-:Y:S02]  /*14500*/  SHF.R.U64 R52, R52, 0x3, RZ ;  /* 0x0000000334347819 */ /* 0x000fe400000012ff */
[----:B------:R-:W-:Y:S02]  /*14510*/  LOP3.LUT R40, R40, R181, RZ, 0x3c, !PT ;  /* 0x000000b528287212 */ /* 0x000fe400078e3cff */
[----:B------:R-:W-:Y:S02]  /*14520*/  SHF.R.U64 R27, R27, 0x3, RZ ;  /* 0x000000031b1b7819 */ /* 0x000fe400000012ff */
[----:B------:R-:W-:Y:S02]  /*14530*/  LOP3.LUT R114, R119, R32, RZ, 0x3c, !PT ;  /* 0x0000002077727212 */ /* 0x000fe400078e3cff */
[----:B------:R-:W-:Y:S01]  /*14540*/  LOP3.LUT R44, R44, R183, RZ, 0x3c, !PT ;  /* 0x000000b72c2c7212 */ /* 0x000fe200078e3cff */
[----:B------:R3:W-:Y:S01]  /*14550*/  STSM.16.M88.4 [R168], R4 ;  /* 0x00000004a8007844 */ /* 0x0007e20000000200 */
[----:B------:R-:W-:-:S02]  /*14560*/  SHF.R.U64 R173, R173, 0x3, RZ ;  /* 0x00000003adad7819 */ /* 0x000fc400000012ff */
[----:B------:R-:W-:Y:S02]  /*14570*/  MOV R119, R14 ;  /* 0x0000000e00777202 */ /* 0x000fe40000000f00 */
[----:B------:R-:W-:Y:S02]  /*14580*/  LOP3.LUT R48, R48, R185, RZ, 0x3c, !PT ;  /* 0x000000b930307212 */ /* 0x000fe400078e3cff */
[----:B------:R-:W-:Y:S02]  /*14590*/  LOP3.LUT R52, R52, R207, RZ, 0x3c, !PT ;  /* 0x000000cf34347212 */ /* 0x000fe400078e3cff */
[----:B------:R-:W-:Y:S02]  /*145a0*/  MOV R118, R36 ;  /* 0x0000002400767202 */ /* 0x000fe40000000f00 */
[----:B------:R-:W-:Y:S02]  /*145b0*/  LOP3.LUT R110, R27, R26, RZ, 0x3c, !PT ;  /* 0x0000001a1b6e7212 */ /* 0x000fe400078e3cff */
[----:B------:R-:W-:-:S02]  /*145c0*/  MOV R41, R40 ;  /* 0x0000002800297202 */ /* 0x000fc40000000f00 */
[----:B------:R-:W-:Y:S02]  /*145d0*/  F2FP.F16.F32.PACK_AB R14, R162, R164 ;  /* 0x000000a4a20e723e */ /* 0x000fe400000000ff */
[----:B---3--:R-:W-:Y:S02]  /*145e0*/  F2FP.F16.F32.PACK_AB R4, R170, R172 ;  /* 0x000000acaa04723e */ /* 0x008fe400000000ff */
[----:B------:R-:W-:Y:S02]  /*145f0*/  F2FP.F16.F32.PACK_AB R5, R35, R34 ;  /* 0x000000222305723e */ /* 0x000fe400000000ff */
[----:B------:R-:W-:Y:S02]  /*14600*/  F2FP.F16.F32.PACK_AB R6, R167, R171 ;  /* 0x000000aba706723e */ /* 0x000fe400000000ff */
[----:B------:R-:W-:Y:S02]  /*14610*/  F2FP.F16.F32.PACK_AB R7, R39, R38 ;  /* 0x000000262707723e */ /* 0x000fe400000000ff */
[----:B------:R-:W-:-:S02]  /*14620*/  F2FP.F16.F32.PACK_AB R15, R55, R54 ;  /* 0x00000036370f723e */ /* 0x000fc400000000ff */
[----:B------:R-:W-:Y:S01]  /*14630*/  LOP3.LUT R32, R173, R30, RZ, 0x3c, !PT ;  /* 0x0000001ead207212 */ /* 0x000fe200078e3cff */
[----:B------:R3:W-:Y:S01]  /*14640*/  STSM.16.M88.4 [R119], R4 ;  /* 0x0000000477007844 */ /* 0x0007e20000000200 */
[----:B------:R-:W-:Y:S02]  /*14650*/  MOV R44, R44 ;  /* 0x0000002c002c7202 */ /* 0x000fe40000000f00 */
[----:B------:R-:W-:Y:S01]  /*14660*/  F2FP.F16.F32.PACK_AB R26, R159, R161 ;  /* 0x000000a19f1a723e */ /* 0x000fe200000000ff */
[----:B------:R-:W-:Y:S01]  /*14670*/  STSM.16.M88.4 [R118], R8 ;  /* 0x0000000876007844 */ /* 0x000fe20000000200 */
[----:B------:R-:W-:Y:S02]  /*14680*/  F2FP.F16.F32.PACK_AB R27, R63, R62 ;  /* 0x0000003e3f1b723e */ /* 0x000fe400000000ff */
[----:B------:R-:W-:Y:S01]  /*14690*/  MOV R48, R48 ;  /* 0x0000003000307202 */ /* 0x000fe20000000f00 */
[----:B------:R-:W-:Y:S01]  /*146a0*/  STSM.16.M88.4 [R41], R12 ;  /* 0x0000000c29007844 */ /* 0x000fe20000000200 */
[----:B------:R-:W-:-:S02]  /*146b0*/  F2FP.F16.F32.PACK_AB R30, R69, R156 ;  /* 0x0000009c451e723e */ /* 0x000fc400000000ff */
[----:B------:R-:W-:Y:S01]  /*146c0*/  MOV R52, R52 ;  /* 0x0000003400347202 */ /* 0x000fe20000000f00 */
[----:B------:R-:W-:Y:S01]  /*146d0*/  STSM.16.M88.4 [R44], R24 ;  /* 0x000000182c007844 */ /* 0x000fe20000000200 */
[----:B------:R-:W-:Y:S02]  /*146e0*/  ISETP.NE.U32.AND P0, PT, RZ, UR4, PT ;  /* 0x00000004ff007c0c */ /* 0x000fe4000bf05070 */
[----:B------:R-:W-:Y:S01]  /*146f0*/  LOP3.LUT R56, R209, 0x380, RZ, 0xc0, !PT ;  /* 0x00000380d1387812 */ /* 0x000fe200078ec0ff */
[----:B------:R-:W-:Y:S01]  /*14700*/  STSM.16.M88.4 [R48], R28 ;  /* 0x0000001c30007844 */ /* 0x000fe20000000200 */
[----:B---3--:R-:W-:Y:S02]  /*14710*/  F2FP.F16.F32.PACK_AB R4, R73, R72 ;  /* 0x000000484904723e */ /* 0x008fe400000000ff */
[----:B------:R-:W-:Y:S02]  /*14720*/  F2FP.F16.F32.PACK_AB R5, R75, R74 ;  /* 0x0000004a4b05723e */ /* 0x000fe400000000ff */
[----:B------:R-:W-:-:S02]  /*14730*/  F2FP.F16.F32.PACK_AB R6, R77, R76 ;  /* 0x0000004c4d06723e */ /* 0x000fc400000000ff */
[----:B------:R-:W-:Y:S02]  /*14740*/  F2FP.F16.F32.PACK_AB R7, R79, R78 ;  /* 0x0000004e4f07723e */ /* 0x000fe400000000ff */
[----:B------:R-:W-:Y:S02]  /*14750*/  LOP3.LUT R60, R213, 0x380, RZ, 0xc0, !PT ;  /* 0x00000380d53c7812 */ /* 0x000fe400078ec0ff */
[----:B------:R-:W-:Y:S01]  /*14760*/  LOP3.LUT R179, R98, 0x380, RZ, 0xc0, !PT ;  /* 0x0000038062b37812 */ /* 0x000fe200078ec0ff */
[----:B------:R3:W-:Y:S01]  /*14770*/  STSM.16.M88.4 [R52], R4 ;  /* 0x0000000434007844 */ /* 0x0007e20000000200 */
[----:B------:R-:W-:Y:S01]  /*14780*/  ISETP.NE.AND.EX P0, PT, RZ, UR5, PT, P0 ;  /* 0x00000005ff007c0c */ /* 0x000fe2000bf05300 */
[----:B------:R-:W-:Y:S01]  /*14790*/  ULDC.64 UR4, c[0x0][0xbe0] ;  /* 0x0002f80000047ab9 */ /* 0x000fe20000000a00 */
[----:B------:R-:W-:Y:S02]  /*147a0*/  LOP3.LUT R183, R106, 0x380, RZ, 0xc0, !PT ;  /* 0x000003806ab77812 */ /* 0x000fe400078ec0ff */
[----:B------:R-:W-:-:S02]  /*147b0*/  SHF.R.U64 R56, R56, 0x3, RZ ;  /* 0x0000000338387819 */ /* 0x000fc400000012ff */
[----:B------:R-:W-:Y:S02]  /*147c0*/  LOP3.LUT R181, R102, 0x380, RZ, 0xc0, !PT ;  /* 0x0000038066b57812 */ /* 0x000fe400078ec0ff */
[----:B------:R-:W-:Y:S02]  /*147d0*/  SHF.R.U64 R60, R60, 0x3, RZ ;  /* 0x000000033c3c7819 */ /* 0x000fe400000012ff */
[----:B------:R-:W-:Y:S02]  /*147e0*/  SHF.R.U64 R179, R179, 0x3, RZ ;  /* 0x00000003b3b37819 */ /* 0x000fe400000012ff */
[----:B------:R-:W-:Y:S02]  /*147f0*/  F2FP.F16.F32.PACK_AB R90, R93, R92 ;  /* 0x0000005c5d5a723e */ /* 0x000fe400000000ff */
[----:B------:R-:W-:Y:S01]  /*14800*/  F2FP.F16.F32.PACK_AB R91, R95, R94 ;  /* 0x0000005e5f5b723e */ /* 0x000fe200000000ff */
[----:B---3--:R-:W3:Y:S01]  /*14810*/  LDC.64 R4, c[0x0][0xbd8] ;  /* 0x0002f600ff047b82 */ /* 0x008ee20000000a00 */
[----:B------:R-:W-:-:S02]  /*14820*/  ISETP.NE.U32.AND P6, PT, RZ, UR4, PT ;  /* 0x00000004ff007c0c */ /* 0x000fc4000bfc5070 */
[----:B------:R-:W-:Y:S02]  /*14830*/  SHF.R.U64 R183, R183, 0x3, RZ ;  /* 0x00000003b7b77819 */ /* 0x000fe400000012ff */
[----:B------:R-:W-:Y:S02]  /*14840*/  LOP3.LUT R56, R56, R209, RZ, 0x3c, !PT ;  /* 0x000000d138387212 */ /* 0x000fe400078e3cff */
[----:B------:R-:W-:Y:S02]  /*14850*/  SHF.R.U64 R181, R181, 0x3, RZ ;  /* 0x00000003b5b57819 */ /* 0x000fe400000012ff */
[----:B------:R-:W-:Y:S02]  /*14860*/  ISETP.NE.AND.EX P6, PT, RZ, UR5, PT, P6 ;  /* 0x00000005ff007c0c */ /* 0x000fe4000bfc5360 */
[----:B------:R-:W-:Y:S02]  /*14870*/  LOP3.LUT R60, R60, R213, RZ, 0x3c, !PT ;  /* 0x000000d53c3c7212 */ /* 0x000fe400078e3cff */
[----:B------:R-:W-:-:S02]  /*14880*/  LOP3.LUT R98, R179, R98, RZ, 0x3c, !PT ;  /* 0x00000062b3627212 */ /* 0x000fc400078e3cff */
[----:B------:R-:W-:Y:S02]  /*14890*/  LOP3.LUT R106, R183, R106, RZ, 0x3c, !PT ;  /* 0x0000006ab76a7212 */ /* 0x000fe400078e3cff */
[----:B------:R-:W-:Y:S02]  /*148a0*/  LOP3.LUT R102, R181, R102, RZ, 0x3c, !PT ;  /* 0x00000066b5667212 */ /* 0x000fe400078e3cff */
[----:B------:R-:W-:Y:S02]  /*148b0*/  MOV R56, R56 ;  /* 0x0000003800387202 */ /* 0x000fe40000000f00 */
[----:B------:R-:W-:Y:S02]  /*148c0*/  MOV R60, R60 ;  /* 0x0000003c003c7202 */ /* 0x000fe40000000f00 */
[----:B------:R-:W-:Y:S01]  /*148d0*/  MOV R40, R98 ;  /* 0x0000006200287202 */ /* 0x000fe20000000f00 */
[----:B---3--:R-:W-:Y:S01]  /*148e0*/  IMAD.WIDE R6, R204, 0x4, R4 ;  /* 0x00000004cc067825 */ /* 0x008fe200078e0204 */
[----:B------:R-:W-:Y:S01]  /*148f0*/  F2FP.F16.F32.PACK_AB R96, R97, R96 ;  /* 0x000000606160723e */ /* 0x000fe200000000ff */
[----:B------:R-:W-:Y:S01]  /*14900*/  STSM.16.M88.4 [R56], R80 ;  /* 0x0000005038007844 */ /* 0x000fe20000000200 */
[----:B------:R-:W-:Y:S01]  /*14910*/  MOV R64, R64 ;  /* 0x0000004000407202 */ /* 0x000fe20000000f00 */
[----:B------:R-:W-:Y:S01]  /*14920*/  IMAD R5, R202, 0x40, R199 ;  /* 0x00000040ca057824 */ /* 0x000fe200078e02c7 */
[----:B------:R-:W-:Y:S01]  /*14930*/  MOV R37, R106 ;  /* 0x0000006a00257202 */ /* 0x000fe20000000f00 */
[----:B------:R-:W-:Y:S01]  /*14940*/  STSM.16.M88.4 [R60], R88 ;  /* 0x000000583c007844 */ /* 0x000fe20000000200 */
        /* <DEDUP_REMOVED lines=16> */
[----:B------:R-:W-:Y:S02]  /*14a50*/  F2FP.F16.F32.PACK_AB R121, R123, R122 ;  /* 0x0000007a7b79723e */ /* 0x000fe400000000ff */
[----:B------:R-:W-:Y:S02]  /*14a60*/  F2FP.F16.F32.PACK_AB R128, R129, R128 ;  /* 0x000000808180723e */ /* 0x000fe400000000ff */
[----:B------:R-:W-:Y:S02]  /*14a70*/  F2FP.F16.F32.PACK_AB R136, R137, R136 ;  /* 0x000000888988723e */ /* 0x000fe400000000ff */
[----:B------:R-:W-:Y:S02]  /*14a80*/  MOV R110, R110 ;  /* 0x0000006e006e7202 */ /* 0x000fe40000000f00 */
[----:B------:R-:W-:Y:S01]  /*14a90*/  F2FP.F16.F32.PACK_AB R144, R145, R144 ;  /* 0x000000909190723e */ /* 0x000fe200000000ff */
[----:B------:R-:W-:Y:S01]  /*14aa0*/  IMAD.WIDE R20, R5, 0x2, R20 ;  /* 0x0000000205147825 */ /* 0x000fe200078e0214 */
[----:B------:R-:W-:Y:S01]  /*14ab0*/  F2FP.F16.F32.PACK_AB R122, R125, R124 ;  /* 0x0000007c7d7a723e */ /* 0x000fe200000000ff */
[----:B------:R-:W-:Y:S01]  /*14ac0*/  STSM.16.M88.4 [R102], R112 ;  /* 0x0000007066007844 */ /* 0x000fe20000000200 */
[----:B------:R-:W-:Y:S01]  /*14ad0*/  F2FP.F16.F32.PACK_AB R123, R127, R126 ;  /* 0x0000007e7f7b723e */ /* 0x000fe200000000ff */
[----:B------:R-:W3:Y:S01]  /*14ae0*/  @P6 LDC.64 R4, c[0x0][0xbe0] ;  /* 0x0002f800ff046b82 */ /* 0x000ee20000000a00 */
[----:B------:R-:W-:-:S02]  /*14af0*/  F2FP.F16.F32.PACK_AB R129, R131, R130 ;  /* 0x000000828381723e */ /* 0x000fc400000000ff */
[----:B------:R-:W-:Y:S01]  /*14b00*/  F2FP.F16.F32.PACK_AB R130, R133, R132 ;  /* 0x000000848582723e */ /* 0x000fe200000000ff */
[----:B------:R4:W-:Y:S01]  /*14b10*/  STSM.16.M88.4 [R37], R120 ;  /* 0x0000007825007844 */ /* 0x0009e20000000200 */
[----:B------:R-:W-:Y:S02]  /*14b20*/  F2FP.F16.F32.PACK_AB R131, R135, R134 ;  /* 0x000000868783723e */ /* 0x000fe400000000ff */
[----:B------:R-:W-:Y:S02]  /*14b30*/  F2FP.F16.F32.PACK_AB R137, R139, R138 ;  /* 0x0000008a8b89723e */ /* 0x000fe400000000ff */
[----:B------:R-:W-:Y:S01]  /*14b40*/  F2FP.F16.F32.PACK_AB R138, R141, R140 ;  /* 0x0000008c8d8a723e */ /* 0x000fe200000000ff */
[----:B------:R-:W-:Y:S01]  /*14b50*/  STSM.16.M88.4 [R110], R128 ;  /* 0x000000806e007844 */ /* 0x000fe20000000200 */
[----:B------:R-:W-:Y:S02]  /*14b60*/  F2FP.F16.F32.PACK_AB R139, R143, R142 ;  /* 0x0000008e8f8b723e */ /* 0x000fe400000000ff */
[----:B------:R-:W-:-:S02]  /*14b70*/  F2FP.F16.F32.PACK_AB R145, R147, R146 ;  /* 0x000000929391723e */ /* 0x000fc400000000ff */
[----:B------:R-:W-:Y:S01]  /*14b80*/  MOV R32, R32 ;  /* 0x0000002000207202 */ /* 0x000fe20000000f00 */
[----:B------:R-:W-:Y:S01]  /*14b90*/  STSM.16.M88.4 [R36], R136 ;  /* 0x0000008824007844 */ /* 0x000fe20000000200 */
[----:B------:R-:W-:Y:S02]  /*14ba0*/  F2FP.F16.F32.PACK_AB R146, R149, R148 ;  /* 0x000000949592723e */ /* 0x000fe400000000ff */
[----:B------:R-:W-:Y:S02]  /*14bb0*/  F2FP.F16.F32.PACK_AB R147, R151, R150 ;  /* 0x000000969793723e */ /* 0x000fe400000000ff */
[----:B------:R-:W-:-:S03]  /*14bc0*/  MOV R76, RZ ;  /* 0x000000ff004c7202 */ /* 0x000fc60000000f00 */
[----:B------:R0:W-:Y:S01]  /*14bd0*/  STSM.16.M88.4 [R32], R144 ;  /* 0x0000009020007844 */ /* 0x0001e20000000200 */
[----:B------:R-:W-:Y:S01]  /*14be0*/  BAR.SYNC.DEFER_BLOCKING 0x1, 0x100 ;  /* 0x0044000000007b1d */ /* 0x000fe20000010000 */
[----:B---3--:R-:W-:-:S05]  /*14bf0*/  @P6 IMAD.WIDE R4, R204, 0x4, R4 ;  /* 0x00000004cc046825 */ /* 0x008fca00078e0204 */
[----:B------:R-:W-:Y:S02]  /*14c00*/  ULDC UR4, c[0x0][0xa88] ;  /* 0x0002a20000047ab9 */ /* 0x000fe40000000800 */
[----:B------:R-:W-:Y:S01]  /*14c10*/  IMAD.U32 R79, RZ, RZ, UR4 ;  /* 0x00000004ff4f7e24 */ /* 0x000fe2000f8e00ff */
[----:B------:R3:W5:Y:S01]  /*14c20*/  @P0 LDG.E R76, desc[UR42][R6.64] ;  /* 0x0000002a064c0981 */ /* 0x000762000c1e1900 */
[C---:B------:R-:W-:Y:S02]  /*14c30*/  IADD3 R9, P1, R20.reuse, 0x1000, RZ ;  /* 0x0000100014097810 */ /* 0x040fe40007f3e0ff */
[C---:B------:R-:W-:Y:S02]  /*14c40*/  IADD3 R13, P2, R20.reuse, 0x2000, RZ ;  /* 0x00002000140d7810 */ /* 0x040fe40007f5e0ff */
[----:B------:R3:W5:Y:S01]  /*14c50*/  @P6 LDG.E R79, desc[UR42][R4.64] ;  /* 0x0000002a044f6981 */ /* 0x000762000c1e1900 */
[C---:B------:R-:W-:Y:S02]  /*14c60*/  IADD3 R25, P3, R20.reuse, 0x3000, RZ ;  /* 0x0000300014197810 */ /* 0x040fe40007f7e0ff */
[----:B------:R-:W-:-:S02]  /*14c70*/  IADD3 R29, P4, R20, 0x4000, RZ ;  /* 0x00004000141d7810 */ /* 0x000fc40007f9e0ff */
[----:B------:R-:W-:Y:S02]  /*14c80*/  LOP3.LUT R8, R9, 0x380, RZ, 0xc0, !PT ;  /* 0x0000038009087812 */ /* 0x000fe400078ec0ff */
[----:B------:R-:W-:Y:S02]  /*14c90*/  LOP3.LUT R12, R13, 0x380, RZ, 0xc0, !PT ;  /* 0x000003800d0c7812 */ /* 0x000fe400078ec0ff */
[----:B------:R-:W-:Y:S02]  /*14ca0*/  LOP3.LUT R24, R25, 0x380, RZ, 0xc0, !PT ;  /* 0x0000038019187812 */ /* 0x000fe400078ec0ff */
[----:B------:R-:W-:Y:S02]  /*14cb0*/  LOP3.LUT R28, R29, 0x380, RZ, 0xc0, !PT ;  /* 0x000003801d1c7812 */ /* 0x000fe400078ec0ff */
        /* <DEDUP_REMOVED lines=8> */
[----:B------:R-:W-:Y:S02]  /*14d40*/  LOP3.LUT R24, R24, R25, RZ, 0x3c, !PT ;  /* 0x0000001918187212 */ /* 0x000fe400078e3cff */
[----:B------:R-:W-:Y:S01]  /*14d50*/  LOP3.LUT R28, R28, R29, RZ, 0x3c, !PT ;  /* 0x0000001d1c1c7212 */ /* 0x000fe200078e3cff */
[----:B------:R-:W-:Y:S01]  /*14d60*/  IMAD.X R29, RZ, RZ, R21, P4 ;  /* 0x000000ffff1d7224 */ /* 0x000fe200020e0615 */
[----:B------:R-:W-:-:S02]  /*14d70*/  IADD3 R33, P5, R20, 0x5000, RZ ;  /* 0x0000500014217810 */ /* 0x000fc40007fbe0ff */
[----:B------:R-:W-:Y:S02]  /*14d80*/  IADD3.X R25, RZ, R21, RZ, P3, !PT ;  /* 0x00000015ff197210 */ /* 0x000fe40001ffe4ff */
[C---:B----4-:R-:W-:Y:S02]  /*14d90*/  IADD3 R37, P1, R20.reuse, 0x6000, RZ ;  /* 0x0000600014257810 */ /* 0x050fe40007f3e0ff */
[C---:B------:R-:W-:Y:S02]  /*14da0*/  IADD3 R41, P2, R20.reuse, 0x7000, RZ ;  /* 0x0000700014297810 */ /* 0x040fe40007f5e0ff */
[C---:B------:R-:W-:Y:S02]  /*14db0*/  IADD3 R45, P3, R20.reuse, 0x8000, RZ ;  /* 0x00008000142d7810 */ /* 0x040fe40007f7e0ff */
[----:B------:R-:W-:Y:S02]  /*14dc0*/  IADD3 R49, P4, R20, 0x9000, RZ ;  /* 0x0000900014317810 */ /* 0x000fe40007f9e0ff */
[----:B------:R-:W-:-:S02]  /*14dd0*/  P2R R10, PR, RZ, 0x20 ;  /* 0x00000020ff0a7803 */ /* 0x000fc40000000000 */
[----:B0-----:R-:W-:Y:S02]  /*14de0*/  LOP3.LUT R32, R33, 0x380, RZ, 0xc0, !PT ;  /* 0x0000038021207812 */ /* 0x001fe400078ec0ff */
[----:B------:R-:W-:Y:S02]  /*14df0*/  LOP3.LUT R36, R37, 0x380, RZ, 0xc0, !PT ;  /* 0x0000038025247812 */ /* 0x000fe400078ec0ff */
[----:B------:R-:W-:Y:S02]  /*14e00*/  LOP3.LUT R40, R41, 0x380, RZ, 0xc0, !PT ;  /* 0x0000038029287812 */ /* 0x000fe400078ec0ff */
[----:B------:R-:W-:Y:S02]  /*14e10*/  LOP3.LUT R44, R45, 0x380, RZ, 0xc0, !PT ;  /* 0x000003802d2c7812 */ /* 0x000fe400078ec0ff */
[----:B------:R-:W-:Y:S02]  /*14e20*/  LOP3.LUT R48, R49, 0x380, RZ, 0xc0, !PT ;  /* 0x0000038031307812 */ /* 0x000fe400078ec0ff */
[----:B------:R-:W-:-:S02]  /*14e30*/  IADD3 R53, P5, R20, 0xa000, RZ ;  /* 0x0000a00014357810 */ /* 0x000fc40007fbe0ff */
[----:B------:R-:W-:Y:S02]  /*14e40*/  SHF.R.U64 R32, R32, 0x3, RZ ;  /* 0x0000000320207819 */ /* 0x000fe400000012ff */
[----:B------:R-:W-:Y:S02]  /*14e50*/  SHF.R.U64 R36, R36, 0x3, RZ ;  /* 0x0000000324247819 */ /* 0x000fe400000012ff */
[----:B------:R-:W-:Y:S02]  /*14e60*/  LOP3.LUT R52, R53, 0x380, RZ, 0xc0, !PT ;  /* 0x0000038035347812 */ /* 0x000fe400078ec0ff */
        /* <DEDUP_REMOVED lines=8> */
[----:B------:R-:W-:Y:S01]  /*14ef0*/  SHF.R.U64 R52, R52, 0x3, RZ ;  /* 0x0000000334347819 */ /* 0x000fe200000012ff */
[----:B---3--:R-:W-:Y:S06]  /*14f00*/  @P6 BRA `(.L_x_2151) ;  /* 0x0000000000106947 */ /* 0x008fec0003800000 */
[----:B------:R-:W-:Y:S05]  /*14f10*/  @!P0 BRA `(.L_x_2151) ;  /* 0x00000000000c8947 */ /* 0x000fea0003800000 */
[----:B------:R-:W3:Y:S04]  /*14f20*/  LDG.E R4, desc[UR42][R6.64] ;  /* 0x0000002a06047981 */ /* 0x000ee8000c1e1900 */
[----:B-----5:R-:W3:Y:S02]  /*14f30*/  LDG.E R79, desc[UR42][R6.64+0x4] ;  /* 0x0000042a064f7981 */ /* 0x020ee4000c1e1900 */
[----:B---3--:R-:W-:-:S07]  /*14f40*/  IMAD.IADD R79, R79, 0x1, -R4 ;  /* 0x000000014f4f7824 */ /* 0x008fce00078e0a04 */
.L_x_2151:
[----:B------:R-:W0:Y:S01]  /*14f50*/  SHFL.IDX PT, R4, R218, RZ, 0x1f ;  /* 0x00001fffda047589 */ /* 0x000e2200000e0000 */
[----:B------:R-:W-:Y:S01]  /*14f60*/  ISETP.NE.AND P6, PT, R10, RZ, PT ;  /* 0x000000ff0a00720c */ /* 0x000fe20003fc5270 */
[--C-:B------:R-:W-:Y:S01]  /*14f70*/  IMAD.X R37, RZ, RZ, R21.reuse, P1 ;  /* 0x000000ffff257224 */ /* 0x100fe200008e0615 */
[----:B------:R-:W-:Y:S01]  /*14f80*/  IADD3.X R49, RZ, R21, RZ, P4, !PT ;  /* 0x00000015ff317210 */ /* 0x000fe200027fe4ff */
[--C-:B------:R-:W-:Y:S01]  /*14f90*/  IMAD.X R41, RZ, RZ, R21.reuse, P2 ;  /* 0x000000ffff297224 */ /* 0x100fe200010e0615 */
[----:B------:R-:W-:Y:S01]  /*14fa0*/  LOP3.LUT R52, R52, R53, RZ, 0x3c, !PT ;  /* 0x0000003534347212 */ /* 0x000fe200078e3cff */
[--C-:B------:R-:W-:Y:S01]  /*14fb0*/  IMAD.X R45, RZ, RZ, R21.reuse, P3 ;  /* 0x000000ffff2d7224 */ /* 0x100fe200018e0615 */
[----:B------:R-:W-:Y:S01]  /*14fc0*/  IADD3.X R33, RZ, R21, RZ, P6, !PT ;  /* 0x00000015ff217210 */ /* 0x000fe200037fe4ff */
[----:B------:R-:W-:Y:S01]  /*14fd0*/  IMAD.X R53, RZ, RZ, R21, P5 ;  /* 0x000000ffff357224 */ /* 0x000fe200028e0615 */
[C---:B------:R-:W-:Y:S02]  /*14fe0*/  IADD3 R57, P6, R20.reuse, 0xb000, RZ ;  /* 0x0000b00014397810 */ /* 0x040fe40007fde0ff */
[----:B------:R-:W-:-:S02]  /*14ff0*/  IADD3 R61, P1, R20, 0xc000, RZ ;  /* 0x0000c000143d7810 */ /* 0x000fc40007f3e0ff */
[C---:B------:R-:W-:Y:S02]  /*15000*/  IADD3 R65, P2, R20.reuse, 0xd000, RZ ;  /* 0x0000d00014417810 */ /* 0x040fe40007f5e0ff */
[C---:B------:R-:W-:Y:S02]  /*15010*/  IADD3 R73, P3, R20.reuse, 0xe000, RZ ;  /* 0x0000e00014497810 */ /* 0x040fe40007f7e0ff */
[----:B------:R-:W-:Y:S02]  /*15020*/  IADD3 R6, P5, R20, 0xf000, RZ ;  /* 0x0000f00014067810 */ /* 0x000fe40007fbe0ff */
[----:B------:R-:W-:Y:S02]  /*15030*/  LOP3.LUT R56, R57, 0x380, RZ, 0xc0, !PT ;  /* 0x0000038039387812 */ /* 0x000fe400078ec0ff */
[----:B------:R-:W-:Y:S01]  /*15040*/  LOP3.LUT R60, R61, 0x380, RZ, 0xc0, !PT ;  /* 0x000003803d3c7812 */ /* 0x000fe200078ec0ff */
[----:B------:R-:W-:Y:S01]  /*15050*/  IMAD.X R69, RZ, RZ, R21, P5 ;  /* 0x000000ffff457224 */ /* 0x000fe200028e0615 */
[----:B------:R-:W-:-:S02]  /*15060*/  LOP3.LUT R64, R65, 0x380, RZ, 0xc0, !PT ;  /* 0x0000038041407812 */ /* 0x000fc400078ec0ff */
[----:B0-----:R-:W-:Y:S02]  /*15070*/  ISETP.NE.AND P4, PT, R4, RZ, PT ;  /* 0x000000ff0400720c */ /* 0x001fe40003f85270 */
[----:B------:R-:W-:Y:S02]  /*15080*/  LOP3.LUT R72, R73, 0x380, RZ, 0xc0, !PT ;  /* 0x0000038049487812 */ /* 0x000fe400078ec0ff */
[----:B------:R-:W-:Y:S02]  /*15090*/  LOP3.LUT R7, R20, 0x380, RZ, 0xc0, !PT ;  /* 0x0000038014077812 */ /* 0x000fe400078ec0ff */
[----:B------:R-:W-:Y:S02]  /*150a0*/  LOP3.LUT R5, R6, 0x380, RZ, 0xc0, !PT ;  /* 0x0000038006057812 */ /* 0x000fe400078ec0ff */
[----:B------:R-:W-:Y:S02]  /*150b0*/  SHF.R.U64 R56, R56, 0x3, RZ ;  /* 0x0000000338387819 */ /* 0x000fe400000012ff */
[----:B------:R-:W-:-:S02]  /*150c0*/  SHF.R.U64 R60, R60, 0x3, RZ ;  /* 0x000000033c3c7819 */ /* 0x000fc400000012ff */
[----:B------:R-:W-:Y:S02]  /*150d0*/  SHF.R.U64 R64, R64, 0x3, RZ ;  /* 0x0000000340407819 */ /* 0x000fe400000012ff */
[----:B------:R-:W-:Y:S02]  /*150e0*/  SHF.R.U64 R72, R72, 0x3, RZ ;  /* 0x0000000348487819 */ /* 0x000fe400000012ff */
[----:B------:R-:W-:Y:S02]  /*150f0*/  SHF.R.U64 R7, R7, 0x3, RZ ;  /* 0x0000000307077819 */ /* 0x000fe400000012ff */
[----:B------:R-:W-:Y:S02]  /*15100*/  SHF.R.U64 R5, R5, 0x3, RZ ;  /* 0x0000000305057819 */ /* 0x000fe400000012ff */
[----:B------:R-:W-:Y:S02]  /*15110*/  SHF.R.S32.HI R4, RZ, 0x1f, R204 ;  /* 0x0000001fff047819 */ /* 0x000fe400000114cc */
[----:B------:R-:W-:Y:S01]  /*15120*/  LOP3.LUT R56, R56, R57, RZ, 0x3c, !PT ;  /* 0x0000003938387212 */ /* 0x000fe200078e3cff */
[--C-:B------:R-:W-:Y:S01]  /*15130*/  IMAD.X R57, RZ, RZ, R21.reuse, P6 ;  /* 0x000000ffff397224 */ /* 0x100fe200030e0615 */
[----:B------:R-:W-:Y:S01]  /*15140*/  LOP3.LUT R60, R60, R61, RZ, 0x3c, !PT ;  /* 0x0000003d3c3c7212 */ /* 0x000fe200078e3cff */
[----:B------:R-:W-:Y:S01]  /*15150*/  IMAD.X R61, RZ, RZ, R21, P1 ;  /* 0x000000ffff3d7224 */ /* 0x000fe200008e0615 */
[----:B------:R-:W-:-:S02]  /*15160*/  LOP3.LUT R64, R64, R65, RZ, 0x3c, !PT ;  /* 0x0000004140407212 */ /* 0x000fc400078e3cff */
[----:B------:R-:W-:Y:S01]  /*15170*/  LOP3.LUT R72, R72, R73, RZ, 0x3c, !PT ;  /* 0x0000004948487212 */ /* 0x000fe200078e3cff */
[----:B------:R-:W-:Y:S01]  /*15180*/  IMAD.X R73, RZ, RZ, R21, P3 ;  /* 0x000000ffff497224 */ /* 0x000fe200018e0615 */
[----:B------:R-:W-:Y:S02]  /*15190*/  LOP3.LUT R20, R7, R20, RZ, 0x3c, !PT ;  /* 0x0000001407147212 */ /* 0x000fe400078e3cff */
[----:B------:R-:W-:Y:S02]  /*151a0*/  IADD3.X R65, RZ, R21, RZ, P2, !PT ;  /* 0x00000015ff417210 */ /* 0x000fe400017fe4ff */
[----:B------:R-:W-:Y:S02]  /*151b0*/  LOP3.LUT R68, R5, R6, RZ, 0x3c, !PT ;  /* 0x0000000605447212 */ /* 0x000fe400078e3cff */
[----:B------:R-:W-:Y:S02]  /*151c0*/  SHF.R.S32.HI R78, RZ, 0x1f, R201 ;  /* 0x0000001fff4e7819 */ /* 0x000fe400000114c9 */
[----:B------:R-:W-:-:S02]  /*151d0*/  SEL R87, R204, RZ, !P0 ;  /* 0x000000ffcc577207 */ /* 0x000fc40004000000 */
[----:B------:R-:W-:Y:S02]  /*151e0*/  SEL R80, R4, RZ, !P0 ;  /* 0x000000ff04507207 */ /* 0x000fe40004000000 */
[----:B-----5:R-:W-:Y:S01]  /*151f0*/  SHF.R.S32.HI R77, RZ, 0x1f, R76 ;  /* 0x0000001fff4d7819 */ /* 0x020fe2000001144c */
[----:B------:R-:W-:Y:S06]  /*15200*/  @P4 BRA `(.L_x_2152) ;  /* 0x00000000005c4947 */ /* 0x000fec0003800000 */
[----:B------:R-:W-:Y:S01]  /*15210*/  ULDC.64 UR4, c[0x0][0xb70] ;  /* 0x0002dc0000047ab9 */ /* 0x000fe20000000a00 */
[----:B------:R-:W-:Y:S02]  /*15220*/  IMAD R14, R210, 0x40, R192 ;  /* 0x00000040d20e7824 */ /* 0x000fe400078e02c0 */
[----:B------:R-:W-:Y:S02]  /*15230*/  IMAD R6, R78, UR4, RZ ;  /* 0x000000044e067c24 */ /* 0x000fe4000f8e02ff */
[----:B------:R-:W-:-:S04]  /*15240*/  IMAD.WIDE.U32 R4, R201, UR4, R76 ;  /* 0x00000004c9047c25 */ /* 0x000fc8000f8e004c */
[----:B------:R-:W-:Y:S01]  /*15250*/  IMAD R7, R201, UR5, R6 ;  /* 0x00000005c9077c24 */ /* 0x000fe2000f8e0206 */
[----:B------:R-:W-:Y:S02]  /*15260*/  ULDC.64 UR4, c[0x0][0xb78] ;  /* 0x0002de0000047ab9 */ /* 0x000fe40000000a00 */
[----:B------:R-:W-:Y:S02]  /*15270*/  IMAD R6, R80, UR4, RZ ;  /* 0x0000000450067c24 */ /* 0x000fe4000f8e02ff */
[----:B------:R-:W-:Y:S01]  /*15280*/  IMAD.IADD R5, R5, 0x1, R7 ;  /* 0x0000000105057824 */ /* 0x000fe200078e0207 */
[----:B------:R-:W-:Y:S01]  /*15290*/  IADD3 R7, -R194, RZ, RZ ;  /* 0x000000ffc2077210 */ /* 0x000fe20007ffe1ff */
[C---:B------:R-:W-:Y:S02]  /*152a0*/  IMAD R11, R87.reuse, UR5, R6 ;  /* 0x00000005570b7c24 */ /* 0x040fe4000f8e0206 */
[----:B------:R-:W-:Y:S01]  /*152b0*/  IMAD.WIDE.U32 R4, R87, UR4, R4 ;  /* 0x0000000457047c25 */ /* 0x000fe2000f8e0004 */
[----:B------:R-:W-:Y:S01]  /*152c0*/  ISETP.NE.AND P0, PT, R22, R7, PT ;  /* 0x000000071600720c */ /* 0x000fe20003f05270 */
[----:B------:R-:W-:Y:S01]  /*152d0*/  ULDC.64 UR4, c[0x0][0xb40] ;  /* 0x0002d00000047ab9 */ /* 0x000fe20000000a00 */
[----:B------:R-:W-:Y:S01]  /*152e0*/  SHF.R.S32.HI R7, RZ, 0x1f, R14 ;  /* 0x0000001fff077819 */ /* 0x000fe2000001140e */
[C---:B------:R-:W-:Y:S01]  /*152f0*/  VIADD R6, R14.reuse, 0x8 ;  /* 0x000000080e067836 */ /* 0x040fe20000000000 */
[----:B------:R-:W-:-:S02]  /*15300*/  IADD3 R10, P2, R14, R4, RZ ;  /* 0x000000040e0a7210 */ /* 0x000fc40007f5e0ff */
[-C--:B------:R-:W-:Y:S02]  /*15310*/  ISETP.GE.OR P1, PT, R14, R79.reuse, P0 ;  /* 0x0000004f0e00720c */ /* 0x080fe40000726670 */
[----:B------:R-:W-:Y:S02]  /*15320*/  ISETP.GE.OR P0, PT, R6, R79, P0 ;  /* 0x0000004f0600720c */ /* 0x000fe40000706670 */
[----:B------:R-:W-:Y:S02]  /*15330*/  IADD3.X R7, R7, R5, R11, P2, !PT ;  /* 0x0000000507077210 */ /* 0x000fe400017fe40b */
[----:B------:R-:W-:-:S04]  /*15340*/  LEA R4, P2, R10, UR4, 0x2 ;  /* 0x000000040a047c11 */ /* 0x000fc8000f8410ff */
[----:B------:R-:W-:-:S05]  /*15350*/  LEA.HI.X R5, R10, UR5, R7, 0x2, P2 ;  /* 0x000000050a057c11 */ /* 0x000fca00090f1407 */
[----:B------:R0:W-:Y:S04]  /*15360*/  @!P1 STG.E desc[UR42][R4.64], R3 ;  /* 0x0000000304009986 */ /* 0x0001e8000c10192a */
[----:B------:R0:W-:Y:S02]  /*15370*/  @!P0 STG.E desc[UR42][R4.64+0x20], R0 ;  /* 0x0000200004008986 */ /* 0x0001e4000c10192a */
.L_x_2152:
[----:B------:R-:W3:Y:S01]  /*15380*/  LDC R88, c[0x0][0xa8c] ;  /* 0x0002a300ff587b82 */ /* 0x000ee20000000800 */
[----:B0-----:R0:W5:Y:S01]  /*15390*/  LD.E.128 R4, desc[UR42][R20.64] ;  /* 0x0000002a14047980 */ /* 0x001162000c101d00 */
[----:B------:R-:W-:Y:S02]  /*153a0*/  ULDC.64 UR4, c[0x0][0xaa0] ;  /* 0x0002a80000047ab9 */ /* 0x000fe40000000a00 */
[----:B------:R-:W-:Y:S01]  /*153b0*/  IMAD R3, R77, UR4, RZ ;  /* 0x000000044d037c24 */ /* 0x000fe2000f8e02ff */
[----:B------:R-:W5:Y:S04]  /*153c0*/  LD.E.128 R8, desc[UR42][R8.64] ;  /* 0x0000002a08087980 */ /* 0x000f68000c101d00 */
[----:B------:R-:W5:Y:S01]  /*153d0*/  LD.E.128 R12, desc[UR42][R12.64] ;  /* 0x0000002a0c0c7980 */ /* 0x000f62000c101d00 */
[--C-:B0-----:R-:W-:Y:S01]  /*153e0*/  SHF.R.S32.HI R21, RZ, 0x1f, R199.reuse ;  /* 0x0000001fff157819 */ /* 0x101fe200000114c7 */
[----:B------:R-:W-:-:S02]  /*153f0*/  IMAD.MOV.U32 R20, RZ, RZ, R199 ;  /* 0x000000ffff147224 */ /* 0x000fc400078e00c7 */
[----:B------:R-:W5:Y:S01]  /*15400*/  LD.E.128 R24, desc[UR42][R24.64] ;  /* 0x0000002a18187980 */ /* 0x000f62000c101d00 */
[C---:B------:R-:W-:Y:S02]  /*15410*/  IMAD R3, R76.reuse, UR5, R3 ;  /* 0x000000054c037c24 */ /* 0x040fe4000f8e0203 */
[----:B------:R-:W-:Y:S01]  /*15420*/  IMAD.WIDE.U32 R20, R76, UR4, R20 ;  /* 0x000000044c147c25 */ /* 0x000fe2000f8e0014 */
[----:B------:R-:W-:Y:S01]  /*15430*/  ULDC.64 UR4, c[0x0][0xae0] ;  /* 0x0002b80000047ab9 */ /* 0x000fe20000000a00 */
[----:B------:R-:W5:Y:S03]  /*15440*/  LD.E.128 R28, desc[UR42][R28.64] ;  /* 0x0000002a1c1c7980 */ /* 0x000f66000c101d00 */
[----:B------:R-:W-:Y:S01]  /*15450*/  IADD3 R21, R21, R3, RZ ;  /* 0x0000000315157210 */ /* 0x000fe20007ffe0ff */
[----:B------:R-:W-:Y:S01]  /*15460*/  VIADD R3, R199, 0x40 ;  /* 0x00000040c7037836 */ /* 0x000fe20000000000 */
[----:B------:R-:W5:Y:S01]  /*15470*/  LD.E.128 R32, desc[UR42][R32.64] ;  /* 0x0000002a20207980 */ /* 0x000f62000c101d00 */
[----:B------:R-:W-:-:S03]  /*15480*/  IMAD R76, R78, UR4, RZ ;  /* 0x000000044e4c7c24 */ /* 0x000fc6000f8e02ff */
[-C--:B---3--:R-:W-:Y:S01]  /*15490*/  ISETP.GE.AND P3, PT, R3, R88.reuse, PT ;  /* 0x000000580300720c */ /* 0x088fe20003f66270 */
[C---:B------:R-:W-:Y:S01]  /*154a0*/  IMAD R77, R201.reuse, UR5, R76 ;  /* 0x00000005c94d7c24 */ /* 0x040fe2000f8e024c */
[----:B------:R-:W5:Y:S01]  /*154b0*/  LD.E.128 R36, desc[UR42][R36.64] ;  /* 0x0000002a24247980 */ /* 0x000f62000c101d00 */
[----:B------:R-:W-:Y:S01]  /*154c0*/  IMAD R79, R210, -0x40, R79 ;  /* 0xffffffc0d24f7824 */ /* 0x000fe200078e024f */
[----:B------:R-:W-:Y:S01]  /*154d0*/  SEL R76, RZ, 0xffffffff, P3 ;  /* 0xffffffffff4c7807 */ /* 0x000fe20001800000 */
[----:B------:R-:W-:Y:S01]  /*154e0*/  VIADD R0, R202, 0x20 ;  /* 0x00000020ca007836 */ /* 0x000fe20000000000 */
        /* <DEDUP_REMOVED lines=22> */
[----:B0-----:R-:W0:Y:S01]  /*15650*/  FENCE.VIEW.ASYNC.S ;  /* 0x00000000000073c6 */ /* 0x001e220000000000 */
[----:B------:R-:W-:Y:S01]  /*15660*/  SEL R0, RZ, 0x1, P2 ;  /* 0x00000001ff007807 */ /* 0x000fe20001000000 */
[C---:B------:R-:W-:Y:S01]  /*15670*/  VIADD R85, R199.reuse, 0x140 ;  /* 0x00000140c7557836 */ /* 0x040fe20000000000 */
[-C--:B------:R-:W-:Y:S01]  /*15680*/  ISETP.GE.AND P2, PT, R82, R88.reuse, PT ;  /* 0x000000585200720c */ /* 0x080fe20003f46270 */
[----:B------:R-:W-:Y:S01]  /*15690*/  VIADD R78, R199, 0x180 ;  /* 0x00000180c74e7836 */ /* 0x000fe20000000000 */
[----:B------:R-:W-:Y:S01]  /*156a0*/  ISETP.GE.AND P3, PT, R83, R88, PT ;  /* 0x000000585300720c */ /* 0x000fe20003f66270 */
[----:B------:R-:W-:Y:S01]  /*156b0*/  BSSY B1, `(.L_x_2153) ;  /* 0x0000037000017945 */ /* 0x000fe20003800000 */
[----:B------:R-:W-:-:S02]  /*156c0*/  LOP3.LUT R0, R77, 0x2, R0, 0xe2, !PT ;  /* 0x000000024d007812 */ /* 0x000fc400078ee200 */
[----:B------:R-:W-:Y:S02]  /*156d0*/  SEL R77, RZ, 0x4, P2 ;  /* 0x00000004ff4d7807 */ /* 0x000fe40001000000 */
[----:B------:R-:W-:Y:S02]  /*156e0*/  SEL R76, RZ, 0x8, P3 ;  /* 0x00000008ff4c7807 */ /* 0x000fe40001800000 */
[----:B------:R-:W-:Y:S02]  /*156f0*/  IADD3 R84, R199, 0x100, RZ ;  /* 0x00000100c7547810 */ /* 0x000fe40007ffe0ff */
[----:B------:R-:W-:Y:S01]  /*15700*/  LOP3.LUT R76, R76, R0, R77, 0xfe, !PT ;  /* 0x000000004c4c7212 */ /* 0x000fe200078efe4d */
[----:B------:R-:W-:Y:S01]  /*15710*/  VIADD R0, R2, 0x28c20 ;  /* 0x00028c2002007836 */ /* 0x000fe20000000000 */
[-C--:B------:R-:W-:Y:S02]  /*15720*/  ISETP.GE.AND P2, PT, R84, R88.reuse, PT ;  /* 0x000000585400720c */ /* 0x080fe40003f46270 */
[----:B------:R-:W-:-:S02]  /*15730*/  ISETP.GE.AND P3, PT, R85, R88, PT ;  /* 0x000000585500720c */ /* 0x000fc40003f66270 */
[----:B------:R-:W-:Y:S01]  /*15740*/  ISETP.GE.AND P1, PT, R202, R79, PT ;  /* 0x0000004fca00720c */ /* 0x000fe20003f26270 */
[----:B------:R-:W-:Y:S01]  /*15750*/  VIADD R79, R199, 0x1c0 ;  /* 0x000001c0c74f7836 */ /* 0x000fe20000000000 */
[----:B------:R-:W-:Y:S02]  /*15760*/  ISETP.GE.AND P4, PT, R78, R88, PT ;  /* 0x000000584e00720c */ /* 0x000fe40003f86270 */
[----:B------:R-:W-:Y:S02]  /*15770*/  SEL R77, RZ, 0x10, P2 ;  /* 0x00000010ff4d7807 */ /* 0x000fe40001000000 */
[----:B------:R-:W-:Y:S02]  /*15780*/  SEL R78, RZ, 0x20, P3 ;  /* 0x00000020ff4e7807 */ /* 0x000fe40001800000 */
[----:B------:R-:W-:Y:S02]  /*15790*/  PRMT R0, RZ, 0x654, R0 ;  /* 0x00000654ff007816 */ /* 0x000fe40000000000 */
[----:B------:R-:W-:Y:S01]  /*157a0*/  LOP3.LUT R77, R78, R76, R77, 0xfe, !PT ;  /* 0x0000004c4e4d7212 */ /* 0x000fe200078efe4d */
[----:B------:R-:W-:Y:S01]  /*157b0*/  IMAD R76, R80, UR4, RZ ;  /* 0x00000004504c7c24 */ /* 0x000fe2000f8e02ff */
[----:B0-----:R0:W-:Y:S01]  /*157c0*/  SYNCS.ARRIVE.TRANS64.RED.A1T0 RZ, [R0+URZ], RZ ;  /* 0x000000ff00ff79a7 */ /* 0x0011e2000810043f */
[----:B------:R-:W-:Y:S01]  /*157d0*/  ISETP.GE.AND P2, PT, R79, R88, PT ;  /* 0x000000584f00720c */ /* 0x000fe20003f46270 */
[----:B------:R-:W-:Y:S01]  /*157e0*/  IMAD.WIDE.U32 R78, R87, UR4, R20 ;  /* 0x00000004574e7c25 */ /* 0x000fe2000f8e0014 */
[----:B------:R-:W-:-:S02]  /*157f0*/  SHF.R.S32.HI R203, RZ, 0x1f, R202 ;  /* 0x0000001fffcb7819 */ /* 0x000fc400000114ca */
[----:B------:R-:W-:Y:S01]  /*15800*/  SEL R21, RZ, 0x80, P2 ;  /* 0x00000080ff157807 */ /* 0x000fe20001000000 */
[----:B------:R-:W-:Y:S01]  /*15810*/  IMAD R81, R87, UR5, R76 ;  /* 0x0000000557517c24 */ /* 0x000fe2000f8e024c */
[----:B0-----:R-:W-:-:S04]  /*15820*/  SEL R0, RZ, 0x40, P4 ;  /* 0x00000040ff007807 */ /* 0x001fc80002000000 */
        /* <DEDUP_REMOVED lines=31> */
.L_x_2154:
[----:B------:R-:W-:Y:S05]  /*15a20*/  BSYNC B1 ;  /* 0x0000000000017941 */ /* 0x000fea0003800000 */
.L_x_2153:
[----:B------:R-:W-:Y:S05]  /*15a30*/  @P0 BRA `(.L_x_2155) ;  /* 0x0000000c00080947 */ /* 0x000fea0003800000 */
[----:B0----5:R-:W-:Y:S01]  /*15a40*/  IADD3 R7, P0, R76, 0x20, RZ ;  /* 0x000000204c077810 */ /* 0x021fe20007f1e0ff */
[----:B------:R-:W-:Y:S01]  /*15a50*/  ULDC.64 UR4, c[0x0][0xad8] ;  /* 0x0002b60000047ab9 */ /* 0x000fe20000000a00 */
[----:B------:R-:W-:Y:S01]  /*15a60*/  IMAD.MOV.U32 R4, RZ, RZ, R78 ;  /* 0x000000ffff047224 */ /* 0x000fe200078e004e */
[-C--:B------:R-:W-:Y:S01]  /*15a70*/  ISETP.GE.AND P4, PT, R3, R88.reuse, PT ;  /* 0x000000580300720c */ /* 0x080fe20003f86270 */
[----:B------:R-:W-:Y:S01]  /*15a80*/  IMAD.MOV.U32 R5, RZ, RZ, R87 ;  /* 0x000000ffff057224 */ /* 0x000fe200078e0057 */
[----:B------:R-:W-:Y:S02]  /*15a90*/  IADD3.X R76, RZ, R77, RZ, P0, !PT ;  /* 0x0000004dff4c7210 */ /* 0x000fe400007fe4ff */
        /* <DEDUP_REMOVED lines=24> */
.L_x_2150:
[----:B------:R-:W-:Y:S01]  /*15c20*/  ULDC.64 UR4, c[0x0][0xbd8] ;  /* 0x0002f60000047ab9 */ /* 0x000fe20000000a00 */
[----:B------:R-:W3:Y:S01]  /*15c30*/  LDC.64 R4, c[0x0][0xbd8] ;  /* 0x0002f600ff047b82 */ /* 0x000ee20000000a00 */
[----:B------:R-:W-:Y:S02]  /*15c40*/  ISETP.NE.U32.AND P0, PT, RZ, UR4, PT ;  /* 0x00000004ff007c0c */ /* 0x000fe4000bf05070 */
[----:B------:R-:W-:Y:S02]  /*15c50*/  MOV R9, RZ ;  /* 0x000000ff00097202 */ /* 0x000fe40000000f00 */
[----:B------:R-:W-:Y:S01]  /*15c60*/  ISETP.NE.AND.EX P0, PT, RZ, UR5, PT, P0 ;  /* 0x00000005ff007c0c */ /* 0x000fe2000bf05300 */
[----:B------:R-:W-:Y:S02]  /*15c70*/  ULDC.64 UR4, c[0x0][0xbe0] ;  /* 0x0002f80000047ab9 */ /* 0x000fe40000000a00 */
[----:B------:R-:W-:Y:S01]  /*15c80*/  ISETP.NE.U32.AND P1, PT, RZ, UR4, PT ;  /* 0x00000004ff007c0c */ /* 0x000fe2000bf25070 */
[----:B------:R-:W4:Y:S03]  /*15c90*/  LDC R20, c[0x0][0xa8c] ;  /* 0x0002a300ff147b82 */ /* 0x000f260000000800 */
[----:B------:R-:W-:Y:S01]  /*15ca0*/  ISETP.NE.AND.EX P1, PT, RZ, UR5, PT, P1 ;  /* 0x00000005ff007c0c */ /* 0x000fe2000bf25310 */
[----:B---3--:R-:W-:-:S12]  /*15cb0*/  IMAD.WIDE R4, R204, 0x4, R4 ;  /* 0x00000004cc047825 */ /* 0x008fd800078e0204 */
[----:B------:R-:W3:Y:S01]  /*15cc0*/  @P1 LDC.64 R6, c[0x0][0xbe0] ;  /* 0x0002f800ff061b82 */ /* 0x000ee20000000a00 */
[----:B------:R-:W-:Y:S02]  /*15cd0*/  ULDC UR4, c[0x0][0xa88] ;  /* 0x0002a20000047ab9 */ /* 0x000fe40000000800 */
[----:B------:R-:W-:Y:S01]  /*15ce0*/  IMAD.U32 R3, RZ, RZ, UR4 ;  /* 0x00000004ff037e24 */ /* 0x000fe2000f8e00ff */
[----:B------:R0:W5:Y:S01]  /*15cf0*/  @P0 LDG.E R9, desc[UR42][R4.64] ;  /* 0x0000002a04090981 */ /* 0x000162000c1e1900 */
[----:B---3--:R-:W-:-:S05]  /*15d00*/  @P1 IMAD.WIDE R6, R204, 0x4, R6 ;  /* 0x00000004cc061825 */ /* 0x008fca00078e0206 */
[----:B------:R0:W5:Y:S01]  /*15d10*/  @P1 LDG.E R3, desc[UR42][R6.64] ;  /* 0x0000002a06031981 */ /* 0x000162000c1e1900 */
[----:B------:R-:W-:Y:S01]  /*15d20*/  ISETP.GT.AND P2, PT, R224, 0x3f, PT ;  /* 0x0000003fe000780c */ /* 0x000fe20003f44270 */
[----:B----4-:R-:W-:-:S12]  /*15d30*/  @P1 BRA `(.L_x_2156) ;  /* 0x0000000000101947 */ /* 0x010fd80003800000 */
[----:B------:R-:W-:Y:S05]  /*15d40*/  @!P0 BRA `(.L_x_2156) ;  /* 0x00000000000c8947 */ /* 0x000fea0003800000 */
[----:B------:R-:W3:Y:S04]  /*15d50*/  LDG.E R0, desc[UR42][R4.64] ;  /* 0x0000002a04007981 */ /* 0x000ee8000c1e1900 */
[----:B-----5:R-:W3:Y:S02]  /*15d60*/  LDG.E R3, desc[UR42][R4.64+0x4] ;  /* 0x0000042a04037981 */ /* 0x020ee4000c1e1900 */
[----:B---3--:R-:W-:-:S07]  /*15d70*/  IMAD.IADD R3, R3, 0x1, -R0 ;  /* 0x0000000103037824 */ /* 0x008fce00078e0a00 */
.L_x_2156:
[----:B------:R-:W-:Y:S01]  /*15d80*/  SHF.R.S32.HI R0, RZ, 0x1f, R204 ;  /* 0x0000001fff007819 */ /* 0x000fe200000114cc */
[----:B------:R-:W-:Y:S01]  /*15d90*/  BSSY B1, `(.L_x_2157) ;  /* 0x000001d000017945 */ /* 0x000fe20003800000 */
[----:B------:R-:W-:Y:S02]  /*15da0*/  SHF.R.S32.HI R10, RZ, 0x1f, R201 ;  /* 0x0000001fff0a7819 */ /* 0x000fe400000114c9 */
[----:B------:R-:W-:Y:S02]  /*15db0*/  SHF.R.S32.HI R14, RZ, 0x1f, R199 ;  /* 0x0000001fff0e7819 */ /* 0x000fe400000114c7 */
[----:B------:R-:W-:Y:S02]  /*15dc0*/  SEL R11, R204, RZ, !P0 ;  /* 0x000000ffcc0b7207 */ /* 0x000fe40004000000 */
[----:B------:R-:W-:Y:S02]  /*15dd0*/  SEL R12, R0, RZ, !P0 ;  /* 0x000000ff000c7207 */ /* 0x000fe40004000000 */
[----:B-----5:R-:W-:Y:S01]  /*15de0*/  SHF.R.S32.HI R8, RZ, 0x1f, R9 ;  /* 0x0000001fff087819 */ /* 0x020fe20000011409 */
[----:B------:R-:W-:Y:S06]  /*15df0*/  @P2 BRA `(.L_x_2158) ;  /* 0x0000000000582947 */ /* 0x000fec0003800000 */
[----:B0-----:R-:W0:Y:S02]  /*15e00*/  S2R R5, SR_TID.X ;  /* 0x0000000000057919 */ /* 0x001e240000002100 */
[----:B0-----:R-:W-:-:S05]  /*15e10*/  IMAD R0, R210, 0x40, R5 ;  /* 0x00000040d2007824 */ /* 0x001fca00078e0205 */
[----:B------:R-:W-:-:S04]  /*15e20*/  IADD3 R0, R0, -0x80, RZ ;  /* 0xffffff8000007810 */ /* 0x000fc80007ffe0ff */
[----:B------:R-:W-:-:S13]  /*15e30*/  ISETP.GE.AND P0, PT, R0, R3, PT ;  /* 0x000000030000720c */ /* 0x000fda0003f06270 */
[----:B------:R-:W-:Y:S05]  /*15e40*/  @P0 BRA `(.L_x_2158) ;  /* 0x0000000000440947 */ /* 0x000fea0003800000 */
[----:B------:R-:W-:Y:S01]  /*15e50*/  IADD3 R4, P0, R0, R9, RZ ;  /* 0x0000000900047210 */ /* 0x000fe20007f1e0ff */
[----:B------:R-:W-:-:S03]  /*15e60*/  ULDC.64 UR4, c[0x0][0xb70] ;  /* 0x0002dc0000047ab9 */ /* 0x000fc60000000a00 */
[----:B------:R-:W-:Y:S01]  /*15e70*/  LEA.HI.X.SX32 R5, R0, R8, 0x1, P0 ;  /* 0x0000000800057211 */ /* 0x000fe200000f0eff */
[----:B------:R-:W-:-:S04]  /*15e80*/  IMAD R0, R10, UR4, RZ ;  /* 0x000000040a007c24 */ /* 0x000fc8000f8e02ff */
        /* <DEDUP_REMOVED lines=13> */
.L_x_2158:
[----:B------:R-:W-:Y:S05]  /*15f60*/  BSYNC B1 ;  /* 0x0000000000017941 */ /* 0x000fea0003800000 */
.L_x_2157:
[----:B------:R-:W-:Y:S01]  /*15f70*/  ULDC.64 UR4, c[0x0][0xaa0] ;  /* 0x0002a80000047ab9 */ /* 0x000fe20000000a00 */
[----:B0-----:R-:W-:Y:S01]  /*15f80*/  MOV R4, R199 ;  /* 0x000000c700047202 */ /* 0x001fe20000000f00 */
[----:B---3--:R-:W-:Y:S01]  /*15f90*/  IMAD.MOV.U32 R5, RZ, RZ, R14 ;  /* 0x000000ffff057224 */ /* 0x008fe200078e000e */
[CC--:B------:R-:W-:Y:S01]  /*15fa0*/  ISETP.GE.AND P2, PT, R199.reuse, R20.reuse, PT ;  /* 0x00000014c700720c */ /* 0x0c0fe20003f46270 */
[----:B------:R-:W-:Y:S01]  /*15fb0*/  IMAD R0, R8, UR4, RZ ;  /* 0x0000000408007c24 */ /* 0x000fe2000f8e02ff */
[----:B------:R-:W-:Y:S01]  /*15fc0*/  IADD3 R21, R199, 0xc0, RZ ;  /* 0x000000c0c7157810 */ /* 0x000fe20007ffe0ff */
[----:B------:R-:W-:Y:S01]  /*15fd0*/  IMAD.WIDE.U32 R4, R9, UR4, R4 ;  /* 0x0000000409047c25 */ /* 0x000fe2000f8e0004 */
[----:B------:R-:W-:Y:S02]  /*15fe0*/  BSSY B1, `(.L_x_2159) ;  /* 0x000004a000017945 */ /* 0x000fe40003800000 */
[----:B------:R-:W-:Y:S01]  /*15ff0*/  ISETP.GE.AND P3, PT, R21, R20, PT ;  /* 0x000000141500720c */ /* 0x000fe20003f66270 */
[----:B------:R-:W-:-:S02]  /*16000*/  VIADD R13, R199, 0x40 ;  /* 0x00000040c70d7836 */ /* 0x000fc40000000000 */
[----:B------:R-:W-:Y:S01]  /*16010*/  IMAD R9, R9, UR5, R0 ;  /* 0x0000000509097c24 */ /* 0x000fe2000f8e0200 */
[----:B------:R-:W-:Y:S01]  /*16020*/  ULDC.64 UR4, c[0x0][0xae0] ;  /* 0x0002b80000047ab9 */ /* 0x000fe20000000a00 */
[----:B------:R-:W-:Y:S01]  /*16030*/  IMAD R3, R210, -0x40, R3 ;  /* 0xffffffc0d2037824 */ /* 0x000fe200078e0203 */
[-C--:B------:R-:W-:Y:S01]  /*16040*/  ISETP.GE.AND P0, PT, R13, R20.reuse, PT ;  /* 0x000000140d00720c */ /* 0x080fe20003f06270 */
[----:B------:R-:W-:Y:S02]  /*16050*/  IMAD R0, R10, UR4, RZ ;  /* 0x000000040a007c24 */ /* 0x000fe4000f8e02ff */
[----:B------:R-:W-:Y:S01]  /*16060*/  IMAD.IADD R5, R5, 0x1, R9 ;  /* 0x0000000105057824 */ /* 0x000fe200078e0209 */
[----:B------:R-:W-:Y:S01]  /*16070*/  SEL R6, RZ, 0xffffffff, P0 ;  /* 0xffffffffff067807 */ /* 0x000fe20000000000 */
[----:B------:R-:W-:Y:S01]  /*16080*/  IMAD R7, R201, UR5, R0 ;  /* 0x00000005c9077c24 */ /* 0x000fe2000f8e0200 */
[C---:B------:R-:W-:Y:S01]  /*16090*/  IADD3 R0, R202.reuse, 0x20, RZ ;  /* 0x00000020ca007810 */ /* 0x040fe20007ffe0ff */
[----:B------:R-:W-:Y:S01]  /*160a0*/  VIADD R15, R199, 0x80 ;  /* 0x00000080c70f7836 */ /* 0x000fe20000000000 */
[-C--:B------:R-:W-:Y:S01]  /*160b0*/  ISETP.GE.AND P1, PT, R202, R3.reuse, PT ;  /* 0x00000003ca00720c */ /* 0x080fe20003f26270 */
[----:B------:R-:W-:Y:S01]  /*160c0*/  IMAD.WIDE.U32 R4, R201, UR4, R4 ;  /* 0x00000004c9047c25 */ /* 0x000fe2000f8e0004 */
[----:B------:R-:W-:Y:S01]  /*160d0*/  ISETP.GE.AND P0, PT, R0, R3, PT ;  /* 0x000000030000720c */ /* 0x000fe20003f06270 */
[----:B------:R-:W-:Y:S01]  /*160e0*/  ULDC.64 UR4, c[0x0][0xae8] ;  /* 0x0002ba0000047ab9 */ /* 0x000fe20000000a00 */
[----:B------:R-:W-:Y:S01]  /*160f0*/  SEL R0, RZ, 0x1, P2 ;  /* 0x00000001ff007807 */ /* 0x000fe20001000000 */
[----:B------:R-:W-:Y:S01]  /*16100*/  IMAD.SHL.U32 R3, R6, 0x2, RZ ;  /* 0x0000000206037824 */ /* 0x000fe200078e00ff */
[-C--:B------:R-:W-:Y:S01]  /*16110*/  ISETP.GE.AND P2, PT, R15, R20.reuse, PT ;  /* 0x000000140f00720c */ /* 0x080fe20003f46270 */
[C---:B------:R-:W-:Y:S01]  /*16120*/  VIADD R25, R199.reuse, 0x100 ;  /* 0x00000100c7197836 */ /* 0x040fe20000000000 */
[----:B------:R-:W-:Y:S01]  /*16130*/  SEL R6, RZ, 0x8, P3 ;  /* 0x00000008ff067807 */ /* 0x000fe20001800000 */
[----:B------:R-:W-:Y:S01]  /*16140*/  VIADD R27, R199, 0x140 ;  /* 0x00000140c71b7836 */ /* 0x000fe20000000000 */
[----:B------:R-:W-:Y:S01]  /*16150*/  LOP3.LUT R0, R3, 0x2, R0, 0xe2, !PT ;  /* 0x0000000203007812 */ /* 0x000fe200078ee200 */
[----:B------:R-:W-:Y:S01]  /*16160*/  IMAD.IADD R5, R5, 0x1, R7 ;  /* 0x0000000105057824 */ /* 0x000fe200078e0207 */
[----:B------:R-:W-:Y:S01]  /*16170*/  SEL R3, RZ, 0x4, P2 ;  /* 0x00000004ff037807 */ /* 0x000fe20001000000 */
[----:B------:R-:W-:Y:S01]  /*16180*/  VIADD R7, R199, 0x180 ;  /* 0x00000180c7077836 */ /* 0x000fe20000000000 */
[----:B------:R-:W-:-:S02]  /*16190*/  ISETP.GE.AND P2, PT, R25, R20, PT ;  /* 0x000000141900720c */ /* 0x000fc40003f46270 */
[-C--:B------:R-:W-:Y:S02]  /*161a0*/  ISETP.GE.AND P3, PT, R27, R20.reuse, PT ;  /* 0x000000141b00720c */ /* 0x080fe40003f66270 */
[----:B------:R-:W-:Y:S02]  /*161b0*/  ISETP.GE.AND P4, PT, R7, R20, PT ;  /* 0x000000140700720c */ /* 0x000fe40003f86270 */
[----:B------:R-:W-:Y:S01]  /*161c0*/  LOP3.LUT R3, R6, R0, R3, 0xfe, !PT ;  /* 0x0000000006037212 */ /* 0x000fe200078efe03 */
[----:B------:R-:W-:Y:S01]  /*161d0*/  IMAD R0, R12, UR4, RZ ;  /* 0x000000040c007c24 */ /* 0x000fe2000f8e02ff */
[----:B------:R-:W-:Y:S02]  /*161e0*/  SEL R6, RZ, 0x10, P2 ;  /* 0x00000010ff067807 */ /* 0x000fe40001000000 */
[----:B------:R-:W-:Y:S02]  /*161f0*/  SEL R7, RZ, 0x20, P3 ;  /* 0x00000020ff077807 */ /* 0x000fe40001800000 */
[----:B------:R-:W-:-:S02]  /*16200*/  IADD3 R9, R199, 0x1c0, RZ ;  /* 0x000001c0c7097810 */ /* 0x000fc40007ffe0ff */
[----:B------:R-:W-:Y:S01]  /*16210*/  LOP3.LUT R29, R7, R3, R6, 0xfe, !PT ;  /* 0x00000003071d7212 */ /* 0x000fe200078efe06 */
[C---:B------:R-:W-:Y:S01]  /*16220*/  IMAD R3, R11.reuse, UR5, R0 ;  /* 0x000000050b037c24 */ /* 0x040fe2000f8e0200 */
[----:B------:R-:W-:Y:S01]  /*16230*/  SEL R8, RZ, 0x40, P4 ;  /* 0x00000040ff087807 */ /* 0x000fe20002000000 */
[----:B------:R-:W-:Y:S01]  /*16240*/  IMAD.WIDE.U32 R6, R11, UR4, R4 ;  /* 0x000000040b067c25 */ /* 0x000fe2000f8e0004 */
[----:B------:R-:W-:Y:S02]  /*16250*/  ISETP.GE.AND P2, PT, R9, R20, PT ;  /* 0x000000140900720c */ /* 0x000fe40003f46270 */
[--C-:B------:R-:W-:Y:S01]  /*16260*/  SHF.R.S32.HI R9, RZ, 0x1f, R202.reuse ;  /* 0x0000001fff097819 */ /* 0x100fe200000114ca */
[----:B------:R-:W-:Y:S01]  /*16270*/  IMAD.IADD R11, R7, 0x1, R3 ;  /* 0x00000001070b7824 */ /* 0x000fe200078e0203 */
[----:B------:R-:W-:Y:S01]  /*16280*/  LOP3.LUT R29, R29, R8, RZ, 0xfc, !PT ;  /* 0x000000081d1d7212 */ /* 0x000fe200078efcff */
[----:B------:R-:W-:Y:S01]  /*16290*/  IMAD.MOV.U32 R8, RZ, RZ, R202 ;  /* 0x000000ffff087224 */ /* 0x000fe200078e00ca */
[----:B------:R-:W-:-:S03]  /*162a0*/  SEL R0, RZ, 0x80, P2 ;  /* 0x00000080ff007807 */ /* 0x000fc60001000000 */
        /* <DEDUP_REMOVED lines=29> */
.L_x_2160:
[----:B------:R-:W-:Y:S05]  /*16480*/  BSYNC B1 ;  /* 0x0000000000017941 */ /* 0x000fea0003800000 */
.L_x_2159:
        /* <DEDUP_REMOVED lines=29> */
.L_x_2155:
[----:B------:R-:W-:Y:S05]  /*16660*/  BSYNC B0 ;  /* 0x0000000000007941 */ /* 0x000fea0003800000 */
.L_x_2149:
[----:B------:R-:W-:Y:S02]  /*16670*/  ULDC UR4, c[0x0][0xc14] ;  /* 0x0003050000047ab9 */ /* 0x000fe40000000800 */
[----:B--2---:R-:W-:-:S13]  /*16680*/  ISETP.GE.AND P0, PT, R191, UR4, PT ;  /* 0x00000004bf007c0c */ /* 0x004fda000bf06270 */
[----:B------:R-:W-:Y:S05]  /*16690*/  @!P0 BRA `(.L_x_2161) ;  /* 0xfffffea800888947 */ /* 0x000fea000383ffff */
[----:B------:R-:W-:Y:S05]  /*166a0*/  BRA `(.L_x_1944) ;  /* 0x0000006800107947 */ /* 0x000fea0003800000 */
.L_x_1942:
[----:B------:R-:W-:-:S08]  /*166b0*/  NOP ;  /* 0x0000000000007918 */ /* 0x000fd00000000000 */
[----:B------:R-:W0:-:S00]  /*166c0*/  USETMAXREG.DEALLOC.CTAPOOL 0x18 ;  /* 0x00000018000079c8 */ /* 0x000e0000080e0500 */
[----:B0-----:R-:W-:-:S06]  /*166d0*/  LOP3.LUT R0, R0, 0x3, RZ, 0xc0, !PT ;  /* 0x0000000300007812 */ /* 0x001fcc00078ec0ff */
[----:B------:R-:W0:Y:S02]  /*166e0*/  SHFL.IDX PT, R0, R0, RZ, 0x1f ;  /* 0x00001fff00007589 */ /* 0x000e2400000e0000 */
[----:B0-----:R-:W-:-:S13]  /*166f0*/  ISETP.NE.AND P0, PT, R0, RZ, PT ;  /* 0x000000ff0000720c */ /* 0x001fda0003f05270 */
[----:B------:R-:W-:Y:S05]  /*16700*/  @P0 BRA `(.L_x_1944) ;  /* 0x0000006400f80947 */ /* 0x000fea0003800000 */
[----:B------:R-:W-:Y:S01]  /*16710*/  LOP3.LUT R7, R4, 0x1f, RZ, 0xc0, !PT ;  /* 0x0000001f04077812 */ /* 0x000fe200078ec0ff */
[----:B------:R-:W-:Y:S01]  /*16720*/  ULDC UR5, c[0x0][0xc14] ;  /* 0x0003050000057ab9 */ /* 0x000fe20000000800 */
[----:B------:R-:W-:Y:S01]  /*16730*/  LOP3.LUT R0, R0, 0xffffffdf, RZ, 0xc0, !PT ;  /* 0xffffffdf00007812 */ /* 0x000fe200078ec0ff */
[----:B------:R-:W-:Y:S01]  /*16740*/  IMAD.MOV.U32 R8, RZ, RZ, RZ ;  /* 0x000000ffff087224 */ /* 0x000fe200078e00ff */
[----:B------:R-:W-:Y:S01]  /*16750*/  ISETP.NE.AND P0, PT, R7, 0x1f, PT ;  /* 0x0000001f0700780c */ /* 0x000fe20003f05270 */
[----:B------:R-:W0:Y:S01]  /*16760*/  S2UR UR6, SR_CTAID.X ;  /* 0x00000000000679c3 */ /* 0x000e220000002500 */
[----:B------:R-:W-:-:S11]  /*16770*/  ULDC UR4, c[0x0][0xc10] ;  /* 0x0003040000047ab9 */ /* 0x000fd60000000800 */
        /* <DEDUP_REMOVED lines=18> */
[----:B------:R-:W-:Y:S02]  /*168a0*/  ISETP.GE.U32.AND P0, PT, R7, 0x4, PT ;  /* 0x000000040700780c */ /* 0x000fe40003f06070 */
[----:B------:R-:W-:-:S05]  /*168b0*/  IADD3 R4, R5, R4, RZ ;  /* 0x0000000405047210 */ /* 0x000fca0007ffe0ff */
[----:B------:R-:W1:Y:S06]  /*168c0*/  SHFL.UP PT, R6, R4, 0x4, RZ ;  /* 0x0480000004067989 */ /* 0x000e6c00000e00ff */
        /* <DEDUP_REMOVED lines=22> */
[----:B------:R-:W-:Y:S01]  /*16a30*/  MOV R6, RZ ;  /* 0x000000ff00067202 */ /* 0x000fe20000000f00 */
[----:B------:R-:W-:Y:S01]  /*16a40*/  ULDC UR5, c[0x0][0xc14] ;  /* 0x0003050000057ab9 */ /* 0x000fe20000000800 */
[----:B------:R-:W-:Y:S01]  /*16a50*/  ULDC UR7, c[0x0][0xc14] ;  /* 0x0003050000077ab9 */ /* 0x000fe20000000800 */
[----:B------:R-:W-:-:S05]  /*16a60*/  ULDC UR4, c[0x0][0xc10] ;  /* 0x0003040000047ab9 */ /* 0x000fca0000000800 */
.L_x_2166:
[----:B------:R-:W-:Y:S02]  /*16a70*/  VIADD R6, R6, 0x1f ;  /* 0x0000001f06067836 */ /* 0x000fe40000000000 */
[----:B------:R-:W-:-:S03]  /*16a80*/  IMAD.U32 R19, RZ, RZ, UR7 ;  /* 0x00000007ff137e24 */ /* 0x000fc6000f8e00ff */
[----:B------:R-:W-:-:S13]  /*16a90*/  ISETP.GE.AND P0, PT, R6, UR5, PT ;  /* 0x0000000506007c0c */ /* 0x000fda000bf06270 */
[----:B------:R-:W-:Y:S05]  /*16aa0*/  @P0 BRA `(.L_x_2163) ;  /* 0x0000000400c40947 */ /* 0x000fea0003800000 */
[----:B------:R-:W0:Y:S01]  /*16ab0*/  S2R R9, SR_TID.X ;  /* 0x0000000000097919 */ /* 0x000e220000002100 */
[----:B------:R-:W-:Y:S01]  /*16ac0*/  BSSY B0, `(.L_x_2164) ;  /* 0x000000a000007945 */ /* 0x000fe20003800000 */
[----:B------:R-:W-:Y:S02]  /*16ad0*/  MOV R8, RZ ;  /* 0x000000ff00087202 */ /* 0x000fe40000000f00 */
        /* <DEDUP_REMOVED lines=8> */
.L_x_2165:
[----:B------:R-:W-:Y:S05]  /*16b60*/  BSYNC B0 ;  /* 0x0000000000007941 */ /* 0x000fea0003800000 */
.L_x_2164:
        /* <DEDUP_REMOVED lines=25> */
.L_x_2162:
[----:B------:R-:W-:-:S04]  /*16d00*/  IMAD.IADD R7, R5, 0x1, -R2 ;  /* 0x0000000105077824 */ /* 0x000fc800078e0a02 */
[----:B------:R-:W-:-:S05]  /*16d10*/  IMAD R2, R4, UR4, R7 ;  /* 0x0000000404027c24 */ /* 0x000fca000f8e0207 */
[----:B------:R-:W-:Y:S02]  /*16d20*/  ISETP.GT.AND P0, PT, R2, UR6, PT ;  /* 0x0000000602007c0c */ /* 0x000fe4000bf04270 */
[----:B------:R-:W0:Y:S11]  /*16d30*/  LDC.64 R2, c[0x0][0xc68] ;  /* 0x00031a00ff027b82 */ /* 0x000e360000000a00 */
[----:B------:R-:W-:-:S04]  /*16d40*/  VOTE.ANY R9, PT, !P0 ;  /* 0x0000000000097806 */ /* 0x000fc800040e0100 */
[----:B------:R-:W1:Y:S02]  /*16d50*/  POPC R5, R9 ;  /* 0x0000000900057309 */ /* 0x000e640000000000 */
[----:B-1----:R-:W-:-:S05]  /*16d60*/  IADD3 R19, R5, R6, RZ ;  /* 0x0000000605137210 */ /* 0x002fca0007ffe0ff */
        /* <DEDUP_REMOVED lines=11> */
[----:B------:R-:W-:-:S05]  /*16e20*/  VIADD R5, R5, 0xffffffff ;  /* 0xffffffff05057836 */ /* 0x000fca0000000000 */
[----:B------:R2:W3:Y:S02]  /*16e30*/  SHFL.IDX PT, R16, R4, R5, 0x1f ;  /* 0x00001f0504107589 */ /* 0x0004e400000e0000 */
.L_x_2167:
[----:B-1----:R-:W-:Y:S01]  /*16e40*/  IMAD.MOV R2, RZ, RZ, -R3 ;  /* 0x000000ffff027224 */ /* 0x002fe200078e0a03 */
[----:B--2---:R-:W-:Y:S01]  /*16e50*/  IABS R4, R6 ;  /* 0x0000000600047213 */ /* 0x004fe20000000000 */
[----:B---3--:R-:W-:Y:S02]  /*16e60*/  IMAD R16, R16, UR4, R7 ;  /* 0x0000000410107c24 */ /* 0x008fe4000f8e0207 */
[----:B------:R-:W-:Y:S01]  /*16e70*/  IMAD R5, R2, R11, RZ ;  /* 0x0000000b02057224 */ /* 0x000fe200078e02ff */
[----:B------:R-:W-:Y:S01]  /*16e80*/  MOV R2, RZ ;  /* 0x000000ff00027202 */ /* 0x000fe20000000f00 */
[----:B------:R-:W-:-:S04]  /*16e90*/  IMAD.MOV R4, RZ, RZ, -R4 ;  /* 0x000000ffff047224 */ /* 0x000fc800078e0a04 */
        /* <DEDUP_REMOVED lines=15> */
[----:B------:R-:W-:Y:S01]  /*16f90*/  IMAD R4, R10, R2, RZ ;  /* 0x000000020a047224 */ /* 0x000fe200078e02ff */
[----:B------:R-:W-:-:S03]  /*16fa0*/  IADD3 R2, -R2, RZ, RZ ;  /* 0x000000ff02027210 */ /* 0x000fc60007ffe1ff */
        /* <DEDUP_REMOVED lines=11> */
[----:B------:R-:W-:Y:S02]  /*17060*/  IMAD R9, R2, R7, RZ ;  /* 0x0000000702097224 */ /* 0x000fe400078e02ff */
[----:B------:R-:W-:-:S04]  /*17070*/  IMAD.MOV.U32 R2, RZ, RZ, RZ ;  /* 0x000000ffff027224 */ /* 0x000fc800078e00ff */
[----:B------:R-:W-:Y:S01]  /*17080*/  IMAD.HI.U32 R2, R3, R9, R2 ;  /* 0x0000000903027227 */ /* 0x000fe200078e0002 */
[----:B------:R-:W-:Y:S02]  /*17090*/  IABS R9, R5 ;  /* 0x0000000500097213 */ /* 0x000fe40000000000 */
[C---:B------:R-:W-:Y:S02]  /*170a0*/  LOP3.LUT R3, R5.reuse, R10, RZ, 0x3c, !PT ;  /* 0x0000000a05037212 */ /* 0x040fe400078e3cff */
[----:B------:R-:W-:Y:S01]  /*170b0*/  IADD3 R5, R5, R4, RZ ;  /* 0x0000000405057210 */ /* 0x000fe20007ffe0ff */
[----:B------:R-:W-:-:S04]  /*170c0*/  IMAD.HI.U32 R2, R2, R9, RZ ;  /* 0x0000000902027227 */ /* 0x000fc800078e00ff */
[----:B------:R-:W-:-:S05]  /*170d0*/  IMAD R6, R2, R6, R9 ;  /* 0x0000000602067224 */ /* 0x000fca00078e0209 */
        /* <DEDUP_REMOVED lines=14> */
.L_x_2163:
[----:B------:R-:W-:Y:S01]  /*171c0*/  IMAD.MOV.U32 R17, RZ, RZ, RZ ;  /* 0x000000ffff117224 */ /* 0x000fe200078e00ff */
[----:B------:R-:W-:Y:S01]  /*171d0*/  MOV R16, UR6 ;  /* 0x0000000600107c02 */ /* 0x000fe20008000f00 */
[----:B------:R-:W-:-:S07]  /*171e0*/  IMAD.MOV.U32 R18, RZ, RZ, RZ ;  /* 0x000000ffff127224 */ /* 0x000fce00078e00ff */
.L_x_2168:
        /* <DEDUP_REMOVED lines=9> */
[----:B------:R-:W-:Y:S01]  /*17280*/  ISETP.GE.AND P0, PT, R19, UR5, PT ;  /* 0x0000000513007c0c */ /* 0x000fe2000bf06270 */
[----:B-1----:R-:W-:-:S05]  /*17290*/  IMAD.MOV.U32 R0, RZ, RZ, 0x1 ;  /* 0x00000001ff007424 */ /* 0x002fca00078e00ff */
[----:B------:R1:W-:Y:S04]  /*172a0*/  STL [R1+0x8], R0 ;  /* 0x0000080001007387 */ /* 0x0003e80000100800 */
[----:B------:R1:W-:Y:S03]  /*172b0*/  STL [R1+0x20], RZ ;  /* 0x000020ff01007387 */ /* 0x0003e60000100800 */
[----:B------:R-:W-:Y:S05]  /*172c0*/  @P0 BRA `(.L_x_2169) ;  /* 0x0000005800200947 */ /* 0x000fea0003800000 */
[----:B-1----:R-:W-:Y:S01]  /*172d0*/  IMAD.MOV.U32 R0, RZ, RZ, 0x1 ;  /* 0x00000001ff007424 */ /* 0x002fe200078e00ff */
[----:B------:R1:W-:Y:S01]  /*172e0*/  STL [R1+0x20], RZ ;  /* 0x000020ff01007387 */ /* 0x0003e20000100800 */
[----:B------:R-:W-:Y:S01]  /*172f0*/  ULDC.64 UR40, c[0x0][0x198] ;  /* 0x0000660000287ab9 */ /* 0x000fe20000000a00 */
[----:B------:R-:W-:Y:S02]  /*17300*/  ULDC UR37, c[0x0][0xc] ;  /* 0x0000030000257ab9 */ /* 0x000fe40000000800 */
[----:B------:R1:W-:Y:S04]  /*17310*/  STL [R1+0xc], R0 ;  /* 0x00000c0001007387 */ /* 0x0003e80000100800 */
[----:B------:R1:W-:Y:S04]  /*17320*/  STL [R1+0x4], RZ ;  /* 0x000004ff01007387 */ /* 0x0003e80000100800 */
[----:B------:R1:W-:Y:S04]  /*17330*/  STL [R1], RZ ;  /* 0x000000ff01007387 */ /* 0x0003e80000100800 */
[----:B------:R1:W-:Y:S02]  /*17340*/  STL [R1+0x8], R0 ;  /* 0x0000080001007387 */ /* 0x0003e40000100800 */
.L_x_2269:
[----:B------:R-:W-:Y:S05]  /*17350*/  YIELD ;  /* 0x0000000000007946 */ /* 0x000fea0003800000 */
[----:B------:R-:W-:Y:S01]  /*17360*/  ULDC.64 UR4, c[0x0][0xa28] ;  /* 0x00028a0000047ab9 */ /* 0x000fe20000000a00 */
[----:B------:R-:W-:Y:S01]  /*17370*/  MOV R6, RZ ;  /* 0x000000ff00067202 */ /* 0x000fe20000000f00 */
[----:B-1----:R-:W-:Y:S01]  /*17380*/  IMAD.MOV.U32 R0, RZ, RZ, RZ ;  /* 0x000000ffff007224 */ /* 0x002fe200078e00ff */
[----:B------:R-:W-:Y:S01]  /*17390*/  ISETP.NE.U32.AND P0, PT, RZ, UR4, PT ;  /* 0x00000004ff007c0c */ /* 0x000fe2000bf05070 */
[----:B------:R-:W-:Y:S01]  /*173a0*/  ULDC.64 UR8, c[0x0][0xa08] ;  /* 0x0002820000087ab9 */ /* 0x000fe20000000a00 */
[----:B------:R-:W-:-:S02]  /*173b0*/  ULDC.64 UR10, c[0x0][0xa10] ;  /* 0x00028400000a7ab9 */ /* 0x000fc40000000a00 */
        /* <DEDUP_REMOVED lines=21> */
[----:B------:R-:W-:Y:S01]  /*17510*/  ISETP.NE.U32.AND P1, PT, RZ, UR8, PT ;  /* 0x00000008ff007c0c */ /* 0x000fe2000bf25070 */
[----:B------:R-:W-:Y:S01]  /*17520*/  ULDC UR6, c[0x0][0x338] ;  /* 0x0000ce0000067ab9 */ /* 0x000fe20000000800 */
[----:B------:R-:W-:Y:S01]  /*17530*/  ULDC UR4, c[0x0][0x404] ;  /* 0x0001010000047ab9 */ /* 0x000fe20000000800 */
[----:B------:R-:W-:Y:S01]  /*17540*/  UISETP.NE.AND.EX UP0, UPT, UR5, URZ, UPT, UP0 ;  /* 0x0000003f0500728c */ /* 0x000fe2000bf05300 */
[----:B------:R-:W-:Y:S01]  /*17550*/  ISETP.NE.AND.EX P3, PT, RZ, UR9, PT, P1 ;  /* 0x00000009ff007c0c */ /* 0x000fe2000bf65310 */
[----:B------:R-:W-:Y:S01]  /*17560*/  IMAD.U32 R9, RZ, RZ, UR6 ;  /* 0x00000006ff097e24 */ /* 0x000fe2000f8e00ff */
[----:B------:R-:W-:Y:S01]  /*17570*/  ULDC UR5, c[0x0][0x2e0] ;  /* 0x0000b80000057ab9 */ /* 0x000fe20000000800 */
[----:B------:R-:W-:Y:S01]  /*17580*/  USEL UR4, UR4, 0x1, UP0 ;  /* 0x0000000104047887 */ /* 0x000fe20008000000 */
[----:B------:R-:W-:-:S03]  /*17590*/  ISETP.NE.U32.AND P1, PT, RZ, UR10, PT ;  /* 0x0000000aff007c0c */ /* 0x000fc6000bf25070 */
[----:B------:R-:W-:Y:S01]  /*175a0*/  UIMAD UR4, UR4, UR5, URZ ;  /* 0x00000005040472a4 */ /* 0x000fe2000f8e023f */
[----:B------:R-:W-:-:S05]  /*175b0*/  ISETP.NE.AND.EX P1, PT, RZ, UR11, PT, P1 ;  /* 0x0000000bff007c0c */ /* 0x000fca000bf25310 */
[----:B------:R-:W-:Y:S01]  /*175c0*/  MOV R7, UR4 ;  /* 0x0000000400077c02 */ /* 0x000fe20008000f00 */
[----:B-1----:R-:W-:Y:S07]  /*175d0*/  @P0 BRA `(.L_x_2170) ;  /* 0x0000000000100947 */ /* 0x002fee0003800000 */
[----:B------:R-:W-:Y:S05]  /*175e0*/  @!P2 BRA `(.L_x_2170) ;  /* 0x00000000000ca947 */ /* 0x000fea0003800000 */
[----:B------:R-:W2:Y:S04]  /*175f0*/  LDG.E R5, desc[UR42][R2.64] ;  /* 0x0000002a02057981 */ /* 0x000ea8000c1e1900 */
[----:B-----5:R-:W2:Y:S02]  /*17600*/  LDG.E R0, desc[UR42][R2.64+0x4] ;  /* 0x0000042a02007981 */ /* 0x020ea4000c1e1900 */
[----:B--2---:R-:W-:-:S07]  /*17610*/  IMAD.IADD R0, R0, 0x1, -R5 ;  /* 0x0000000100007824 */ /* 0x004fce00078e0a05 */
.L_x_2170:
[----:B------:R-:W1:Y:S01]  /*17620*/  LDC.64 R4, c[0x0][0xa08] ;  /* 0x00028200ff047b82 */ /* 0x000e620000000a00 */
[----:B------:R-:W-:Y:S01]  /*17630*/  IMAD.MOV.U32 R8, RZ, RZ, RZ ;  /* 0x000000ffff087224 */ /* 0x000fe200078e00ff */
[----:B------:R-:W-:-:S06]  /*17640*/  ULDC.64 UR4, c[0x0][0xa20] ;  /* 0x0002880000047ab9 */ /* 0x000fcc0000000a00 */
[----:B------:R-:W2:Y:S01]  /*17650*/  LDC.64 R2, c[0x0][0xa10] ;  /* 0x00028400ff027b82 */ /* 0x000ea20000000a00 */
[----:B-1----:R-:W-:-:S05]  /*17660*/  IMAD.WIDE R4, R19, 0x4, R4 ;  /* 0x0000000413047825 */ /* 0x002fca00078e0204 */
[----:B------:R-:W3:Y:S01]  /*17670*/  @P3 LDG.E R8, desc[UR42][R4.64] ;  /* 0x0000002a04083981 */ /* 0x000ee2000c1e1900 */
[----:B------:R-:W-:Y:S02]  /*17680*/  IMAD.MOV.U32 R10, RZ, RZ, RZ ;  /* 0x000000ffff0a7224 */ /* 0x000fe400078e00ff */
[----:B--2---:R-:W-:-:S05]  /*17690*/  IMAD.WIDE R2, R19, 0x4, R2 ;  /* 0x0000000413027825 */ /* 0x004fca00078e0202 */
[----:B------:R1:W5:Y:S01]  /*176a0*/  @P1 LDG.E R10, desc[UR42][R2.64] ;  /* 0x0000002a020a1981 */ /* 0x000362000c1e1900 */
[----:B------:R-:W-:-:S04]  /*176b0*/  ISETP.NE.U32.AND P0, PT, RZ, UR4, PT ;  /* 0x00000004ff007c0c */ /* 0x000fc8000bf05070 */
[----:B------:R-:W-:Y:S02]  /*176c0*/  ISETP.NE.AND.EX P0, PT, RZ, UR5, PT, P0 ;  /* 0x00000005ff007c0c */ /* 0x000fe4000bf05300 */
[----:B---3-5:R-:W-:-:S05]  /*176d0*/  IADD3 R8, R8, R6, RZ ;  /* 0x0000000608087210 */ /* 0x028fca0007ffe0ff */
[----:B------:R1:W-:Y:S06]  /*176e0*/  STL [R1+0x10], R8 ;  /* 0x0000100801007387 */ /* 0x0003ec0000100800 */
[----:B------:R-:W-:Y:S05]  /*176f0*/  @!P0 BRA `(.L_x_2171) ;  /* 0x0000000000108947 */ /* 0x000fea0003800000 */
[----:B------:R-:W2:Y:S02]  /*17700*/  LDC.64 R4, c[0x0][0xa20] ;  /* 0x00028800ff047b82 */ /* 0x000ea40000000a00 */
[----:B--2---:R-:W-:-:S05]  /*17710*/  IMAD.WIDE R4, R19, 0x4, R4 ;  /* 0x0000000413047825 */ /* 0x004fca00078e0204 */
[----:B------:R2:W5:Y:S01]  /*17720*/  LDG.E R7, desc[UR42][R4.64] ;  /* 0x0000002a04077981 */ /* 0x000562000c1e1900 */
[----:B------:R-:W-:Y:S05]  /*17730*/  BRA `(.L_x_2172) ;  /* 0x0000000000107947 */ /* 0x000fea0003800000 */
.L_x_2171:
[----:B------:R-:W-:Y:S05]  /*17740*/  @!P3 BRA `(.L_x_2172) ;  /* 0x00000000000cb947 */ /* 0x000fea0003800000 */
[----:B------:R-:W2:Y:S04]  /*17750*/  LDG.E R7, desc[UR42][R4.64] ;  /* 0x0000002a04077981 */ /* 0x000ea8000c1e1900 */
[----:B------:R-:W2:Y:S02]  /*17760*/  LDG.E R4, desc[UR42][R4.64+0x4] ;  /* 0x0000042a04047981 */ /* 0x000ea4000c1e1900 */
[----:B--2---:R-:W-:-:S07]  /*17770*/  IMAD.IADD R7, R4, 0x1, -R7 ;  /* 0x0000000104077824 */ /* 0x004fce00078e0a07 */
.L_x_2172:
[----:B--2---:R-:W2:Y:S04]  /*17780*/  @P1 LDG.E R4, desc[UR42][R2.64] ;  /* 0x0000002a02041981 */ /* 0x004ea8000c1e1900 */
[----:B------:R1:W2:Y:S02]  /*17790*/  @P1 LDG.E R5, desc[UR42][R2.64+0x4] ;  /* 0x0000042a02051981 */ /* 0x0002a4000c1e1900 */
[----:B-1----:R-:W1:Y:S02]  /*177a0*/  LDC.64 R2, c[0x0][0x9e0] ;  /* 0x00027800ff027b82 */ /* 0x002e640000000a00 */
[----:B-1----:R-:W-:Y:S01]  /*177b0*/  ISETP.GE.AND P2, PT, R3, 0x1, PT ;  /* 0x000000010300780c */ /* 0x002fe20003f46270 */
[----:B--2---:R-:W-:Y:S01]  /*177c0*/  @P1 IMAD.IADD R9, R5, 0x1, -R4 ;  /* 0x0000000105091824 */ /* 0x004fe200078e0a04 */
[----:B------:R-:W-:Y:S01]  /*177d0*/  LEA R4, R17, 0x40, 0x6 ;  /* 0x0000004011047811 */ /* 0x000fe200078e30ff */
[----:B-----5:R-:W-:-:S05]  /*177e0*/  IMAD.IADD R5, R7, 0x1, -R6 ;  /* 0x0000000107057824 */ /* 0x020fca00078e0a06 */
[----:B------:R-:W-:-:S04]  /*177f0*/  IADD3 R8, R5, R9, RZ ;  /* 0x0000000905087210 */ /* 0x000fc80007ffe0ff */
[C---:B------:R-:W-:Y:S01]  /*17800*/  IADD3 R4, R8.reuse, R4, -R0 ;  /* 0x0000000408047210 */ /* 0x040fe20007ffe800 */
[----:B------:R-:W-:-:S04]  /*17810*/  VIADD R20, R8, 0x3f ;  /* 0x0000003f08147836 */ /* 0x000fc80000000000 */
[----:B------:R-:W-:Y:S01]  /*17820*/  IMAD.IADD R2, R4, 0x1, R2 ;  /* 0x0000000104027824 */ /* 0x000fe200078e0202 */
[----:B------:R-:W-:-:S04]  /*17830*/  SHF.R.S32.HI R7, RZ, 0x1f, R20 ;  /* 0x0000001fff077819 */ /* 0x000fc80000011414 */
[----:B------:R-:W-:-:S04]  /*17840*/  LEA.HI R20, R7, R20, RZ, 0x6 ;  /* 0x0000001407147211 */ /* 0x000fc800078f30ff */
[----:B------:R-:W-:Y:S01]  /*17850*/  SHF.R.S32.HI R20, RZ, 0x6, R20 ;  /* 0x00000006ff147819 */ /* 0x000fe20000011414 */
[----:B------:R-:W-:Y:S06]  /*17860*/  @!P2 BRA `(.L_x_2173) ;  /* 0x000000000048a947 */ /* 0x000fec0003800000 */
[C---:B------:R-:W-:Y:S01]  /*17870*/  ISETP.GT.AND P0, PT, R4.reuse, RZ, PT ;  /* 0x000000ff0400720c */ /* 0x040fe20003f04270 */
[----:B------:R-:W-:Y:S01]  /*17880*/  BSSY B0, `(.L_x_2174) ;  /* 0x000000e000007945 */ /* 0x000fe20003800000 */
[----:B------:R-:W-:-:S11]  /*17890*/  VIADD R11, R4, 0xffffffff ;  /* 0xffffffff040b7836 */ /* 0x000fd60000000000 */
[----:B------:R-:W-:Y:S05]  /*178a0*/  @P0 BRA `(.L_x_2175) ;  /* 0x00000000001c0947 */ /* 0x000fea0003800000 */
[----:B------:R-:W-:Y:S02]  /*178b0*/  ISETP.NE.AND P0, PT, R3, 0x1, PT ;  /* 0x000000010300780c */ /* 0x000fe40003f05270 */
[----:B------:R-:W-:-:S11]  /*178c0*/  IADD3 R11, -R4, RZ, RZ ;  /* 0x000000ff040b7210 */ /* 0x000fd60007ffe1ff */
[----:B------:R-:W1:Y:S02]  /*178d0*/  @P0 LDC.64 R6, c[0x0][0x9e8] ;  /* 0x00027a00ff060b82 */ /* 0x000e640000000a00 */
[----:B-1----:R-:W-:-:S05]  /*178e0*/  @P0 IMAD.HI.U32 R6, R11, R6, RZ ;  /* 0x000000060b060227 */ /* 0x002fca00078e00ff */
[----:B------:R-:W-:-:S04]  /*178f0*/  @P0 SHF.R.U32.HI R11, RZ, R7, R6 ;  /* 0x00000007ff0b0219 */ /* 0x000fc80000011606 */
[----:B------:R-:W-:Y:S01]  /*17900*/  LOP3.LUT R11, RZ, R11, RZ, 0x33, !PT ;  /* 0x0000000bff0b7212 */ /* 0x000fe200078e33ff */
[----:B------:R-:W-:Y:S06]  /*17910*/  BRA `(.L_x_2176) ;  /* 0x0000000000107947 */ /* 0x000fec0003800000 */
.L_x_2175:
[----:B------:R-:W-:-:S13]  /*17920*/  ISETP.NE.AND P0, PT, R3, 0x1, PT ;  /* 0x000000010300780c */ /* 0x000fda0003f05270 */
[----:B------:R-:W1:Y:S02]  /*17930*/  @P0 LDC.64 R6, c[0x0][0x9e8] ;  /* 0x00027a00ff060b82 */ /* 0x000e640000000a00 */
[----:B-1----:R-:W-:-:S05]  /*17940*/  @P0 IMAD.HI.U32 R6, R11, R6, RZ ;  /* 0x000000060b060227 */ /* 0x002fca00078e00ff */
[----:B------:R-:W-:-:S07]  /*17950*/  @P0 SHF.R.U32.HI R11, RZ, R7, R6 ;  /* 0x00000007ff0b0219 */ /* 0x000fce0000011606 */
.L_x_2176:
[----:B------:R-:W-:Y:S05]  /*17960*/  BSYNC B0 ;  /* 0x0000000000007941 */ /* 0x000fea0003800000 */
.L_x_2174:
[----:B------:R-:W-:-:S05]  /*17970*/  IMAD R11, R11, R3, R3 ;  /* 0x000000030b0b7224 */ /* 0x000fca00078e0203 */
[----:B------:R-:W-:-:S07]  /*17980*/  VIMNMX R2, R2, R11, PT ;  /* 0x0000000b02027248 */ /* 0x000fce0003fe0100 */
.L_x_2173:
[----:B------:R-:W-:Y:S01]  /*17990*/  IMAD R0, R17, 0x40, -R0 ;  /* 0x0000004011007824 */ /* 0x000fe200078e0a00 */
[----:B------:R-:W-:-:S03]  /*179a0*/  ULDC UR4, c[0x0][0x9dc] ;  /* 0x0002770000047ab9 */ /* 0x000fc60000000800 */
        /* <DEDUP_REMOVED lines=13> */
.L_x_2179:
[----:B------:R-:W-:Y:S02]  /*17a80*/  ISETP.NE.AND P0, PT, R3, 0x1, PT ;  /* 0x000000010300780c */ /* 0x000fe40003f05270 */
[----:B------:R-:W-:-:S11]  /*17a90*/  MOV R11, R0 ;  /* 0x00000000000b7202 */ /* 0x000fd60000000f00 */
[----:B------:R-:W1:Y:S02]  /*17aa0*/  @P0 LDC.64 R6, c[0x0][0x9e8] ;  /* 0x00027a00ff060b82 */ /* 0x000e640000000a00 */
[----:B-1----:R-:W-:-:S05]  /*17ab0*/  @P0 IMAD.HI.U32 R6, R0, R6, RZ ;  /* 0x0000000600060227 */ /* 0x002fca00078e00ff */
[----:B------:R-:W-:-:S07]  /*17ac0*/  @P0 SHF.R.U32.HI R11, RZ, R7, R6 ;  /* 0x00000007ff0b0219 */ /* 0x000fce0000011606 */
.L_x_2180:
[----:B------:R-:W-:Y:S05]  /*17ad0*/  BSYNC B0 ;  /* 0x0000000000007941 */ /* 0x000fea0003800000 */
.L_x_2178:
[----:B------:R-:W-:-:S05]  /*17ae0*/  IMAD R3, R11, R3, RZ ;  /* 0x000000030b037224 */ /* 0x000fca00078e02ff */
[----:B------:R-:W-:-:S07]  /*17af0*/  VIMNMX R8, R8, R3, !PT ;  /* 0x0000000308087248 */ /* 0x000fce0007fe0100 */
.L_x_2177:
[----:B------:R-:W-:Y:S01]  /*17b00*/  VIADD R2, R2, 0x3f ;  /* 0x0000003f02027836 */ /* 0x000fe20000000000 */
[----:B------:R-:W-:Y:S01]  /*17b10*/  BSSY B0, `(.L_x_2181) ;  /* 0x0000111000007945 */ /* 0x000fe20003800000 */
[----:B------:R-:W-:-:S03]  /*17b20*/  PLOP3.LUT P2, PT, PT, PT, PT, 0x80, 0x0 ;  /* 0x000000000000781c */ /* 0x000fc60003f4f070 */
[----:B------:R-:W-:-:S04]  /*17b30*/  SHF.R.S32.HI R3, RZ, 0x1f, R2 ;  /* 0x0000001fff037819 */ /* 0x000fc80000011402 */
[----:B------:R-:W-:Y:S02]  /*17b40*/  LEA.HI R3, R3, R2, RZ, 0x6 ;  /* 0x0000000203037211 */ /* 0x000fe400078f30ff */
[----:B------:R-:W-:Y:S02]  /*17b50*/  SHF.R.S32.HI R2, RZ, 0x1f, R8 ;  /* 0x0000001fff027819 */ /* 0x000fe40000011408 */
[----:B------:R-:W-:Y:S02]  /*17b60*/  SHF.R.S32.HI R3, RZ, 0x6, R3 ;  /* 0x00000006ff037819 */ /* 0x000fe40000011403 */
[----:B------:R-:W-:Y:S02]  /*17b70*/  LEA.HI R2, R2, R8, RZ, 0x6 ;  /* 0x0000000802027211 */ /* 0x000fe400078f30ff */
[----:B------:R-:W-:Y:S02]  /*17b80*/  VIMNMX R3, R20, R3, PT ;  /* 0x0000000314037248 */ /* 0x000fe40003fe0100 */
[----:B------:R-:W-:-:S03]  /*17b90*/  SHF.R.S32.HI R2, RZ, 0x6, R2 ;  /* 0x00000006ff027819 */ /* 0x000fc60000011402 */
[----:B------:R-:W-:Y:S01]  /*17ba0*/  IMAD R6, R3, 0x40, -R5 ;  /* 0x0000004003067824 */ /* 0x000fe200078e0a05 */
[----:B------:R-:W-:-:S04]  /*17bb0*/  VIMNMX R2, RZ, R2, !PT ;  /* 0x00000002ff027248 */ /* 0x000fc80007fe0100 */
[----:B------:R-:W-:Y:S01]  /*17bc0*/  VIMNMX R3, R6, R9, PT ;  /* 0x0000000906037248 */ /* 0x000fe20003fe0100 */
[----:B------:R-:W-:-:S05]  /*17bd0*/  IMAD R2, R2, 0x40, -R5 ;  /* 0x0000004002027824 */ /* 0x000fca00078e0a05 */
[----:B------:R-:W-:-:S04]  /*17be0*/  VIMNMX R2, RZ, R2, !PT ;  /* 0x00000002ff027248 */ /* 0x000fc80007fe0100 */
[----:B------:R-:W-:Y:S02]  /*17bf0*/  ISETP.GT.AND P0, PT, R3, R2, PT ;  /* 0x000000020300720c */ /* 0x000fe40003f04270 */
[----:B------:R-:W-:-:S11]  /*17c00*/  SHF.R.U32.HI R2, RZ, 0x6, R2 ;  /* 0x00000006ff027819 */ /* 0x000fd60000011602 */
[----:B------:R-:W-:-:S04]  /*17c10*/  @P0 IADD3 R3, R3, 0x3f, RZ ;  /* 0x0000003f03030810 */ /* 0x000fc80007ffe0ff */
[----:B------:R-:W-:-:S04]  /*17c20*/  @P0 SHF.R.S32.HI R6, RZ, 0x1f, R3 ;  /* 0x0000001fff060819 */ /* 0x000fc80000011403 */
[----:B------:R-:W-:Y:S01]  /*17c30*/  @P0 LEA.HI R6, R6, R3, RZ, 0x6 ;  /* 0x0000000306060211 */ /* 0x000fe200078f30ff */
[----:B------:R-:W-:-:S03]  /*17c40*/  IMAD.MOV.U32 R3, RZ, RZ, R2 ;  /* 0x000000ffff037224 */ /* 0x000fc600078e0002 */
[----:B------:R-:W-:-:S04]  /*17c50*/  @P0 SHF.R.S32.HI R3, RZ, 0x6, R6 ;  /* 0x00000006ff030819 */ /* 0x000fc80000011406 */
[----:B------:R-:W-:-:S13]  /*17c60*/  ISETP.GT.AND P0, PT, R3, R2, PT ;  /* 0x000000020300720c */ /* 0x000fda0003f04270 */
[----:B------:R-:W-:Y:S05]  /*17c70*/  @!P0 BRA `(.L_x_2182) ;  /* 0x0000000c00e88947 */ /* 0x000fea0003800000 */
[----:B------:R-:W1:Y:S01]  /*17c80*/  LDC R5, c[0x0][0x428] ;  /* 0x00010a00ff057b82 */ /* 0x000e620000000800 */
[----:B------:R-:W-:Y:S01]  /*17c90*/  UMOV UR4, 0xffffffff ;  /* 0xffffffff00047882 */ /* 0x000fe20000000000 */
[----:B-1----:R-:W-:Y:S01]  /*17ca0*/  ISETP.NE.AND P0, PT, R5, 0x1, PT ;  /* 0x000000010500780c */ /* 0x002fe20003f05270 */
[----:B------:R-:W-:-:S12]  /*17cb0*/  IMAD.MOV.U32 R5, RZ, RZ, R18 ;  /* 0x000000ffff057224 */ /* 0x000fd800078e0012 */
[----:B------:R-:W1:Y:S08]  /*17cc0*/  @P0 LDC R7, c[0x0][0x42c] ;  /* 0x00010b00ff070b82 */ /* 0x000e700000000800 */
[----:B------:R-:W2:Y:S01]  /*17cd0*/  @P0 LDC R6, c[0x0][0x430] ;  /* 0x00010c00ff060b82 */ /* 0x000ea20000000800 */
[----:B-1----:R-:W-:-:S05]  /*17ce0*/  @P0 IMAD.HI.U32 R7, R18, R7, RZ ;  /* 0x0000000712070227 */ /* 0x002fca00078e00ff */
[----:B--2---:R-:W-:Y:S02]  /*17cf0*/  @P0 SHF.R.U32.HI R5, RZ, R6, R7 ;  /* 0x00000006ff050219 */ /* 0x004fe40000011607 */
[----:B------:R-:W-:Y:S01]  /*17d00*/  SEL R6, R19, RZ, !P1 ;  /* 0x000000ff13067207 */ /* 0x000fe20004800000 */
[----:B------:R-:W-:Y:S06]  /*17d10*/  BRA.DIV UR4, `(.L_x_2183) ;  /* 0x00000062043c7947 */ /* 0x000fec000b800000 */
.L_x_2337:
[----:B------:R-:W-:-:S03]  /*17d20*/  UMOV UR4, 0xffffffff ;  /* 0xffffffff00047882 */ /* 0x000fc60000000000 */
[----:B------:R-:W-:Y:S05]  /*17d30*/  BRA.DIV UR4, `(.L_x_2184) ;  /* 0x0000006204687947 */ /* 0x000fea000b800000 */
[----:B------:R-:W-:-:S13]  /*17d40*/  ELECT P6, URZ, PT ;  /* 0x00000000003f782f */ /* 0x000fda00038c0000 */
.L_x_2340:
[----:B------:R-:W2:Y:S01]  /*17d50*/  LDL R7, [R1+0x20] ;  /* 0x0000200001077983 */ /* 0x000ea20000100800 */
[----:B------:R-:W-:Y:S01]  /*17d60*/  MOV R9, 0x400 ;  /* 0x0000040000097802 */ /* 0x000fe20000000f00 */
[----:B------:R-:W-:Y:S01]  /*17d70*/  BSSY B1, `(.L_x_2185) ;  /* 0x000000a000017945 */ /* 0x000fe20003800000 */
[----:B--2---:R-:W-:-:S05]  /*17d80*/  VIADD R8, R7, 0x1 ;  /* 0x0000000107087836 */ /* 0x004fca0000000000 */
[----:B------:R-:W-:-:S04]  /*17d90*/  LEA.HI R7, R8, R8, RZ, 0x1 ;  /* 0x0000000808077211 */ /* 0x000fc800078f08ff */
[----:B------:R-:W-:-:S04]  /*17da0*/  LOP3.LUT R7, R7, 0xfffffffe, RZ, 0xc0, !PT ;  /* 0xfffffffe07077812 */ /* 0x000fc800078ec0ff */
[----:B------:R-:W-:Y:S02]  /*17db0*/  IADD3 R8, R8, -R7, RZ ;  /* 0x8000000708087210 */ /* 0x000fe40007ffe0ff */
[----:B------:R-:W1:Y:S02]  /*17dc0*/  S2R R7, SR_CgaCtaId ;  /* 0x0000000000077919 */ /* 0x000e640000008800 */
[----:B------:R-:W-:Y:S02]  /*17dd0*/  SHF.L.U32 R8, R8, 0x1f, RZ ;  /* 0x0000001f08087819 */ /* 0x000fe400000006ff */
[----:B-1----:R-:W-:-:S04]  /*17de0*/  LEA R7, R7, R9, 0x18 ;  /* 0x0000000907077211 */ /* 0x002fc800078ec0ff */
[----:B------:R-:W1:Y:S02]  /*17df0*/  SYNCS.PHASECHK.TRANS64.TRYWAIT P0, [R7+URZ+0x28c20], R8 ;  /* 0x028c2008070075a7 */ /* 0x000e64000800017f */
[----:B-1----:R-:W-:Y:S05]  /*17e00*/  @!P0 BRA `(.L_x_2186) ;  /* 0x0000006000548947 */ /* 0x002fea0003800000 */
.L_x_2341:
[----:B------:R-:W-:Y:S05]  /*17e10*/  BSYNC B1 ;  /* 0x0000000000017941 */ /* 0x000fea0003800000 */
.L_x_2185:
[----:B------:R-:W-:Y:S04]  /*17e20*/  BSSY B1, `(.L_x_2187) ;  /* 0x0000061000017945 */ /* 0x000fe80003800000 */
[----:B------:R-:W-:Y:S05]  /*17e30*/  @!P6 BRA `(.L_x_2188) ;  /* 0x00000004007ce947 */ /* 0x000fea0003800000 */
[----:B------:R-:W1:Y:S04]  /*17e40*/  LDL R11, [R1+0x4] ;  /* 0x00000400010b7983 */ /* 0x000e680000100800 */
[----:B------:R-:W2:Y:S01]  /*17e50*/  LDL R9, [R1+0xc] ;  /* 0x00000c0001097983 */ /* 0x000ea20000100800 */
[----:B-1----:R-:W-:Y:S01]  /*17e60*/  IMAD R8, R11, 0x8, R7 ;  /* 0x000000080b087824 */ /* 0x002fe200078e0207 */
[----:B--2---:R-:W-:-:S04]  /*17e70*/  SHF.L.U32 R11, R9, 0x1f, RZ ;  /* 0x0000001f090b7819 */ /* 0x004fc800000006ff */
[----:B------:R-:W1:Y:S02]  /*17e80*/  SYNCS.PHASECHK.TRANS64.TRYWAIT P0, [R8+URZ+0x28ca0], R11 ;  /* 0x028ca00b080075a7 */ /* 0x000e64000800017f */
[----:B-1----:R-:W-:Y:S05]  /*17e90*/  @!P0 BRA `(.L_x_2189) ;  /* 0x0000006000448947 */ /* 0x002fea0003800000 */
.L_x_2342:
        /* <DEDUP_REMOVED lines=11> */
.L_x_2190:
[----:B--2---:R-:W2:Y:S01]  /*17f50*/  LDL R9, [R1+0x4] ;  /* 0x0000040001097983 */ /* 0x004ea20000100800 */
        /* <DEDUP_REMOVED lines=10> */
[----:B------:R-:W-:Y:S02]  /*18000*/  R2UR UR8, R9 ;  /* 0x00000000090872ca */ /* 0x000fe400000e0000 */
[----:B------:R-:W-:-:S05]  /*18010*/  LEA R9, R3, R10, 0x6 ;  /* 0x0000000a03097211 */ /* 0x000fca00078e30ff */
[----:B------:R-:W-:-:S05]  /*18020*/  VIADD R9, R9, 0xffffffc0 ;  /* 0xffffffc009097836 */ /* 0x000fca0000000000 */
[----:B------:R-:W-:Y:S01]  /*18030*/  R2UR UR11, R9 ;  /* 0x00000000090b72ca */ /* 0x000fe200000e0000 */
[----:B------:R-:W-:-:S12]  /*18040*/  UIADD3 UR8, UR8, 0x22400, URZ ;  /* 0x0002240008087890 */ /* 0x000fd8000fffe03f */
[----:B------:R2:W-:Y:S01]  /*18050*/  UTMALDG.4D [UR8], [UR4], desc[UR6] ;  /* 0x00000608040075b4 */ /* 0x0005e20008019000 */
[----:B------:R-:W3:Y:S02]  /*18060*/  SYNCS.PHASECHK.TRANS64.TRYWAIT P0, [R8+URZ+0x28cc0], R11 ;  /* 0x028cc00b080075a7 */ /* 0x000ee4000800017f */
[----:B--23--:R-:W-:Y:S05]  /*18070*/  @!P0 BRA `(.L_x_2191) ;  /* 0x0000005c00e08947 */ /* 0x00cfea0003800000 */
.L_x_2343:
        /* <DEDUP_REMOVED lines=8> */
.L_x_2192:
[----:B-12---:R-:W2:Y:S01]  /*18100*/  LDL R11, [R1+0x4] ;  /* 0x00000400010b7983 */ /* 0x006ea20000100800 */
        /* <DEDUP_REMOVED lines=50> */
.L_x_2188:
[----:B------:R-:W-:Y:S05]  /*18430*/  BSYNC B1 ;  /* 0x0000000000017941 */ /* 0x000fea0003800000 */
.L_x_2187:
[----:B-1----:R-:W2:Y:S04]  /*18440*/  LDL.LU R8, [R1+0x4] ;  /* 0x0000040001087983 */ /* 0x002ea80000300800 */
        /* <DEDUP_REMOVED lines=12> */
[C---:B------:R-:W-:Y:S02]  /*18510*/  IMAD R8, R3.reuse, 0x40, R10 ;  /* 0x0000004003087824 */ /* 0x040fe400078e020a */
[----:B------:R-:W-:-:S03]  /*18520*/  VIADD R3, R3, 0xffffffff ;  /* 0xffffffff03037836 */ /* 0x000fc60000000000 */
[----:B------:R-:W-:-:S07]  /*18530*/  IADD3 R8, R8, -0x80, RZ ;  /* 0xffffff8008087810 */ /* 0x000fce0007ffe0ff */
.L_x_2199:
[----:B------:R-:W-:Y:S05]  /*18540*/  YIELD ;  /* 0x0000000000007946 */ /* 0x000fea0003800000 */
[----:B------:R-:W-:Y:S04]  /*18550*/  BSSY B1, `(.L_x_2193) ;  /* 0x000005f000017945 */ /* 0x000fe80003800000 */
[----:B-1----:R-:W-:Y:S05]  /*18560*/  @!P6 BRA `(.L_x_2194) ;  /* 0x000000040074e947 */ /* 0x002fea0003800000 */
[----:B------:R-:W2:Y:S04]  /*18570*/  LDL R9, [R1+0x4] ;  /* 0x0000040001097983 */ /* 0x000ea80000100800 */
[----:B------:R-:W3:Y:S01]  /*18580*/  LDL R10, [R1+0xc] ;  /* 0x00000c00010a7983 */ /* 0x000ee20000100800 */
[----:B--2---:R-:W-:Y:S01]  /*18590*/  IMAD R9, R9, 0x8, R7 ;  /* 0x0000000809097824 */ /* 0x004fe200078e0207 */
[----:B---3--:R-:W-:-:S04]  /*185a0*/  SHF.L.U32 R10, R10, 0x1f, RZ ;  /* 0x0000001f0a0a7819 */ /* 0x008fc800000006ff */
[----:B------:R-:W1:Y:S02]  /*185b0*/  SYNCS.PHASECHK.TRANS64.TRYWAIT P0, [R9+URZ+0x28ca0], R10 ;  /* 0x028ca00a090075a7 */ /* 0x000e64000800017f */
[----:B-1----:R-:W-:Y:S05]  /*185c0*/  @!P0 BRA `(.L_x_2195) ;  /* 0x0000005800a08947 */ /* 0x002fea0003800000 */
.L_x_2344:
        /* <DEDUP_REMOVED lines=11> */
.L_x_2196:
[----:B--2---:R-:W2:Y:S01]  /*18680*/  LDL R11, [R1+0x4] ;  /* 0x00000400010b7983 */ /* 0x004ea20000100800 */
        /* <DEDUP_REMOVED lines=14> */
[----:B------:R-:W3:Y:S02]  /*18770*/  SYNCS.PHASECHK.TRANS64.TRYWAIT P1, [R9+URZ+0x28cc0], R10 ;  /* 0x028cc00a090075a7 */ /* 0x000ee4000802017f */
[----:B--23--:R-:W-:Y:S05]  /*18780*/  @!P1 BRA `(.L_x_2197) ;  /* 0x0000005800449947 */ /* 0x00cfea0003800000 */
.L_x_2345:
        /* <DEDUP_REMOVED lines=8> */
.L_x_2198:
        /* <DEDUP_REMOVED lines=51> */
.L_x_2194:
[----:B------:R-:W-:Y:S05]  /*18b40*/  BSYNC B1 ;  /* 0x0000000000017941 */ /* 0x000fea0003800000 */
.L_x_2193:
[----:B------:R-:W2:Y:S04]  /*18b50*/  LDL.LU R9, [R1+0x4] ;  /* 0x0000040001097983 */ /* 0x000ea80000300800 */
[----:B------:R-:W3:Y:S01]  /*18b60*/  LDL.LU R11, [R1+0xc] ;  /* 0x00000c00010b7983 */ /* 0x000ee20000300800 */
[----:B------:R-:W-:Y:S01]  /*18b70*/  VIADD R3, R3, 0xffffffff ;  /* 0xffffffff03037836 */ /* 0x000fe20000000000 */
[----:B------:R-:W-:Y:S01]  /*18b80*/  IADD3 R8, R8, -0x40, RZ ;  /* 0xffffffc008087810 */ /* 0x000fe20007ffe0ff */
[----:B--2---:R-:W-:-:S05]  /*18b90*/  VIADD R9, R9, 0x1 ;  /* 0x0000000109097836 */ /* 0x004fca0000000000 */
        /* <DEDUP_REMOVED lines=8> */
.L_x_2182:
[----:B------:R-:W-:Y:S05]  /*18c20*/  BSYNC B0 ;  /* 0x0000000000007941 */ /* 0x000fea0003800000 */
.L_x_2181:
[----:B------:R-:W2:Y:S01]  /*18c30*/  LDC.64 R2, c[0x0][0x9e0] ;  /* 0x00027800ff027b82 */ /* 0x000ea20000000a00 */
[----:B------:R-:W-:Y:S07]  /*18c40*/  @!P2 WARPSYNC.ALL ;  /* 0x000000000000a948 */ /* 0x000fee0003800000 */
[----:B------:R-:W-:Y:S01]  /*18c50*/  @!P2 BAR.SYNC.DEFER_BLOCKING 0xc, 0x120 ;  /* 0x030480000000ab1d */ /* 0x000fe20000010000 */
[----:B--2---:R-:W-:Y:S01]  /*18c60*/  ISETP.GE.AND P0, PT, R3, 0x1, PT ;  /* 0x000000010300780c */ /* 0x004fe20003f06270 */
[----:B------:R-:W-:-:S12]  /*18c70*/  IMAD.IADD R2, R4, 0x1, R2 ;  /* 0x0000000104027824 */ /* 0x000fd800078e0202 */
[----:B------:R-:W-:Y:S05]  /*18c80*/  @!P0 BRA `(.L_x_2200) ;  /* 0x0000000000488947 */ /* 0x000fea0003800000 */
[C---:B------:R-:W-:Y:S01]  /*18c90*/  ISETP.GT.AND P1, PT, R4.reuse, RZ, PT ;  /* 0x000000ff0400720c */ /* 0x040fe20003f24270 */
[----:B------:R-:W-:Y:S01]  /*18ca0*/  BSSY B0, `(.L_x_2201) ;  /* 0x000000e000007945 */ /* 0x000fe20003800000 */
[----:B------:R-:W-:-:S11]  /*18cb0*/  VIADD R6, R4, 0xffffffff ;  /* 0xffffffff04067836 */ /* 0x000fd60000000000 */
[----:B------:R-:W-:Y:S05]  /*18cc0*/  @P1 BRA `(.L_x_2202) ;  /* 0x00000000001c1947 */ /* 0x000fea0003800000 */
[----:B------:R-:W-:Y:S01]  /*18cd0*/  ISETP.NE.AND P1, PT, R3, 0x1, PT ;  /* 0x000000010300780c */ /* 0x000fe20003f25270 */
[----:B------:R-:W-:-:S12]  /*18ce0*/  IMAD.MOV R5, RZ, RZ, -R4 ;  /* 0x000000ffff057224 */ /* 0x000fd800078e0a04 */
[----:B------:R-:W2:Y:S02]  /*18cf0*/  @P1 LDC.64 R6, c[0x0][0x9e8] ;  /* 0x00027a00ff061b82 */ /* 0x000ea40000000a00 */
[----:B--2---:R-:W-:-:S05]  /*18d00*/  @P1 IMAD.HI.U32 R6, R5, R6, RZ ;  /* 0x0000000605061227 */ /* 0x004fca00078e00ff */
[----:B------:R-:W-:-:S04]  /*18d10*/  @P1 SHF.R.U32.HI R5, RZ, R7, R6 ;  /* 0x00000007ff051219 */ /* 0x000fc80000011606 */
[----:B------:R-:W-:Y:S01]  /*18d20*/  LOP3.LUT R6, RZ, R5, RZ, 0x33, !PT ;  /* 0x00000005ff067212 */ /* 0x000fe200078e33ff */
[----:B------:R-:W-:Y:S06]  /*18d30*/  BRA `(.L_x_2203) ;  /* 0x0000000000107947 */ /* 0x000fec0003800000 */
.L_x_2202:
[----:B------:R-:W-:-:S13]  /*18d40*/  ISETP.NE.AND P1, PT, R3, 0x1, PT ;  /* 0x000000010300780c */ /* 0x000fda0003f25270 */
[----:B------:R-:W2:Y:S02]  /*18d50*/  @P1 LDC.64 R4, c[0x0][0x9e8] ;  /* 0x00027a00ff041b82 */ /* 0x000ea40000000a00 */
[----:B--2---:R-:W-:-:S05]  /*18d60*/  @P1 IMAD.HI.U32 R4, R6, R4, RZ ;  /* 0x0000000406041227 */ /* 0x004fca00078e00ff */
[----:B------:R-:W-:-:S07]  /*18d70*/  @P1 SHF.R.U32.HI R6, RZ, R5, R4 ;  /* 0x00000005ff061219 */ /* 0x000fce0000011604 */
.L_x_2203:
[----:B------:R-:W-:Y:S05]  /*18d80*/  BSYNC B0 ;  /* 0x0000000000007941 */ /* 0x000fea0003800000 */
.L_x_2201:
[----:B------:R-:W-:-:S05]  /*18d90*/  IMAD R5, R6, R3, R3 ;  /* 0x0000000306057224 */ /* 0x000fca00078e0203 */
[----:B------:R-:W-:-:S07]  /*18da0*/  VIMNMX R2, R2, R5, PT ;  /* 0x0000000502027248 */ /* 0x000fce0003fe0100 */
.L_x_2200:
[----:B------:R-:W-:Y:S01]  /*18db0*/  IADD3 R2, R2, 0x3f, RZ ;  /* 0x0000003f02027810 */ /* 0x000fe20007ffe0ff */
[----:B------:R-:W-:-:S03]  /*18dc0*/  ULDC UR4, c[0x0][0x9dc] ;  /* 0x0002770000047ab9 */ /* 0x000fc60000000800 */
[----:B------:R-:W-:-:S04]  /*18dd0*/  SHF.R.S32.HI R5, RZ, 0x1f, R2 ;  /* 0x0000001fff057819 */ /* 0x000fc80000011402 */
[----:B------:R-:W-:Y:S01]  /*18de0*/  LEA.HI R5, R5, R2, RZ, 0x6 ;  /* 0x0000000205057211 */ /* 0x000fe200078f30ff */
[----:B------:R-:W-:-:S03]  /*18df0*/  VIADD R2, R0, -UR4 ;  /* 0x8000000400027c36 */ /* 0x000fc60008000000 */
[----:B------:R-:W-:-:S04]  /*18e00*/  SHF.R.S32.HI R5, RZ, 0x6, R5 ;  /* 0x00000006ff057819 */ /* 0x000fc80000011405 */
[----:B------:R-:W-:-:S05]  /*18e10*/  VIMNMX R6, R20, R5, PT ;  /* 0x0000000514067248 */ /* 0x000fca0003fe0100 */
[----:B------:R2:W-:Y:S01]  /*18e20*/  STL [R1+0x1c], R6 ;  /* 0x00001c0601007387 */ /* 0x0005e20000100800 */
[----:B------:R-:W-:Y:S05]  /*18e30*/  @!P0 BRA `(.L_x_2204) ;  /* 0x0000000000448947 */ /* 0x000fea0003800000 */
[----:B------:R-:W-:Y:S01]  /*18e40*/  ISETP.GT.AND P0, PT, R0, -0x1, PT ;  /* 0xffffffff0000780c */ /* 0x000fe20003f04270 */
[----:B------:R-:W-:-:S12]  /*18e50*/  BSSY B0, `(.L_x_2205) ;  /* 0x000000d000007945 */ /* 0x000fd80003800000 */
[----:B------:R-:W-:Y:S05]  /*18e60*/  @P0 BRA `(.L_x_2206) ;  /* 0x00000000001c0947 */ /* 0x000fea0003800000 */
[----:B------:R-:W-:Y:S02]  /*18e70*/  ISETP.NE.AND P0, PT, R3, 0x1, PT ;  /* 0x000000010300780c */ /* 0x000fe40003f05270 */
[----:B------:R-:W-:-:S11]  /*18e80*/  LOP3.LUT R7, RZ, R0, RZ, 0x33, !PT ;  /* 0x00000000ff077212 */ /* 0x000fd600078e33ff */
[----:B------:R-:W3:Y:S02]  /*18e90*/  @P0 LDC.64 R4, c[0x0][0x9e8] ;  /* 0x00027a00ff040b82 */ /* 0x000ee40000000a00 */
[----:B---3--:R-:W-:-:S05]  /*18ea0*/  @P0 IMAD.HI.U32 R4, R7, R4, RZ ;  /* 0x0000000407040227 */ /* 0x008fca00078e00ff */
[----:B------:R-:W-:-:S04]  /*18eb0*/  @P0 SHF.R.U32.HI R7, RZ, R5, R4 ;  /* 0x00000005ff070219 */ /* 0x000fc80000011604 */
[----:B------:R-:W-:Y:S01]  /*18ec0*/  LOP3.LUT R0, RZ, R7, RZ, 0x33, !PT ;  /* 0x00000007ff007212 */ /* 0x000fe200078e33ff */
[----:B------:R-:W-:Y:S06]  /*18ed0*/  BRA `(.L_x_2207) ;  /* 0x0000000000107947 */ /* 0x000fec0003800000 */
.L_x_2206:
[----:B------:R-:W-:-:S13]  /*18ee0*/  ISETP.NE.AND P0, PT, R3, 0x1, PT ;  /* 0x000000010300780c */ /* 0x000fda0003f05270 */
[----:B------:R-:W3:Y:S02]  /*18ef0*/  @P0 LDC.64 R4, c[0x0][0x9e8] ;  /* 0x00027a00ff040b82 */ /* 0x000ee40000000a00 */
[----:B---3--:R-:W-:-:S05]  /*18f00*/  @P0 IMAD.HI.U32 R4, R0, R4, RZ ;  /* 0x0000000400040227 */ /* 0x008fca00078e00ff */
[----:B------:R-:W-:-:S07]  /*18f10*/  @P0 SHF.R.U32.HI R0, RZ, R5, R4 ;  /* 0x00000005ff000219 */ /* 0x000fce0000011604 */
.L_x_2207:
[----:B------:R-:W-:Y:S05]  /*18f20*/  BSYNC B0 ;  /* 0x0000000000007941 */ /* 0x000fea0003800000 */
.L_x_2205:
[----:B------:R-:W-:-:S05]  /*18f30*/  IMAD R3, R0, R3, RZ ;  /* 0x0000000300037224 */ /* 0x000fca00078e02ff */
[----:B------:R-:W-:-:S07]  /*18f40*/  VIMNMX R2, R2, R3, !PT ;  /* 0x0000000302027248 */ /* 0x000fce0007fe0100 */
.L_x_2204:
[----:B------:R-:W-:Y:S01]  /*18f50*/  SHF.R.S32.HI R3, RZ, 0x1f, R2 ;  /* 0x0000001fff037819 */ /* 0x000fe20000011402 */
[----:B------:R-:W-:Y:S03]  /*18f60*/  BSSY B6, `(.L_x_2208) ;  /* 0x00002fd000067945 */ /* 0x000fe60003800000 */
[----:B------:R-:W-:-:S04]  /*18f70*/  LEA.HI R3, R3, R2, RZ, 0x6 ;  /* 0x0000000203037211 */ /* 0x000fc800078f30ff */
[----:B------:R-:W-:-:S04]  /*18f80*/  SHF.R.S32.HI R3, RZ, 0x6, R3 ;  /* 0x00000006ff037819 */ /* 0x000fc80000011403 */
[----:B------:R-:W-:-:S04]  /*18f90*/  VIMNMX R0, RZ, R3, !PT ;  /* 0x00000003ff007248 */ /* 0x000fc80007fe0100 */
[----:B------:R-:W-:Y:S01]  /*18fa0*/  ISETP.GT.AND P0, PT, R6, R0, PT ;  /* 0x000000000600720c */ /* 0x000fe20003f04270 */
[----:B------:R3:W-:-:S12]  /*18fb0*/  STL [R1+0x14], R0 ;  /* 0x0000140001007387 */ /* 0x0007d80000100800 */
[----:B---3--:R-:W-:Y:S05]  /*18fc0*/  @P0 BRA `(.L_x_2209) ;  /* 0x0000000000440947 */ /* 0x008fea0003800000 */
[----:B------:R-:W3:Y:S02]  /*18fd0*/  S2R R0, SR_TID.X ;  /* 0x0000000000007919 */ /* 0x000ee40000002100 */
[----:B---3--:R-:W-:-:S04]  /*18fe0*/  LOP3.LUT R0, R0, 0x1f, RZ, 0xc0, !PT ;  /* 0x0000001f00007812 */ /* 0x008fc800078ec0ff */
[----:B------:R-:W-:-:S13]  /*18ff0*/  ISETP.NE.AND P1, PT, R0, RZ, PT ;  /* 0x000000ff0000720c */ /* 0x000fda0003f25270 */
[----:B------:R-:W-:Y:S05]  /*19000*/  @P1 BRA `(.L_x_2210) ;  /* 0x0000002c00c81947 */ /* 0x000fea0003800000 */
[----:B------:R-:W3:Y:S01]  /*19010*/  S2R R7, SR_LANEID ;  /* 0x0000000000077919 */ /* 0x000ee20000000000 */
[----:B------:R-:W-:Y:S01]  /*19020*/  VOTEU.ANY UR4, UPT, PT ;  /* 0x0000000000047886 */ /* 0x000fe200038e0100 */
[----:B------:R-:W4:Y:S01]  /*19030*/  LDC.64 R2, c[0x0][0xc38] ;  /* 0x00030e00ff027b82 */ /* 0x000f220000000a00 */
[----:B------:R-:W3:Y:S08]  /*19040*/  FLO.U32 R0, UR4 ;  /* 0x0000000400007d00 */ /* 0x000ef000080e0000 */
[----:B------:R-:W4:Y:S01]  /*19050*/  POPC R5, UR4 ;  /* 0x0000000400057d09 */ /* 0x000f220008000000 */
[----:B---3--:R-:W-:-:S13]  /*19060*/  ISETP.EQ.U32.AND P0, PT, R0, R7, PT ;  /* 0x000000070000720c */ /* 0x008fda0003f02070 */
[----:B----4-:R-:W3:Y:S01]  /*19070*/  @P0 ATOMG.E.ADD.STRONG.GPU PT, R3, desc[UR42][R2.64], R5 ;  /* 0x00000005020309a8 */ /* 0x010ee200081ee1ea */
[----:B------:R-:W4:Y:S02]  /*19080*/  S2R R4, SR_LTMASK ;  /* 0x0000000000047919 */ /* 0x000f240000003900 */
[----:B----4-:R-:W-:-:S04]  /*19090*/  LOP3.LUT R4, R4, UR4, RZ, 0xc0, !PT ;  /* 0x0000000404047c12 */ /* 0x010fc8000f8ec0ff */
[----:B------:R-:W4:Y:S01]  /*190a0*/  POPC R7, R4 ;  /* 0x0000000400077309 */ /* 0x000f220000000000 */
[----:B---3--:R-:W4:Y:S02]  /*190b0*/  SHFL.IDX PT, R0, R3, R0, 0x1f ;  /* 0x00001f0003007589 */ /* 0x008f2400000e0000 */
[----:B----4-:R-:W-:Y:S01]  /*190c0*/  IADD3 R16, R0, UR37, R7 ;  /* 0x0000002500107c10 */ /* 0x010fe2000fffe007 */
[----:B------:R-:W-:Y:S06]  /*190d0*/  BRA `(.L_x_2210) ;  /* 0x0000002c00947947 */ /* 0x000fec0003800000 */
.L_x_2209:
[----:B------:R-:W3:Y:S01]  /*190e0*/  S2R R3, SR_CgaCtaId ;  /* 0x0000000000037919 */ /* 0x000ee20000008800 */
[----:B------:R-:W-:-:S04]  /*190f0*/  MOV R0, 0x400 ;  /* 0x0000040000007802 */ /* 0x000fc80000000f00 */
[----:B---3--:R-:W-:-:S05]  /*19100*/  LEA R2, R3, R0, 0x18 ;  /* 0x0000000003027211 */ /* 0x008fca00078ec0ff */
[----:B------:R3:W-:Y:S01]  /*19110*/  STL [R1+0x18], R2 ;  /* 0x0000180201007387 */ /* 0x0007e20000100800 */
[----:B------:R-:W-:-:S05]  /*19120*/  VIADD R0, R2, 0x22400 ;  /* 0x0002240002007836 */ /* 0x000fca0000000000 */
[----:B------:R-:W-:-:S13]  /*19130*/  LOP3.LUT P0, RZ, R0, 0x3ff, RZ, 0xc0, !PT ;  /* 0x000003ff00ff7812 */ /* 0x000fda000780c0ff */
[----:B---3--:R-:W-:Y:S05]  /*19140*/  @!P0 BRA `(.L_x_2211) ;  /* 0x0000000000408947 */ /* 0x008fea0003800000 */
[----:B------:R-:W-:Y:S01]  /*19150*/  MOV R2, 0x0 ;  /* 0x0000000000027802 */ /* 0x000fe20000000f00 */
[----:B------:R-:W-:Y:S01]  /*19160*/  ULDC.64 UR6, c[0x4][0x88] ;  /* 0x0100220000067ab9 */ /* 0x000fe20000000a00 */
[----:B------:R-:W-:Y:S01]  /*19170*/  ULDC.64 UR8, c[0x4][0x90] ;  /* 0x0100240000087ab9 */ /* 0x000fe20000000a00 */
[----:B------:R-:W-:Y:S01]  /*19180*/  ULDC.64 UR4, c[0x4][0x8] ;  /* 0x0100020000047ab9 */ /* 0x000fe20000000a00 */
[----:B------:R-:W-:Y:S01]  /*19190*/  IMAD.U32 R4, RZ, RZ, UR6 ;  /* 0x00000006ff047e24 */ /* 0x000fe2000f8e00ff */
[----:B------:R-:W-:Y:S01]  /*191a0*/  MOV R5, UR7 ;  /* 0x0000000700057c02 */ /* 0x000fe20008000f00 */
[----:B------:R-:W3:Y:S01]  /*191b0*/  LDC.64 R2, c[0x4][R2] ;  /* 0x0100000002027b82 */ /* 0x000ee20000000a00 */
[----:B--2---:R-:W-:Y:S01]  /*191c0*/  IMAD.U32 R6, RZ, RZ, UR8 ;  /* 0x00000008ff067e24 */ /* 0x004fe2000f8e00ff */
[----:B-1----:R-:W-:Y:S01]  /*191d0*/  MOV R11, UR5 ;  /* 0x00000005000b7c02 */ /* 0x002fe20008000f00 */
[----:B------:R-:W-:Y:S02]  /*191e0*/  IMAD.U32 R7, RZ, RZ, UR9 ;  /* 0x00000009ff077e24 */ /* 0x000fe4000f8e00ff */
[----:B------:R-:W-:-:S02]  /*191f0*/  IMAD.U32 R10, RZ, RZ, UR4 ;  /* 0x00000004ff0a7e24 */ /* 0x000fc4000f8e00ff */
[----:B------:R-:W-:Y:S02]  /*19200*/  IMAD.MOV.U32 R8, RZ, RZ, 0x70 ;  /* 0x00000070ff087424 */ /* 0x000fe400078e00ff */
[----:B------:R-:W-:Y:S02]  /*19210*/  IMAD.MOV.U32 R12, RZ, RZ, 0x1 ;  /* 0x00000001ff0c7424 */ /* 0x000fe400078e00ff */
[----:B0-----:R-:W-:-:S07]  /*19220*/  IMAD.MOV.U32 R13, RZ, RZ, RZ ;  /* 0x000000ffff0d7224 */ /* 0x001fce00078e00ff */
[----:B------:R-:W-:-:S07]  /*19230*/  LEPC R20, `(.L_x_2211) ;  /* 0x000000001014794e */ /* 0x000fce0000000000 */
[----:B---3--:R-:W-:Y:S05]  /*19240*/  CALL.ABS.NOINC R2 ;  /* 0x0000000002007343 */ /* 0x008fea0003c00000 */
.L_x_2211:
[----:B------:R-:W3:Y:S02]  /*19250*/  LDL R2, [R1+0x18] ;  /* 0x0000180001027983 */ /* 0x000ee40000100800 */
[----:B---3--:R-:W-:-:S04]  /*19260*/  IADD3 R0, R2, 0x400, RZ ;  /* 0x0000040002007810 */ /* 0x008fc80007ffe0ff */
[----:B------:R-:W-:-:S13]  /*19270*/  LOP3.LUT P0, RZ, R0, 0x3ff, RZ, 0xc0, !PT ;  /* 0x000003ff00ff7812 */ /* 0x000fda000780c0ff */
[----:B------:R-:W-:Y:S05]  /*19280*/  @!P0 BRA `(.L_x_2212) ;  /* 0x0000000000808947 */ /* 0x000fea0003800000 */
[----:B------:R-:W-:Y:S01]  /*19290*/  MOV R0, 0x0 ;  /* 0x0000000000007802 */ /* 0x000fe20000000f00 */
[----:B------:R-:W-:Y:S01]  /*192a0*/  ULDC.64 UR6, c[0x4][0x88] ;  /* 0x0100220000067ab9 */ /* 0x000fe20000000a00 */
[----:B------:R-:W-:Y:S01]  /*192b0*/  ULDC.64 UR8, c[0x4][0x90] ;  /* 0x0100240000087ab9 */ /* 0x000fe20000000a00 */
[----:B------:R-:W-:Y:S01]  /*192c0*/  ULDC.64 UR4, c[0x4][0x10] ;  /* 0x0100040000047ab9 */ /* 0x000fe20000000a00 */
[----:B------:R3:W4:Y:S01]  /*192d0*/  LDC.64 R2, c[0x4][R0] ;  /* 0x0100000000027b82 */ /* 0x0007220000000a00 */
[----:B------:R-:W-:Y:S01]  /*192e0*/  IMAD.U32 R4, RZ, RZ, UR6 ;  /* 0x00000006ff047e24 */ /* 0x000fe2000f8e00ff */
[----:B------:R-:W-:Y:S01]  /*192f0*/  MOV R7, UR9 ;  /* 0x0000000900077c02 */ /* 0x000fe20008000f00 */
[----:B------:R-:W-:Y:S01]  /*19300*/  IMAD.U32 R5, RZ, RZ, UR7 ;  /* 0x00000007ff057e24 */ /* 0x000fe2000f8e00ff */
[----:B------:R-:W-:Y:S01]  /*19310*/  MOV R12, 0x1 ;  /* 0x00000001000c7802 */ /* 0x000fe20000000f00 */
[----:B--2---:R-:W-:Y:S02]  /*19320*/  IMAD.U32 R6, RZ, RZ, UR8 ;  /* 0x00000008ff067e24 */ /* 0x004fe4000f8e00ff */
[----:B------:R-:W-:-:S02]  /*19330*/  IMAD.U32 R10, RZ, RZ, UR4 ;  /* 0x00000004ff0a7e24 */ /* 0x000fc4000f8e00ff */
[----:B-1----:R-:W-:Y:S02]  /*19340*/  IMAD.U32 R11, RZ, RZ, UR5 ;  /* 0x00000005ff0b7e24 */ /* 0x002fe4000f8e00ff */
[----:B------:R-:W-:Y:S02]  /*19350*/  IMAD.MOV.U32 R8, RZ, RZ, 0x70 ;  /* 0x00000070ff087424 */ /* 0x000fe400078e00ff */
[----:B0--3--:R-:W-:-:S07]  /*19360*/  IMAD.MOV.U32 R13, RZ, RZ, RZ ;  /* 0x000000ffff0d7224 */ /* 0x009fce00078e00ff */
[----:B------:R-:W-:-:S07]  /*19370*/  LEPC R20, `(.L_x_2213) ;  /* 0x000000001014794e */ /* 0x000fce0000000000 */
[----:B----4-:R-:W-:Y:S05]  /*19380*/  CALL.ABS.NOINC R2 ;  /* 0x0000000002007343 */ /* 0x010fea0003c00000 */
.L_x_2213:
        /* <DEDUP_REMOVED lines=16> */
.L_x_2212:
[----:B------:R-:W3:Y:S01]  /*19490*/  LDL.LU R4, [R1+0x24] ;  /* 0x0000240001047983 */ /* 0x000ee20000300800 */
[----:B------:R-:W4:Y:S01]  /*194a0*/  LDC R0, c[0x0][0x428] ;  /* 0x00010a00ff007b82 */ /* 0x000f220000000800 */
[----:B------:R-:W-:Y:S01]  /*194b0*/  ULDC.64 UR4, c[0x0][0x9f8] ;  /* 0x00027e0000047ab9 */ /* 0x000fe20000000a00 */
[----:B------:R-:W0:Y:S01]  /*194c0*/  S2R R5, SR_TID.X ;  /* 0x0000000000057919 */ /* 0x000e220000002100 */
[----:B----4-:R-:W-:Y:S01]  /*194d0*/  ISETP.NE.AND P0, PT, R0, 0x1, PT ;  /* 0x000000010000780c */ /* 0x010fe20003f05270 */
[----:B------:R-:W-:Y:S01]  /*194e0*/  IMAD.MOV.U32 R0, RZ, RZ, R18 ;  /* 0x000000ffff007224 */ /* 0x000fe200078e0012 */
[----:B0-----:R-:W-:-:S11]  /*194f0*/  LOP3.LUT R5, R5, 0x1f, RZ, 0xc0, !PT ;  /* 0x0000001f05057812 */ /* 0x001fd600078ec0ff */
[----:B------:R-:W0:Y:S08]  /*19500*/  @P0 LDC R3, c[0x0][0x42c] ;  /* 0x00010b00ff030b82 */ /* 0x000e300000000800 */
[----:B------:R-:W4:Y:S01]  /*19510*/  @P0 LDC R2, c[0x0][0x430] ;  /* 0x00010c00ff020b82 */ /* 0x000f220000000800 */
[----:B0-----:R-:W-:-:S05]  /*19520*/  @P0 IMAD.HI.U32 R3, R18, R3, RZ ;  /* 0x0000000312030227 */ /* 0x001fca00078e00ff */
[----:B----4-:R-:W-:Y:S02]  /*19530*/  @P0 SHF.R.U32.HI R0, RZ, R2, R3 ;  /* 0x00000002ff000219 */ /* 0x010fe40000011603 */
[----:B------:R-:W-:-:S04]  /*19540*/  ISETP.NE.U32.AND P0, PT, RZ, UR4, PT ;  /* 0x00000004ff007c0c */ /* 0x000fc8000bf05070 */
[----:B------:R-:W-:Y:S01]  /*19550*/  ISETP.NE.AND.EX P0, PT, RZ, UR5, PT, P0 ;  /* 0x00000005ff007c0c */ /* 0x000fe2000bf05300 */
[----:B------:R-:W-:-:S12]  /*19560*/  ULDC.64 UR4, c[0x0][0xa00] ;  /* 0x0002800000047ab9 */ /* 0x000fd80000000a00 */
[----:B------:R-:W0:Y:S01]  /*19570*/  @P0 LDC.64 R2, c[0x0][0x9f8] ;  /* 0x00027e00ff020b82 */ /* 0x000e220000000a00 */
[----:B------:R-:W-:-:S04]  /*19580*/  ISETP.NE.AND P6, PT, R5, RZ, PT ;  /* 0x000000ff0500720c */ /* 0x000fc80003fc5270 */
[----:B------:R-:W-:-:S09]  /*19590*/  PLOP3.LUT P1, PT, P6, PT, PT, 0x8, 0x0 ;  /* 0x000000000000781c */ /* 0x000fd2000372e170 */
[----:B------:R-:W-:Y:S01]  /*195a0*/  VOTEU.ALL UP1, P6 ;  /* 0x00000000003f7886 */ /* 0x000fe20003020000 */
[----:B0-----:R-:W-:-:S04]  /*195b0*/  @P0 IMAD.WIDE R2, R19, 0x4, R2 ;  /* 0x0000000413020825 */ /* 0x001fc800078e0202 */
[----:B------:R-:W-:-:S04]  /*195c0*/  @!UP1 UIADD3 UR8, UP0, UR40, 0x270, URZ ;  /* 0x0000027028089890 */ /* 0x000fc8000ff1e03f */
[----:B------:R-:W-:-:S03]  /*195d0*/  @!UP1 UIADD3.X UR9, URZ, UR41, URZ, UP0, !UPT ;  /* 0x000000293f099290 */ /* 0x000fc600087fe43f */
[----:B------:R-:W-:Y:S01]  /*195e0*/  VOTEU.ALL UP0, P6 ;  /* 0x00000000003f7886 */ /* 0x000fe20003000000 */
[----:B---3--:R-:W-:Y:S01]  /*195f0*/  LEA R17, R17, R4, 0x6 ;  /* 0x0000000411117211 */ /* 0x008fe200078e30ff */
[----:B------:R-:W-:-:S06]  /*19600*/  IMAD.MOV.U32 R4, RZ, RZ, R19 ;  /* 0x000000ffff047224 */ /* 0x000fcc00078e0013 */
[----:B------:R0:W5:Y:S01]  /*19610*/  @P0 LDG.E R4, desc[UR42][R2.64] ;  /* 0x0000002a02040981 */ /* 0x000162000c1e1900 */
[----:B------:R-:W-:-:S04]  /*19620*/  ISETP.NE.U32.AND P0, PT, RZ, UR4, PT ;  /* 0x00000004ff007c0c */ /* 0x000fc8000bf05070 */
[----:B------:R-:W-:-:S04]  /*19630*/  ISETP.NE.AND.EX P0, PT, RZ, UR5, PT, P0 ;  /* 0x00000005ff007c0c */ /* 0x000fc8000bf05300 */
[----:B0-----:R-:W-:-:S09]  /*19640*/  SEL R2, R19, RZ, !P0 ;  /* 0x000000ff13027207 */ /* 0x001fd20004000000 */
.L_x_2214:
        /* <DEDUP_REMOVED lines=10> */
[----:B------:R-:W3:Y:S01]  /*196f0*/  LDL R3, [R1+0x1c] ;  /* 0x00001c0001037983 */ /* 0x000ee20000100800 */
[----:B------:R-:W0:Y:S01]  /*19700*/  LDC.64 R20, c[0x0][0x3f8] ;  /* 0x0000fe00ff147b82 */ /* 0x000e220000000a00 */
[----:B------:R-:W-:Y:S02]  /*19710*/  ULDC.64 UR4, c[0x0][0xa08] ;  /* 0x0002820000047ab9 */ /* 0x000fe40000000a00 */
[----:B0-----:R-:W-:Y:S01]  /*19720*/  LOP3.LUT P0, RZ, R20, UR4, RZ, 0xfc, !PT ;  /* 0x0000000414ff7c12 */ /* 0x001fe2000f80fcff */
[----:B------:R-:W-:-:S03]  /*19730*/  UMOV UR4, 0xffffffff ;  /* 0xffffffff00047882 */ /* 0x000fc60000000000 */
[----:B------:R-:W-:-:S04]  /*19740*/  LOP3.LUT P0, RZ, R21, UR5, RZ, 0xfc, P0 ;  /* 0x0000000515ff7c12 */ /* 0x000fc8000800fcff */
[----:B--2--5:R-:W-:Y:S01]  /*19750*/  SEL R6, R4, RZ, !P0 ;  /* 0x000000ff04067207 */ /* 0x024fe20004000000 */
[----:B---3--:R-:W-:Y:S01]  /*19760*/  VIADD R3, R3, 0xffffffff ;  /* 0xffffffff03037836 */ /* 0x008fe20000000000 */
[----:B------:R-:W-:Y:S07]  /*19770*/  BRA.DIV UR4, `(.L_x_2215) ;  /* 0x0000004a045c7947 */ /* 0x000fee000b800000 */
.L_x_2348:
[----:B------:R-:W-:Y:S01]  /*19780*/  UMOV UR4, 0xffffffff ;  /* 0xffffffff00047882 */ /* 0x000fe20000000000 */
[----:B------:R-:W-:Y:S02]  /*19790*/  SHF.R.S32.HI R8, RZ, 0x1f, R4 ;  /* 0x0000001fff087819 */ /* 0x000fe40000011404 */
[----:B------:R-:W-:Y:S05]  /*197a0*/  BRA.DIV UR4, `(.L_x_2216) ;  /* 0x0000004a04847947 */ /* 0x000fea000b800000 */
[----:B------:R-:W-:-:S13]  /*197b0*/  ELECT P6, URZ, PT ;  /* 0x00000000003f782f */ /* 0x000fda00038c0000 */
.L_x_2351:
[----:B------:R-:W-:Y:S05]  /*197c0*/  @!P6 BRA `(.L_x_2217) ;  /* 0x0000000000fce947 */ /* 0x000fea0003800000 */
[----:B------:R-:W-:-:S04]  /*197d0*/  ISETP.NE.U32.AND P0, PT, R20, RZ, PT ;  /* 0x000000ff1400720c */ /* 0x000fc80003f05070 */
[----:B------:R-:W-:-:S13]  /*197e0*/  ISETP.NE.AND.EX P0, PT, R21, RZ, PT, P0 ;  /* 0x000000ff1500720c */ /* 0x000fda0003f05300 */
[----:B------:R-:W-:Y:S05]  /*197f0*/  @!P0 BRA `(.L_x_2218) ;  /* 0x0000000000488947 */ /* 0x000fea0003800000 */
[----:B-1----:R-:W0:Y:S01]  /*19800*/  LDC R9, c[0x0][0x41c] ;  /* 0x00010700ff097b82 */ /* 0x002e220000000800 */
[----:B------:R-:W-:Y:S01]  /*19810*/  IMAD.MOV.U32 R5, RZ, RZ, R3 ;  /* 0x000000ffff057224 */ /* 0x000fe200078e0003 */
[----:B------:R-:W-:Y:S01]  /*19820*/  ULDC.64 UR4, c[0x0][0x408] ;  /* 0x0001020000047ab9 */ /* 0x000fe20000000a00 */
[----:B0-----:R-:W-:-:S13]  /*19830*/  ISETP.NE.AND P0, PT, R9, 0x1, PT ;  /* 0x000000010900780c */ /* 0x001fda0003f05270 */
[----:B------:R-:W0:Y:S02]  /*19840*/  @P0 LDC.64 R6, c[0x0][0x420] ;  /* 0x00010800ff060b82 */ /* 0x000e240000000a00 */
[----:B0-----:R-:W-:-:S05]  /*19850*/  @P0 IMAD.HI.U32 R6, R3, R6, RZ ;  /* 0x0000000603060227 */ /* 0x001fca00078e00ff */
[----:B------:R-:W-:-:S04]  /*19860*/  @P0 SHF.R.U32.HI R5, RZ, R7, R6 ;  /* 0x00000007ff050219 */ /* 0x000fc80000011606 */
[----:B------:R-:W-:Y:S02]  /*19870*/  IADD3 R6, -R5, RZ, RZ ;  /* 0x000000ff05067210 */ /* 0x000fe40007ffe1ff */
[----:B------:R-:W-:-:S03]  /*19880*/  SHF.R.S32.HI R7, RZ, 0x1f, R5 ;  /* 0x0000001fff077819 */ /* 0x000fc60000011405 */
[----:B------:R-:W-:Y:S02]  /*19890*/  IMAD R3, R9, R6, R3 ;  /* 0x0000000609037224 */ /* 0x000fe400078e0203 */
[----:B------:R-:W-:-:S04]  /*198a0*/  IMAD R6, R8, UR4, RZ ;  /* 0x0000000408067c24 */ /* 0x000fc8000f8e02ff */
[----:B------:R-:W-:Y:S02]  /*198b0*/  IMAD R9, R4, UR5, R6 ;  /* 0x0000000504097c24 */ /* 0x000fe4000f8e0206 */
[----:B------:R-:W-:-:S04]  /*198c0*/  IMAD.MOV.U32 R6, RZ, RZ, R5 ;  /* 0x000000ffff067224 */ /* 0x000fc800078e0005 */
[----:B------:R-:W-:-:S04]  /*198d0*/  IMAD.WIDE.U32 R6, R4, UR4, R6 ;  /* 0x0000000404067c25 */ /* 0x000fc8000f8e0006 */
[----:B------:R-:W-:Y:S01]  /*198e0*/  IMAD.IADD R5, R7, 0x1, R9 ;  /* 0x0000000107057824 */ /* 0x000fe200078e0209 */
[----:B------:R-:W-:-:S04]  /*198f0*/  LEA R10, P0, R6, R20, 0x2 ;  /* 0x00000014060a7211 */ /* 0x000fc800078010ff */
[----:B------:R-:W-:-:S05]  /*19900*/  LEA.HI.X R11, R6, R21, R5, 0x2, P0 ;  /* 0x00000015060b7211 */ /* 0x000fca00000f1405 */
[----:B------:R0:W5:Y:S04]  /*19910*/  LDG.E R6, desc[UR42][R10.64] ;  /* 0x0000002a0a067981 */ /* 0x000168000c1e1900 */
.L_x_2218:
[----:B------:R-:W2:Y:S01]  /*19920*/  LDL R5, [R1] ;  /* 0x0000000001057983 */ /* 0x000ea20000100800 */
[----:B-1----:R-:W-:-:S03]  /*19930*/  MOV R9, 0x400 ;  /* 0x0000040000097802 */ /* 0x002fc60000000f00 */
[----:B------:R-:W3:Y:S01]  /*19940*/  LDL R7, [R1+0x8] ;  /* 0x0000080001077983 */ /* 0x000ee20000100800 */
[----:B0-----:R-:W0:Y:S02]  /*19950*/  S2R R10, SR_CgaCtaId ;  /* 0x00000000000a7919 */ /* 0x001e240000008800 */
[----:B0-----:R-:W-:-:S05]  /*19960*/  LEA R9, R10, R9, 0x18 ;  /* 0x000000090a097211 */ /* 0x001fca00078ec0ff */
[----:B--2---:R-:W-:Y:S01]  /*19970*/  IMAD R5, R5, 0x8, R9 ;  /* 0x0000000805057824 */ /* 0x004fe200078e0209 */
[----:B---3--:R-:W-:-:S04]  /*19980*/  SHF.L.U32 R7, R7, 0x1f, RZ ;  /* 0x0000001f07077819 */ /* 0x008fc800000006ff */
[----:B------:R-:W0:Y:S02]  /*19990*/  SYNCS.PHASECHK.TRANS64.TRYWAIT P0, [R5+URZ+0x28c40], R7 ;  /* 0x028c4007050075a7 */ /* 0x000e24000800017f */
[----:B0-----:R-:W-:Y:S05]  /*199a0*/  @!P0 BRA `(.L_x_2219) ;  /* 0x0000004800248947 */ /* 0x001fea0003800000 */
.L_x_2352:
        /* <DEDUP_REMOVED lines=11> */
.L_x_2220:
[----:B------:R-:W2:Y:S01]  /*19a60*/  LDL R9, [R1] ;  /* 0x0000000001097983 */ /* 0x000ea20000100800 */
[----:B------:R-:W-:-:S03]  /*19a70*/  MOV R10, 0x400 ;  /* 0x00000400000a7802 */ /* 0x000fc60000000f00 */
[----:B0-----:R-:W3:Y:S01]  /*19a80*/  LDL R7, [R1+0x10] ;  /* 0x0000100001077983 */ /* 0x001ee20000100800 */
[----:B------:R-:W0:Y:S01]  /*19a90*/  S2R R11, SR_CgaCtaId ;  /* 0x00000000000b7919 */ /* 0x000e220000008800 */
        /* <DEDUP_REMOVED lines=17> */
[----:B0-----:R-:W-:Y:S01]  /*19bb0*/  NOP ;  /* 0x0000000000007918 */ /* 0x001fe20000000000 */
.L_x_2217:
[----:B------:R-:W2:Y:S01]  /*19bc0*/  LDL.LU R10, [R1+0x20] ;  /* 0x00002000010a7983 */ /* 0x000ea20000300800 */
[----:B------:R-:W-:Y:S01]  /*19bd0*/  MOV R7, 0x400 ;  /* 0x0000040000077802 */ /* 0x000fe20000000f00 */
[----:B------:R-:W-:Y:S05]  /*19be0*/  WARPSYNC.ALL ;  /* 0x0000000000007948 */ /* 0x000fea0003800000 */
[----:B-1----:R-:W0:Y:S01]  /*19bf0*/  S2R R9, SR_CgaCtaId ;  /* 0x0000000000097919 */ /* 0x002e220000008800 */
        /* <DEDUP_REMOVED lines=26> */
.L_x_2353:
[----:B------:R-:W-:Y:S05]  /*19da0*/  BSYNC B0 ;  /* 0x0000000000007941 */ /* 0x000fea0003800000 */
.L_x_2221:
        /* <DEDUP_REMOVED lines=11> */
.L_x_2354:
        /* <DEDUP_REMOVED lines=11> */
.L_x_2226:
        /* <DEDUP_REMOVED lines=8> */
[----:B------:R-:W-:Y:S02]  /*19f90*/  R2UR UR13, R6 ;  /* 0x00000000060d72ca */ /* 0x000fe400000e0000 */
        /* <DEDUP_REMOVED lines=48> */
.L_x_2224:
[----:B------:R-:W-:Y:S05]  /*1a2a0*/  BSYNC B0 ;  /* 0x0000000000007941 */ /* 0x000fea0003800000 */
.L_x_2223:
[----:B------:R-:W2:Y:S04]  /*1a2b0*/  LDL R3, [R1+0x1c] ;  /* 0x00001c0001037983 */ /* 0x000ea80000100800 */
[----:B0-----:R-:W3:Y:S01]  /*1a2c0*/  LDL R2, [R1+0x14] ;  /* 0x0000140001027983 */ /* 0x001ee20000100800 */
[----:B------:R-:W-:Y:S01]  /*1a2d0*/  BSSY B0, `(.L_x_2227) ;  /* 0x00001aa000007945 */ /* 0x000fe20003800000 */
[----:B--2---:R-:W-:-:S04]  /*1a2e0*/  IADD3 R5, R3, -0x2, RZ ;  /* 0xfffffffe03057810 */ /* 0x004fc80007ffe0ff */
[----:B---3--:R-:W-:-:S13]  /*1a2f0*/  ISETP.GE.AND P0, PT, R5, R2, PT ;  /* 0x000000020500720c */ /* 0x008fda0003f06270 */
[----:B------:R-:W-:Y:S05]  /*1a300*/  @!P0 BRA `(.L_x_2228) ;  /* 0x0000001800988947 */ /* 0x000fea0003800000 */
[----:B------:R-:W-:Y:S01]  /*1a310*/  LOP3.LUT R9, RZ, R2, RZ, 0x33, !PT ;  /* 0x00000002ff097212 */ /* 0x000fe200078e33ff */
[----:B------:R-:W-:Y:S01]  /*1a320*/  IMAD.MOV R2, RZ, RZ, -R3 ;  /* 0x000000ffff027224 */ /* 0x000fe200078e0a03 */
[----:B------:R-:W-:Y:S04]  /*1a330*/  BSSY B1, `(.L_x_2229) ;  /* 0x000008e000017945 */ /* 0x000fe80003800000 */
[----:B------:R-:W-:-:S05]  /*1a340*/  VIADDMNMX R9, R2, 0x1, R9, !PT ;  /* 0x0000000102097846 */ /* 0x000fca0007800109 */
[----:B------:R-:W-:-:S05]  /*1a350*/  IMAD.IADD R2, R3, 0x1, R9 ;  /* 0x0000000103027824 */ /* 0x000fca00078e0209 */
        /* <DEDUP_REMOVED lines=18> */
[----:B------:R-:W-:Y:S01]  /*1a480*/  ULDC.64 UR4, c[0x0][0x408] ;  /* 0x0001020000047ab9 */ /* 0x000fe20000000a00 */
[----:B-1----:R-:W-:-:S13]  /*1a490*/  ISETP.NE.AND P0, PT, R11, 0x1, PT ;  /* 0x000000010b00780c */ /* 0x002fda0003f05270 */
[----:B------:R-:W1:Y:S02]  /*1a4a0*/  @P0 LDC.64 R2, c[0x0][0x420] ;  /* 0x00010800ff020b82 */ /* 0x000e640000000a00 */
[----:B-1----:R-:W-:Y:S01]  /*1a4b0*/  @P0 IMAD.HI.U32 R6, R5, R2, RZ ;  /* 0x0000000205060227 */ /* 0x002fe200078e00ff */
[----:B------:R-:W-:-:S04]  /*1a4c0*/  MOV R2, R5 ;  /* 0x0000000500027202 */ /* 0x000fc80000000f00 */
[----:B------:R-:W-:Y:S01]  /*1a4d0*/  @P0 SHF.R.U32.HI R2, RZ, R3, R6 ;  /* 0x00000003ff020219 */ /* 0x000fe20000011606 */
[----:B------:R-:W-:-:S03]  /*1a4e0*/  IMAD R6, R8, UR4, RZ ;  /* 0x0000000408067c24 */ /* 0x000fc6000f8e02ff */
[----:B------:R-:W-:Y:S01]  /*1a4f0*/  SHF.R.S32.HI R3, RZ, 0x1f, R2 ;  /* 0x0000001fff037819 */ /* 0x000fe20000011402 */
[C---:B------:R-:W-:Y:S02]  /*1a500*/  IMAD R10, R4.reuse, UR5, R6 ;  /* 0x00000005040a7c24 */ /* 0x040fe4000f8e0206 */
[----:B------:R-:W-:-:S04]  /*1a510*/  IMAD.WIDE.U32 R6, R4, UR4, R2 ;  /* 0x0000000404067c25 */ /* 0x000fc8000f8e0002 */
[----:B------:R-:W-:Y:S01]  /*1a520*/  IMAD.IADD R10, R10, 0x1, R7 ;  /* 0x000000010a0a7824 */ /* 0x000fe200078e0207 */
[----:B------:R-:W-:Y:S01]  /*1a530*/  LEA R20, P0, R6, R20, 0x2 ;  /* 0x0000001406147211 */ /* 0x000fe200078010ff */
[----:B------:R-:W-:-:S03]  /*1a540*/  IMAD.MOV R2, RZ, RZ, -R2 ;  /* 0x000000ffff027224 */ /* 0x000fc600078e0a02 */
[----:B------:R-:W-:Y:S01]  /*1a550*/  LEA.HI.X R21, R6, R21, R10, 0x2, P0 ;  /* 0x0000001506157211 */ /* 0x000fe200000f140a */
[----:B------:R-:W-:-:S04]  /*1a560*/  IMAD R5, R11, R2, R5 ;  /* 0x000000020b057224 */ /* 0x000fc800078e0205 */
[----:B------:R1:W5:Y:S04]  /*1a570*/  LDG.E R6, desc[UR42][R20.64] ;  /* 0x0000002a14067981 */ /* 0x000368000c1e1900 */
.L_x_2233:
[----:B------:R-:W2:Y:S01]  /*1a580*/  S2R R3, SR_CgaCtaId ;  /* 0x0000000000037919 */ /* 0x000ea20000008800 */
[----:B------:R-:W-:-:S04]  /*1a590*/  MOV R2, 0x400 ;  /* 0x0000040000027802 */ /* 0x000fc80000000f00 */
[----:B--2---:R-:W-:Y:S02]  /*1a5a0*/  LEA R2, R3, R2, 0x18 ;  /* 0x0000000203027211 */ /* 0x004fe400078ec0ff */
[----:B------:R-:W-:-:S03]  /*1a5b0*/  SHF.L.U32 R3, R12, 0x1f, RZ ;  /* 0x0000001f0c037819 */ /* 0x000fc600000006ff */
[----:B------:R-:W-:-:S04]  /*1a5c0*/  IMAD R2, R13, 0x8, R2 ;  /* 0x000000080d027824 */ /* 0x000fc800078e0202 */
[----:B------:R-:W2:Y:S02]  /*1a5d0*/  SYNCS.PHASECHK.TRANS64.TRYWAIT P0, [R2+URZ+0x28c40], R3 ;  /* 0x028c4003020075a7 */ /* 0x000ea4000800017f */
[----:B--2---:R-:W-:Y:S05]  /*1a5e0*/  @!P0 BRA `(.L_x_2234) ;  /* 0x0000003c005c8947 */ /* 0x004fea0003800000 */
.L_x_2355:
        /* <DEDUP_REMOVED lines=11> */
.L_x_2235:
[----:B---3--:R-:W3:Y:S01]  /*1a6a0*/  LDL R7, [R1] ;  /* 0x0000000001077983 */ /* 0x008ee20000100800 */
[----:B------:R-:W-:-:S03]  /*1a6b0*/  MOV R11, 0x400 ;  /* 0x00000400000b7802 */ /* 0x000fc60000000f00 */
        /* <DEDUP_REMOVED lines=20> */
.L_x_2356:
[----:B------:R-:W-:Y:S05]  /*1a800*/  @P1 BRA `(.L_x_2237) ;  /* 0x00000000001c1947 */ /* 0x000fea0003800000 */
[----:B------:R-:W3:Y:S01]  /*1a810*/  S2R R7, SR_TID.X ;  /* 0x0000000000077919 */ /* 0x000ee20000002100 */
[----:B0-2---:R-:W-:-:S04]  /*1a820*/  IMAD.MOV.U32 R3, RZ, RZ, 0x10000 ;  /* 0x00010000ff037424 */ /* 0x005fc800078e00ff */
[----:B------:R4:W-:Y:S01]  /*1a830*/  SYNCS.ARRIVE.TRANS64 RZ, [R2+URZ+0x28c50], R3 ;  /* 0x028c500302ff79a7 */ /* 0x0009e2000800003f */
[----:B---3--:R-:W-:-:S04]  /*1a840*/  LOP3.LUT R7, R7, 0x1f, RZ, 0xc0, !PT ;  /* 0x0000001f07077812 */ /* 0x008fc800078ec0ff */
[----:B------:R-:W-:-:S13]  /*1a850*/  ISETP.NE.AND P0, PT, R7, RZ, PT ;  /* 0x000000ff0700720c */ /* 0x000fda0003f05270 */
[----:B----4-:R-:W-:Y:S05]  /*1a860*/  @!P0 BRA `(.L_x_2237) ;  /* 0x0000000000048947 */ /* 0x010fea0003800000 */
[----:B------:R-:W-:Y:S01]  /*1a870*/  BPT.TRAP 0x1 ;  /* 0x000000040000795c */ /* 0x000fe20000300000 */
.L_x_2237:
        /* <DEDUP_REMOVED lines=54> */
.L_x_2232:
[----:B------:R-:W-:Y:S05]  /*1abe0*/  BSYNC B2 ;  /* 0x0000000000027941 */ /* 0x000fea0003800000 */
.L_x_2231:
[----:B------:R-:W2:Y:S02]  /*1abf0*/  LDL R2, [R1+0x1c] ;  /* 0x00001c0001027983 */ /* 0x000ea40000100800 */
[----:B--2---:R-:W-:-:S07]  /*1ac00*/  VIADD R5, R2, 0xfffffffd ;  /* 0xfffffffd02057836 */ /* 0x004fce0000000000 */
.L_x_2230:
[----:B------:R-:W-:Y:S05]  /*1ac10*/  BSYNC B1 ;  /* 0x0000000000017941 */ /* 0x000fea0003800000 */
.L_x_2229:
[----:B------:R-:W2:Y:S01]  /*1ac20*/  LDL.LU R2, [R1+0x1c] ;  /* 0x00001c0001027983 */ /* 0x000ea20000300800 */
[----:B------:R-:W-:Y:S01]  /*1ac30*/  VIADD R9, R9, 0xfffffffe ;  /* 0xfffffffe09097836 */ /* 0x000fe20000000000 */
[----:B--2---:R-:W-:-:S04]  /*1ac40*/  LOP3.LUT R2, RZ, R2, RZ, 0x33, !PT ;  /* 0x00000002ff027212 */ /* 0x004fc800078e33ff */
[----:B------:R-:W-:-:S13]  /*1ac50*/  ISETP.NE.AND P0, PT, R9, R2, PT ;  /* 0x000000020900720c */ /* 0x000fda0003f05270 */
[----:B------:R-:W-:Y:S05]  /*1ac60*/  @!P0 BRA `(.L_x_2228) ;  /* 0x0000001000408947 */ /* 0x000fea0003800000 */
.L_x_2252:
        /* <DEDUP_REMOVED lines=9> */
[----:B0-----:R-:W-:Y:S06]  /*1ad00*/  @!P6 BRA `(.L_x_2239) ;  /* 0x0000000400e8e947 */ /* 0x001fec0003800000 */
[----:B------:R-:W-:Y:S01]  /*1ad10*/  ULDC.64 UR4, c[0x0][0x3f8] ;  /* 0x0000fe0000047ab9 */ /* 0x000fe20000000a00 */
[----:B------:R-:W-:Y:S02]  /*1ad20*/  MOV R11, R5 ;  /* 0x00000005000b7202 */ /* 0x000fe40000000f00 */
[----:B------:R-:W-:-:S04]  /*1ad30*/  ISETP.NE.U32.AND P0, PT, RZ, UR4, PT ;  /* 0x00000004ff007c0c */ /* 0x000fc8000bf05070 */
[----:B------:R-:W-:-:S13]  /*1ad40*/  ISETP.NE.AND.EX P0, PT, RZ, UR5, PT, P0 ;  /* 0x00000005ff007c0c */ /* 0x000fda000bf05300 */
[----:B------:R-:W-:Y:S05]  /*1ad50*/  @!P0 BRA `(.L_x_2240) ;  /* 0x0000000000448947 */ /* 0x000fea0003800000 */
[----:B------:R-:W2:Y:S01]  /*1ad60*/  LDC R6, c[0x0][0x41c] ;  /* 0x00010700ff067b82 */ /* 0x000ea20000000800 */
[----:B------:R-:W-:Y:S01]  /*1ad70*/  ULDC.64 UR6, c[0x0][0x408] ;  /* 0x0001020000067ab9 */ /* 0x000fe20000000a00 */
[----:B--2---:R-:W-:-:S13]  /*1ad80*/  ISETP.NE.AND P0, PT, R6, 0x1, PT ;  /* 0x000000010600780c */ /* 0x004fda0003f05270 */
[----:B------:R-:W0:Y:S02]  /*1ad90*/  @P0 LDC.64 R2, c[0x0][0x420] ;  /* 0x00010800ff020b82 */ /* 0x000e240000000a00 */
[----:B0-----:R-:W-:-:S04]  /*1ada0*/  @P0 IMAD.HI.U32 R12, R5, R2, RZ ;  /* 0x00000002050c0227 */ /* 0x001fc800078e00ff */
[----:B------:R-:W-:Y:S01]  /*1adb0*/  IMAD.MOV.U32 R2, RZ, RZ, R5 ;  /* 0x000000ffff027224 */ /* 0x000fe200078e0005 */
        /* <DEDUP_REMOVED lines=11> */
.L_x_2240:
[----:B------:R-:W3:Y:S01]  /*1ae70*/  S2R R3, SR_CgaCtaId ;  /* 0x0000000000037919 */ /* 0x000ee20000008800 */
[----:B------:R-:W-:-:S04]  /*1ae80*/  MOV R2, 0x400 ;  /* 0x0000040000027802 */ /* 0x000fc80000000f00 */
[----:B---3--:R-:W-:Y:S02]  /*1ae90*/  LEA R2, R3, R2, 0x18 ;  /* 0x0000000203027211 */ /* 0x008fe400078ec0ff */
[----:B------:R-:W-:Y:S02]  /*1aea0*/  SHF.L.U32 R3, R9, 0x1f, RZ ;  /* 0x0000001f09037819 */ /* 0x000fe400000006ff */
[----:B------:R-:W-:-:S04]  /*1aeb0*/  LEA R2, R10, R2, 0x3 ;  /* 0x000000020a027211 */ /* 0x000fc800078e18ff */
[----:B------:R-:W3:Y:S02]  /*1aec0*/  SYNCS.PHASECHK.TRANS64.TRYWAIT P0, [R2+URZ+0x28c40], R3 ;  /* 0x028c4003020075a7 */ /* 0x000ee4000800017f */
[----:B---3--:R-:W-:Y:S05]  /*1aed0*/  @!P0 BRA `(.L_x_2241) ;  /* 0x0000003400488947 */ /* 0x008fea0003800000 */
.L_x_2357:
        /* <DEDUP_REMOVED lines=11> */
.L_x_2242:
        /* <DEDUP_REMOVED lines=16> */
[----:B----4-:R-:W-:-:S05]  /*1b090*/  IMAD R7, R11, 0x40, R12 ;  /* 0x000000400b077824 */ /* 0x010fca00078e020c */
[----:B------:R-:W-:-:S13]  /*1b0a0*/  R2UR UR11, R7 ;  /* 0x00000000070b72ca */ /* 0x000fda00000e0000 */
[----:B------:R0:W-:Y:S01]  /*1b0b0*/  UTMALDG.4D [UR8], [UR4], desc[UR6] ;  /* 0x00000608040075b4 */ /* 0x0001e20008019000 */
[----:B------:R-:W2:Y:S02]  /*1b0c0*/  SYNCS.PHASECHK.TRANS64.TRYWAIT P1, [R2+URZ+0x28c60], R3 ;  /* 0x028c6003020075a7 */ /* 0x000ea4000802017f */
[----:B0-2---:R-:W-:Y:S05]  /*1b0d0*/  @!P1 BRA `(.L_x_2243) ;  /* 0x0000003000dc9947 */ /* 0x005fea0003800000 */
.L_x_2358:
[----:B------:R-:W-:Y:S05]  /*1b0e0*/  @P0 BRA `(.L_x_2244) ;  /* 0x00000000001c0947 */ /* 0x000fea0003800000 */
[----:B------:R-:W2:Y:S01]  /*1b0f0*/  S2R R11, SR_TID.X ;  /* 0x00000000000b7919 */ /* 0x000ea20000002100 */
[----:B0--3--:R-:W-:-:S04]  /*1b100*/  MOV R3, 0x10000 ;  /* 0x0001000000037802 */ /* 0x009fc80000000f00 */
[----:B------:R4:W-:Y:S01]  /*1b110*/  SYNCS.ARRIVE.TRANS64 RZ, [R2+URZ+0x28c50], R3 ;  /* 0x028c500302ff79a7 */ /* 0x0009e2000800003f */
[----:B--2---:R-:W-:-:S04]  /*1b120*/  LOP3.LUT R11, R11, 0x1f, RZ, 0xc0, !PT ;  /* 0x0000001f0b0b7812 */ /* 0x004fc800078ec0ff */
[----:B------:R-:W-:-:S13]  /*1b130*/  ISETP.NE.AND P1, PT, R11, RZ, PT ;  /* 0x000000ff0b00720c */ /* 0x000fda0003f25270 */
[----:B----4-:R-:W-:Y:S05]  /*1b140*/  @!P1 BRA `(.L_x_2244) ;  /* 0x0000000000049947 */ /* 0x010fea0003800000 */
[----:B------:R-:W-:Y:S01]  /*1b150*/  BPT.TRAP 0x1 ;  /* 0x000000040000795c */ /* 0x000fe20000300000 */
.L_x_2244:
        /* <DEDUP_REMOVED lines=53> */
.L_x_2239:
[----:B------:R-:W-:Y:S05]  /*1b4b0*/  BSYNC B1 ;  /* 0x0000000000017941 */ /* 0x000fea0003800000 */
.L_x_2238:
[----:B------:R-:W-:Y:S01]  /*1b4c0*/  VIADD R10, R10, 0x1 ;  /* 0x000000010a0a7836 */ /* 0x000fe20000000000 */
[----:B------:R-:W-:Y:S04]  /*1b4d0*/  BSSY B1, `(.L_x_2245) ;  /* 0x0000085000017945 */ /* 0x000fe80003800000 */
[----:B------:R-:W-:-:S04]  /*1b4e0*/  ISETP.NE.AND P0, PT, R10, 0x2, PT ;  /* 0x000000020a00780c */ /* 0x000fc80003f05270 */
[----:B------:R-:W-:Y:S02]  /*1b4f0*/  SEL R2, RZ, 0x1, P0 ;  /* 0x00000001ff027807 */ /* 0x000fe40000000000 */
[----:B0-----:R-:W-:Y:S02]  /*1b500*/  SEL R12, R10, RZ, P0 ;  /* 0x000000ff0a0c7207 */ /* 0x001fe40000000000 */
[----:B------:R-:W-:Y:S01]  /*1b510*/  LOP3.LUT R11, R9, R2, RZ, 0x3c, !PT ;  /* 0x00000002090b7212 */ /* 0x000fe200078e3cff */
[----:B------:R-:W-:-:S04]  /*1b520*/  VIADD R9, R5, 0xffffffff ;  /* 0xffffffff05097836 */ /* 0x000fc80000000000 */
[----:B------:R0:W-:Y:S04]  /*1b530*/  STL [R1+0x8], R11 ;  /* 0x0000080b01007387 */ /* 0x0001e80000100800 */
[----:B------:R0:W-:Y:S01]  /*1b540*/  STL [R1], R12 ;  /* 0x0000000c01007387 */ /* 0x0001e20000100800 */
[----:B------:R-:W-:Y:S05]  /*1b550*/  @!P6 BRA `(.L_x_2246) ;  /* 0x0000000400f0e947 */ /* 0x000fea0003800000 */
        /* <DEDUP_REMOVED lines=12> */
[----:B------:R-:W-:-:S04]  /*1b620*/  IMAD R6, R8, UR6, RZ ;  /* 0x0000000608067c24 */ /* 0x000fc8000f8e02ff */
[----:B------:R-:W-:Y:S02]  /*1b630*/  IMAD.MOV R3, RZ, RZ, -R2 ;  /* 0x000000ffff037224 */ /* 0x000fe400078e0a02 */
[----:B------:R-:W-:Y:S02]  /*1b640*/  IMAD R6, R4, UR7, R6 ;  /* 0x0000000704067c24 */ /* 0x000fe4000f8e0206 */
[----:B------:R-:W-:Y:S01]  /*1b650*/  IMAD R10, R10, R3, R9 ;  /* 0x000000030a0a7224 */ /* 0x000fe200078e0209 */
[----:B------:R-:W-:-:S03]  /*1b660*/  SHF.R.S32.HI R3, RZ, 0x1f, R2 ;  /* 0x0000001fff037819 */ /* 0x000fc60000011402 */
[----:B------:R-:W-:-:S04]  /*1b670*/  IMAD.WIDE.U32 R2, R4, UR6, R2 ;  /* 0x0000000604027c25 */ /* 0x000fc8000f8e0002 */
[----:B------:R-:W-:Y:S01]  /*1b680*/  IMAD.IADD R3, R6, 0x1, R3 ;  /* 0x0000000106037824 */ /* 0x000fe200078e0203 */
[----:B------:R-:W-:-:S04]  /*1b690*/  LEA R6, P0, R2, UR4, 0x2 ;  /* 0x0000000402067c11 */ /* 0x000fc8000f8010ff */
[----:B------:R-:W-:-:S05]  /*1b6a0*/  LEA.HI.X R7, R2, UR5, R3, 0x2, P0 ;  /* 0x0000000502077c11 */ /* 0x000fca00080f1403 */
[----:B------:R2:W5:Y:S04]  /*1b6b0*/  LDG.E R6, desc[UR42][R6.64] ;  /* 0x0000002a06067981 */ /* 0x000568000c1e1900 */
.L_x_2247:
[----:B------:R-:W3:Y:S01]  /*1b6c0*/  S2R R3, SR_CgaCtaId ;  /* 0x0000000000037919 */ /* 0x000ee20000008800 */
[----:B------:R-:W-:-:S04]  /*1b6d0*/  MOV R2, 0x400 ;  /* 0x0000040000027802 */ /* 0x000fc80000000f00 */
[----:B---3--:R-:W-:Y:S02]  /*1b6e0*/  LEA R2, R3, R2, 0x18 ;  /* 0x0000000203027211 */ /* 0x008fe400078ec0ff */
[----:B------:R-:W-:Y:S02]  /*1b6f0*/  SHF.L.U32 R3, R11, 0x1f, RZ ;  /* 0x0000001f0b037819 */ /* 0x000fe400000006ff */
[----:B------:R-:W-:-:S04]  /*1b700*/  LEA R2, R12, R2, 0x3 ;  /* 0x000000020c027211 */ /* 0x000fc800078e18ff */
[----:B------:R-:W3:Y:S02]  /*1b710*/  SYNCS.PHASECHK.TRANS64.TRYWAIT P0, [R2+URZ+0x28c40], R3 ;  /* 0x028c4003020075a7 */ /* 0x000ee4000800017f */
[----:B---3--:R-:W-:Y:S05]  /*1b720*/  @!P0 BRA `(.L_x_2248) ;  /* 0x0000002c005c8947 */ /* 0x008fea0003800000 */
.L_x_2359:
        /* <DEDUP_REMOVED lines=11> */
.L_x_2249:
[----:B--2---:R-:W2:Y:S01]  /*1b7e0*/  LDL R7, [R1] ;  /* 0x0000000001077983 */ /* 0x004ea20000100800 */
        /* <DEDUP_REMOVED lines=20> */
[----:B0-2---:R-:W-:Y:S05]  /*1b930*/  @!P1 BRA `(.L_x_2250) ;  /* 0x0000002800ec9947 */ /* 0x005fea0003800000 */
.L_x_2360:
        /* <DEDUP_REMOVED lines=8> */
.L_x_2251:
        /* <DEDUP_REMOVED lines=54> */
.L_x_2246:
[----:B------:R-:W-:Y:S05]  /*1bd20*/  BSYNC B1 ;  /* 0x0000000000017941 */ /* 0x000fea0003800000 */
.L_x_2245:
[----:B------:R-:W2:Y:S01]  /*1bd30*/  LDL R2, [R1+0x14] ;  /* 0x0000140001027983 */ /* 0x000ea20000100800 */
[----:B------:R-:W-:Y:S01]  /*1bd40*/  VIADD R5, R5, 0xfffffffe ;  /* 0xfffffffe05057836 */ /* 0x000fe20000000000 */
[----:B--2---:R-:W-:-:S13]  /*1bd50*/  ISETP.GT.AND P0, PT, R9, R2, PT ;  /* 0x000000020900720c */ /* 0x004fda0003f04270 */
[----:B------:R-:W-:Y:S05]  /*1bd60*/  @P0 BRA `(.L_x_2252) ;  /* 0xffffffec00c00947 */ /* 0x000fea000383ffff */
.L_x_2228:
[----:B------:R-:W-:Y:S05]  /*1bd70*/  BSYNC B0 ;  /* 0x0000000000007941 */ /* 0x000fea0003800000 */
.L_x_2227:
        /* <DEDUP_REMOVED lines=23> */
.L_x_2254:
[----:B------:R-:W-:Y:S05]  /*1bef0*/  BSYNC B0 ;  /* 0x0000000000007941 */ /* 0x000fea0003800000 */
.L_x_2253:
[----:B--2---:R-:W2:Y:S02]  /*1bf00*/  LDL.LU R2, [R1+0x8] ;  /* 0x0000080001027983 */ /* 0x004ea40000300800 */
[----:B--2---:R-:W-:-:S05]  /*1bf10*/  LOP3.LUT R2, R2, R0, RZ, 0x3c, !PT ;  /* 0x0000000002027212 */ /* 0x004fca00078e3cff */
[----:B------:R2:W-:Y:S02]  /*1bf20*/  STL [R1+0x8], R2 ;  /* 0x0000080201007387 */ /* 0x0005e40000100800 */
.L_x_2210:
[----:B------:R-:W-:Y:S05]  /*1bf30*/  BSYNC B6 ;  /* 0x0000000000067941 */ /* 0x000fea0003800000 */
.L_x_2208:
[----:B------:R-:W-:-:S03]  /*1bf40*/  UMOV UR4, 0xffffffff ;  /* 0xffffffff00047882 */ /* 0x000fc60000000000 */
[----:B------:R-:W-:Y:S05]  /*1bf50*/  BRA.DIV UR4, `(.L_x_2255) ;  /* 0x0000002604787947 */ /* 0x000fea000b800000 */
[----:B------:R3:W4:Y:S04]  /*1bf60*/  SHFL.IDX PT, R4, R16, RZ, 0x1f ;  /* 0x00001fff10047589 */ /* 0x00072800000e0000 */
[----:B------:R-:W0:Y:S02]  /*1bf70*/  SHFL.IDX PT, R16, R16, 0x1, 0x1f ;  /* 0x00201f0010107f89 */ /* 0x000e2400000e0000 */
.L_x_2364:
[----:B------:R-:W5:Y:S01]  /*1bf80*/  S2R R7, SR_TID.X ;  /* 0x0000000000077919 */ /* 0x000f620000002100 */
[----:B------:R-:W-:Y:S01]  /*1bf90*/  ULDC UR4, c[0x0][0xc14] ;  /* 0x0003050000047ab9 */ /* 0x000fe20000000800 */
[----:B------:R-:W-:Y:S01]  /*1bfa0*/  BSSY B0, `(.L_x_2256) ;  /* 0x000000b000007945 */ /* 0x000fe20003800000 */
[----:B------:R-:W-:Y:S02]  /*1bfb0*/  IMAD.U32 R0, RZ, RZ, UR4 ;  /* 0x00000004ff007e24 */ /* 0x000fe4000f8e00ff */
[----:B------:R-:W-:Y:S01]  /*1bfc0*/  IMAD.MOV.U32 R17, RZ, RZ, RZ ;  /* 0x000000ffff117224 */ /* 0x000fe200078e00ff */
[----:B-----5:R-:W-:-:S04]  /*1bfd0*/  LOP3.LUT R7, R7, 0x1f, RZ, 0xc0, !PT ;  /* 0x0000001f07077812 */ /* 0x020fc800078ec0ff */
[C---:B------:R-:W-:Y:S02]  /*1bfe0*/  ISETP.NE.AND P0, PT, R7.reuse, 0x1f, PT ;  /* 0x0000001f0700780c */ /* 0x040fe40003f05270 */
[----:B------:R-:W-:-:S04]  /*1bff0*/  IADD3 R5, R7, R19, RZ ;  /* 0x0000001307057210 */ /* 0x000fc80007ffe0ff */
[----:B------:R-:W-:-:S13]  /*1c000*/  ISETP.GE.OR P0, PT, R5, R0, !P0 ;  /* 0x000000000500720c */ /* 0x000fda0004706670 */
[----:B------:R-:W-:Y:S05]  /*1c010*/  @P0 BRA `(.L_x_2257) ;  /* 0x00000000000c0947 */ /* 0x000fea0003800000 */
[----:B--2---:R-:W2:Y:S02]  /*1c020*/  LDC.64 R2, c[0x0][0xc58] ;  /* 0x00031600ff027b82 */ /* 0x004ea40000000a00 */
[----:B--2---:R-:W-:-:S05]  /*1c030*/  IMAD.WIDE R2, R5, 0x4, R2 ;  /* 0x0000000405027825 */ /* 0x004fca00078e0202 */
[----:B------:R2:W5:Y:S02]  /*1c040*/  LDG.E R17, desc[UR42][R2.64] ;  /* 0x0000002a02117981 */ /* 0x000564000c1e1900 */
.L_x_2257:
[----:B------:R-:W-:Y:S05]  /*1c050*/  BSYNC B0 ;  /* 0x0000000000007941 */ /* 0x000fea0003800000 */
.L_x_2256:
        /* <DEDUP_REMOVED lines=11> */
[----:B--2---:R-:W-:-:S05]  /*1c110*/  IADD3 R3, R13, R14, RZ ;  /* 0x0000000e0d037210 */ /* 0x004fca0007ffe0ff */
        /* <DEDUP_REMOVED lines=11> */
.L_x_2372:
[----:B------:R-:W-:Y:S02]  /*1c1d0*/  ULDC UR4, c[0x0][0xc10] ;  /* 0x0003040000047ab9 */ /* 0x000fe40000000800 */
[----:B------:R-:W-:-:S05]  /*1c1e0*/  MOV R5, UR4 ;  /* 0x0000000400057c02 */ /* 0x000fca0008000f00 */
[----:B--2---:R-:W-:-:S04]  /*1c1f0*/  IMAD R3, R14, R5, RZ ;  /* 0x000000050e037224 */ /* 0x004fc800078e02ff */
[----:B---3--:R-:W-:-:S05]  /*1c200*/  IMAD.IADD R16, R16, 0x1, R3 ;  /* 0x0000000110107824 */ /* 0x008fca00078e0203 */
[----:B----4-:R-:W-:-:S13]  /*1c210*/  ISETP.GT.AND P0, PT, R16, R4, PT ;  /* 0x000000041000720c */ /* 0x010fda0003f04270 */
[----:B------:R-:W-:Y:S05]  /*1c220*/  @P0 BRA `(.L_x_2259) ;  /* 0x0000000000b40947 */ /* 0x000fea0003800000 */
[----:B------:R-:W2:Y:S02]  /*1c230*/  LDC R0, c[0x0][0xc14] ;  /* 0x00030500ff007b82 */ /* 0x000ea40000000800 */
.L_x_2264:
        /* <DEDUP_REMOVED lines=11> */
[----:B0-----:R-:W0:Y:S02]  /*1c2f0*/  LDC.64 R2, c[0x0][0xc58] ;  /* 0x00031600ff027b82 */ /* 0x001e240000000a00 */
[----:B0-----:R-:W-:-:S05]  /*1c300*/  IMAD.WIDE R2, R5, 0x4, R2 ;  /* 0x0000000405027825 */ /* 0x001fca00078e0202 */
[----:B------:R2:W5:Y:S02]  /*1c310*/  LDG.E R17, desc[UR42][R2.64] ;  /* 0x0000002a02117981 */ /* 0x000564000c1e1900 */
.L_x_2262:
[----:B------:R-:W-:Y:S05]  /*1c320*/  BSYNC B0 ;  /* 0x0000000000007941 */ /* 0x000fea0003800000 */
.L_x_2261:
        /* <DEDUP_REMOVED lines=8> */
[----:B------:R-:W0:Y:S02]  /*1c3b0*/  SHFL.UP PT, R14, R13, 0x2, RZ ;  /* 0x044000000d0e7989 */ /* 0x000e2400000e00ff */
[----:B0-2---:R-:W-:Y:S02]  /*1c3c0*/  SEL R2, R14, RZ, P1 ;  /* 0x000000ff0e027207 */ /* 0x005fe40000800000 */
        /* <DEDUP_REMOVED lines=13> */
.L_x_2380:
[----:B------:R-:W-:Y:S02]  /*1c4a0*/  ULDC UR4, c[0x0][0xc10] ;  /* 0x0003040000047ab9 */ /* 0x000fe40000000800 */
[----:B------:R-:W-:-:S04]  /*1c4b0*/  IMAD.U32 R5, RZ, RZ, UR4 ;  /* 0x00000004ff057e24 */ /* 0x000fc8000f8e00ff */
[----:B--2---:R-:W-:-:S04]  /*1c4c0*/  IMAD R3, R14, R5, RZ ;  /* 0x000000050e037224 */ /* 0x004fc800078e02ff */
[----:B------:R-:W-:-:S05]  /*1c4d0*/  IMAD.IADD R16, R3, 0x1, R16 ;  /* 0x0000000103107824 */ /* 0x000fca00078e0210 */
[----:B------:R-:W-:-:S13]  /*1c4e0*/  ISETP.GT.AND P0, PT, R16, R4, PT ;  /* 0x000000041000720c */ /* 0x000fda0003f04270 */
[----:B------:R-:W-:Y:S05]  /*1c4f0*/  @!P0 BRA `(.L_x_2264) ;  /* 0xfffffffc00508947 */ /* 0x000fea000383ffff */
.L_x_2259:
        /* <DEDUP_REMOVED lines=8> */
.L_x_2384:
[----:B------:R-:W-:Y:S01]  /*1c580*/  ISETP.NE.AND P0, PT, R3, RZ, PT ;  /* 0x000000ff0300720c */ /* 0x000fe20003f05270 */
[----:B------:R-:W-:-:S12]  /*1c590*/  IMAD.MOV.U32 R7, RZ, RZ, RZ ;  /* 0x000000ffff077224 */ /* 0x000fd800078e00ff */
[----:B------:R-:W-:Y:S05]  /*1c5a0*/  @!P0 BRA `(.L_x_2266) ;  /* 0x0000000000108947 */ /* 0x000fea0003800000 */
[----:B------:R-:W-:Y:S01]  /*1c5b0*/  UMOV UR4, 0xffffffff ;  /* 0xffffffff00047882 */ /* 0x000fe20000000000 */
[----:B------:R-:W-:Y:S02]  /*1c5c0*/  VIADD R12, R6, 0xffffffff ;  /* 0xffffffff060c7836 */ /* 0x000fe40000000000 */
[----:B------:R-:W-:Y:S05]  /*1c5d0*/  BRA.DIV UR4, `(.L_x_2267) ;  /* 0x0000002a040c7947 */ /* 0x000fea000b800000 */
[----:B------:R4:W0:Y:S02]  /*1c5e0*/  SHFL.IDX PT, R7, R2, R12, 0x1f ;  /* 0x00001f0c02077589 */ /* 0x00082400000e0000 */
.L_x_2266:
[----:B0---4-:R-:W0:Y:S01]  /*1c5f0*/  LDC.64 R2, c[0x0][0xc68] ;  /* 0x00031a00ff027b82 */ /* 0x011e220000000a00 */
[----:B------:R-:W-:-:S04]  /*1c600*/  IMAD.IADD R19, R6, 0x1, R19 ;  /* 0x0000000106137824 */ /* 0x000fc800078e0213 */
[----:B0-----:R-:W-:-:S05]  /*1c610*/  IMAD.WIDE R2, R19, 0x4, R2 ;  /* 0x0000000413027825 */ /* 0x001fca00078e0202 */
[----:B------:R0:W2:Y:S01]  /*1c620*/  LDG.E R8, desc[UR42][R2.64] ;  /* 0x0000002a02087981 */ /* 0x0000a2000c1e1900 */
[----:B------:R-:W-:-:S04]  /*1c630*/  IMAD R16, R7, R5, R16 ;  /* 0x0000000507107224 */ /* 0x000fc800078e0210 */
[----:B------:R-:W-:Y:S02]  /*1c640*/  IMAD.IADD R7, R4, 0x1, -R16 ;  /* 0x0000000104077824 */ /* 0x000fe400078e0a10 */
[----:B0-----:R-:W-:Y:S02]  /*1c650*/  IMAD.MOV.U32 R2, RZ, RZ, RZ ;  /* 0x000000ffff027224 */ /* 0x001fe400078e00ff */
[----:B--23--:R-:W-:-:S05]  /*1c660*/  IMAD R6, R17, R8, RZ ;  /* 0x0000000811067224 */ /* 0x00cfca00078e02ff */
[-C--:B-1----:R-:W-:Y:S02]  /*1c670*/  IABS R9, R6.reuse ;  /* 0x0000000600097213 */ /* 0x082fe40000000000 */
[----:B------:R-:W-:Y:S02]  /*1c680*/  IABS R4, R6 ;  /* 0x0000000600047213 */ /* 0x000fe40000000000 */
[----:B------:R-:W0:Y:S02]  /*1c690*/  I2F.RP R10, R9 ;  /* 0x00000009000a7306 */ /* 0x000e240000209400 */
[----:B------:R-:W-:-:S06]  /*1c6a0*/  IADD3 R4, RZ, -R4, RZ ;  /* 0x80000004ff047210 */ /* 0x000fcc0007ffe0ff */
[----:B0-----:R-:W0:Y:S02]  /*1c6b0*/  MUFU.RCP R10, R10 ;  /* 0x0000000a000a7308 */ /* 0x001e240000001000 */
[----:B0-----:R-:W-:-:S06]  /*1c6c0*/  IADD3 R11, R10, 0xffffffe, RZ ;  /* 0x0ffffffe0a0b7810 */ /* 0x001fcc0007ffe0ff */
        /* <DEDUP_REMOVED lines=12> */
[----:B------:R-:W-:Y:S01]  /*1c790*/  @P0 VIADD R2, R2, 0x1 ;  /* 0x0000000102020836 */ /* 0x000fe20000000000 */
[----:B------:R-:W-:-:S04]  /*1c7a0*/  ISETP.GE.AND P0, PT, R3, RZ, PT ;  /* 0x000000ff0300720c */ /* 0x000fc80003f06270 */
[----:B------:R-:W-:-:S09]  /*1c7b0*/  MOV R9, R2 ;  /* 0x0000000200097202 */ /* 0x000fd20000000f00 */
        /* <DEDUP_REMOVED lines=8> */
[----:B------:R-:W-:Y:S01]  /*1c840*/  IMAD.MOV.U32 R2, RZ, RZ, RZ ;  /* 0x000000ffff027224 */ /* 0x000fe200078e00ff */
[----:B------:R-:W-:Y:S02]  /*1c850*/  IADD3 R4, R6, R4, RZ ;  /* 0x0000000406047210 */ /* 0x000fe40007ffe0ff */
[----:B------:R-:W-:-:S04]  /*1c860*/  IABS R8, R5 ;  /* 0x0000000500087213 */ /* 0x000fc80000000000 */
[----:B------:R-:W0:Y:S08]  /*1c870*/  I2F.RP R10, R8 ;  /* 0x00000008000a7306 */ /* 0x000e300000209400 */
[----:B0-----:R-:W0:Y:S02]  /*1c880*/  MUFU.RCP R10, R10 ;  /* 0x0000000a000a7308 */ /* 0x001e240000001000 */
[----:B0-----:R-:W-:-:S06]  /*1c890*/  VIADD R11, R10, 0xffffffe ;  /* 0x0ffffffe0a0b7836 */ /* 0x001fcc0000000000 */
[----:B------:R-:W0:Y:S02]  /*1c8a0*/  F2I.FTZ.U32.TRUNC.NTZ R3, R11 ;  /* 0x0000000b00037305 */ /* 0x000e24000021f000 */
[----:B0-----:R-:W-:-:S04]  /*1c8b0*/  IMAD.MOV R7, RZ, RZ, -R3 ;  /* 0x000000ffff077224 */ /* 0x001fc800078e0a03 */
[----:B------:R-:W-:-:S04]  /*1c8c0*/  IMAD R7, R7, R8, RZ ;  /* 0x0000000807077224 */ /* 0x000fc800078e02ff */
[----:B------:R-:W-:Y:S01]  /*1c8d0*/  IMAD.HI.U32 R3, R3, R7, R2 ;  /* 0x0000000703037227 */ /* 0x000fe200078e0002 */
[----:B------:R-:W-:Y:S02]  /*1c8e0*/  IABS R2, R6 ;  /* 0x0000000600027213 */ /* 0x000fe40000000000 */
[----:B------:R-:W-:-:S03]  /*1c8f0*/  IABS R7, R5 ;  /* 0x0000000500077213 */ /* 0x000fc60000000000 */
[----:B------:R-:W-:-:S04]  /*1c900*/  IMAD.HI.U32 R3, R3, R2, RZ ;  /* 0x0000000203037227 */ /* 0x000fc800078e00ff */
[----:B------:R-:W-:-:S04]  /*1c910*/  IMAD.MOV R7, RZ, RZ, -R7 ;  /* 0x000000ffff077224 */ /* 0x000fc800078e0a07 */
        /* <DEDUP_REMOVED lines=10> */
[----:B------:R-:W-:Y:S01]  /*1c9c0*/  @!P0 LOP3.LUT R3, RZ, R5, RZ, 0x33, !PT ;  /* 0x00000005ff038212 */ /* 0x000fe200078e33ff */
[----:B------:R-:W-:-:S03]  /*1c9d0*/  IMAD.MOV R5, RZ, RZ, -R5 ;  /* 0x000000ffff057224 */ /* 0x000fc600078e0a05 */
[----:B------:R-:W-:Y:S01]  /*1c9e0*/  LOP3.LUT R2, RZ, R3, RZ, 0x33, !PT ;  /* 0x00000003ff027212 */ /* 0x000fe200078e33ff */
[----:B------:R-:W-:-:S04]  /*1c9f0*/  IMAD R18, R3, R5, R4 ;  /* 0x0000000503127224 */ /* 0x000fc800078e0204 */
[----:B------:R-:W-:Y:S01]  /*1ca00*/  IMAD.IADD R17, R17, 0x1, R2 ;  /* 0x0000000111117824 */ /* 0x000fe200078e0202 */
[----:B------:R-:W-:Y:S06]  /*1ca10*/  BRA `(.L_x_2268) ;  /* 0x00000000001c7947 */ /* 0x000fec0003800000 */
.L_x_2260:
[----:B------:R-:W-:Y:S01]  /*1ca20*/  UMOV UR4, URZ ;  /* 0x0000003f00047c82 */ /* 0x000fe20008000000 */
[----:B------:R-:W-:Y:S01]  /*1ca30*/  UMOV UR5, URZ ;  /* 0x0000003f00057c82 */ /* 0x000fe20008000000 */
[----:B------:R-:W-:Y:S01]  /*1ca40*/  ULDC UR6, c[0x0][0xc14] ;  /* 0x0003050000067ab9 */ /* 0x000fe20000000800 */
[----:B------:R-:W-:Y:S01]  /*1ca50*/  IMAD.MOV.U32 R16, RZ, RZ, R4 ;  /* 0x000000ffff107224 */ /* 0x000fe200078e0004 */
[----:B------:R-:W-:Y:S01]  /*1ca60*/  MOV R17, UR4 ;  /* 0x0000000400117c02 */ /* 0x000fe20008000f00 */
[----:B------:R-:W-:Y:S02]  /*1ca70*/  IMAD.U32 R18, RZ, RZ, UR5 ;  /* 0x00000005ff127e24 */ /* 0x000fe4000f8e00ff */
[----:B------:R-:W-:-:S07]  /*1ca80*/  IMAD.U32 R19, RZ, RZ, UR6 ;  /* 0x00000006ff137e24 */ /* 0x000fce000f8e00ff */
.L_x_2268:
        /* <DEDUP_REMOVED lines=12> */
.L_x_2169:
[----:B-1----:R-:W3:Y:S01]  /*1cb50*/  LDL.LU R0, [R1+0x20] ;  /* 0x0000200001007983 */ /* 0x002ee20000300800 */
[----:B------:R-:W-:Y:S01]  /*1cb60*/  BSSY B0, `(.L_x_2270) ;  /* 0x000000b000007945 */ /* 0x000fe20003800000 */
[----:B------:R-:W1:Y:S01]  /*1cb70*/  S2R R5, SR_CgaCtaId ;  /* 0x0000000000057919 */ /* 0x000e620000008800 */
[----:B---3--:R-:W-:-:S05]  /*1cb80*/  VIADD R0, R0, 0x1 ;  /* 0x0000000100007836 */ /* 0x008fca0000000000 */
[----:B--2---:R-:W-:-:S04]  /*1cb90*/  LEA.HI R2, R0, R0, RZ, 0x1 ;  /* 0x0000000000027211 */ /* 0x004fc800078f08ff */
[----:B------:R-:W-:-:S04]  /*1cba0*/  LOP3.LUT R3, R2, 0xfffffffe, RZ, 0xc0, !PT ;  /* 0xfffffffe02037812 */ /* 0x000fc800078ec0ff */
[----:B------:R-:W-:Y:S02]  /*1cbb0*/  IADD3 R3, R0, -R3, RZ ;  /* 0x8000000300037210 */ /* 0x000fe40007ffe0ff */
[----:B------:R-:W-:Y:S02]  /*1cbc0*/  MOV R0, 0x400 ;  /* 0x0000040000007802 */ /* 0x000fe40000000f00 */
[----:B------:R-:W-:Y:S02]  /*1cbd0*/  SHF.L.U32 R3, R3, 0x1f, RZ ;  /* 0x0000001f03037819 */ /* 0x000fe400000006ff */
[----:B-1----:R-:W-:-:S04]  /*1cbe0*/  LEA R0, R5, R0, 0x18 ;  /* 0x0000000005007211 */ /* 0x002fc800078ec0ff */
[----:B------:R-:W1:Y:S02]  /*1cbf0*/  SYNCS.PHASECHK.TRANS64.TRYWAIT P0, [R0+URZ+0x28c20], R3 ;  /* 0x028c2003000075a7 */ /* 0x000e64000800017f */
[----:B-1----:R-:W-:Y:S05]  /*1cc00*/  @!P0 BRA `(.L_x_2271) ;  /* 0x0000002000a88947 */ /* 0x002fea0003800000 */
.L_x_2387:
[----:B------:R-:W-:Y:S05]  /*1cc10*/  BSYNC B0 ;  /* 0x0000000000007941 */ /* 0x000fea0003800000 */
.L_x_2270:
[----:B------:R-:W-:-:S03]  /*1cc20*/  UMOV UR4, 0xffffffff ;  /* 0xffffffff00047882 */ /* 0x000fc60000000000 */
[----:B------:R-:W-:Y:S05]  /*1cc30*/  BRA.DIV UR4, `(.L_x_2272) ;  /* 0x0000002204b07947 */ /* 0x000fea000b800000 */
[----:B------:R-:W2:Y:S02]  /*1cc40*/  S2R R2, SR_TID.X ;  /* 0x0000000000027919 */ /* 0x000ea40000002100 */
[----:B--2---:R-:W-:-:S04]  /*1cc50*/  SHF.R.U32.HI R2, RZ, 0x5, R2 ;  /* 0x00000005ff027819 */ /* 0x004fc80000011602 */
[----:B------:R-:W-:-:S05]  /*1cc60*/  LOP3.LUT R2, R2, 0x3, RZ, 0xc0, !PT ;  /* 0x0000000302027812 */ /* 0x000fca00078ec0ff */
[----:B------:R2:W3:Y:S02]  /*1cc70*/  SHFL.IDX PT, R14, R2, RZ, 0x1f ;  /* 0x00001fff020e7589 */ /* 0x0004e400000e0000 */
.L_x_2390:
[----:B---3--:R-:W-:-:S13]  /*1cc80*/  ISETP.NE.AND P0, PT, R14, RZ, PT ;  /* 0x000000ff0e00720c */ /* 0x008fda0003f05270 */
[----:B------:R-:W-:Y:S05]  /*1cc90*/  @P0 BRA `(.L_x_1944) ;  /* 0x0000000000940947 */ /* 0x000fea0003800000 */
[----:B------:R-:W-:-:S03]  /*1cca0*/  UMOV UR4, 0xffffffff ;  /* 0xffffffff00047882 */ /* 0x000fc60000000000 */
[----:B------:R-:W-:Y:S05]  /*1ccb0*/  BRA.DIV UR4, `(.L_x_2273) ;  /* 0x0000002204c47947 */ /* 0x000fea000b800000 */
[----:B------:R-:W-:-:S13]  /*1ccc0*/  ELECT P6, URZ, PT ;  /* 0x00000000003f782f */ /* 0x000fda00038c0000 */
.L_x_2393:
[----:B------:R-:W-:Y:S05]  /*1ccd0*/  @!P6 BRA `(.L_x_1944) ;  /* 0x000000000084e947 */ /* 0x000fea0003800000 */
[----:B------:R-:W-:-:S06]  /*1cce0*/  ULOP3.LUT UR4, UR36, 0x2, URZ, 0xfc, !UPT ;  /* 0x0000000224047892 */ /* 0x000fcc000f8efc3f */
[----:B--2---:R-:W-:-:S05]  /*1ccf0*/  IMAD.U32 R2, RZ, RZ, UR4 ;  /* 0x00000004ff027e24 */ /* 0x004fca000f8e00ff */
[----:B------:R-:W-:-:S13]  /*1cd00*/  ISETP.NE.AND P2, PT, R2, 0x3, PT ;  /* 0x000000030200780c */ /* 0x000fda0003f45270 */
[----:B------:R-:W-:Y:S05]  /*1cd10*/  @!P2 BRA `(.L_x_2274) ;  /* 0x000000000004a947 */ /* 0x000fea0003800000 */
[----:B------:R-:W-:Y:S01]  /*1cd20*/  BPT.TRAP 0x1 ;  /* 0x000000040000795c */ /* 0x000fe20000300000 */
.L_x_2274:
        /* <DEDUP_REMOVED lines=14> */
.L_x_2394:
[----:B------:R-:W2:Y:S02]  /*1ce10*/  SYNCS.PHASECHK.TRANS64.TRYWAIT P0, [R7+URZ], R2 ;  /* 0x00000002070075a7 */ /* 0x000ea4000800017f */
[----:B--2---:R-:W-:Y:S05]  /*1ce20*/  @!P0 BRA `(.L_x_2276) ;  /* 0x00000020009c8947 */ /* 0x004fea0003800000 */
.L_x_2395:
[----:B------:R-:W-:Y:S05]  /*1ce30*/  @!P2 BRA `(.L_x_2277) ;  /* 0x000000000004a947 */ /* 0x000fea0003800000 */
[----:B------:R-:W-:Y:S01]  /*1ce40*/  BPT.TRAP 0x1 ;  /* 0x000000040000795c */ /* 0x000fe20000300000 */
.L_x_2277:
[----:B------:R-:W3:Y:S01]  /*1ce50*/  LDL.LU R4, [R1] ;  /* 0x0000000001047983 */ /* 0x000ee20000300800 */
[----:B------:R-:W-:-:S04]  /*1ce60*/  VIADD R0, R0, 0x28c60 ;  /* 0x00028c6000007836 */ /* 0x000fc80000000000 */
[----:B---3--:R-:W-:-:S04]  /*1ce70*/  IMAD R4, R4, 0x8, R0 ;  /* 0x0000000804047824 */ /* 0x008fc800078e0200 */
[----:B------:R-:W3:Y:S02]  /*1ce80*/  SYNCS.PHASECHK.TRANS64.TRYWAIT P0, [R4+URZ], R5 ;  /* 0x00000005040075a7 */ /* 0x000ee4000800017f */
[----:B---3--:R-:W-:Y:S05]  /*1ce90*/  @!P0 BRA `(.L_x_2278) ;  /* 0x0000002000948947 */ /* 0x008fea0003800000 */
.L_x_2396:
[----:B------:R-:W-:-:S07]  /*1cea0*/  LEA R3, R3, R0, 0x3 ;  /* 0x0000000003037211 */ /* 0x000fce00078e18ff */
.L_x_2279:
[----:B----4-:R4:W0:Y:S02]  /*1ceb0*/  SYNCS.PHASECHK.TRANS64.TRYWAIT P0, [R3+URZ], R2 ;  /* 0x00000002030075a7 */ /* 0x010824000800017f */
[----:B0-----:R-:W-:Y:S05]  /*1cec0*/  @!P0 NANOSLEEP.SYNCS 0x989680 ;  /* 0x009896800000895d */ /* 0x001fea0003900000 */
[----:B------:R-:W0:Y:S02]  /*1ced0*/  @!P0 SYNCS.PHASECHK.TRANS64 P0, [R3+URZ], R2 ;  /* 0x00000002030085a7 */ /* 0x000e24000800007f */
[----:B0-----:R-:W-:Y:S05]  /*1cee0*/  @!P0 BRA `(.L_x_2279) ;  /* 0xfffffffc00f08947 */ /* 0x001fea000383ffff */
.L_x_1944:
[----:B------:R-:W-:Y:S05]  /*1cef0*/  BSYNC B8 ;  /* 0x0000000000087941 */ /* 0x000fea0003800000 */
.L_x_1941:
[----:B------:R-:W-:Y:S05]  /*1cf00*/  EXIT ;  /* 0x000000000000794d */ /* 0x000fea0003800000 */
.L_x_1968:
[----:B0-----:R0:W1:Y:S02]  /*1cf10*/  SYNCS.PHASECHK.TRANS64.TRYWAIT P5, [R70+URZ+0x28c90], R77 ;  /* 0x028c904d460075a7 */ /* 0x00106400080a017f */
[----:B-1----:R-:W-:Y:S05]  /*1cf20*/  @!P5 NANOSLEEP.SYNCS 0x989680 ;  /* 0x009896800000d95d */ /* 0x002fea0003900000 */
[----:B------:R-:W1:Y:S02]  /*1cf30*/  @!P5 SYNCS.PHASECHK.TRANS64 P5, [R70+URZ+0x28c90], R77 ;  /* 0x028c904d4600d5a7 */ /* 0x000e6400080a007f */
[----:B-1----:R-:W-:Y:S05]  /*1cf40*/  @!P5 BRA `(.L_x_1968) ;  /* 0xfffffffc00f0d947 */ /* 0x002fea000383ffff */
[----:B------:R-:W-:Y:S05]  /*1cf50*/  BRA `(.L_x_2280) ;  /* 0xfffffe5800607947 */ /* 0x000fea000383ffff */
.L_x_1978:
[----:B0-----:R0:W1:Y:S02]  /*1cf60*/  SYNCS.PHASECHK.TRANS64.TRYWAIT P5, [R70+URZ+0x28c90], R77 ;  /* 0x028c904d460075a7 */ /* 0x00106400080a017f */
[----:B-1----:R-:W-:Y:S05]  /*1cf70*/  @!P5 NANOSLEEP.SYNCS 0x989680 ;  /* 0x009896800000d95d */ /* 0x002fea0003900000 */
[----:B------:R-:W1:Y:S02]  /*1cf80*/  @!P5 SYNCS.PHASECHK.TRANS64 P5, [R70+URZ+0x28c90], R77 ;  /* 0x028c904d4600d5a7 */ /* 0x000e6400080a007f */
[----:B-1----:R-:W-:Y:S05]  /*1cf90*/  @!P5 BRA `(.L_x_1978) ;  /* 0xfffffffc00f0d947 */ /* 0x002fea000383ffff */
[----:B------:R-:W-:Y:S05]  /*1cfa0*/  BRA `(.L_x_2281) ;  /* 0xfffffe6000b47947 */ /* 0x000fea000383ffff */
.L_x_1983:
[----:B0-----:R0:W1:Y:S02]  /*1cfb0*/  SYNCS.PHASECHK.TRANS64.TRYWAIT P5, [R70+URZ+0x28c90], R77 ;  /* 0x028c904d460075a7 */ /* 0x00106400080a017f */
[----:B-1----:R-:W-:Y:S05]  /*1cfc0*/  @!P5 NANOSLEEP.SYNCS 0x989680 ;  /* 0x009896800000d95d */ /* 0x002fea0003900000 */
[----:B------:R-:W1:Y:S02]  /*1cfd0*/  @!P5 SYNCS.PHASECHK.TRANS64 P5, [R70+URZ+0x28c90], R77 ;  /* 0x028c904d4600d5a7 */ /* 0x000e6400080a007f */
[----:B-1----:R-:W-:Y:S05]  /*1cfe0*/  @!P5 BRA `(.L_x_1983) ;  /* 0xfffffffc00f0d947 */ /* 0x002fea000383ffff */
[----:B------:R-:W-:Y:S05]  /*1cff0*/  BRA `(.L_x_2282) ;  /* 0xfffffe6800c47947 */ /* 0x000fea000383ffff */
.L_x_1987:
[----:B--2---:R2:W4:Y:S02]  /*1d000*/  SYNCS.PHASECHK.TRANS64.TRYWAIT P5, [R70+URZ+0x28cb0], R77 ;  /* 0x028cb04d460075a7 */ /* 0x00452400080a017f */
[----:B----4-:R-:W-:Y:S05]  /*1d010*/  @!P5 NANOSLEEP.SYNCS 0x989680 ;  /* 0x009896800000d95d */ /* 0x010fea0003900000 */
[----:B------:R-:W4:Y:S02]  /*1d020*/  @!P5 SYNCS.PHASECHK.TRANS64 P5, [R70+URZ+0x28cb0], R77 ;  /* 0x028cb04d4600d5a7 */ /* 0x000f2400080a007f */
[----:B----4-:R-:W-:Y:S05]  /*1d030*/  @!P5 BRA `(.L_x_1987) ;  /* 0xfffffffc00f0d947 */ /* 0x010fea000383ffff */
[----:B------:R-:W-:Y:S05]  /*1d040*/  BRA `(.L_x_2283) ;  /* 0xfffffe6c00407947 */ /* 0x000fea000383ffff */
.L_x_2006:
[----:B0-----:R0:W1:Y:S02]  /*1d050*/  SYNCS.PHASECHK.TRANS64.TRYWAIT P1, [R152+URZ+0x28c50], R3 ;  /* 0x028c5003980075a7 */ /* 0x001064000802017f */
[----:B-1----:R-:W-:Y:S05]  /*1d060*/  @!P1 NANOSLEEP.SYNCS 0x989680 ;  /* 0x009896800000995d */ /* 0x002fea0003900000 */
[----:B------:R-:W1:Y:S02]  /*1d070*/  @!P1 SYNCS.PHASECHK.TRANS64 P1, [R152+URZ+0x28c50], R3 ;  /* 0x028c5003980095a7 */ /* 0x000e64000802007f */
[----:B-1----:R-:W-:Y:S05]  /*1d080*/  @!P1 BRA `(.L_x_2006) ;  /* 0xfffffffc00f09947 */ /* 0x002fea000383ffff */
[----:B------:R-:W-:Y:S05]  /*1d090*/  BRA `(.L_x_2284) ;  /* 0xfffffe7c00307947 */ /* 0x000fea000383ffff */
.L_x_2013:
[----:B-1----:R1:W2:Y:S02]  /*1d0a0*/  SYNCS.PHASECHK.TRANS64.TRYWAIT P2, [R0+URZ+0x28c50], R5 ;  /* 0x028c5005000075a7 */ /* 0x0022a4000804017f */
[----:B--2---:R-:W-:Y:S05]  /*1d0b0*/  @!P2 NANOSLEEP.SYNCS 0x989680 ;  /* 0x009896800000a95d */ /* 0x004fea0003900000 */
[----:B------:R-:W2:Y:S02]  /*1d0c0*/  @!P2 SYNCS.PHASECHK.TRANS64 P2, [R0+URZ+0x28c50], R5 ;  /* 0x028c50050000a5a7 */ /* 0x000ea4000804007f */
[----:B--2---:R-:W-:Y:S05]  /*1d0d0*/  @!P2 BRA `(.L_x_2013) ;  /* 0xfffffffc00f0a947 */ /* 0x004fea000383ffff */
[----:B------:R-:W-:Y:S05]  /*1d0e0*/  BRA `(.L_x_2012) ;  /* 0xfffffe8800587947 */ /* 0x000fea000383ffff */
.L_x_2038:
[----:B------:R-:W-:Y:S01]  /*1d0f0*/  BSSY B1, `(.L_x_2285) ;  /* 0x0000008000017945 */ /* 0x000fe20003800000 */
[----:B------:R-:W-:Y:S01]  /*1d100*/  IMAD.MOV.U32 R13, RZ, RZ, R5 ;  /* 0x000000ffff0d7224 */ /* 0x000fe200078e0005 */
[----:B------:R-:W-:Y:S01]  /*1d110*/  MOV R15, 0xffffffff ;  /* 0xffffffff000f7802 */ /* 0x000fe20000000f00 */
[----:B------:R-:W-:Y:S02]  /*1d120*/  IMAD.MOV.U32 R12, RZ, RZ, RZ ;  /* 0x000000ffff0c7224 */ /* 0x000fe400078e00ff */
[----:B------:R-:W-:-:S07]  /*1d130*/  IMAD.MOV.U32 R11, RZ, RZ, 0x1c1f ;  /* 0x00001c1fff0b7424 */ /* 0x000fce00078e00ff */
[----:B-----5:R-:W-:Y:S05]  /*1d140*/  WARPSYNC.COLLECTIVE R15, `(.L_x_2286) ;  /* 0x000000000f087348 */ /* 0x020fea0003c00000 */
[----:B------:R0:W1:Y:S02]  /*1d150*/  SHFL.IDX P6, R14, R13, R12, R11 ;  /* 0x0000000c0d0e7389 */ /* 0x00006400000c000b */
[----:B01---5:R-:W-:Y:S01]  /*1d160*/  ENDCOLLECTIVE ;  /* 0x000000000000791b */ /* 0x023fe20003800000 */
.L_x_2286:
[----:B------:R-:W-:Y:S05]  /*1d170*/  BSYNC B1 ;  /* 0x0000000000017941 */ /* 0x000fea0003800000 */
.L_x_2285:
[----:B------:R-:W-:Y:S05]  /*1d180*/  BRA `(.L_x_2287) ;  /* 0xfffffea800807947 */ /* 0x000fea000383ffff */
.L_x_2039:
        /* <DEDUP_REMOVED lines=8> */
.L_x_2289:
[----:B------:R-:W-:Y:S05]  /*1d210*/  BSYNC B1 ;  /* 0x0000000000017941 */ /* 0x000fea0003800000 */
.L_x_2288:
[----:B------:R-:W-:Y:S05]  /*1d220*/  BRA `(.L_x_2290) ;  /* 0xfffffea800607947 */ /* 0x000fea000383ffff */
.L_x_2040:
        /* <DEDUP_REMOVED lines=8> */
.L_x_2292:
[----:B------:R-:W-:Y:S05]  /*1d2b0*/  BSYNC B1 ;  /* 0x0000000000017941 */ /* 0x000fea0003800000 */
.L_x_2291:
[----:B------:R-:W-:Y:S05]  /*1d2c0*/  BRA `(.L_x_2293) ;  /* 0xfffffea800407947 */ /* 0x000fea000383ffff */
.L_x_2041:
        /* <DEDUP_REMOVED lines=8> */
.L_x_2295:
[----:B------:R-:W-:Y:S05]  /*1d350*/  BSYNC B1 ;  /* 0x0000000000017941 */ /* 0x000fea0003800000 */
.L_x_2294:
[----:B------:R-:W-:Y:S05]  /*1d360*/  BRA `(.L_x_2296) ;  /* 0xfffffea800207947 */ /* 0x000fea000383ffff */
.L_x_2042:
[----:B------:R-:W-:Y:S01]  /*1d370*/  BSSY B1, `(.L_x_2297) ;  /* 0x0000008000017945 */ /* 0x000fe20003800000 */
[----:B------:R-:W-:Y:S01]  /*1d380*/  IMAD.MOV.U32 R13, RZ, RZ, R5 ;  /* 0x000000ffff0d7224 */ /* 0x000fe200078e0005 */
[----:B------:R-:W-:Y:S01]  /*1d390*/  MOV R15, 0xffffffff ;  /* 0xffffffff000f7802 */ /* 0x000fe20000000f00 */
[----:B------:R-:W-:Y:S02]  /*1d3a0*/  IMAD.MOV.U32 R12, RZ, RZ, 0x1 ;  /* 0x00000001ff0c7424 */ /* 0x000fe400078e00ff */
[----:B------:R-:W-:-:S07]  /*1d3b0*/  IMAD.MOV.U32 R11, RZ, RZ, 0x1c1f ;  /* 0x00001c1fff0b7424 */ /* 0x000fce00078e00ff */
[----:B-----5:R-:W-:Y:S05]  /*1d3c0*/  WARPSYNC.COLLECTIVE R15, `(.L_x_2298) ;  /* 0x000000000f087348 */ /* 0x020fea0003c00000 */
[----:B------:R0:W1:Y:S02]  /*1d3d0*/  SHFL.IDX P6, R14, R13, R12, R11 ;  /* 0x0000000c0d0e7389 */ /* 0x00006400000c000b */
[----:B01---5:R-:W-:Y:S01]  /*1d3e0*/  ENDCOLLECTIVE ;  /* 0x000000000000791b */ /* 0x023fe20003800000 */
.L_x_2298:
[----:B------:R-:W-:Y:S05]  /*1d3f0*/  BSYNC B1 ;  /* 0x0000000000017941 */ /* 0x000fea0003800000 */
.L_x_2297:
[----:B------:R-:W-:Y:S05]  /*1d400*/  BRA `(.L_x_2299) ;  /* 0xfffffea800007947 */ /* 0x000fea000383ffff */
.L_x_2043:
        /* <DEDUP_REMOVED lines=8> */
.L_x_2301:
[----:B------:R-:W-:Y:S05]  /*1d490*/  BSYNC B1 ;  /* 0x0000000000017941 */ /* 0x000fea0003800000 */
.L_x_2300:
[----:B------:R-:W-:Y:S05]  /*1d4a0*/  BRA `(.L_x_2302) ;  /* 0xfffffea400e07947 */ /* 0x000fea000383ffff */
.L_x_2044:
        /* <DEDUP_REMOVED lines=8> */
.L_x_2304:
[----:B------:R-:W-:Y:S05]  /*1d530*/  BSYNC B1 ;  /* 0x0000000000017941 */ /* 0x000fea0003800000 */
.L_x_2303:
[----:B------:R-:W-:Y:S05]  /*1d540*/  BRA `(.L_x_2305) ;  /* 0xfffffea400c07947 */ /* 0x000fea000383ffff */
.L_x_2045:
        /* <DEDUP_REMOVED lines=8> */
.L_x_2307:
[----:B------:R-:W-:Y:S05]  /*1d5d0*/  BSYNC B1 ;  /* 0x0000000000017941 */ /* 0x000fea0003800000 */
.L_x_2306:
[----:B------:R-:W-:Y:S05]  /*1d5e0*/  BRA `(.L_x_2308) ;  /* 0xfffffea400a07947 */ /* 0x000fea000383ffff */
.L_x_2047:
[----:B0-----:R0:W1:Y:S02]  /*1d5f0*/  SYNCS.PHASECHK.TRANS64.TRYWAIT P2, [R2+URZ+0x28c00], R7 ;  /* 0x028c0007020075a7 */ /* 0x001064000804017f */
[----:B-1----:R-:W-:Y:S05]  /*1d600*/  @!P2 NANOSLEEP.SYNCS 0x989680 ;  /* 0x009896800000a95d */ /* 0x002fea0003900000 */
[----:B------:R-:W1:Y:S02]  /*1d610*/  @!P2 SYNCS.PHASECHK.TRANS64 P2, [R2+URZ+0x28c00], R7 ;  /* 0x028c00070200a5a7 */ /* 0x000e64000804007f */
[----:B-1----:R-:W-:Y:S05]  /*1d620*/  @!P2 BRA `(.L_x_2047) ;  /* 0xfffffffc00f0a947 */ /* 0x002fea000383ffff */
[----:B------:R-:W-:Y:S05]  /*1d630*/  BRA `(.L_x_2309) ;  /* 0xfffffea800187947 */ /* 0x000fea000383ffff */
.L_x_2055:
        /* <DEDUP_REMOVED lines=8> */
.L_x_2311:
[----:B------:R-:W-:Y:S05]  /*1d6c0*/  BSYNC B1 ;  /* 0x0000000000017941 */ /* 0x000fea0003800000 */
.L_x_2310:
[----:B------:R-:W-:Y:S05]  /*1d6d0*/  BRA `(.L_x_2312) ;  /* 0xfffffeb400ec7947 */ /* 0x000fea000383ffff */
.L_x_2056:
        /* <DEDUP_REMOVED lines=8> */
.L_x_2314:
[----:B------:R-:W-:Y:S05]  /*1d760*/  BSYNC B1 ;  /* 0x0000000000017941 */ /* 0x000fea0003800000 */
.L_x_2313:
[----:B------:R-:W-:Y:S05]  /*1d770*/  BRA `(.L_x_2315) ;  /* 0xfffffeb400cc7947 */ /* 0x000fea000383ffff */
.L_x_2057:
        /* <DEDUP_REMOVED lines=8> */
.L_x_2317:
[----:B------:R-:W-:Y:S05]  /*1d800*/  BSYNC B1 ;  /* 0x0000000000017941 */ /* 0x000fea0003800000 */
.L_x_2316:
[----:B------:R-:W-:Y:S05]  /*1d810*/  BRA `(.L_x_2318) ;  /* 0xfffffeb400ac7947 */ /* 0x000fea000383ffff */
.L_x_2058:
        /* <DEDUP_REMOVED lines=8> */
.L_x_2320:
[----:B------:R-:W-:Y:S05]  /*1d8a0*/  BSYNC B1 ;  /* 0x0000000000017941 */ /* 0x000fea0003800000 */
.L_x_2319:
[----:B------:R-:W-:Y:S05]  /*1d8b0*/  BRA `(.L_x_2321) ;  /* 0xfffffeb4008c7947 */ /* 0x000fea000383ffff */
.L_x_2059:
        /* <DEDUP_REMOVED lines=8> */
.L_x_2323:
[----:B------:R-:W-:Y:S05]  /*1d940*/  BSYNC B1 ;  /* 0x0000000000017941 */ /* 0x000fea0003800000 */
.L_x_2322:
[----:B------:R-:W-:Y:S05]  /*1d950*/  BRA `(.L_x_2324) ;  /* 0xfffffeb4006c7947 */ /* 0x000fea000383ffff */
.L_x_2060:
        /* <DEDUP_REMOVED lines=8> */
.L_x_2326:
[----:B------:R-:W-:Y:S05]  /*1d9e0*/  BSYNC B1 ;  /* 0x0000000000017941 */ /* 0x000fea0003800000 */
.L_x_2325:
[----:B------:R-:W-:Y:S05]  /*1d9f0*/  BRA `(.L_x_2327) ;  /* 0xfffffeb400507947 */ /* 0x000fea000383ffff */
.L_x_2061:
        /* <DEDUP_REMOVED lines=8> */
.L_x_2329:
[----:B------:R-:W-:Y:S05]  /*1da80*/  BSYNC B1 ;  /* 0x0000000000017941 */ /* 0x000fea0003800000 */
.L_x_2328:
[----:B------:R-:W-:Y:S05]  /*1da90*/  BRA `(.L_x_2330) ;  /* 0xfffffeb400347947 */ /* 0x000fea000383ffff */
.L_x_2062:
        /* <DEDUP_REMOVED lines=8> */
.L_x_2332:
[----:B------:R-:W-:Y:S05]  /*1db20*/  BSYNC B1 ;  /* 0x0000000000017941 */ /* 0x000fea0003800000 */
.L_x_2331:
[----:B------:R-:W-:Y:S05]  /*1db30*/  BRA `(.L_x_2333) ;  /* 0xfffffeb400187947 */ /* 0x000fea000383ffff */
.L_x_2064:
[----:B0-----:R0:W1:Y:S02]  /*1db40*/  SYNCS.PHASECHK.TRANS64.TRYWAIT P2, [R2+URZ+0x28c00], R3 ;  /* 0x028c0003020075a7 */ /* 0x001064000804017f */
[----:B-1----:R-:W-:Y:S05]  /*1db50*/  @!P2 NANOSLEEP.SYNCS 0x989680 ;  /* 0x009896800000a95d */ /* 0x002fea0003900000 */
[----:B------:R-:W1:Y:S02]  /*1db60*/  @!P2 SYNCS.PHASECHK.TRANS64 P2, [R2+URZ+0x28c00], R3 ;  /* 0x028c00030200a5a7 */ /* 0x000e64000804007f */
[----:B-1----:R-:W-:Y:S05]  /*1db70*/  @!P2 BRA `(.L_x_2064) ;  /* 0xfffffffc00f0a947 */ /* 0x002fea000383ffff */
[----:B------:R-:W-:Y:S05]  /*1db80*/  BRA `(.L_x_2334) ;  /* 0xfffffeb400747947 */ /* 0x000fea000383ffff */
.L_x_2070:
[----:B--2---:R2:W3:Y:S02]  /*1db90*/  SYNCS.PHASECHK.TRANS64.TRYWAIT P2, [R9+URZ+0x28c30], R56 ;  /* 0x028c3038090075a7 */ /* 0x0044e4000804017f */
[----:B---3--:R-:W-:Y:S05]  /*1dba0*/  @!P2 NANOSLEEP.SYNCS 0x989680 ;  /* 0x009896800000a95d */ /* 0x008fea0003900000 */
[----:B------:R-:W3:Y:S02]  /*1dbb0*/  @!P2 SYNCS.PHASECHK.TRANS64 P2, [R9+URZ+0x28c30], R56 ;  /* 0x028c30380900a5a7 */ /* 0x000ee4000804007f */
[----:B---3--:R-:W-:Y:S05]  /*1dbc0*/  @!P2 BRA `(.L_x_2070) ;  /* 0xfffffffc00f0a947 */ /* 0x008fea000383ffff */
[----:B------:R-:W-:Y:S05]  /*1dbd0*/  BRA `(.L_x_2069) ;  /* 0xfffffec000c07947 */ /* 0x000fea000383ffff */
.L_x_2083:
[----:B--2---:R2:W3:Y:S02]  /*1dbe0*/  SYNCS.PHASECHK.TRANS64.TRYWAIT P2, [R9+URZ+0x28c50], R56 ;  /* 0x028c5038090075a7 */ /* 0x0044e4000804017f */
[----:B---3--:R-:W-:Y:S05]  /*1dbf0*/  @!P2 NANOSLEEP.SYNCS 0x989680 ;  /* 0x009896800000a95d */ /* 0x008fea0003900000 */
[----:B------:R-:W3:Y:S02]  /*1dc00*/  @!P2 SYNCS.PHASECHK.TRANS64 P2, [R9+URZ+0x28c50], R56 ;  /* 0x028c50380900a5a7 */ /* 0x000ee4000804007f */
[----:B---3--:R-:W-:Y:S05]  /*1dc10*/  @!P2 BRA `(.L_x_2083) ;  /* 0xfffffffc00f0a947 */ /* 0x008fea000383ffff */
[----:B------:R-:W-:Y:S05]  /*1dc20*/  BRA `(.L_x_2082) ;  /* 0xfffffee000807947 */ /* 0x000fea000383ffff */
.L_x_2095:
[----:B-1----:R1:W2:Y:S02]  /*1dc30*/  SYNCS.PHASECHK.TRANS64.TRYWAIT P2, [R216+URZ+0x28c30], R217 ;  /* 0x028c30d9d80075a7 */ /* 0x0022a4000804017f */
[----:B--2---:R-:W-:Y:S05]  /*1dc40*/  @!P2 NANOSLEEP.SYNCS 0x989680 ;  /* 0x009896800000a95d */ /* 0x004fea0003900000 */
[----:B------:R-:W2:Y:S02]  /*1dc50*/  @!P2 SYNCS.PHASECHK.TRANS64 P2, [R216+URZ+0x28c30], R217 ;  /* 0x028c30d9d800a5a7 */ /* 0x000ea4000804007f */
[----:B--2---:R-:W-:Y:S05]  /*1dc60*/  @!P2 BRA `(.L_x_2095) ;  /* 0xfffffffc00f0a947 */ /* 0x004fea000383ffff */
[----:B------:R-:W-:Y:S05]  /*1dc70*/  BRA `(.L_x_2094) ;  /* 0xfffffee400f07947 */ /* 0x000fea000383ffff */
.L_x_2108:
[----:B---3--:R3:W4:Y:S02]  /*1dc80*/  SYNCS.PHASECHK.TRANS64.TRYWAIT P2, [R216+URZ+0x28c50], R217 ;  /* 0x028c50d9d80075a7 */ /* 0x008724000804017f */
[----:B----4-:R-:W-:Y:S05]  /*1dc90*/  @!P2 NANOSLEEP.SYNCS 0x989680 ;  /* 0x009896800000a95d */ /* 0x010fea0003900000 */
[----:B------:R-:W4:Y:S02]  /*1dca0*/  @!P2 SYNCS.PHASECHK.TRANS64 P2, [R216+URZ+0x28c50], R217 ;  /* 0x028c50d9d800a5a7 */ /* 0x000f24000804007f */
[----:B----4-:R-:W-:Y:S05]  /*1dcb0*/  @!P2 BRA `(.L_x_2108) ;  /* 0xfffffffc00f0a947 */ /* 0x010fea000383ffff */
[----:B------:R-:W-:Y:S05]  /*1dcc0*/  BRA `(.L_x_2107) ;  /* 0xffffff0800d47947 */ /* 0x000fea000383ffff */
.L_x_2121:
[----:B--2---:R2:W3:Y:S02]  /*1dcd0*/  SYNCS.PHASECHK.TRANS64.TRYWAIT P3, [R9+URZ+0x28c30], R208 ;  /* 0x028c30d0090075a7 */ /* 0x0044e4000806017f */
[----:B---3--:R-:W-:Y:S05]  /*1dce0*/  @!P3 NANOSLEEP.SYNCS 0x989680 ;  /* 0x009896800000b95d */ /* 0x008fea0003900000 */
[----:B------:R-:W3:Y:S02]  /*1dcf0*/  @!P3 SYNCS.PHASECHK.TRANS64 P3, [R9+URZ+0x28c30], R208 ;  /* 0x028c30d00900b5a7 */ /* 0x000ee4000806007f */
[----:B---3--:R-:W-:Y:S05]  /*1dd00*/  @!P3 BRA `(.L_x_2121) ;  /* 0xfffffffc00f0b947 */ /* 0x008fea000383ffff */
[----:B------:R-:W-:Y:S05]  /*1dd10*/  BRA `(.L_x_2120) ;  /* 0xffffff1000807947 */ /* 0x000fea000383ffff */
.L_x_2126:
[----:B--2---:R2:W3:Y:S02]  /*1dd20*/  SYNCS.PHASECHK.TRANS64.TRYWAIT P3, [R9+URZ+0x28c50], R208 ;  /* 0x028c50d0090075a7 */ /* 0x0044e4000806017f */
[----:B---3--:R-:W-:Y:S05]  /*1dd30*/  @!P3 NANOSLEEP.SYNCS 0x989680 ;  /* 0x009896800000b95d */ /* 0x008fea0003900000 */
[----:B------:R-:W3:Y:S02]  /*1dd40*/  @!P3 SYNCS.PHASECHK.TRANS64 P3, [R9+URZ+0x28c50], R208 ;  /* 0x028c50d00900b5a7 */ /* 0x000ee4000806007f */
[----:B---3--:R-:W-:Y:S05]  /*1dd50*/  @!P3 BRA `(.L_x_2126) ;  /* 0xfffffffc00f0b947 */ /* 0x008fea000383ffff */
[----:B------:R-:W-:Y:S05]  /*1dd60*/  BRA `(.L_x_2125) ;  /* 0xffffff2800e07947 */ /* 0x000fea000383ffff */
.L_x_2134:
[----:B--2---:R2:W3:Y:S02]  /*1dd70*/  SYNCS.PHASECHK.TRANS64.TRYWAIT P2, [R191+URZ+0x28c30], R208 ;  /* 0x028c30d0bf0075a7 */ /* 0x0044e4000804017f */
[----:B---3--:R-:W-:Y:S05]  /*1dd80*/  @!P2 NANOSLEEP.SYNCS 0x989680 ;  /* 0x009896800000a95d */ /* 0x008fea0003900000 */
[----:B------:R-:W3:Y:S02]  /*1dd90*/  @!P2 SYNCS.PHASECHK.TRANS64 P2, [R191+URZ+0x28c30], R208 ;  /* 0x028c30d0bf00a5a7 */ /* 0x000ee4000804007f */
[----:B---3--:R-:W-:Y:S05]  /*1dda0*/  @!P2 BRA `(.L_x_2134) ;  /* 0xfffffffc00f0a947 */ /* 0x008fea000383ffff */
[----:B------:R-:W-:Y:S05]  /*1ddb0*/  BRA `(.L_x_2133) ;  /* 0xffffff2c00f87947 */ /* 0x000fea000383ffff */
.L_x_2147:
[----:B---3--:R3:W4:Y:S02]  /*1ddc0*/  SYNCS.PHASECHK.TRANS64.TRYWAIT P2, [R191+URZ+0x28c50], R208 ;  /* 0x028c50d0bf0075a7 */ /* 0x008724000804017f */
[----:B----4-:R-:W-:Y:S05]  /*1ddd0*/  @!P2 NANOSLEEP.SYNCS 0x989680 ;  /* 0x009896800000a95d */ /* 0x010fea0003900000 */
[----:B------:R-:W4:Y:S02]  /*1dde0*/  @!P2 SYNCS.PHASECHK.TRANS64 P2, [R191+URZ+0x28c50], R208 ;  /* 0x028c50d0bf00a5a7 */ /* 0x000f24000804007f */
[----:B----4-:R-:W-:Y:S05]  /*1ddf0*/  @!P2 BRA `(.L_x_2147) ;  /* 0xfffffffc00f0a947 */ /* 0x010fea000383ffff */
[----:B------:R-:W-:Y:S05]  /*1de00*/  BRA `(.L_x_2146) ;  /* 0xffffff5000ec7947 */ /* 0x000fea000383ffff */
.L_x_2183:
[----:B------:R-:W1:Y:S01]  /*1de10*/  S2R R11, SR_TID.X ;  /* 0x00000000000b7919 */ /* 0x000e620000002100 */
[----:B------:R-:W-:Y:S01]  /*1de20*/  BSSY B1, `(.L_x_2335) ;  /* 0x000000a000017945 */ /* 0x000fe20003800000 */
[----:B------:R-:W-:Y:S01]  /*1de30*/  IMAD.MOV.U32 R12, RZ, RZ, RZ ;  /* 0x000000ffff0c7224 */ /* 0x000fe200078e00ff */
[----:B------:R-:W-:Y:S02]  /*1de40*/  MOV R15, 0xffffffff ;  /* 0xffffffff000f7802 */ /* 0x000fe40000000f00 */
[----:B-1----:R-:W-:-:S04]  /*1de50*/  SHF.R.U32.HI R11, RZ, 0x5, R11 ;  /* 0x00000005ff0b7819 */ /* 0x002fc8000001160b */
[----:B------:R-:W-:-:S05]  /*1de60*/  LOP3.LUT R11, R11, 0x3, RZ, 0xc0, !PT ;  /* 0x000000030b0b7812 */ /* 0x000fca00078ec0ff */
[----:B0-----:R-:W-:Y:S02]  /*1de70*/  IMAD.MOV.U32 R13, RZ, RZ, R11 ;  /* 0x000000ffff0d7224 */ /* 0x001fe400078e000b */
[----:B------:R-:W-:-:S07]  /*1de80*/  IMAD.MOV.U32 R11, RZ, RZ, 0x1f ;  /* 0x0000001fff0b7424 */ /* 0x000fce00078e00ff */
[----:B------:R-:W-:Y:S05]  /*1de90*/  WARPSYNC.COLLECTIVE R15, `(.L_x_2336) ;  /* 0x000000000f087348 */ /* 0x000fea0003c00000 */
[----:B------:R0:W1:Y:S02]  /*1dea0*/  SHFL.IDX P6, R14, R13, R12, R11 ;  /* 0x0000000c0d0e7389 */ /* 0x00006400000c000b */
[----:B01----:R-:W-:Y:S01]  /*1deb0*/  ENDCOLLECTIVE ;  /* 0x000000000000791b */ /* 0x003fe20003800000 */
.L_x_2336:
[----:B------:R-:W-:Y:S05]  /*1dec0*/  BSYNC B1 ;  /* 0x0000000000017941 */ /* 0x000fea0003800000 */
.L_x_2335:
[----:B------:R-:W-:Y:S05]  /*1ded0*/  BRA `(.L_x_2337) ;  /* 0xffffff9c00907947 */ /* 0x000fea000383ffff */
.L_x_2184:
[----:B------:R-:W-:Y:S01]  /*1dee0*/  BSSY B1, `(.L_x_2338) ;  /* 0x0000006000017945 */ /* 0x000fe20003800000 */
[----:B------:R-:W-:-:S07]  /*1def0*/  IMAD.MOV.U32 R15, RZ, RZ, -0x1 ;  /* 0xffffffffff0f7424 */ /* 0x000fce00078e00ff */
[----:B0-----:R-:W-:Y:S05]  /*1df00*/  WARPSYNC.COLLECTIVE R15, `(.L_x_2339) ;  /* 0x000000000f0c7348 */ /* 0x001fea0003c00000 */
[----:B------:R-:W-:Y:S02]  /*1df10*/  ELECT P6, UR62, PT ;  /* 0x00000000003e782f */ /* 0x000fe400038c0000 */
[----:B------:R-:W-:Y:S01]  /*1df20*/  MOV R14, UR62 ;  /* 0x0000003e000e7c02 */ /* 0x000fe20008000f00 */
[----:B0-----:R-:W-:Y:S10]  /*1df30*/  ENDCOLLECTIVE ;  /* 0x000000000000791b */ /* 0x001ff40003800000 */
.L_x_2339:
[----:B------:R-:W-:Y:S05]  /*1df40*/  BSYNC B1 ;  /* 0x0000000000017941 */ /* 0x000fea0003800000 */
.L_x_2338:
[----:B------:R-:W-:Y:S05]  /*1df50*/  BRA `(.L_x_2340) ;  /* 0xffffff9c007c7947 */ /* 0x000fea000383ffff */
.L_x_2186:
[----:B-1----:R1:W2:Y:S02]  /*1df60*/  SYNCS.PHASECHK.TRANS64.TRYWAIT P0, [R7+URZ+0x28c20], R8 ;  /* 0x028c2008070075a7 */ /* 0x0022a4000800017f */
[----:B--2---:R-:W-:Y:S05]  /*1df70*/  @!P0 NANOSLEEP.SYNCS 0x989680 ;  /* 0x009896800000895d */ /* 0x004fea0003900000 */
[----:B------:R-:W2:Y:S02]  /*1df80*/  @!P0 SYNCS.PHASECHK.TRANS64 P0, [R7+URZ+0x28c20], R8 ;  /* 0x028c2008070085a7 */ /* 0x000ea4000800007f */
[----:B--2---:R-:W-:Y:S05]  /*1df90*/  @!P0 BRA `(.L_x_2186) ;  /* 0xfffffffc00f08947 */ /* 0x004fea000383ffff */
[----:B------:R-:W-:Y:S05]  /*1dfa0*/  BRA `(.L_x_2341) ;  /* 0xffffff9c00987947 */ /* 0x000fea000383ffff */
.L_x_2189:
[----:B-1----:R1:W2:Y:S02]  /*1dfb0*/  SYNCS.PHASECHK.TRANS64.TRYWAIT P0, [R8+URZ+0x28ca0], R11 ;  /* 0x028ca00b080075a7 */ /* 0x0022a4000800017f */
[----:B--2---:R-:W-:Y:S05]  /*1dfc0*/  @!P0 NANOSLEEP.SYNCS 0x989680 ;  /* 0x009896800000895d */ /* 0x004fea0003900000 */
[----:B------:R-:W2:Y:S02]  /*1dfd0*/  @!P0 SYNCS.PHASECHK.TRANS64 P0, [R8+URZ+0x28ca0], R11 ;  /* 0x028ca00b080085a7 */ /* 0x000ea4000800007f */
[----:B--2---:R-:W-:Y:S05]  /*1dfe0*/  @!P0 BRA `(.L_x_2189) ;  /* 0xfffffffc00f08947 */ /* 0x004fea000383ffff */
[----:B------:R-:W-:Y:S05]  /*1dff0*/  BRA `(.L_x_2342) ;  /* 0xffffff9c00a87947 */ /* 0x000fea000383ffff */
.L_x_2191:
[----:B--2---:R2:W3:Y:S02]  /*1e000*/  SYNCS.PHASECHK.TRANS64.TRYWAIT P0, [R8+URZ+0x28cc0], R11 ;  /* 0x028cc00b080075a7 */ /* 0x0044e4000800017f */
[----:B---3--:R-:W-:Y:S05]  /*1e010*/  @!P0 NANOSLEEP.SYNCS 0x989680 ;  /* 0x009896800000895d */ /* 0x008fea0003900000 */
[----:B------:R-:W3:Y:S02]  /*1e020*/  @!P0 SYNCS.PHASECHK.TRANS64 P0, [R8+URZ+0x28cc0], R11 ;  /* 0x028cc00b080085a7 */ /* 0x000ee4000800007f */
[----:B---3--:R-:W-:Y:S05]  /*1e030*/  @!P0 BRA `(.L_x_2191) ;  /* 0xfffffffc00f08947 */ /* 0x008fea000383ffff */
[----:B------:R-:W-:Y:S05]  /*1e040*/  BRA `(.L_x_2343) ;  /* 0xffffffa0000c7947 */ /* 0x000fea000383ffff */
.L_x_2195:
[----:B-1----:R1:W2:Y:S02]  /*1e050*/  SYNCS.PHASECHK.TRANS64.TRYWAIT P0, [R9+URZ+0x28ca0], R10 ;  /* 0x028ca00a090075a7 */ /* 0x0022a4000800017f */
[----:B--2---:R-:W-:Y:S05]  /*1e060*/  @!P0 NANOSLEEP.SYNCS 0x989680 ;  /* 0x009896800000895d */ /* 0x004fea0003900000 */
[----:B------:R-:W2:Y:S02]  /*1e070*/  @!P0 SYNCS.PHASECHK.TRANS64 P0, [R9+URZ+0x28ca0], R10 ;  /* 0x028ca00a090085a7 */ /* 0x000ea4000800007f */
[----:B--2---:R-:W-:Y:S05]  /*1e080*/  @!P0 BRA `(.L_x_2195) ;  /* 0xfffffffc00f08947 */ /* 0x004fea000383ffff */
[----:B------:R-:W-:Y:S05]  /*1e090*/  BRA `(.L_x_2344) ;  /* 0xffffffa4004c7947 */ /* 0x000fea000383ffff */
.L_x_2197:
[----:B--2---:R2:W3:Y:S02]  /*1e0a0*/  SYNCS.PHASECHK.TRANS64.TRYWAIT P1, [R9+URZ+0x28cc0], R10 ;  /* 0x028cc00a090075a7 */ /* 0x0044e4000802017f */
[----:B---3--:R-:W-:Y:S05]  /*1e0b0*/  @!P1 NANOSLEEP.SYNCS 0x989680 ;  /* 0x009896800000995d */ /* 0x008fea0003900000 */
[----:B------:R-:W3:Y:S02]  /*1e0c0*/  @!P1 SYNCS.PHASECHK.TRANS64 P1, [R9+URZ+0x28cc0], R10 ;  /* 0x028cc00a090095a7 */ /* 0x000ee4000802007f */
[----:B---3--:R-:W-:Y:S05]  /*1e0d0*/  @!P1 BRA `(.L_x_2197) ;  /* 0xfffffffc00f09947 */ /* 0x008fea000383ffff */
[----:B------:R-:W-:Y:S05]  /*1e0e0*/  BRA `(.L_x_2345) ;  /* 0xffffffa400a87947 */ /* 0x000fea000383ffff */
.L_x_2215:
[----:B------:R-:W0:Y:S01]  /*1e0f0*/  S2R R5, SR_TID.X ;  /* 0x0000000000057919 */ /* 0x000e220000002100 */
[----:B------:R-:W-:Y:S01]  /*1e100*/  BSSY B0, `(.L_x_2346) ;  /* 0x000000a000007945 */ /* 0x000fe20003800000 */
[----:B------:R-:W-:Y:S01]  /*1e110*/  IMAD.MOV.U32 R12, RZ, RZ, RZ ;  /* 0x000000ffff0c7224 */ /* 0x000fe200078e00ff */
[----:B-1----:R-:W-:Y:S01]  /*1e120*/  MOV R11, 0x1f ;  /* 0x0000001f000b7802 */ /* 0x002fe20000000f00 */
[----:B------:R-:W-:Y:S01]  /*1e130*/  IMAD.MOV.U32 R15, RZ, RZ, -0x1 ;  /* 0xffffffffff0f7424 */ /* 0x000fe200078e00ff */
[----:B0-----:R-:W-:-:S04]  /*1e140*/  SHF.R.U32.HI R5, RZ, 0x5, R5 ;  /* 0x00000005ff057819 */ /* 0x001fc80000011605 */
[----:B------:R-:W-:-:S05]  /*1e150*/  LOP3.LUT R5, R5, 0x3, RZ, 0xc0, !PT ;  /* 0x0000000305057812 */ /* 0x000fca00078ec0ff */
[----:B------:R-:W-:-:S07]  /*1e160*/  IMAD.MOV.U32 R13, RZ, RZ, R5 ;  /* 0x000000ffff0d7224 */ /* 0x000fce00078e0005 */
[----:B------:R-:W-:Y:S05]  /*1e170*/  WARPSYNC.COLLECTIVE R15, `(.L_x_2347) ;  /* 0x000000000f087348 */ /* 0x000fea0003c00000 */
[----:B------:R0:W1:Y:S02]  /*1e180*/  SHFL.IDX P6, R14, R13, R12, R11 ;  /* 0x0000000c0d0e7389 */ /* 0x00006400000c000b */
[----:B01----:R-:W-:Y:S01]  /*1e190*/  ENDCOLLECTIVE ;  /* 0x000000000000791b */ /* 0x003fe20003800000 */
.L_x_2347:
[----:B------:R-:W-:Y:S05]  /*1e1a0*/  BSYNC B0 ;  /* 0x0000000000007941 */ /* 0x000fea0003800000 */
.L_x_2346:
[----:B------:R-:W-:Y:S05]  /*1e1b0*/  BRA `(.L_x_2348) ;  /* 0xffffffb400707947 */ /* 0x000fea000383ffff */
.L_x_2216:
[----:B------:R-:W-:Y:S01]  /*1e1c0*/  BSSY B0, `(.L_x_2349) ;  /* 0x0000006000007945 */ /* 0x000fe20003800000 */
[----:B------:R-:W-:-:S07]  /*1e1d0*/  IMAD.MOV.U32 R15, RZ, RZ, -0x1 ;  /* 0xffffffffff0f7424 */ /* 0x000fce00078e00ff */
[----:B-1----:R-:W-:Y:S05]  /*1e1e0*/  WARPSYNC.COLLECTIVE R15, `(.L_x_2350) ;  /* 0x000000000f0c7348 */ /* 0x002fea0003c00000 */
[----:B------:R-:W-:Y:S02]  /*1e1f0*/  ELECT P6, UR62, PT ;  /* 0x00000000003e782f */ /* 0x000fe400038c0000 */
[----:B------:R-:W-:Y:S01]  /*1e200*/  MOV R14, UR62 ;  /* 0x0000003e000e7c02 */ /* 0x000fe20008000f00 */
[----:B-1----:R-:W-:Y:S10]  /*1e210*/  ENDCOLLECTIVE ;  /* 0x000000000000791b */ /* 0x002ff40003800000 */
.L_x_2350:
[----:B------:R-:W-:Y:S05]  /*1e220*/  BSYNC B0 ;  /* 0x0000000000007941 */ /* 0x000fea0003800000 */
.L_x_2349:
[----:B------:R-:W-:Y:S05]  /*1e230*/  BRA `(.L_x_2351) ;  /* 0xffffffb400607947 */ /* 0x000fea000383ffff */
.L_x_2219:
[----:B0-----:R0:W1:Y:S02]  /*1e240*/  SYNCS.PHASECHK.TRANS64.TRYWAIT P0, [R5+URZ+0x28c40], R7 ;  /* 0x028c4007050075a7 */ /* 0x001064000800017f */
[----:B-1----:R-:W-:Y:S05]  /*1e250*/  @!P0 NANOSLEEP.SYNCS 0x989680 ;  /* 0x009896800000895d */ /* 0x002fea0003900000 */
[----:B------:R-:W1:Y:S02]  /*1e260*/  @!P0 SYNCS.PHASECHK.TRANS64 P0, [R5+URZ+0x28c40], R7 ;  /* 0x028c4007050085a7 */ /* 0x000e64000800007f */
[----:B-1----:R-:W-:Y:S05]  /*1e270*/  @!P0 BRA `(.L_x_2219) ;  /* 0xfffffffc00f08947 */ /* 0x002fea000383ffff */
[----:B------:R-:W-:Y:S05]  /*1e280*/  BRA `(.L_x_2352) ;  /* 0xffffffb400c87947 */ /* 0x000fea000383ffff */
.L_x_2222:
        /* <DEDUP_REMOVED lines=8> */
.L_x_2225:
[----:B0-----:R0:W1:Y:S02]  /*1e310*/  SYNCS.PHASECHK.TRANS64.TRYWAIT P0, [R2+URZ+0x28c60], R5 ;  /* 0x028c6005020075a7 */ /* 0x001064000800017f */
[----:B-1----:R-:W-:Y:S05]  /*1e320*/  @!P0 NANOSLEEP.SYNCS 0x989680 ;  /* 0x009896800000895d */ /* 0x002fea0003900000 */
[----:B------:R-:W1:Y:S02]  /*1e330*/  @!P0 SYNCS.PHASECHK.TRANS64 P0, [R2+URZ+0x28c60], R5 ;  /* 0x028c6005020085a7 */ /* 0x000e64000800007f */
[----:B-1----:R-:W-:Y:S05]  /*1e340*/  @!P0 BRA `(.L_x_2225) ;  /* 0xfffffffc00f08947 */ /* 0x002fea000383ffff */
[----:B------:R-:W-:Y:S05]  /*1e350*/  BRA `(.L_x_2354) ;  /* 0xffffffb800c07947 */ /* 0x000fea000383ffff */
.L_x_2234:
[----:B--2---:R2:W3:Y:S02]  /*1e360*/  SYNCS.PHASECHK.TRANS64.TRYWAIT P0, [R2+URZ+0x28c40], R3 ;  /* 0x028c4003020075a7 */ /* 0x0044e4000800017f */
[----:B---3--:R-:W-:Y:S05]  /*1e370*/  @!P0 NANOSLEEP.SYNCS 0x989680 ;  /* 0x009896800000895d */ /* 0x008fea0003900000 */
[----:B------:R-:W3:Y:S02]  /*1e380*/  @!P0 SYNCS.PHASECHK.TRANS64 P0, [R2+URZ+0x28c40], R3 ;  /* 0x028c4003020085a7 */ /* 0x000ee4000800007f */
[----:B---3--:R-:W-:Y:S05]  /*1e390*/  @!P0 BRA `(.L_x_2234) ;  /* 0xfffffffc00f08947 */ /* 0x008fea000383ffff */
[----:B------:R-:W-:Y:S05]  /*1e3a0*/  BRA `(.L_x_2355) ;  /* 0xffffffc000907947 */ /* 0x000fea000383ffff */
.L_x_2236:
[----:B0-----:R0:W3:Y:S02]  /*1e3b0*/  SYNCS.PHASECHK.TRANS64.TRYWAIT P0, [R2+URZ+0x28c60], R3 ;  /* 0x028c6003020075a7 */ /* 0x0010e4000800017f */
[----:B---3--:R-:W-:Y:S05]  /*1e3c0*/  @!P0 NANOSLEEP.SYNCS 0x989680 ;  /* 0x009896800000895d */ /* 0x008fea0003900000 */
[----:B------:R-:W3:Y:S02]  /*1e3d0*/  @!P0 SYNCS.PHASECHK.TRANS64 P0, [R2+URZ+0x28c60], R3 ;  /* 0x028c6003020085a7 */ /* 0x000ee4000800007f */
[----:B---3--:R-:W-:Y:S05]  /*1e3e0*/  @!P0 BRA `(.L_x_2236) ;  /* 0xfffffffc00f08947 */ /* 0x008fea000383ffff */
[----:B------:R-:W-:Y:S05]  /*1e3f0*/  BRA `(.L_x_2356) ;  /* 0xffffffc400007947 */ /* 0x000fea000383ffff */
.L_x_2241:
[----:B---3--:R3:W4:Y:S02]  /*1e400*/  SYNCS.PHASECHK.TRANS64.TRYWAIT P0, [R2+URZ+0x28c40], R3 ;  /* 0x028c4003020075a7 */ /* 0x008724000800017f */
[----:B----4-:R-:W-:Y:S05]  /*1e410*/  @!P0 NANOSLEEP.SYNCS 0x989680 ;  /* 0x009896800000895d */ /* 0x010fea0003900000 */
[----:B------:R-:W4:Y:S02]  /*1e420*/  @!P0 SYNCS.PHASECHK.TRANS64 P0, [R2+URZ+0x28c40], R3 ;  /* 0x028c4003020085a7 */ /* 0x000f24000800007f */
[----:B----4-:R-:W-:Y:S05]  /*1e430*/  @!P0 BRA `(.L_x_2241) ;  /* 0xfffffffc00f08947 */ /* 0x010fea000383ffff */
[----:B------:R-:W-:Y:S05]  /*1e440*/  BRA `(.L_x_2357) ;  /* 0xffffffc800a47947 */ /* 0x000fea000383ffff */
.L_x_2243:
[----:B0-----:R0:W2:Y:S02]  /*1e450*/  SYNCS.PHASECHK.TRANS64.TRYWAIT P1, [R2+URZ+0x28c60], R3 ;  /* 0x028c6003020075a7 */ /* 0x0010a4000802017f */
[----:B--2---:R-:W-:Y:S05]  /*1e460*/  @!P1 NANOSLEEP.SYNCS 0x989680 ;  /* 0x009896800000995d */ /* 0x004fea0003900000 */
[----:B------:R-:W2:Y:S02]  /*1e470*/  @!P1 SYNCS.PHASECHK.TRANS64 P1, [R2+URZ+0x28c60], R3 ;  /* 0x028c6003020095a7 */ /* 0x000ea4000802007f */
[----:B--2---:R-:W-:Y:S05]  /*1e480*/  @!P1 BRA `(.L_x_2243) ;  /* 0xfffffffc00f09947 */ /* 0x004fea000383ffff */
[----:B------:R-:W-:Y:S05]  /*1e490*/  BRA `(.L_x_2358) ;  /* 0xffffffcc00107947 */ /* 0x000fea000383ffff */
.L_x_2248:
[----:B---3--:R3:W4:Y:S02]  /*1e4a0*/  SYNCS.PHASECHK.TRANS64.TRYWAIT P0, [R2+URZ+0x28c40], R3 ;  /* 0x028c4003020075a7 */ /* 0x008724000800017f */
[----:B----4-:R-:W-:Y:S05]  /*1e4b0*/  @!P0 NANOSLEEP.SYNCS 0x989680 ;  /* 0x009896800000895d */ /* 0x010fea0003900000 */
[----:B------:R-:W4:Y:S02]  /*1e4c0*/  @!P0 SYNCS.PHASECHK.TRANS64 P0, [R2+URZ+0x28c40], R3 ;  /* 0x028c4003020085a7 */ /* 0x000f24000800007f */
[----:B----4-:R-:W-:Y:S05]  /*1e4d0*/  @!P0 BRA `(.L_x_2248) ;  /* 0xfffffffc00f08947 */ /* 0x010fea000383ffff */
[----:B------:R-:W-:Y:S05]  /*1e4e0*/  BRA `(.L_x_2359) ;  /* 0xffffffd000907947 */ /* 0x000fea000383ffff */
.L_x_2250:
[----:B0-----:R0:W2:Y:S02]  /*1e4f0*/  SYNCS.PHASECHK.TRANS64.TRYWAIT P1, [R2+URZ+0x28c60], R3 ;  /* 0x028c6003020075a7 */ /* 0x0010a4000802017f */
[----:B--2---:R-:W-:Y:S05]  /*1e500*/  @!P1 NANOSLEEP.SYNCS 0x989680 ;  /* 0x009896800000995d */ /* 0x004fea0003900000 */
[----:B------:R-:W2:Y:S02]  /*1e510*/  @!P1 SYNCS.PHASECHK.TRANS64 P1, [R2+URZ+0x28c60], R3 ;  /* 0x028c6003020095a7 */ /* 0x000ea4000802007f */
[----:B--2---:R-:W-:Y:S05]  /*1e520*/  @!P1 BRA `(.L_x_2250) ;  /* 0xfffffffc00f09947 */ /* 0x004fea000383ffff */
[----:B------:R-:W-:Y:S05]  /*1e530*/  BRA `(.L_x_2360) ;  /* 0xffffffd400007947 */ /* 0x000fea000383ffff */
.L_x_2255:
[----:B------:R-:W-:Y:S01]  /*1e540*/  BSSY B0, `(.L_x_2361) ;  /* 0x0000008000007945 */ /* 0x000fe20003800000 */
[----:B0-----:R-:W-:Y:S01]  /*1e550*/  IMAD.MOV.U32 R13, RZ, RZ, R16 ;  /* 0x000000ffff0d7224 */ /* 0x001fe200078e0010 */
[----:B------:R-:W-:Y:S01]  /*1e560*/  MOV R12, RZ ;  /* 0x000000ff000c7202 */ /* 0x000fe20000000f00 */
[----:B-1----:R-:W-:Y:S02]  /*1e570*/  IMAD.MOV.U32 R11, RZ, RZ, 0x1f ;  /* 0x0000001fff0b7424 */ /* 0x002fe400078e00ff */
[----:B------:R-:W-:-:S07]  /*1e580*/  IMAD.MOV.U32 R15, RZ, RZ, -0x1 ;  /* 0xffffffffff0f7424 */ /* 0x000fce00078e00ff */
[----:B--2---:R-:W-:Y:S05]  /*1e590*/  WARPSYNC.COLLECTIVE R15, `(.L_x_2362) ;  /* 0x000000000f087348 */ /* 0x004fea0003c00000 */
[----:B------:R0:W1:Y:S02]  /*1e5a0*/  SHFL.IDX P6, R14, R13, R12, R11 ;  /* 0x0000000c0d0e7389 */ /* 0x00006400000c000b */
[----:B012---:R-:W-:Y:S01]  /*1e5b0*/  ENDCOLLECTIVE ;  /* 0x000000000000791b */ /* 0x007fe20003800000 */
.L_x_2362:
[----:B------:R-:W-:Y:S05]  /*1e5c0*/  BSYNC B0 ;  /* 0x0000000000007941 */ /* 0x000fea0003800000 */
.L_x_2361:
[----:B------:R-:W-:Y:S01]  /*1e5d0*/  MOV R13, R16 ;  /* 0x00000010000d7202 */ /* 0x000fe20000000f00 */
[----:B------:R-:W-:Y:S02]  /*1e5e0*/  IMAD.MOV.U32 R12, RZ, RZ, 0x1 ;  /* 0x00000001ff0c7424 */ /* 0x000fe400078e00ff */
[----:B------:R-:W-:Y:S02]  /*1e5f0*/  IMAD.MOV.U32 R11, RZ, RZ, 0x1f ;  /* 0x0000001fff0b7424 */ /* 0x000fe400078e00ff */
[----:B------:R-:W-:Y:S02]  /*1e600*/  IMAD.MOV.U32 R15, RZ, RZ, -0x1 ;  /* 0xffffffffff0f7424 */ /* 0x000fe400078e00ff */
[----:B------:R-:W-:-:S07]  /*1e610*/  IMAD.MOV.U32 R4, RZ, RZ, R14 ;  /* 0x000000ffff047224 */ /* 0x000fce00078e000e */
[----:B------:R-:W-:Y:S05]  /*1e620*/  WARPSYNC.COLLECTIVE R15, `(.L_x_2363) ;  /* 0x000000000f087348 */ /* 0x000fea0003c00000 */
[----:B------:R0:W1:Y:S02]  /*1e630*/  SHFL.IDX P6, R14, R13, R12, R11 ;  /* 0x0000000c0d0e7389 */ /* 0x00006400000c000b */
[----:B01----:R-:W-:Y:S01]  /*1e640*/  ENDCOLLECTIVE ;  /* 0x000000000000791b */ /* 0x003fe20003800000 */
.L_x_2363:
[----:B------:R-:W-:Y:S01]  /*1e650*/  MOV R16, R14 ;  /* 0x0000000e00107202 */ /* 0x000fe20000000f00 */
[----:B------:R-:W-:Y:S06]  /*1e660*/  BRA `(.L_x_2364) ;  /* 0xffffffd800447947 */ /* 0x000fec000383ffff */
.L_x_2258:
[----:B------:R-:W-:Y:S01]  /*1e670*/  BSSY B0, `(.L_x_2365) ;  /* 0x0000008000007945 */ /* 0x000fe20003800000 */
[----:B0----5:R-:W-:Y:S01]  /*1e680*/  IMAD.MOV.U32 R13, RZ, RZ, R17 ;  /* 0x000000ffff0d7224 */ /* 0x021fe200078e0011 */
[----:B------:R-:W-:Y:S01]  /*1e690*/  MOV R15, 0xffffffff ;  /* 0xffffffff000f7802 */ /* 0x000fe20000000f00 */
[----:B------:R-:W-:Y:S02]  /*1e6a0*/  IMAD.MOV.U32 R12, RZ, RZ, 0x1 ;  /* 0x00000001ff0c7424 */ /* 0x000fe400078e00ff */
[----:B-1----:R-:W-:-:S07]  /*1e6b0*/  IMAD.MOV.U32 R11, RZ, RZ, RZ ;  /* 0x000000ffff0b7224 */ /* 0x002fce00078e00ff */
[----:B--234-:R-:W-:Y:S05]  /*1e6c0*/  WARPSYNC.COLLECTIVE R15, `(.L_x_2366) ;  /* 0x000000000f087348 */ /* 0x01cfea0003c00000 */
[----:B------:R0:W1:Y:S02]  /*1e6d0*/  SHFL.UP P6, R14, R13, R12, R11 ;  /* 0x0400000c0d0e7389 */ /* 0x00006400000c000b */
[----:B01234-:R-:W-:Y:S01]  /*1e6e0*/  ENDCOLLECTIVE ;  /* 0x000000000000791b */ /* 0x01ffe20003800000 */
.L_x_2366:
[----:B------:R-:W-:Y:S05]  /*1e6f0*/  BSYNC B0 ;  /* 0x0000000000007941 */ /* 0x000fea0003800000 */
.L_x_2365:
[C---:B------:R-:W-:Y:S01]  /*1e700*/  ISETP.NE.AND P0, PT, R7.reuse, RZ, PT ;  /* 0x000000ff0700720c */ /* 0x040fe20003f05270 */
[----:B------:R-:W-:Y:S01]  /*1e710*/  IMAD.MOV.U32 R12, RZ, RZ, 0x2 ;  /* 0x00000002ff0c7424 */ /* 0x000fe200078e00ff */
[----:B------:R-:W-:Y:S01]  /*1e720*/  MOV R15, 0xffffffff ;  /* 0xffffffff000f7802 */ /* 0x000fe20000000f00 */
[----:B------:R-:W-:Y:S01]  /*1e730*/  IMAD.MOV.U32 R11, RZ, RZ, RZ ;  /* 0x000000ffff0b7224 */ /* 0x000fe200078e00ff */
[----:B------:R-:W-:Y:S02]  /*1e740*/  SEL R14, R14, RZ, P0 ;  /* 0x000000ff0e0e7207 */ /* 0x000fe40000000000 */
[----:B------:R-:W-:-:S03]  /*1e750*/  ISETP.GE.U32.AND P0, PT, R7, 0x2, PT ;  /* 0x000000020700780c */ /* 0x000fc60003f06070 */
[----:B------:R-:W-:-:S10]  /*1e760*/  IMAD.IADD R13, R17, 0x1, R14 ;  /* 0x00000001110d7824 */ /* 0x000fd400078e020e */
[----:B------:R-:W-:Y:S05]  /*1e770*/  WARPSYNC.COLLECTIVE R15, `(.L_x_2367) ;  /* 0x000000000f087348 */ /* 0x000fea0003c00000 */
[----:B------:R0:W1:Y:S02]  /*1e780*/  SHFL.UP P6, R14, R13, R12, R11 ;  /* 0x0400000c0d0e7389 */ /* 0x00006400000c000b */
[----:B01----:R-:W-:Y:S01]  /*1e790*/  ENDCOLLECTIVE ;  /* 0x000000000000791b */ /* 0x003fe20003800000 */
.L_x_2367:
        /* <DEDUP_REMOVED lines=8> */
.L_x_2368:
        /* <DEDUP_REMOVED lines=8> */
.L_x_2369:
        /* <DEDUP_REMOVED lines=8> */
.L_x_2370:
        /* <DEDUP_REMOVED lines=8> */
.L_x_2371:
[----:B------:R-:W-:Y:S05]  /*1e9a0*/  BRA `(.L_x_2372) ;  /* 0xffffffd800087947 */ /* 0x000fea000383ffff */
.L_x_2263:
[----:B------:R-:W-:Y:S01]  /*1e9b0*/  BSSY B0, `(.L_x_2373) ;  /* 0x0000008000007945 */ /* 0x000fe20003800000 */
[----:B-----5:R-:W-:Y:S01]  /*1e9c0*/  IMAD.MOV.U32 R13, RZ, RZ, R17 ;  /* 0x000000ffff0d7224 */ /* 0x020fe200078e0011 */
[----:B-1----:R-:W-:Y:S01]  /*1e9d0*/  MOV R11, RZ ;  /* 0x000000ff000b7202 */ /* 0x002fe20000000f00 */
[----:B------:R-:W-:Y:S02]  /*1e9e0*/  IMAD.MOV.U32 R12, RZ, RZ, 0x1 ;  /* 0x00000001ff0c7424 */ /* 0x000fe400078e00ff */
[----:B------:R-:W-:-:S07]  /*1e9f0*/  IMAD.MOV.U32 R15, RZ, RZ, -0x1 ;  /* 0xffffffffff0f7424 */ /* 0x000fce00078e00ff */
[----:B0-2---:R-:W-:Y:S05]  /*1ea00*/  WARPSYNC.COLLECTIVE R15, `(.L_x_2374) ;  /* 0x000000000f087348 */ /* 0x005fea0003c00000 */
[----:B------:R1:W3:Y:S02]  /*1ea10*/  SHFL.UP P6, R14, R13, R12, R11 ;  /* 0x0400000c0d0e7389 */ /* 0x0002e400000c000b */
[----:B0123--:R-:W-:Y:S01]  /*1ea20*/  ENDCOLLECTIVE ;  /* 0x000000000000791b */ /* 0x00ffe20003800000 */
.L_x_2374:
[----:B------:R-:W-:Y:S05]  /*1ea30*/  BSYNC B0 ;  /* 0x0000000000007941 */ /* 0x000fea0003800000 */
.L_x_2373:
        /* <DEDUP_REMOVED lines=10> */
.L_x_2375:
        /* <DEDUP_REMOVED lines=8> */
.L_x_2376:
        /* <DEDUP_REMOVED lines=8> */
.L_x_2377:
        /* <DEDUP_REMOVED lines=8> */
.L_x_2378:
        /* <DEDUP_REMOVED lines=8> */
.L_x_2379:
[----:B------:R-:W-:Y:S05]  /*1ece0*/  BRA `(.L_x_2380) ;  /* 0xffffffd400ec7947 */ /* 0x000fea000383ffff */
.L_x_2265:
[----:B------:R-:W-:Y:S01]  /*1ecf0*/  BSSY B0, `(.L_x_2381) ;  /* 0x0000006000007945 */ /* 0x000fe20003800000 */
[----:B------:R-:W-:Y:S01]  /*1ed00*/  PLOP3.LUT P6, PT, P6, PT, PT, 0x8, 0x0 ;  /* 0x000000000000781c */ /* 0x000fe200037ce170 */
[----:B------:R-:W-:-:S12]  /*1ed10*/  IMAD.MOV.U32 R15, RZ, RZ, -0x1 ;  /* 0xffffffffff0f7424 */ /* 0x000fd800078e00ff */
[----:B01----:R-:W-:Y:S05]  /*1ed20*/  WARPSYNC.COLLECTIVE R15, `(.L_x_2382) ;  /* 0x000000000f087348 */ /* 0x003fea0003c00000 */
[----:B------:R-:W-:Y:S01]  /*1ed30*/  VOTE.ANY R14, PT, P6 ;  /* 0x00000000000e7806 */ /* 0x000fe200030e0100 */
[----:B01----:R-:W-:Y:S06]  /*1ed40*/  ENDCOLLECTIVE ;  /* 0x000000000000791b */ /* 0x003fec0003800000 */
.L_x_2382:
[----:B------:R-:W-:Y:S05]  /*1ed50*/  BSYNC B0 ;  /* 0x0000000000007941 */ /* 0x000fea0003800000 */
.L_x_2381:
[----:B------:R-:W-:Y:S01]  /*1ed60*/  MOV R3, R14 ;  /* 0x0000000e00037202 */ /* 0x000fe20000000f00 */
[----:B------:R-:W-:Y:S01]  /*1ed70*/  IMAD.MOV.U32 R13, RZ, RZ, R17 ;  /* 0x000000ffff0d7224 */ /* 0x000fe200078e0011 */
[----:B------:R-:W-:Y:S01]  /*1ed80*/  MOV R15, 0xffffffff ;  /* 0xffffffff000f7802 */ /* 0x000fe20000000f00 */
[----:B------:R-:W-:Y:S01]  /*1ed90*/  IMAD.MOV.U32 R11, RZ, RZ, 0x1f ;  /* 0x0000001fff0b7424 */ /* 0x000fe200078e00ff */
[----:B------:R-:W0:Y:S02]  /*1eda0*/  POPC R6, R3 ;  /* 0x0000000300067309 */ /* 0x000e240000000000 */
[----:B0-----:R-:W-:-:S07]  /*1edb0*/  IMAD.MOV.U32 R12, RZ, RZ, R6 ;  /* 0x000000ffff0c7224 */ /* 0x001fce00078e0006 */
[----:B------:R-:W-:Y:S05]  /*1edc0*/  WARPSYNC.COLLECTIVE R15, `(.L_x_2383) ;  /* 0x000000000f087348 */ /* 0x000fea0003c00000 */
[----:B------:R0:W1:Y:S02]  /*1edd0*/  SHFL.IDX P6, R14, R13, R12, R11 ;  /* 0x0000000c0d0e7389 */ /* 0x00006400000c000b */
[----:B01----:R-:W-:Y:S01]  /*1ede0*/  ENDCOLLECTIVE ;  /* 0x000000000000791b */ /* 0x003fe20003800000 */
.L_x_2383:
[----:B------:R-:W-:Y:S01]  /*1edf0*/  IMAD.MOV.U32 R17, RZ, RZ, R14 ;  /* 0x000000ffff117224 */ /* 0x000fe200078e000e */
[----:B------:R-:W-:Y:S06]  /*1ee00*/  BRA `(.L_x_2384) ;  /* 0xffffffd400dc7947 */ /* 0x000fec000383ffff */
.L_x_2267:
[----:B------:R-:W-:Y:S01]  /*1ee10*/  BSSY B0, `(.L_x_2385) ;  /* 0x0000007000007945 */ /* 0x000fe20003800000 */
[----:B------:R-:W-:Y:S01]  /*1ee20*/  IMAD.MOV.U32 R13, RZ, RZ, R2 ;  /* 0x000000ffff0d7224 */ /* 0x000fe200078e0002 */
[----:B------:R-:W-:Y:S01]  /*1ee30*/  MOV R15, 0xffffffff ;  /* 0xffffffff000f7802 */ /* 0x000fe20000000f00 */
[----:B-1----:R-:W-:-:S07]  /*1ee40*/  IMAD.MOV.U32 R11, RZ, RZ, 0x1f ;  /* 0x0000001fff0b7424 */ /* 0x002fce00078e00ff */
[----:B0-23--:R-:W-:Y:S05]  /*1ee50*/  WARPSYNC.COLLECTIVE R15, `(.L_x_2386) ;  /* 0x000000000f087348 */ /* 0x00dfea0003c00000 */
[----:B------:R1:W4:Y:S02]  /*1ee60*/  SHFL.IDX P6, R14, R13, R12, R11 ;  /* 0x0000000c0d0e7389 */ /* 0x00032400000c000b */
[----:B01234-:R-:W-:Y:S01]  /*1ee70*/  ENDCOLLECTIVE ;  /* 0x000000000000791b */ /* 0x01ffe20003800000 */
.L_x_2386:
[----:B------:R-:W-:Y:S05]  /*1ee80*/  BSYNC B0 ;  /* 0x0000000000007941 */ /* 0x000fea0003800000 */
.L_x_2385:
[----:B------:R-:W-:Y:S01]  /*1ee90*/  IMAD.MOV.U32 R7, RZ, RZ, R14 ;  /* 0x000000ffff077224 */ /* 0x000fe200078e000e */
[----:B------:R-:W-:Y:S06]  /*1eea0*/  BRA `(.L_x_2266) ;  /* 0xffffffd400d07947 */ /* 0x000fec000383ffff */
.L_x_2271:
[----:B-1----:R1:W2:Y:S02]  /*1eeb0*/  SYNCS.PHASECHK.TRANS64.TRYWAIT P0, [R0+URZ+0x28c20], R3 ;  /* 0x028c2003000075a7 */ /* 0x0022a4000800017f */
[----:B--2---:R-:W-:Y:S05]  /*1eec0*/  @!P0 NANOSLEEP.SYNCS 0x989680 ;  /* 0x009896800000895d */ /* 0x004fea0003900000 */
[----:B------:R-:W2:Y:S02]  /*1eed0*/  @!P0 SYNCS.PHASECHK.TRANS64 P0, [R0+URZ+0x28c20], R3 ;  /* 0x028c2003000085a7 */ /* 0x000ea4000800007f */
[----:B--2---:R-:W-:Y:S05]  /*1eee0*/  @!P0 BRA `(.L_x_2271) ;  /* 0xfffffffc00f08947 */ /* 0x004fea000383ffff */
[----:B------:R-:W-:Y:S05]  /*1eef0*/  BRA `(.L_x_2387) ;  /* 0xffffffdc00447947 */ /* 0x000fea000383ffff */
.L_x_2272:
[----:B------:R-:W2:Y:S01]  /*1ef00*/  S2R R2, SR_TID.X ;  /* 0x0000000000027919 */ /* 0x000ea20000002100 */
[----:B------:R-:W-:Y:S01]  /*1ef10*/  BSSY B0, `(.L_x_2388) ;  /* 0x000000a000007945 */ /* 0x000fe20003800000 */
[----:B------:R-:W-:Y:S01]  /*1ef20*/  IMAD.MOV.U32 R12, RZ, RZ, RZ ;  /* 0x000000ffff0c7224 */ /* 0x000fe200078e00ff */
[----:B------:R-:W-:Y:S01]  /*1ef30*/  MOV R11, 0x1f ;  /* 0x0000001f000b7802 */ /* 0x000fe20000000f00 */
[----:B------:R-:W-:Y:S01]  /*1ef40*/  IMAD.MOV.U32 R15, RZ, RZ, -0x1 ;  /* 0xffffffffff0f7424 */ /* 0x000fe200078e00ff */
[----:B--2---:R-:W-:-:S04]  /*1ef50*/  SHF.R.U32.HI R2, RZ, 0x5, R2 ;  /* 0x00000005ff027819 */ /* 0x004fc80000011602 */
[----:B------:R-:W-:-:S05]  /*1ef60*/  LOP3.LUT R2, R2, 0x3, RZ, 0xc0, !PT ;  /* 0x0000000302027812 */ /* 0x000fca00078ec0ff */
[----:B0-----:R-:W-:-:S07]  /*1ef70*/  IMAD.MOV.U32 R13, RZ, RZ, R2 ;  /* 0x000000ffff0d7224 */ /* 0x001fce00078e0002 */
[----:B-1----:R-:W-:Y:S05]  /*1ef80*/  WARPSYNC.COLLECTIVE R15, `(.L_x_2389) ;  /* 0x000000000f087348 */ /* 0x002fea0003c00000 */
[----:B------:R0:W2:Y:S02]  /*1ef90*/  SHFL.IDX P6, R14, R13, R12, R11 ;  /* 0x0000000c0d0e7389 */ /* 0x0000a400000c000b */
[----:B012---:R-:W-:Y:S01]  /*1efa0*/  ENDCOLLECTIVE ;  /* 0x000000000000791b */ /* 0x007fe20003800000 */
.L_x_2389:
[----:B------:R-:W-:Y:S05]  /*1efb0*/  BSYNC B0 ;  /* 0x0000000000007941 */ /* 0x000fea0003800000 */
.L_x_2388:
[----:B------:R-:W-:Y:S05]  /*1efc0*/  BRA `(.L_x_2390) ;  /* 0xffffffdc002c7947 */ /* 0x000fea000383ffff */
.L_x_2273:
[----:B------:R-:W-:Y:S01]  /*1efd0*/  BSSY B0, `(.L_x_2391) ;  /* 0x0000006000007945 */ /* 0x000fe20003800000 */
[----:B------:R-:W-:-:S07]  /*1efe0*/  IMAD.MOV.U32 R15, RZ, RZ, -0x1 ;  /* 0xffffffffff0f7424 */ /* 0x000fce00078e00ff */
[----:B012---:R-:W-:Y:S05]  /*1eff0*/  WARPSYNC.COLLECTIVE R15, `(.L_x_2392) ;  /* 0x000000000f0c7348 */ /* 0x007fea0003c00000 */
[----:B------:R-:W-:Y:S02]  /*1f000*/  ELECT P6, UR62, PT ;  /* 0x00000000003e782f */ /* 0x000fe400038c0000 */
[----:B------:R-:W-:Y:S01]  /*1f010*/  MOV R14, UR62 ;  /* 0x0000003e000e7c02 */ /* 0x000fe20008000f00 */
[----:B012---:R-:W-:Y:S10]  /*1f020*/  ENDCOLLECTIVE ;  /* 0x000000000000791b */ /* 0x007ff40003800000 */
.L_x_2392:
[----:B------:R-:W-:Y:S05]  /*1f030*/  BSYNC B0 ;  /* 0x0000000000007941 */ /* 0x000fea0003800000 */
.L_x_2391:
[----:B------:R-:W-:Y:S05]  /*1f040*/  BRA `(.L_x_2393) ;  /* 0xffffffdc00207947 */ /* 0x000fea000383ffff */
.L_x_2275:
[----:B-1----:R1:W2:Y:S02]  /*1f050*/  SYNCS.PHASECHK.TRANS64.TRYWAIT P0, [R6+URZ], R5 ;  /* 0x00000005060075a7 */ /* 0x0022a4000800017f */
[----:B--2---:R-:W-:Y:S05]  /*1f060*/  @!P0 NANOSLEEP.SYNCS 0x989680 ;  /* 0x009896800000895d */ /* 0x004fea0003900000 */
[----:B------:R-:W2:Y:S02]  /*1f070*/  @!P0 SYNCS.PHASECHK.TRANS64 P0, [R6+URZ], R5 ;  /* 0x00000005060085a7 */ /* 0x000ea4000800007f */
[----:B--2---:R-:W-:Y:S05]  /*1f080*/  @!P0 BRA `(.L_x_2275) ;  /* 0xfffffffc00f08947 */ /* 0x004fea000383ffff */
[----:B------:R-:W-:Y:S05]  /*1f090*/  BRA `(.L_x_2394) ;  /* 0xffffffdc005c7947 */ /* 0x000fea000383ffff */
.L_x_2276:
[----:B--2---:R2:W3:Y:S02]  /*1f0a0*/  SYNCS.PHASECHK.TRANS64.TRYWAIT P0, [R7+URZ], R2 ;  /* 0x00000002070075a7 */ /* 0x0044e4000800017f */
[----:B---3--:R-:W-:Y:S05]  /*1f0b0*/  @!P0 NANOSLEEP.SYNCS 0x989680 ;  /* 0x009896800000895d */ /* 0x008fea0003900000 */
[----:B------:R-:W3:Y:S02]  /*1f0c0*/  @!P0 SYNCS.PHASECHK.TRANS64 P0, [R7+URZ], R2 ;  /* 0x00000002070085a7 */ /* 0x000ee4000800007f */
[----:B---3--:R-:W-:Y:S05]  /*1f0d0*/  @!P0 BRA `(.L_x_2276) ;  /* 0xfffffffc00f08947 */ /* 0x008fea000383ffff */
[----:B------:R-:W-:Y:S05]  /*1f0e0*/  BRA `(.L_x_2395) ;  /* 0xffffffdc00507947 */ /* 0x000fea000383ffff */
.L_x_2278:
[----:B---3--:R3:W4:Y:S02]  /*1f0f0*/  SYNCS.PHASECHK.TRANS64.TRYWAIT P0, [R4+URZ], R5 ;  /* 0x00000005040075a7 */ /* 0x008724000800017f */
[----:B----4-:R-:W-:Y:S05]  /*1f100*/  @!P0 NANOSLEEP.SYNCS 0x989680 ;  /* 0x009896800000895d */ /* 0x010fea0003900000 */
[----:B------:R-:W4:Y:S02]  /*1f110*/  @!P0 SYNCS.PHASECHK.TRANS64 P0, [R4+URZ], R5 ;  /* 0x00000005040085a7 */ /* 0x000f24000800007f */
[----:B----4-:R-:W-:Y:S05]  /*1f120*/  @!P0 BRA `(.L_x_2278) ;  /* 0xfffffffc00f08947 */ /* 0x010fea000383ffff */
[----:B------:R-:W-:Y:S05]  /*1f130*/  BRA `(.L_x_2396) ;  /* 0xffffffdc00587947 */ /* 0x000fea000383ffff */
.L_x_2397:
        /* <DEDUP_REMOVED lines=12> */
.L_x_4558:


//--------------------- .text._ZN7cutlass13device_kernelIN5flash11enable_sm90INS1_16FlashAttnFwdSm90INS1_25CollectiveMainloopFwdSm90ILi2EN4cute5tupleIJNS5_1CILi1EEES8_S8_EEENS6_IJNS7_ILi64EEESA_SA_EEELi512ENS_6half_tEfNS_4arch4Sm90ELb0ELb1ELb1ELb1ELb0ELb0ELb1ELb0ELb0ELb0ELb0ELb0EEENS1_21CollectiveEpilogueFwdINS6_IJSA_NS7_ILi512EEESA_EEES9_SC_SE_Li256ELb1ELb0ELb0ELb0EEENS1_36VarlenDynamicPersistentTileSchedulerILi64ELi64ELi256ELi32ELb0ELb0ELb1ELb1ELb0ELb1EEEEEEEEEvNT_6ParamsE --------------------------
	.section	.text._ZN7cutlass13device_kernelIN5flash11enable_sm90INS1_16FlashAttnFwdSm90INS1_25CollectiveMainloopFwdSm90ILi2EN4cute5tupleIJNS5_1CILi1EEES8_S8_EEENS6_IJNS7_ILi64EEESA_SA_EEELi512ENS_6half_tEfNS_4arch4Sm90ELb0ELb1ELb1ELb1ELb0ELb0ELb1ELb0ELb0ELb0ELb0ELb0EEENS1_21CollectiveEpilogueFwdINS6_IJSA_NS7_ILi512EEESA_EEES9_SC_SE_Li256ELb1ELb0ELb0ELb0EEENS1_36VarlenDynamicPersistentTileSchedulerILi64ELi64ELi256ELi32ELb0ELb0ELb1ELb1ELb0ELb1EEEEEEEEEvNT_6ParamsE,"ax",@progbits
	.align	128
.text._ZN7cutlass13device_kernelIN5flash11enable_sm90INS1_16FlashAttnFwdSm90INS1_25CollectiveMainloopFwdSm90ILi2EN4cute5tupleIJNS5_1CILi1EEES8_S8_EEENS6_IJNS7_ILi64EEESA_SA_EEELi512ENS_6half_tEfNS_4arch4Sm90ELb0ELb1ELb1ELb1ELb0ELb0ELb1ELb0ELb0ELb0ELb0ELb0EEENS1_21CollectiveEpilogueFwdINS6_IJSA_NS7_ILi512EEESA_EEES9_SC_SE_Li256ELb1ELb0ELb0ELb0EEENS1_36VarlenDynamicPersistentTileSchedulerILi64ELi64ELi256ELi32ELb0ELb0ELb1ELb1ELb0ELb1EEEEEEEEEvNT_6ParamsE:
        .type           _ZN7cutlass13device_kernelIN5flash11enable_sm90INS1_16FlashAttnFwdSm90INS1_25CollectiveMainloopFwdSm90ILi2EN4cute5tupleIJNS5_1CILi1EEES8_S8_EEENS6_IJNS7_ILi64EEESA_SA_EEELi512ENS_6half_tEfNS_4arch4Sm90ELb0ELb1ELb1ELb1ELb0ELb0ELb1ELb0ELb0ELb0ELb0ELb0EEENS1_21CollectiveEpilogueFwdINS6_IJSA_NS7_ILi512EEESA_EEES9_SC_SE_Li256ELb1ELb0ELb0ELb0EEENS1_36VarlenDynamicPersistentTileSchedulerILi64ELi64ELi256ELi32ELb0ELb0ELb1ELb1ELb0ELb1EEEEEEEEEvNT_6ParamsE,@function
        .size           _ZN7cutlass13device_kernelIN5flash11enable_sm90INS1_16FlashAttnFwdSm90INS1_25CollectiveMainloopFwdSm90ILi2EN4cute5tupleIJNS5_1CILi1EEES8_S8_EEENS6_IJNS7_ILi64EEESA_SA_EEELi512ENS_6half_tEfNS_4arch4Sm90ELb0ELb1ELb1ELb1ELb0ELb0ELb1ELb0ELb0ELb0ELb0ELb0EEENS1_21CollectiveEpilogueFwdINS6_IJSA_NS7_ILi512EEESA_EEES9_SC_SE_Li256ELb1ELb0ELb0ELb0EEENS1_36VarlenDynamicPersistentTileSchedulerILi64ELi64ELi256ELi32ELb0ELb0ELb1ELb1ELb0ELb1EEEEEEEEEvNT_6ParamsE,(.L_x_4559 - _ZN7cutlass13device_kernelIN5flash11enable_sm90INS1_16FlashAttnFwdSm90INS1_25CollectiveMainloopFwdSm90ILi2EN4cute5tupleIJNS5_1CILi1EEES8_S8_EEENS6_IJNS7_ILi64EEESA_SA_EEELi512ENS_6half_tEfNS_4arch4Sm90ELb0ELb1ELb1ELb1ELb0ELb0ELb1ELb0ELb0ELb0ELb0ELb0EEENS1_21CollectiveEpilogueFwdINS6_IJSA_NS7_ILi512EEESA_EEES9_SC_SE_Li256ELb1ELb0ELb0ELb0EEENS1_36VarlenDynamicPersistentTileSchedulerILi64ELi64ELi256ELi32ELb0ELb0ELb1ELb1ELb0ELb1EEEEEEEEEvNT_6ParamsE)
        .other          _ZN7cutlass13device_kernelIN5flash11enable_sm90INS1_16FlashAttnFwdSm90INS1_25CollectiveMainloopFwdSm90ILi2EN4cute5tupleIJNS5_1CILi1EEES8_S8_EEENS6_IJNS7_ILi64EEESA_SA_EEELi512ENS_6half_tEfNS_4arch4Sm90ELb0ELb1ELb1ELb1ELb0ELb0ELb1ELb0ELb0ELb0ELb0ELb0EEENS1_21CollectiveEpilogueFwdINS6_IJSA_NS7_ILi512EEESA_EEES9_SC_SE_Li256ELb1ELb0ELb0ELb0EEENS1_36VarlenDynamicPersistentTileSchedulerILi64ELi64ELi256ELi32ELb0ELb0ELb1ELb1ELb0ELb1EEEEEEEEEvNT_6ParamsE,@"STO_CUDA_ENTRY STV_DEFAULT"
_ZN7cutlass13device_kernelIN5flash11enable_sm90INS1_16FlashAttnFwdSm90INS1_25CollectiveMainloopFwdSm90ILi2EN4cute5tupleIJNS5_1CILi1EEES8_S8_EEENS6_IJNS7_ILi64EEESA_SA_EEELi512ENS_6half_tEfNS_4arch4Sm90ELb0ELb1ELb1ELb1ELb0ELb0ELb1ELb0ELb0ELb0ELb0ELb0EEENS1_21CollectiveEpilogueFwdINS6_IJSA_NS7_ILi512EEESA_EEES9_SC_SE_Li256ELb1ELb0ELb0ELb0EEENS1_36VarlenDynamicPersistentTileSchedulerILi64ELi64ELi256ELi32ELb0ELb0ELb1ELb1ELb0ELb1EEEEEEEEEvNT_6ParamsE:
        /* <DEDUP_REMOVED lines=23> */
.L_x_2399:
[----:B------:R-:W-:Y:S05]  /*0170*/  BSYNC B0 ;  /* 0x0000000000007941 */ /* 0x000fea0003800000 */
.L_x_2398:
        /* <DEDUP_REMOVED lines=39> */
.L_x_2400:
        /* <DEDUP_REMOVED lines=22> */
.L_x_2401:
        /* <DEDUP_REMOVED lines=18> */
.L_x_2402:
        /* <DEDUP_REMOVED lines=22> */
.L_x_2403:
        /* <DEDUP_REMOVED lines=22> */
.L_x_2404:
[----:B------:R-:W-:Y:S01]  /*0930*/  IMAD.MOV.U32 R2, RZ, RZ, 0x1 ;  /* 0x00000001ff027424 */ /* 0x000fe200078e00ff */
[----:B------:R-:W-:Y:S01]  /*0940*/  ISETP.NE.AND P0, PT, R3, RZ, PT ;  /* 0x000000ff0300720c */ /* 0x000fe20003f05270 */
[----:B------:R-:W-:-:S03]  /*0950*/  NOP ;  /* 0x0000000000007918 */ /* 0x000fc60000000000 */
[----:B------:R-:W-:-:S05]  /*0960*/  SEL R2, R2, 0x2, !P0 ;  /* 0x0000000202027807 */ /* 0x000fca0004000000 */
[----:B------:R0:W-:Y:S02]  /*0970*/  STL [R1+0x24], R2 ;  /* 0x0000240201007387 */ /* 0x0001e40000100800 */
[----:B01234-:R-:W-:Y:S06]  /*0980*/  BAR.SYNC.DEFER_BLOCKING 0x0 ;  /* 0x0000000000007b1d */ /* 0x01ffec0000010000 */
[----:B------:R-:W-:Y:S05]  /*0990*/  @!P0 BRA `(.L_x_2405) ;  /* 0x0000013800788947 */ /* 0x000fea0003800000 */
.L_x_2406:
        /* <DEDUP_REMOVED lines=19> */
[----:B------:R-:W2:Y:S01]  /*0ad0*/  LDL.LU R14, [R1+0x24] ;  /* 0x00002400010e7983 */ /* 0x000ea20000300800 */
[----:B------:R-:W-:-:S05]  /*0ae0*/  VIADD R201, R2, 0xffffff80 ;  /* 0xffffff8002c97836 */ /* 0x000fca0000000000 */
[----:B------:R-:W-:-:S04]  /*0af0*/  SHF.R.S32.HI R0, RZ, 0x1f, R201 ;  /* 0x0000001fff007819 */ /* 0x000fc800000114c9 */
[----:B------:R-:W-:-:S04]  /*0b00*/  LEA.HI R2, R0, R201, RZ, 0x4 ;  /* 0x000000c900027211 */ /* 0x000fc800078f20ff */
[----:B------:R-:W-:Y:S02]  /*0b10*/  SHF.R.S32.HI R7, RZ, 0x4, R2 ;  /* 0x00000004ff077819 */ /* 0x000fe40000011402 */
[----:B------:R-:W-:Y:S02]  /*0b20*/  LEA.HI R3, R0, R201, RZ, 0x5 ;  /* 0x000000c900037211 */ /* 0x000fe400078f28ff */
[C---:B------:R-:W-:Y:S02]  /*0b30*/  LEA.HI R5, R2.reuse, R7, RZ, 0x1 ;  /* 0x0000000702057211 */ /* 0x040fe400078f08ff */
[----:B------:R-:W-:Y:S02]  /*0b40*/  LOP3.LUT R2, R2, 0xfffffff0, RZ, 0xc0, !PT ;  /* 0xfffffff002027812 */ /* 0x000fe400078ec0ff */
[----:B------:R-:W-:Y:S02]  /*0b50*/  LOP3.LUT R6, R5, 0x1ffffffe, RZ, 0xc0, !PT ;  /* 0x1ffffffe05067812 */ /* 0x000fe400078ec0ff */
[--C-:B------:R-:W-:Y:S01]  /*0b60*/  SHF.R.S32.HI R5, RZ, 0x5, R3.reuse ;  /* 0x00000005ff057819 */ /* 0x100fe20000011403 */
[----:B------:R-:W-:Y:S01]  /*0b70*/  IMAD.IADD R2, R201, 0x1, -R2 ;  /* 0x00000001c9027824 */ /* 0x000fe200078e0a02 */
[----:B------:R-:W-:-:S02]  /*0b80*/  SHF.R.S32.HI R8, RZ, 0x1f, R3 ;  /* 0x0000001fff087819 */ /* 0x000fc40000011403 */
[----:B------:R-:W-:Y:S02]  /*0b90*/  LEA.HI R4, R0, R201, RZ, 0x7 ;  /* 0x000000c900047211 */ /* 0x000fe400078f38ff */
[----:B------:R-:W-:Y:S02]  /*0ba0*/  LEA.HI R8, R8, R5, RZ, 0x2 ;  /* 0x0000000508087211 */ /* 0x000fe400078f10ff */
[----:B------:R-:W-:Y:S01]  /*0bb0*/  SHF.R.S32.HI R3, RZ, 0x1f, R2 ;  /* 0x0000001fff037819 */ /* 0x000fe20000011402 */
[----:B------:R-:W-:Y:S01]  /*0bc0*/  IMAD.IADD R6, R7, 0x1, -R6 ;  /* 0x0000000107067824 */ /* 0x000fe200078e0a06 */
[----:B------:R-:W-:Y:S02]  /*0bd0*/  SHF.R.S32.HI R199, RZ, 0x7, R4 ;  /* 0x00000007ffc77819 */ /* 0x000fe40000011404 */
[----:B------:R-:W-:Y:S02]  /*0be0*/  LOP3.LUT R8, R8, 0x3ffffc, RZ, 0xc0, !PT ;  /* 0x003ffffc08087812 */ /* 0x000fe400078ec0ff */
[----:B------:R-:W-:-:S02]  /*0bf0*/  LEA.HI R7, R3, R2, RZ, 0x3 ;  /* 0x0000000203077211 */ /* 0x000fc400078f18ff */
[----:B------:R-:W-:Y:S01]  /*0c00*/  LEA R13, R199, R2, 0x8 ;  /* 0x00000002c70d7211 */ /* 0x000fe200078e40ff */
[----:B------:R-:W-:Y:S01]  /*0c10*/  IMAD.IADD R8, R5, 0x1, -R8 ;  /* 0x0000000105087824 */ /* 0x000fe200078e0a08 */
[C---:B------:R-:W-:Y:S01]  /*0c20*/  LOP3.LUT R9, R7.reuse, 0xfffffff8, RZ, 0xc0, !PT ;  /* 0xfffffff807097812 */ /* 0x040fe200078ec0ff */
[----:B------:R-:W-:Y:S02]  /*0c30*/  IMAD.SHL.U32 R11, R7, 0x40, RZ ;  /* 0x00000040070b7824 */ /* 0x000fe400078e00ff */
[----:B------:R-:W-:Y:S02]  /*0c40*/  IMAD R13, R8, 0x10, R13 ;  /* 0x00000010080d7824 */ /* 0x000fe400078e020d */
[----:B------:R-:W-:Y:S01]  /*0c50*/  IMAD.IADD R8, R2, 0x1, -R9 ;  /* 0x0000000102087824 */ /* 0x000fe200078e0a09 */
[----:B------:R-:W-:-:S03]  /*0c60*/  LOP3.LUT R12, R11, 0x7ffffe00, RZ, 0xc0, !PT ;  /* 0x7ffffe000b0c7812 */ /* 0x000fc600078ec0ff */
[----:B------:R-:W-:Y:S01]  /*0c70*/  IMAD.SHL.U32 R11, R8, 0x40, RZ ;  /* 0x00000040080b7824 */ /* 0x000fe200078e00ff */
[----:B------:R-:W-:Y:S02]  /*0c80*/  LOP3.LUT R10, R4, 0xffffff80, RZ, 0xc0, !PT ;  /* 0xffffff80040a7812 */ /* 0x000fe400078ec0ff */
[----:B------:R-:W-:Y:S02]  /*0c90*/  SHF.L.U32 R6, R6, 0x3, RZ ;  /* 0x0000000306067819 */ /* 0x000fe400000006ff */
[----:B------:R-:W-:Y:S01]  /*0ca0*/  LOP3.LUT R11, R11, 0x1c0, RZ, 0xc0, !PT ;  /* 0x000001c00b0b7812 */ /* 0x000fe200078ec0ff */
[----:B------:R-:W-:Y:S02]  /*0cb0*/  IMAD.IADD R10, R201, 0x1, -R10 ;  /* 0x00000001c90a7824 */ /* 0x000fe400078e0a0a */
[--C-:B------:R-:W-:Y:S01]  /*0cc0*/  IMAD.U32 R200, R13, 0x40, R6.reuse ;  /* 0x000000400dc87824 */ /* 0x100fe200078e0006 */
[----:B------:R-:W-:Y:S02]  /*0cd0*/  LOP3.LUT R6, R11, 0x8, R6, 0xf8, !PT ;  /* 0x000000080b067812 */ /* 0x000fe400078ef806 */
[----:B------:R-:W-:-:S02]  /*0ce0*/  SHF.R.U32.HI R11, RZ, 0x3, R11 ;  /* 0x00000003ff0b7819 */ /* 0x000fc4000001160b */
[----:B------:R-:W-:Y:S01]  /*0cf0*/  SHF.R.S32.HI R3, RZ, 0x1f, R10 ;  /* 0x0000001fff037819 */ /* 0x000fe2000001140a */
[----:B------:R-:W-:Y:S01]  /*0d00*/  IMAD R12, R5, 0x400, R12 ;  /* 0x00000400050c7824 */ /* 0x000fe200078e020c */
[----:B------:R-:W-:Y:S02]  /*0d10*/  LOP3.LUT R11, R6, R11, RZ, 0x3c, !PT ;  /* 0x0000000b060b7212 */ /* 0x000fe400078e3cff */
[----:B------:R-:W-:-:S03]  /*0d20*/  LEA.HI R7, R3, R10, RZ, 0x2 ;  /* 0x0000000a03077211 */ /* 0x000fc600078f10ff */
[----:B------:R-:W-:Y:S01]  /*0d30*/  IMAD.IADD R11, R12, 0x1, R11 ;  /* 0x000000010c0b7824 */ /* 0x000fe200078e020b */
[--C-:B------:R-:W-:Y:S02]  /*0d40*/  SHF.R.S32.HI R2, RZ, 0x2, R7.reuse ;  /* 0x00000002ff027819 */ /* 0x100fe40000011407 */
[----:B------:R-:W-:Y:S02]  /*0d50*/  SHF.R.S32.HI R9, RZ, 0x1f, R7 ;  /* 0x0000001fff097819 */ /* 0x000fe40000011407 */
[----:B------:R-:W-:Y:S02]  /*0d60*/  R2P PR, R8, 0x6 ;  /* 0x0000000608007804 */ /* 0x000fe40000000000 */
[----:B------:R-:W-:Y:S02]  /*0d70*/  LEA R23, R11, UR37, 0x1 ;  /* 0x000000250b177c11 */ /* 0x000fe4000f8e08ff */
[----:B------:R-:W-:Y:S02]  /*0d80*/  LEA.HI R9, R9, R2, RZ, 0x3 ;  /* 0x0000000209097211 */ /* 0x000fe400078f18ff */
[----:B------:R-:W-:-:S02]  /*0d90*/  LEA.HI R0, R0, R201, RZ, 0x3 ;  /* 0x000000c900007211 */ /* 0x000fc400078f18ff */
[----:B------:R-:W-:Y:S01]  /*0da0*/  LEA.HI R4, R4, R199, RZ, 0x1 ;  /* 0x000000c704047211 */ /* 0x000fe200078f08ff */
[----:B------:R-:W-:Y:S01]  /*0db0*/  IMAD.MOV.U32 R189, RZ, RZ, 0x40 ;  /* 0x00000040ffbd7424 */ /* 0x000fe200078e00ff */
[----:B------:R-:W-:Y:S01]  /*0dc0*/  LEA.HI R3, R3, R10, RZ, 0x5 ;  /* 0x0000000a03037211 */ /* 0x000fe200078f28ff */
[----:B------:R-:W-:Y:S01]  /*0dd0*/  VIADD R190, R23, 0x36400 ;  /* 0x0003640017be7836 */ /* 0x000fe20000000000 */
[----:B------:R-:W-:Y:S02]  /*0de0*/  LOP3.LUT R9, R9, 0xfffffff8, RZ, 0xc0, !PT ;  /* 0xfffffff809097812 */ /* 0x000fe400078ec0ff */
[----:B------:R-:W-:Y:S02]  /*0df0*/  LOP3.LUT R7, R7, 0x7ffffffc, RZ, 0xc0, !PT ;  /* 0x7ffffffc07077812 */ /* 0x000fe400078ec0ff */
[----:B------:R-:W-:Y:S02]  /*0e00*/  LOP3.LUT R6, R0, 0x1ffffff8, RZ, 0xc0, !PT ;  /* 0x1ffffff800067812 */ /* 0x000fe400078ec0ff */
[----:B------:R-:W-:Y:S01]  /*0e10*/  LOP3.LUT R4, R4, 0xfffffe, RZ, 0xc0, !PT ;  /* 0x00fffffe04047812 */ /* 0x000fe200078ec0ff */
[----:B------:R-:W-:Y:S01]  /*0e20*/  VIADD R188, R23, 0x36420 ;  /* 0x0003642017bc7836 */ /* 0x000fe20000000000 */
[----:B------:R-:W-:Y:S01]  /*0e30*/  SHF.R.S32.HI R3, RZ, 0x5, R3 ;  /* 0x00000005ff037819 */ /* 0x000fe20000011403 */
[----:B------:R-:W-:Y:S01]  /*0e40*/  IMAD.IADD R2, R2, 0x1, -R9 ;  /* 0x0000000102027824 */ /* 0x000fe200078e0a09 */
[----:B------:R-:W-:Y:S01]  /*0e50*/  SEL R189, R189, 0xffffffc0, !P2 ;  /* 0xffffffc0bdbd7807 */ /* 0x000fe20005000000 */
[----:B------:R-:W-:Y:S01]  /*0e60*/  IMAD.IADD R7, R10, 0x1, -R7 ;  /* 0x000000010a077824 */ /* 0x000fe200078e0a07 */
[----:B------:R-:W-:Y:S01]  /*0e70*/  @P1 IADD3 R188, R190, -0x20, RZ ;  /* 0xffffffe0bebc1810 */ /* 0x000fe20007ffe0ff */
[----:B------:R-:W-:-:S02]  /*0e80*/  IMAD.IADD R6, R201, 0x1, -R6 ;  /* 0x00000001c9067824 */ /* 0x000fc400078e0a06 */
[----:B------:R-:W-:Y:S01]  /*0e90*/  IMAD.IADD R4, R199, 0x1, -R4 ;  /* 0x00000001c7047824 */ /* 0x000fe200078e0a04 */
[----:B------:R-:W-:Y:S01]  /*0ea0*/  SHF.R.S32.HI R194, RZ, 0x3, R0 ;  /* 0x00000003ffc27819 */ /* 0x000fe20000011400 */
[----:B------:R-:W-:Y:S01]  /*0eb0*/  IMAD R19, R3, 0x10, R2 ;  /* 0x0000001003137824 */ /* 0x000fe200078e0202 */
[----:B------:R-:W-:Y:S01]  /*0ec0*/  MOV R2, RZ ;  /* 0x000000ff00027202 */ /* 0x000fe20000000f00 */
[----:B------:R-:W-:Y:S02]  /*0ed0*/  IMAD.IADD R190, R190, 0x1, R189 ;  /* 0x00000001bebe7824 */ /* 0x000fe400078e02bd */
[----:B------:R-:W-:Y:S02]  /*0ee0*/  IMAD.MOV.U32 R198, RZ, RZ, RZ ;  /* 0x000000ffffc67224 */ /* 0x000fe400078e00ff */
[----:B------:R-:W-:Y:S02]  /*0ef0*/  IMAD.SHL.U32 R191, R6, 0x8, RZ ;  /* 0x0000000806bf7824 */ /* 0x000fe400078e00ff */
[----:B------:R-:W-:-:S02]  /*0f00*/  IMAD.SHL.U32 R22, R4, 0x100, RZ ;  /* 0x0000010004167824 */ /* 0x000fc400078e00ff */
[----:B------:R-:W-:Y:S02]  /*0f10*/  IMAD.SHL.U32 R16, R7, 0x2, RZ ;  /* 0x0000000207107824 */ /* 0x000fe400078e00ff */
[----:B------:R-:W-:Y:S01]  /*0f20*/  IMAD.IADD R189, R189, 0x1, R188 ;  /* 0x00000001bdbd7824 */ /* 0x000fe200078e02bc */
[----:B------:R-:W-:Y:S01]  /*0f30*/  UMOV UR36, URZ ;  /* 0x0000003f00247c82 */ /* 0x000fe20008000000 */
[----:B--2---:R-:W-:-:S07]  /*0f40*/  LOP3.LUT R192, R14, 0x1, RZ, 0xfc, !PT ;  /* 0x000000010ec07812 */ /* 0x004fce00078efcff */
.L_x_2509:
[----:B-1---5:R-:W0:Y:S01]  /*0f50*/  LDC.64 R4, c[0x0][0xb20] ;  /* 0x0002c800ff047b82 */ /* 0x022e220000000a00 */
[----:B--2---:R-:W-:Y:S01]  /*0f60*/  IMAD.MOV.U32 R8, RZ, RZ, RZ ;  /* 0x000000ffff087224 */ /* 0x004fe200078e00ff */
[----:B------:R-:W-:-:S06]  /*0f70*/  ULDC.64 UR4, c[0x0][0x208] ;  /* 0x0000820000047ab9 */ /* 0x000fcc0000000a00 */
[----:B---34-:R-:W1:Y:S08]  /*0f80*/  LDC.64 R6, c[0x0][0xb10] ;  /* 0x0002c400ff067b82 */ /* 0x018e700000000a00 */
[----:B------:R-:W2:Y:S01]  /*0f90*/  LDC.64 R10, c[0x0][0x3f8] ;  /* 0x0000fe00ff0a7b82 */ /* 0x000ea20000000a00 */
[----:B0-----:R-:W-:-:S07]  /*0fa0*/  ISETP.NE.U32.AND P0, PT, R4, RZ, PT ;  /* 0x000000ff0400720c */ /* 0x001fce0003f05070 */
[----:B------:R-:W0:Y:S01]  /*0fb0*/  LDC R18, c[0x0][0x288] ;  /* 0x0000a200ff127b82 */ /* 0x000e220000000800 */
[----:B------:R-:W-:Y:S02]  /*0fc0*/  ISETP.NE.AND.EX P0, PT, R5, RZ, PT, P0 ;  /* 0x000000ff0500720c */ /* 0x000fe40003f05300 */
[----:B-1----:R-:W-:-:S05]  /*0fd0*/  ISETP.NE.U32.AND P1, PT, R6, RZ, PT ;  /* 0x000000ff0600720c */ /* 0x002fca0003f25070 */
[----:B------:R-:W1:Y:S01]  /*0fe0*/  LDC R0, c[0x0][0x404] ;  /* 0x00010100ff007b82 */ /* 0x000e620000000800 */
[----:B------:R-:W-:-:S07]  /*0ff0*/  ISETP.NE.AND.EX P1, PT, R7, RZ, PT, P1 ;  /* 0x000000ff0700720c */ /* 0x000fce0003f25310 */
[----:B------:R-:W3:Y:S08]  /*1000*/  @P0 LDC.64 R4, c[0x0][0xb20] ;  /* 0x0002c800ff040b82 */ /* 0x000ef00000000a00 */
[----:B------:R-:W4:Y:S08]  /*1010*/  @P1 LDC.64 R6, c[0x0][0xb10] ;  /* 0x0002c400ff061b82 */ /* 0x000f300000000a00 */
[----:B------:R-:W1:Y:S01]  /*1020*/  LDC R17, c[0x0][0x2e0] ;  /* 0x0000b800ff117b82 */ /* 0x000e620000000800 */
[----:B---3--:R-:W-:-:S05]  /*1030*/  @P0 IMAD.WIDE R4, R187, 0x4, R4 ;  /* 0x00000004bb040825 */ /* 0x008fca00078e0204 */
[----:B------:R3:W5:Y:S01]  /*1040*/  @P0 LDG.E R8, desc[UR4][R4.64] ;  /* 0x0000000404080981 */ /* 0x000762000c1e1900 */
[----:B--2---:R-:W-:Y:S01]  /*1050*/  ISETP.NE.U32.AND P0, PT, R10, RZ, PT ;  /* 0x000000ff0a00720c */ /* 0x004fe20003f05070 */
[----:B----4-:R-:W-:-:S03]  /*1060*/  @P1 IMAD.WIDE R6, R187, 0x4, R6 ;  /* 0x00000004bb061825 */ /* 0x010fc600078e0206 */
[----:B------:R-:W-:Y:S02]  /*1070*/  ISETP.NE.AND.EX P0, PT, R11, RZ, PT, P0 ;  /* 0x000000ff0b00720c */ /* 0x000fe40003f05300 */
[----:B0-----:R3:W5:Y:S01]  /*1080*/  @P1 LDG.E R18, desc[UR4][R6.64] ;  /* 0x0000000406121981 */ /* 0x001762000c1e1900 */
[----:B------:R-:W-:Y:S01]  /*1090*/  ULDC.64 UR4, c[0x0][0xb18] ;  /* 0x0002c60000047ab9 */ /* 0x000fe20000000a00 */
[----:B-1----:R-:W-:Y:S01]  /*10a0*/  SEL R0, R0, 0x1, P0 ;  /* 0x0000000100007807 */ /* 0x002fe20000000000 */
[----:B------:R-:W-:Y:S01]  /*10b0*/  IMAD.MOV.U32 R193, RZ, RZ, R186 ;  /* 0x000000ffffc17224 */ /* 0x000fe200078e00ba */
[----:B------:R-:W-:-:S03]  /*10c0*/  ISETP.NE.U32.AND P2, PT, RZ, UR4, PT ;  /* 0x00000004ff007c0c */ /* 0x000fc6000bf45070 */
[----:B------:R-:W-:Y:S01]  /*10d0*/  IMAD R17, R0, R17, RZ ;  /* 0x0000001100117224 */ /* 0x000fe200078e02ff */
[----:B------:R-:W-:Y:S01]  /*10e0*/  ISETP.NE.AND.EX P2, PT, RZ, UR5, PT, P2 ;  /* 0x00000005ff007c0c */ /* 0x000fe2000bf45320 */
[----:B------:R-:W-:-:S12]  /*10f0*/  @P1 BRA `(.L_x_2407) ;  /* 0x0000000000281947 */ /* 0x000fd80003800000 */
[----:B------:R-:W-:Y:S02]  /*1100*/  ULDC.64 UR4, c[0x0][0xaf8] ;  /* 0x0002be0000047ab9 */ /* 0x000fe40000000a00 */
[----:B------:R-:W-:-:S04]  /*1110*/  ISETP.NE.U32.AND P0, PT, RZ, UR4, PT ;  /* 0x00000004ff007c0c */ /* 0x000fc8000bf05070 */
[----:B------:R-:W-:-:S13]  /*1120*/  ISETP.NE.AND.EX P0, PT, RZ, UR5, PT, P0 ;  /* 0x00000005ff007c0c */ /* 0x000fda000bf05300 */
[----:B------:R-:W-:Y:S05]  /*1130*/  @!P0 BRA `(.L_x_2407) ;  /* 0x0000000000188947 */ /* 0x000fea0003800000 */
[----:B---3--:R-:W0:Y:S01]  /*1140*/  LDC.64 R4, c[0x0][0xaf8] ;  /* 0x0002be00ff047b82 */ /* 0x008e220000000a00 */
[----:B------:R-:W-:Y:S01]  /*1150*/  ULDC.64 UR4, c[0x0][0x208] ;  /* 0x0000820000047ab9 */ /* 0x000fe20000000a00 */
[----:B0-----:R-:W-:-:S05]  /*1160*/  IMAD.WIDE R4, R187, 0x4, R4 ;  /* 0x00000004bb047825 */ /* 0x001fca00078e0204 */
[----:B-----5:R-:W2:Y:S04]  /*1170*/  LDG.E R18, desc[UR4][R4.64] ;  /* 0x0000000404127981 */ /* 0x020ea8000c1e1900 */
[----:B------:R-:W2:Y:S02]  /*1180*/  LDG.E R3, desc[UR4][R4.64+0x4] ;  /* 0x0000040404037981 */ /* 0x000ea4000c1e1900 */
[----:B--2---:R-:W-:-:S07]  /*1190*/  IADD3 R18, -R18, R3, RZ ;  /* 0x0000000312127210 */ /* 0x004fce0007ffe1ff */
.L_x_2407:
[----:B------:R-:W-:Y:S02]  /*11a0*/  IMAD.MOV.U32 R197, RZ, RZ, R185 ;  /* 0x000000ffffc57224 */ /* 0x000fe400078e00b9 */
[----:B------:R-:W-:Y:S01]  /*11b0*/  IMAD.MOV.U32 R196, RZ, RZ, R187 ;  /* 0x000000ffffc47224 */ /* 0x000fe200078e00bb */
[----:B------:R-:W-:Y:S06]  /*11c0*/  @!P2 BRA `(.L_x_2408) ;  /* 0x000000000014a947 */ /* 0x000fec0003800000 */
[----:B---3--:R-:W0:Y:S01]  /*11d0*/  LDC.64 R4, c[0x0][0xb18] ;  /* 0x0002c600ff047b82 */ /* 0x008e220000000a00 */
[----:B------:R-:W-:Y:S01]  /*11e0*/  ULDC.64 UR4, c[0x0][0x208] ;  /* 0x0000820000047ab9 */ /* 0x000fe20000000a00 */
[----:B0-----:R-:W-:-:S05]  /*11f0*/  IMAD.WIDE R4, R187, 0x4, R4 ;  /* 0x00000004bb047825 */ /* 0x001fca00078e0204 */
[----:B------:R0:W5:Y:S01]  /*1200*/  LDG.E R17, desc[UR4][R4.64] ;  /* 0x0000000404117981 */ /* 0x000162000c1e1900 */
[----:B------:R-:W-:Y:S05]  /*1210*/  BRA `(.L_x_2409) ;  /* 0x0000000000287947 */ /* 0x000fea0003800000 */
.L_x_2408:
[----:B------:R-:W-:Y:S02]  /*1220*/  ULDC.64 UR4, c[0x0][0xb00] ;  /* 0x0002c00000047ab9 */ /* 0x000fe40000000a00 */
[----:B------:R-:W-:-:S04]  /*1230*/  ISETP.NE.U32.AND P0, PT, RZ, UR4, PT ;  /* 0x00000004ff007c0c */ /* 0x000fc8000bf05070 */
[----:B------:R-:W-:-:S13]  /*1240*/  ISETP.NE.AND.EX P0, PT, RZ, UR5, PT, P0 ;  /* 0x00000005ff007c0c */ /* 0x000fda000bf05300 */
[----:B------:R-:W-:Y:S05]  /*1250*/  @!P0 BRA `(.L_x_2409) ;  /* 0x0000000000188947 */ /* 0x000fea0003800000 */
[----:B---3--:R-:W0:Y:S01]  /*1260*/  LDC.64 R4, c[0x0][0xb00] ;  /* 0x0002c000ff047b82 */ /* 0x008e220000000a00 */
[----:B------:R-:W-:Y:S01]  /*1270*/  ULDC.64 UR4, c[0x0][0x208] ;  /* 0x0000820000047ab9 */ /* 0x000fe20000000a00 */
[----:B0-----:R-:W-:-:S05]  /*1280*/  IMAD.WIDE R4, R187, 0x4, R4 ;  /* 0x00000004bb047825 */ /* 0x001fca00078e0204 */
[----:B------:R-:W2:Y:S04]  /*1290*/  LDG.E R17, desc[UR4][R4.64] ;  /* 0x0000000404117981 */ /* 0x000ea8000c1e1900 */
[----:B------:R-:W2:Y:S02]  /*12a0*/  LDG.E R0, desc[UR4][R4.64+0x4] ;  /* 0x0000040404007981 */ /* 0x000ea4000c1e1900 */
[----:B--2---:R-:W-:-:S07]  /*12b0*/  IMAD.IADD R17, R0, 0x1, -R17 ;  /* 0x0000000100117824 */ /* 0x004fce00078e0a11 */
.L_x_2409:
[----:B---3--:R-:W2:Y:S01]  /*12c0*/  LDL R6, [R1+0x4] ;  /* 0x0000040001067983 */ /* 0x008ea20000100800 */
[----:B0-----:R-:W0:Y:S01]  /*12d0*/  LDC R5, c[0x0][0xad8] ;  /* 0x0002b600ff057b82 */ /* 0x001e220000000800 */
[----:B-----5:R-:W-:Y:S01]  /*12e0*/  IMAD.IADD R17, R17, 0x1, -R8 ;  /* 0x0000000111117824 */ /* 0x020fe200078e0a08 */
[----:B------:R-:W-:-:S03]  /*12f0*/  LEA R4, R185, 0x40, 0x6 ;  /* 0x00000040b9047811 */ /* 0x000fc600078e30ff */
[C---:B------:R-:W-:Y:S01]  /*1300*/  VIADD R0, R17.reuse, 0x3f ;  /* 0x0000003f11007836 */ /* 0x040fe20000000000 */
[----:B------:R-:W-:-:S04]  /*1310*/  IADD3 R4, R17, R4, -R18 ;  /* 0x0000000411047210 */ /* 0x000fc80007ffe812 */
[----:B------:R-:W-:-:S04]  /*1320*/  SHF.R.S32.HI R3, RZ, 0x1f, R0 ;  /* 0x0000001fff037819 */ /* 0x000fc80000011400 */
[----:B------:R-:W-:-:S04]  /*1330*/  LEA.HI R3, R3, R0, RZ, 0x6 ;  /* 0x0000000003037211 */ /* 0x000fc800078f30ff */
[----:B------:R-:W-:Y:S01]  /*1340*/  SHF.R.S32.HI R168, RZ, 0x6, R3 ;  /* 0x00000006ffa87819 */ /* 0x000fe20000011403 */
[----:B0-----:R-:W-:Y:S01]  /*1350*/  IMAD.IADD R0, R4, 0x1, R5 ;  /* 0x0000000104007824 */ /* 0x001fe200078e0205 */
[----:B--2---:R-:W-:-:S13]  /*1360*/  ISETP.NE.AND P0, PT, R6, 0x1, PT ;  /* 0x000000010600780c */ /* 0x004fda0003f05270 */
[----:B------:R-:W-:Y:S05]  /*1370*/  @!P0 BRA `(.L_x_2410) ;  /* 0x0000001c00ac8947 */ /* 0x000fea0003800000 */
[----:B------:R-:W0:Y:S02]  /*1380*/  LDC R5, c[0x0][0xadc] ;  /* 0x0002b700ff057b82 */ /* 0x000e240000000800 */
[----:B0-----:R-:W-:-:S13]  /*1390*/  ISETP.GE.AND P1, PT, R5, 0x1, PT ;  /* 0x000000010500780c */ /* 0x001fda0003f26270 */
[----:B------:R-:W-:Y:S05]  /*13a0*/  @!P1 BRA `(.L_x_2411) ;  /* 0x0000000000409947 */ /* 0x000fea0003800000 */
[C---:B------:R-:W-:Y:S02]  /*13b0*/  ISETP.GT.AND P0, PT, R4.reuse, RZ, PT ;  /* 0x000000ff0400720c */ /* 0x040fe40003f04270 */
        /* <DEDUP_REMOVED lines=9> */
.L_x_2412:
[----:B------:R-:W-:-:S13]  /*1450*/  ISETP.NE.AND P0, PT, R5, 0x1, PT ;  /* 0x000000010500780c */ /* 0x000fda0003f05270 */
[----:B------:R-:W0:Y:S02]  /*1460*/  @P0 LDC.64 R6, c[0x0][0xae0] ;  /* 0x0002b800ff060b82 */ /* 0x000e240000000a00 */
[----:B0-----:R-:W-:-:S05]  /*1470*/  @P0 IMAD.HI.U32 R4, R3, R6, RZ ;  /* 0x0000000603040227 */ /* 0x001fca00078e00ff */
[----:B------:R-:W-:-:S07]  /*1480*/  @P0 SHF.R.U32.HI R3, RZ, R7, R4 ;  /* 0x00000007ff030219 */ /* 0x000fce0000011604 */
.L_x_2413:
[----:B------:R-:W-:-:S05]  /*1490*/  IMAD R3, R3, R5, R5 ;  /* 0x0000000503037224 */ /* 0x000fca00078e0205 */
[----:B------:R-:W-:-:S07]  /*14a0*/  VIMNMX R0, R0, R3, PT ;  /* 0x0000000300007248 */ /* 0x000fce0003fe0100 */
.L_x_2411:
[----:B------:R-:W-:Y:S01]  /*14b0*/  VIADD R0, R0, 0x3f ;  /* 0x0000003f00007836 */ /* 0x000fe20000000000 */
[----:B------:R-:W-:Y:S01]  /*14c0*/  ULDC UR4, c[0x0][0xad4] ;  /* 0x0002b50000047ab9 */ /* 0x000fe20000000800 */
[----:B------:R-:W-:-:S03]  /*14d0*/  IMAD R18, R185, 0x40, -R18 ;  /* 0x00000040b9127824 */ /* 0x000fc600078e0a12 */
[----:B------:R-:W-:Y:S01]  /*14e0*/  SHF.R.S32.HI R3, RZ, 0x1f, R0 ;  /* 0x0000001fff037819 */ /* 0x000fe20000011400 */
[----:B------:R-:W-:-:S03]  /*14f0*/  IMAD.IADD R18, R17, 0x1, R18 ;  /* 0x0000000111127824 */ /* 0x000fc600078e0212 */
[----:B------:R-:W-:Y:S01]  /*1500*/  LEA.HI R3, R3, R0, RZ, 0x6 ;  /* 0x0000000003037211 */ /* 0x000fe200078f30ff */
[----:B------:R-:W-:-:S03]  /*1510*/  VIADD R4, R18, -UR4 ;  /* 0x8000000412047c36 */ /* 0x000fc60008000000 */
[----:B------:R-:W-:-:S04]  /*1520*/  SHF.R.S32.HI R3, RZ, 0x6, R3 ;  /* 0x00000006ff037819 */ /* 0x000fc80000011403 */
[----:B------:R-:W-:Y:S01]  /*1530*/  VIMNMX R6, R168, R3, PT ;  /* 0x00000003a8067248 */ /* 0x000fe20003fe0100 */
[----:B------:R-:W-:Y:S06]  /*1540*/  @!P1 BRA `(.L_x_2414) ;  /* 0x00000000003c9947 */ /* 0x000fec0003800000 */
        /* <DEDUP_REMOVED lines=9> */
.L_x_2415:
[----:B------:R-:W-:-:S13]  /*15e0*/  ISETP.NE.AND P0, PT, R5, 0x1, PT ;  /* 0x000000010500780c */ /* 0x000fda0003f05270 */
[----:B------:R-:W0:Y:S02]  /*15f0*/  @P0 LDC.64 R8, c[0x0][0xae0] ;  /* 0x0002b800ff080b82 */ /* 0x000e240000000a00 */
[----:B0-----:R-:W-:-:S05]  /*1600*/  @P0 IMAD.HI.U32 R0, R18, R8, RZ ;  /* 0x0000000812000227 */ /* 0x001fca00078e00ff */
[----:B------:R-:W-:-:S07]  /*1610*/  @P0 SHF.R.U32.HI R18, RZ, R9, R0 ;  /* 0x00000009ff120219 */ /* 0x000fce0000011600 */
.L_x_2416:
[----:B------:R-:W-:-:S05]  /*1620*/  IMAD R3, R18, R5, RZ ;  /* 0x0000000512037224 */ /* 0x000fca00078e02ff */
[----:B------:R-:W-:-:S07]  /*1630*/  VIMNMX R4, R4, R3, !PT ;  /* 0x0000000304047248 */ /* 0x000fce0007fe0100 */
.L_x_2414:
        /* <DEDUP_REMOVED lines=69> */
[----:B------:R-:W-:Y:S01]  /*1a90*/  CS2R R30, SRZ ;  /* 0x00000000001e7805 */ /* 0x000fe2000001ff00 */
[----:B------:R-:W-:Y:S01]  /*1aa0*/  IMAD.MOV.U32 R20, RZ, RZ, RZ ;  /* 0x000000ffff147224 */ /* 0x000fe200078e00ff */
[----:B------:R-:W-:Y:S01]  /*1ab0*/  CS2R R170, SRZ ;  /* 0x0000000000aa7805 */ /* 0x000fe2000001ff00 */
[----:B------:R-:W-:Y:S02]  /*1ac0*/  IMAD.MOV.U32 R5, RZ, RZ, RZ ;  /* 0x000000ffff057224 */ /* 0x000fe400078e00ff */
[----:B------:R-:W-:Y:S01]  /*1ad0*/  IMAD.MOV.U32 R169, RZ, RZ, RZ ;  /* 0x000000ffffa97224 */ /* 0x000fe200078e00ff */
[----:B------:R-:W-:Y:S06]  /*1ae0*/  @!P1 BRA `(.L_x_2417) ;  /* 0x00000100001c9947 */ /* 0x000fec0003800000 */
[----:B------:R-:W0:Y:S01]  /*1af0*/  SHFL.IDX PT, R0, R199, RZ, 0x1f ;  /* 0x00001fffc7007589 */ /* 0x000e2200000e0000 */
[----:B------:R-:W-:Y:S01]  /*1b00*/  UMOV UR7, 0x40000040 ;  /* 0x4000004000077882 */ /* 0x000fe20000000000 */
[----:B------:R-:W-:Y:S01]  /*1b10*/  UMOV UR9, 0x40000040 ;  /* 0x4000004000097882 */ /* 0x000fe20000000000 */
[----:B------:R-:W-:Y:S01]  /*1b20*/  UMOV UR11, 0x40000040 ;  /* 0x40000040000b7882 */ /* 0x000fe20000000000 */
[----:B------:R-:W-:Y:S01]  /*1b30*/  BAR.SYNC.DEFER_BLOCKING 0xe, 0x100 ;  /* 0x0384000000007b1d */ /* 0x000fe20000010000 */
[----:B------:R-:W-:-:S04]  /*1b40*/  IADD3 R3, R6, -0x2, RZ ;  /* 0xfffffffe06037810 */ /* 0x000fc80007ffe0ff */
[----:B------:R-:W-:Y:S01]  /*1b50*/  ISETP.GE.AND P0, PT, R3, R4, PT ;  /* 0x000000040300720c */ /* 0x000fe20003f06270 */
        /* <DEDUP_REMOVED lines=50> */
.L_x_2419:
[----:B------:R-:W-:Y:S01]  /*1e80*/  BAR.SYNC.DEFER_BLOCKING 0xe, 0x100 ;  /* 0x0384000000007b1d */ /* 0x000fe20000010000 */
[----:B01----:R-:W-:Y:S01]  /*1e90*/  IMAD.U32 R0, RZ, RZ, UR36 ;  /* 0x00000024ff007e24 */ /* 0x003fe2000f8e00ff */
[----:B------:R-:W-:Y:S01]  /*1ea0*/  UIADD3 UR36, UR36, 0x1, URZ ;  /* 0x0000000124247890 */ /* 0x000fe2000fffe03f */
[C---:B------:R-:W-:Y:S02]  /*1eb0*/  ISETP.GT.AND P0, PT, R3.reuse, R4, PT ;  /* 0x000000040300720c */ /* 0x040fe40003f04270 */
[----:B------:R-:W-:Y:S01]  /*1ec0*/  IMAD R0, R0, 0x40, R19 ;  /* 0x0000004000007824 */ /* 0x000fe200078e0213 */
[----:B------:R-:W-:Y:S01]  /*1ed0*/  UISETP.NE.AND UP0, UPT, UR36, 0x2, UPT ;  /* 0x000000022400788c */ /* 0x000fe2000bf05270 */
[----:B------:R-:W-:Y:S01]  /*1ee0*/  IADD3 R3, R3, -0x1, RZ ;  /* 0xffffffff03037810 */ /* 0x000fe20007ffe0ff */
[----:B------:R-:W-:Y:S01]  /*1ef0*/  UMOV UR7, 0x40000040 ;  /* 0x4000004000077882 */ /* 0x000fe20000000000 */
[----:B------:R-:W-:Y:S01]  /*1f00*/  UMOV UR11, 0x40000040 ;  /* 0x40000040000b7882 */ /* 0x000fe20000000000 */
[----:B------:R-:W-:Y:S01]  /*1f10*/  LEA R0, R0, UR37, 0x2 ;  /* 0x0000002500007c11 */ /* 0x000fe2000f8e10ff */
[----:B------:R-:W-:Y:S01]  /*1f20*/  USEL UR36, UR36, URZ, UP0 ;  /* 0x0000003f24247287 */ /* 0x000fe20008000000 */
[----:B------:R-:W-:Y:S01]  /*1f30*/  UMOV UR15, 0x40000040 ;  /* 0x40000040000f7882 */ /* 0x000fe20000000000 */
[----:B------:R-:W-:-:S02]  /*1f40*/  UMOV UR19, 0x40000040 ;  /* 0x4000004000137882 */ /* 0x000fc40000000000 */
[----:B------:R-:W-:-:S04]  /*1f50*/  ULEA UR6, UR36, UR20, 0xc ;  /* 0x0000001424067291 */ /* 0x000fc8000f8e603f */
        /* <DEDUP_REMOVED lines=157> */
.L_x_2418:
[----:B------:R-:W-:Y:S01]  /*2930*/  BAR.SYNC.DEFER_BLOCKING 0xe, 0x100 ;  /* 0x0384000000007b1d */ /* 0x000fe20000010000 */
[----:B01----:R-:W-:Y:S01]  /*2940*/  IMAD.U32 R0, RZ, RZ, UR36 ;  /* 0x00000024ff007e24 */ /* 0x003fe2000f8e00ff */
        /* <DEDUP_REMOVED lines=142> */
.L_x_2410:
[----:B------:R-:W0:Y:S02]  /*3230*/  LDC R6, c[0x0][0xadc] ;  /* 0x0002b700ff067b82 */ /* 0x000e240000000800 */
[----:B0-----:R-:W-:-:S13]  /*3240*/  ISETP.GE.AND P0, PT, R6, 0x1, PT ;  /* 0x000000010600780c */ /* 0x001fda0003f06270 */
[----:B------:R-:W-:Y:S05]  /*3250*/  @!P0 BRA `(.L_x_2420) ;  /* 0x0000000000408947 */ /* 0x000fea0003800000 */
[C---:B------:R-:W-:Y:S01]  /*3260*/  ISETP.GT.AND P1, PT, R4.reuse, RZ, PT ;  /* 0x000000ff0400720c */ /* 0x040fe20003f24270 */
[----:B------:R-:W-:-:S12]  /*3270*/  VIADD R3, R4, 0xffffffff ;  /* 0xffffffff04037836 */ /* 0x000fd80000000000 */
[----:B------:R-:W-:Y:S05]  /*3280*/  @P1 BRA `(.L_x_2421) ;  /* 0x00000000001c1947 */ /* 0x000fea0003800000 */
[----:B------:R-:W-:Y:S02]  /*3290*/  ISETP.NE.AND P1, PT, R6, 0x1, PT ;  /* 0x000000010600780c */ /* 0x000fe40003f25270 */
[----:B------:R-:W-:-:S11]  /*32a0*/  IADD3 R3, -R4, RZ, RZ ;  /* 0x000000ff04037210 */ /* 0x000fd60007ffe1ff */
[----:B------:R-:W0:Y:S02]  /*32b0*/  @P1 LDC.64 R8, c[0x0][0xae0] ;  /* 0x0002b800ff081b82 */ /* 0x000e240000000a00 */
[----:B0-----:R-:W-:-:S05]  /*32c0*/  @P1 IMAD.HI.U32 R4, R3, R8, RZ ;  /* 0x0000000803041227 */ /* 0x001fca00078e00ff */
[----:B------:R-:W-:-:S04]  /*32d0*/  @P1 SHF.R.U32.HI R3, RZ, R9, R4 ;  /* 0x00000009ff031219 */ /* 0x000fc80000011604 */
[----:B------:R-:W-:Y:S01]  /*32e0*/  LOP3.LUT R3, RZ, R3, RZ, 0x33, !PT ;  /* 0x00000003ff037212 */ /* 0x000fe200078e33ff */
[----:B------:R-:W-:Y:S06]  /*32f0*/  BRA `(.L_x_2422) ;  /* 0x0000000000107947 */ /* 0x000fec0003800000 */
.L_x_2421:
[----:B------:R-:W-:-:S13]  /*3300*/  ISETP.NE.AND P1, PT, R6, 0x1, PT ;  /* 0x000000010600780c */ /* 0x000fda0003f25270 */
[----:B------:R-:W0:Y:S02]  /*3310*/  @P1 LDC.64 R4, c[0x0][0xae0] ;  /* 0x0002b800ff041b82 */ /* 0x000e240000000a00 */
[----:B0-----:R-:W-:-:S05]  /*3320*/  @P1 IMAD.HI.U32 R4, R3, R4, RZ ;  /* 0x0000000403041227 */ /* 0x001fca00078e00ff */
[----:B------:R-:W-:-:S07]  /*3330*/  @P1 SHF.R.U32.HI R3, RZ, R5, R4 ;  /* 0x00000005ff031219 */ /* 0x000fce0000011604 */
.L_x_2422:
[----:B------:R-:W-:-:S05]  /*3340*/  IMAD R3, R3, R6, R6 ;  /* 0x0000000603037224 */ /* 0x000fca00078e0206 */
[----:B------:R-:W-:-:S07]  /*3350*/  VIMNMX R0, R0, R3, PT ;  /* 0x0000000300007248 */ /* 0x000fce0003fe0100 */
.L_x_2420:
[----:B------:R-:W-:Y:S01]  /*3360*/  VIADD R0, R0, 0x3f ;  /* 0x0000003f00007836 */ /* 0x000fe20000000000 */
[----:B------:R-:W-:Y:S01]  /*3370*/  ULDC UR4, c[0x0][0xad4] ;  /* 0x0002b50000047ab9 */ /* 0x000fe20000000800 */
[----:B------:R-:W-:-:S03]  /*3380*/  IMAD R4, R185, 0x40, -R18 ;  /* 0x00000040b9047824 */ /* 0x000fc600078e0a12 */
[----:B------:R-:W-:-:S04]  /*3390*/  SHF.R.S32.HI R3, RZ, 0x1f, R0 ;  /* 0x0000001fff037819 */ /* 0x000fc80000011400 */
[----:B------:R-:W-:Y:S01]  /*33a0*/  LEA.HI R3, R3, R0, RZ, 0x6 ;  /* 0x0000000003037211 */ /* 0x000fe200078f30ff */
[----:B------:R-:W-:-:S03]  /*33b0*/  IMAD.IADD R0, R17, 0x1, R4 ;  /* 0x0000000111007824 */ /* 0x000fc600078e0204 */
[----:B------:R-:W-:Y:S01]  /*33c0*/  SHF.R.S32.HI R3, RZ, 0x6, R3 ;  /* 0x00000006ff037819 */ /* 0x000fe20000011403 */
[----:B------:R-:W-:-:S03]  /*33d0*/  VIADD R4, R0, -UR4 ;  /* 0x8000000400047c36 */ /* 0x000fc60008000000 */
[----:B------:R-:W-:Y:S01]  /*33e0*/  VIMNMX R168, R168, R3, PT ;  /* 0x00000003a8a87248 */ /* 0x000fe20003fe0100 */
[----:B------:R-:W-:Y:S06]  /*33f0*/  @!P0 BRA `(.L_x_2423) ;  /* 0x0000000000408947 */ /* 0x000fec0003800000 */
[----:B------:R-:W-:-:S05]  /*3400*/  IMAD.MOV.U32 R3, RZ, RZ, R0 ;  /* 0x000000ffff037224 */ /* 0x000fca00078e0000 */
        /* <DEDUP_REMOVED lines=9> */
.L_x_2424:
[----:B------:R-:W-:-:S13]  /*34a0*/  ISETP.NE.AND P0, PT, R6, 0x1, PT ;  /* 0x000000010600780c */ /* 0x000fda0003f05270 */
[----:B------:R-:W0:Y:S02]  /*34b0*/  @P0 LDC.64 R8, c[0x0][0xae0] ;  /* 0x0002b800ff080b82 */ /* 0x000e240000000a00 */
[----:B0-----:R-:W-:-:S05]  /*34c0*/  @P0 IMAD.HI.U32 R0, R3, R8, RZ ;  /* 0x0000000803000227 */ /* 0x001fca00078e00ff */
[----:B------:R-:W-:-:S07]  /*34d0*/  @P0 SHF.R.U32.HI R3, RZ, R9, R0 ;  /* 0x00000009ff030219 */ /* 0x000fce0000011600 */
.L_x_2425:
[----:B------:R-:W-:-:S05]  /*34e0*/  IMAD R3, R3, R6, RZ ;  /* 0x0000000603037224 */ /* 0x000fca00078e02ff */
[----:B------:R-:W-:-:S07]  /*34f0*/  VIMNMX R4, R4, R3, !PT ;  /* 0x0000000304047248 */ /* 0x000fce0007fe0100 */
.L_x_2423:
        /* <DEDUP_REMOVED lines=105> */
.L_x_2426:
[----:B------:R-:W-:Y:S02]  /*3b90*/  LEA.HI R0, R198, R198, RZ, 0x1 ;  /* 0x000000c6c6007211 */ /* 0x000fe400078f08ff */
[----:B------:R-:W-:Y:S02]  /*3ba0*/  ISETP.NE.AND P0, PT, R192, 0x3, PT ;  /* 0x00000003c000780c */ /* 0x000fe40003f05270 */
[----:B------:R-:W-:-:S05]  /*3bb0*/  LOP3.LUT R3, R0, 0xfffffffe, RZ, 0xc0, !PT ;  /* 0xfffffffe00037812 */ /* 0x000fca00078ec0ff */
[----:B------:R-:W-:-:S05]  /*3bc0*/  IMAD.IADD R3, R198, 0x1, -R3 ;  /* 0x00000001c6037824 */ /* 0x000fca00078e0a03 */
[----:B------:R-:W-:-:S04]  /*3bd0*/  SHF.L.U32 R3, R3, 0x1f, RZ ;  /* 0x0000001f03037819 */ /* 0x000fc800000006ff */
[----:B------:R-:W0:Y:S02]  /*3be0*/  SYNCS.PHASECHK.TRANS64.TRYWAIT P1, [UR37+0x38800], R3 ;  /* 0x03880003ff0075a7 */ /* 0x000e240008020165 */
[----:B0-----:R-:W-:Y:S05]  /*3bf0*/  @!P1 BRA `(.L_x_2427) ;  /* 0x0000016000309947 */ /* 0x001fea0003800000 */
.L_x_2603:
[----:B------:R-:W-:Y:S05]  /*3c00*/  @!P0 BRA `(.L_x_2428) ;  /* 0x0000000000048947 */ /* 0x000fea0003800000 */
[----:B------:R-:W-:Y:S01]  /*3c10*/  BPT.TRAP 0x1 ;  /* 0x000000040000795c */ /* 0x000fe20000300000 */
.L_x_2428:
[----:B------:R-:W-:Y:S01]  /*3c20*/  IMAD.U32 R4, RZ, RZ, UR36 ;  /* 0x00000024ff047e24 */ /* 0x000fe2000f8e00ff */
[----:B------:R-:W-:-:S04]  /*3c30*/  SHF.L.U32 R5, R2, 0x1f, RZ ;  /* 0x0000001f02057819 */ /* 0x000fc800000006ff */
[----:B------:R-:W-:-:S04]  /*3c40*/  LEA R4, R4, UR37, 0x3 ;  /* 0x0000002504047c11 */ /* 0x000fc8000f8e18ff */
[----:B------:R1:W2:Y:S01]  /*3c50*/  SYNCS.PHASECHK.TRANS64.TRYWAIT P1, [R4+URZ+0x38830], R5 ;  /* 0x03883005040075a7 */ /* 0x0002a2000802017f */
[----:B------:R-:W-:Y:S05]  /*3c60*/  @!P0 BRA `(.L_x_2429) ;  /* 0x0000000000048947 */ /* 0x000fea0003800000 */
[----:B------:R-:W-:Y:S01]  /*3c70*/  BPT.TRAP 0x1 ;  /* 0x000000040000795c */ /* 0x000fe20000300000 */
.L_x_2429:
[----:B--2---:R-:W-:Y:S05]  /*3c80*/  @P1 BRA `(.L_x_2430) ;  /* 0x0000000000081947 */ /* 0x004fea0003800000 */
[----:B------:R-:W2:Y:S02]  /*3c90*/  SYNCS.PHASECHK.TRANS64.TRYWAIT P1, [R4+URZ+0x38830], R5 ;  /* 0x03883005040075a7 */ /* 0x000ea4000802017f */
[----:B--2---:R-:W-:Y:S05]  /*3ca0*/  @!P1 BRA `(.L_x_2431) ;  /* 0x00000160001c9947 */ /* 0x004fea0003800000 */
.L_x_2430:
[----:B------:R-:W-:-:S04]  /*3cb0*/  UIADD3 UR4, UR37, 0x22400, URZ ;  /* 0x0002240025047890 */ /* 0x000fc8000fffe03f */
[----:B------:R-:W-:-:S04]  /*3cc0*/  USHF.R.U32.HI UR4, URZ, 0x4, UR4 ;  /* 0x000000043f047899 */ /* 0x000fc80008011604 */
[----:B------:R-:W-:-:S06]  /*3cd0*/  ULOP3.LUT UR4, UR4, 0x3fff, URZ, 0xc0, !UPT ;  /* 0x00003fff04047892 */ /* 0x000fcc000f8ec03f */
[----:B0-----:R-:W-:Y:S01]  /*3ce0*/  IMAD.U32 R0, RZ, RZ, UR4 ;  /* 0x00000004ff007e24 */ /* 0x001fe2000f8e00ff */
        /* <DEDUP_REMOVED lines=34> */
[----:B------:R-:W0:Y:S02]  /*3f10*/  SYNCS.PHASECHK.TRANS64.TRYWAIT P1, [UR37+0x38810], R3 ;  /* 0x03881003ff0075a7 */ /* 0x000e240008020165 */
[----:B0-----:R-:W-:Y:S05]  /*3f20*/  @!P1 BRA `(.L_x_2432) ;  /* 0x0000015c00909947 */ /* 0x001fea0003800000 */
.L_x_2604:
[----:B------:R-:W-:Y:S05]  /*3f30*/  @!P0 BRA `(.L_x_2433) ;  /* 0x0000000000048947 */ /* 0x000fea0003800000 */
[----:B------:R-:W-:Y:S01]  /*3f40*/  BPT.TRAP 0x1 ;  /* 0x000000040000795c */ /* 0x000fe20000300000 */
.L_x_2433:
[----:B------:R3:W4:Y:S01]  /*3f50*/  SYNCS.PHASECHK.TRANS64.TRYWAIT P1, [R4+URZ+0x38850], R5 ;  /* 0x03885005040075a7 */ /* 0x000722000802017f */
[----:B------:R-:W-:Y:S05]  /*3f60*/  @!P0 BRA `(.L_x_2434) ;  /* 0x0000000000048947 */ /* 0x000fea0003800000 */
[----:B------:R-:W-:Y:S01]  /*3f70*/  BPT.TRAP 0x1 ;  /* 0x000000040000795c */ /* 0x000fe20000300000 */
.L_x_2434:
[----:B----4-:R-:W-:Y:S05]  /*3f80*/  @P1 BRA `(.L_x_2435) ;  /* 0x0000000000081947 */ /* 0x010fea0003800000 */
[----:B------:R-:W4:Y:S02]  /*3f90*/  SYNCS.PHASECHK.TRANS64.TRYWAIT P1, [R4+URZ+0x38850], R5 ;  /* 0x03885005040075a7 */ /* 0x000f24000802017f */
[----:B----4-:R-:W-:Y:S05]  /*3fa0*/  @!P1 BRA `(.L_x_2436) ;  /* 0x0000015c00889947 */ /* 0x010fea0003800000 */
.L_x_2435:
[----:B------:R-:W-:Y:S01]  /*3fb0*/  UIADD3 UR4, UR37, 0x400, URZ ;  /* 0x0000040025047890 */ /* 0x000fe2000fffe03f */
[----:B------:R-:W-:Y:S01]  /*3fc0*/  WARPGROUP.ARRIVE ;  /* 0x00000000000079c5 */ /* 0x000fe20000000000 */
[----:B------:R-:W-:-:S05]  /*3fd0*/  UIADD3 UR5, UR37, 0x26400, URZ ;  /* 0x0002640025057890 */ /* 0x000fca000fffe03f */
[----:B0-----:R-:W0:Y:S01]  /*3fe0*/  S2R R3, SR_TID.X ;  /* 0x0000000000037919 */ /* 0x001e220000002100 */
[----:B------:R-:W-:Y:S01]  /*3ff0*/  USHF.R.U32.HI UR4, URZ, 0x4, UR4 ;  /* 0x000000043f047899 */ /* 0x000fe20008011604 */
[----:B------:R-:W-:Y:S01]  /*4000*/  LEA R10, R168, 0xffffffc0, 0x6 ;  /* 0xffffffc0a80a7811 */ /* 0x000fe200078e30ff */
[----:B------:R-:W-:Y:S01]  /*4010*/  USHF.R.U32.HI UR5, URZ, 0x4, UR5 ;  /* 0x000000043f057899 */ /* 0x000fe20008011605 */
[----:B------:R-:W1:Y:S01]  /*4020*/  S2R R6, SR_TID.X ;  /* 0x0000000000067919 */ /* 0x000e620000002100 */
[----:B------:R-:W-:Y:S01]  /*4030*/  ULOP3.LUT UR4, UR4, 0x3fff, URZ, 0xc0, !UPT ;  /* 0x00003fff04047892 */ /* 0x000fe2000f8ec03f */
[----:B------:R-:W-:Y:S01]  /*4040*/  IADD3 R12, -R16, R17, -R10 ;  /* 0x00000011100c7210 */ /* 0x000fe20007ffe90a */
[----:B------:R-:W-:Y:S02]  /*4050*/  ULOP3.LUT UR5, UR5, 0x3fff, URZ, 0xc0, !UPT ;  /* 0x00003fff05057892 */ /* 0x000fe4000f8ec03f */
[----:B------:R-:W-:Y:S02]  /*4060*/  ULOP3.LUT UR4, UR4, 0x10000, URZ, 0xfc, !UPT ;  /* 0x0001000004047892 */ /* 0x000fe4000f8efc3f */
[----:B------:R-:W-:-:S02]  /*4070*/  ULOP3.LUT UR5, UR5, 0x10000, URZ, 0xfc, !UPT ;  /* 0x0001000005057892 */ /* 0x000fc4000f8efc3f */
[----:B------:R-:W-:Y:S01]  /*4080*/  ULEA UR6, UR36, UR4, 0xc ;  /* 0x0000000424067291 */ /* 0x000fe2000f8e603f */
[----:B------:R-:W-:Y:S01]  /*4090*/  UMOV UR25, 0x40000040 ;  /* 0x4000004000197882 */ /* 0x000fe20000000000 */
[----:B------:R-:W-:Y:S01]  /*40a0*/  UMOV UR27, 0x40000040 ;  /* 0x40000040001b7882 */ /* 0x000fe20000000000 */
[----:B------:R-:W-:Y:S02]  /*40b0*/  UIADD3 UR8, UR5, 0x2, URZ ;  /* 0x0000000205087890 */ /* 0x000fe4000fffe03f */
[----:B------:R-:W-:Y:S02]  /*40c0*/  UMOV UR24, UR5 ;  /* 0x0000000500187c82 */ /* 0x000fe40008000000 */
[----:B------:R-:W-:Y:S01]  /*40d0*/  UMOV UR26, UR6 ;  /* 0x00000006001a7c82 */ /* 0x000fe20008000000 */
[----:B------:R-:W-:Y:S01]  /*40e0*/  UIADD3 UR10, UR6, 0x2, URZ ;  /* 0x00000002060a7890 */ /* 0x000fe2000fffe03f */
[----:B------:R-:W-:Y:S01]  /*40f0*/  HGMMA.64x64x16.F32 R24, gdesc[UR24], R24, gsb0 ;  /* 0x00e00000181879f0 */ /* 0x000fe20008000818 */
[----:B------:R-:W-:Y:S01]  /*4100*/  UMOV UR9, 0x40000040 ;  /* 0x4000004000097882 */ /* 0x000fe20000000000 */
[----:B------:R-:W-:Y:S01]  /*4110*/  UMOV UR11, 0x40000040 ;  /* 0x40000040000b7882 */ /* 0x000fe20000000000 */
[----:B------:R-:W-:-:S02]  /*4120*/  UIADD3 UR14, UR5, 0x800, URZ ;  /* 0x00000800050e7890 */ /* 0x000fc4000fffe03f */
[----:B------:R-:W-:Y:S01]  /*4130*/  UIADD3 UR15, UR6, 0x800, URZ ;  /* 0x00000800060f7890 */ /* 0x000fe2000fffe03f */
[----:B------:R-:W-:Y:S01]  /*4140*/  UMOV UR29, 0x40000040 ;  /* 0x40000040001d7882 */ /* 0x000fe20000000000 */
[----:B------:R-:W-:Y:S01]  /*4150*/  UMOV UR31, 0x40000040 ;  /* 0x40000040001f7882 */ /* 0x000fe20000000000 */
[----:B0-----:R-:W-:Y:S02]  /*4160*/  SHF.R.U32.HI R3, RZ, 0x7, R3 ;  /* 0x00000007ff037819 */ /* 0x001fe40000011603 */
[----:B-1234-:R-:W-:-:S04]  /*4170*/  LOP3.LUT R5, R6, 0x7f, RZ, 0xc0, !PT ;  /* 0x0000007f06057812 */ /* 0x01efc800078ec0ff */
[----:B------:R-:W0:Y:S01]  /*4180*/  SHFL.IDX PT, R3, R3, RZ, 0x1f ;  /* 0x00001fff03037589 */ /* 0x000e2200000e0000 */
[----:B------:R-:W-:Y:S01]  /*4190*/  ISETP.NE.AND P1, PT, R5, RZ, PT ;  /* 0x000000ff0500720c */ /* 0x000fe20003f25270 */
[----:B------:R-:W-:-:S04]  /*41a0*/  IMAD.MOV.U32 R5, RZ, RZ, -0x40 ;  /* 0xffffffc0ff057424 */ /* 0x000fc800078e00ff */
[----:B------:R-:W-:-:S05]  /*41b0*/  IMAD R5, R168, R5, 0x41 ;  /* 0x00000041a8057424 */ /* 0x000fca00078e0205 */
[----:B------:R-:W-:Y:S02]  /*41c0*/  IADD3 R11, R5, -0x1, RZ ;  /* 0xffffffff050b7810 */ /* 0x000fe40007ffe0ff */
[----:B0-----:R-:W-:Y:S02]  /*41d0*/  R2UR UR7, R3 ;  /* 0x00000000030772ca */ /* 0x001fe400000e0000 */
[----:B------:R-:W-:-:S04]  /*41e0*/  @!P1 IADD3 R3, R4, 0x38840, RZ ;  /* 0x0003884004039810 */ /* 0x000fc80007ffe0ff */
[----:B------:R-:W-:-:S07]  /*41f0*/  @!P1 PRMT R3, RZ, 0x654, R3 ;  /* 0x00000654ff039816 */ /* 0x000fce0000000003 */
        /* <DEDUP_REMOVED lines=128> */
[----:B------:R-:W-:Y:S02]  /*4a00*/  ULDC.64 UR14, c[0x0][0xad0] ;  /* 0x0002b400000e7ab9 */ /* 0x000fe40000000a00 */
[----:B------:R-:W-:Y:S01]  /*4a10*/  ULOP3.LUT UR15, URZ, UR15, URZ, 0x33, !UPT ;  /* 0x0000000f3f0f7292 */ /* 0x000fe2000f8e333f */
        /* <DEDUP_REMOVED lines=114> */
[----:B------:R-:W-:-:S05]  /*5140*/  UIADD3 UR6, UR7, UR8, UR6 ;  /* 0x0000000807067290 */ /* 0x000fca000fffe006 */
[----:B------:R-:W-:Y:S02]  /*5150*/  UMOV UR8, UR10 ;  /* 0x0000000a00087c82 */ /* 0x000fe40008000000 */
[----:B------:R-:W-:Y:S01]  /*5160*/  UMOV UR10, UR6 ;  /* 0x00000006000a7c82 */ /* 0x000fe20008000000 */
[----:B------:R-:W-:Y:S02]  /*5170*/  ULDC.64 UR6, c[0x0][0xad8] ;  /* 0x0002b60000067ab9 */ /* 0x000fe40000000a00 */
[----:B------:R-:W-:-:S06]  /*5180*/  UISETP.GE.AND UP0, UPT, UR7, 0x1, UPT ;  /* 0x000000010700788c */ /* 0x000fcc000bf06270 */
[----:B------:R-:W-:Y:S01]  /*5190*/  PLOP3.LUT P2, PT, PT, PT, UP0, 0x40, 0x0 ;  /* 0x000000000000781c */ /* 0x000fe20003f4e808 */
        /* <DEDUP_REMOVED lines=37> */
[----:B------:R-:W1:Y:S01]  /*53f0*/  MUFU.TANH R24, R24 ;  /* 0x0000001800187308 */ /* 0x000e620000002400 */
[----:B0-----:R-:W-:-:S07]  /*5400*/  IADD3 R3, -R18, R5, R17 ;  /* 0x0000000512037210 */ /* 0x001fce0007ffe111 */
[----:B------:R-:W0:Y:S01]  /*5410*/  MUFU.TANH R25, R25 ;  /* 0x0000001900197308 */ /* 0x000e220000002400 */
[----:B------:R-:W-:Y:S02]  /*5420*/  IMAD.IADD R6, R3, 0x1, -R16 ;  /* 0x0000000103067824 */ /* 0x000fe400078e0a10 */
[----:B------:R-:W-:-:S05]  /*5430*/  IMAD R3, R185, 0x40, R19 ;  /* 0x00000040b9037824 */ /* 0x000fca00078e0213 */
[----:B------:R2:W3:Y:S01]  /*5440*/  MUFU.TANH R8, R26 ;  /* 0x0000001a00087308 */ /* 0x0004e20000002400 */
[C---:B------:R-:W-:Y:S02]  /*5450*/  VIADD R9, R6.reuse, UR6 ;  /* 0x0000000606097c36 */ /* 0x040fe40008000000 */
[----:B------:R-:W-:-:S03]  /*5460*/  VIADD R14, R6, UR15 ;  /* 0x0000000f060e7c36 */ /* 0x000fc60008000000 */
[----:B------:R-:W-:Y:S01]  /*5470*/  VIADDMNMX R5, R3, R9, R12, PT ;  /* 0x0000000903057246 */ /* 0x000fe2000380010c */
[----:B------:R-:W-:Y:S01]  /*5480*/  IMAD.IADD R6, R14, 0x1, R3 ;  /* 0x000000010e067824 */ /* 0x000fe200078e0203 */
        /* <DEDUP_REMOVED lines=29> */
[----:B-1234-:R-:W-:Y:S05]  /*5660*/  @P2 BRA `(.L_x_2437) ;  /* 0x0000000000582947 */ /* 0x01efea0003800000 */
        /* <DEDUP_REMOVED lines=12> */
.L_x_2439:
[----:B------:R-:W-:-:S06]  /*5730*/  UISETP.NE.AND UP1, UPT, UR7, 0x1, UPT ;  /* 0x000000010700788c */ /* 0x000fcc000bf25270 */
[----:B------:R-:W-:-:S05]  /*5740*/  PLOP3.LUT P2, PT, PT, PT, UP1, 0x80, 0x0 ;  /* 0x000000000000781c */ /* 0x000fca0003f4f018 */
[----:B------:R-:W-:-:S08]  /*5750*/  @UP1 ULDC.64 UR8, c[0x0][0xae0] ;  /* 0x0002b80000081ab9 */ /* 0x000fd00000000a00 */
[----:B------:R-:W-:-:S05]  /*5760*/  @P2 IMAD.HI.U32 R13, R7, UR8, RZ ;  /* 0x00000008070d2c27 */ /* 0x000fca000f8e00ff */
[----:B------:R-:W-:-:S07]  /*5770*/  @P2 SHF.R.U32.HI R7, RZ, UR9, R13 ;  /* 0x00000009ff072c19 */ /* 0x000fce000801160d */
.L_x_2440:
[----:B------:R-:W-:Y:S05]  /*5780*/  BSYNC B0 ;  /* 0x0000000000007941 */ /* 0x000fea0003800000 */
.L_x_2438:
[----:B------:R-:W-:-:S04]  /*5790*/  IMAD R7, R7, UR7, -R10 ;  /* 0x0000000707077c24 */ /* 0x000fc8000f8e0a0a */
[----:B------:R-:W-:-:S05]  /*57a0*/  IMAD.IADD R7, R7, 0x1, -R16 ;  /* 0x0000000107077824 */ /* 0x000fca00078e0a10 */
[----:B------:R-:W-:Y:S02]  /*57b0*/  VIMNMX R6, R6, R7, !PT ;  /* 0x0000000706067248 */ /* 0x000fe40007fe0100 */
[----:B------:R-:W-:-:S07]  /*57c0*/  VIADDMNMX R5, R7, UR7, R5, PT ;  /* 0x0000000707057c46 */ /* 0x000fce000b800105 */
.L_x_2437:
[C---:B------:R-:W-:Y:S02]  /*57d0*/  ISETP.GE.AND P2, PT, R11.reuse, 0x2, PT ;  /* 0x000000020b00780c */ /* 0x040fe40003f46270 */
[C---:B------:R-:W-:Y:S02]  /*57e0*/  ISETP.GE.AND P6, PT, R11.reuse, 0xa, PT ;  /* 0x0000000a0b00780c */ /* 0x040fe40003fc6270 */
[----:B------:R-:W-:Y:S02]  /*57f0*/  ISETP.GT.AND P4, PT, R6, 0x1, !P2 ;  /* 0x000000010600780c */ /* 0x000fe40005784270 */
[----:B------:R-:W-:Y:S02]  /*5800*/  ISETP.GE.AND P3, PT, R11, 0x9, PT ;  /* 0x000000090b00780c */ /* 0x000fe40003f66270 */
[----:B------:R-:W-:Y:S02]  /*5810*/  ISETP.LT.OR P4, PT, R5, 0x2, P4 ;  /* 0x000000020500780c */ /* 0x000fe40002781670 */
[----:B------:R-:W-:-:S02]  /*5820*/  P2R R26, PR, RZ, 0x40 ;  /* 0x00000040ff1a7803 */ /* 0x000fc40000000000 */
[----:B0-----:R-:W-:Y:S02]  /*5830*/  FSEL R15, R25, -INF , !P4 ;  /* 0xff800000190f7808 */ /* 0x001fe40006000000 */
        /* <DEDUP_REMOVED lines=66> */
[----:B------:R-:W-:-:S04]  /*5c60*/  ISETP.GT.AND P6, PT, R6, 0x39, !P6 ;  /* 0x000000390600780c */ /* 0x000fc800077c4270 */
[----:B------:R-:W-:Y:S01]  /*5c70*/  ISETP.LT.OR P6, PT, R5, 0x3a, P6 ;  /* 0x0000003a0500780c */ /* 0x000fe200037c1670 */
[----:B------:R-:W-:-:S03]  /*5c80*/  VIADD R5, R3, 0x8 ;  /* 0x0000000803057836 */ /* 0x000fc60000000000 */
[----:B------:R-:W-:Y:S02]  /*5c90*/  FSEL R53, R53, -INF , !P6 ;  /* 0xff80000035357808 */ /* 0x000fe40007000000 */
[----:B------:R-:W-:Y:S02]  /*5ca0*/  PLOP3.LUT P6, PT, PT, PT, UP0, 0x40, 0x0 ;  /* 0x000000000000781c */ /* 0x000fe40003fce808 */
[----:B------:R-:W-:Y:S02]  /*5cb0*/  VIADDMNMX R6, R5, R9, R12, PT ;  /* 0x0000000905067246 */ /* 0x000fe4000380010c */
[----:B------:R-:W-:-:S09]  /*5cc0*/  IADD3 R5, R14, 0x8, R3 ;  /* 0x000000080e057810 */ /* 0x000fd20007ffe003 */
        /* <DEDUP_REMOVED lines=15> */
.L_x_2443:
[----:B------:R-:W-:-:S06]  /*5dc0*/  UISETP.NE.AND UP1, UPT, UR7, 0x1, UPT ;  /* 0x000000010700788c */ /* 0x000fcc000bf25270 */
[----:B------:R-:W-:-:S05]  /*5dd0*/  PLOP3.LUT P6, PT, PT, PT, UP1, 0x80, 0x0 ;  /* 0x000000000000781c */ /* 0x000fca0003fcf018 */
[----:B------:R-:W-:-:S08]  /*5de0*/  @UP1 ULDC.64 UR8, c[0x0][0xae0] ;  /* 0x0002b80000081ab9 */ /* 0x000fd00000000a00 */
[----:B------:R-:W-:Y:S01]  /*5df0*/  @P6 IMAD.HI.U32 R9, R7, UR8, RZ ;  /* 0x0000000807096c27 */ /* 0x000fe2000f8e00ff */
[----:B------:R-:W-:-:S13]  /*5e00*/  PLOP3.LUT P6, PT, PT, PT, UP1, 0x80, 0x0 ;  /* 0x000000000000781c */ /* 0x000fda0003fcf018 */
[----:B------:R-:W-:-:S07]  /*5e10*/  @P6 SHF.R.U32.HI R7, RZ, UR9, R9 ;  /* 0x00000009ff076c19 */ /* 0x000fce0008011609 */
.L_x_2444:
[----:B------:R-:W-:Y:S05]  /*5e20*/  BSYNC B0 ;  /* 0x0000000000007941 */ /* 0x000fea0003800000 */
.L_x_2442:
[----:B------:R-:W-:-:S04]  /*5e30*/  IMAD R7, R7, UR7, -R10 ;  /* 0x0000000707077c24 */ /* 0x000fc8000f8e0a0a */
[----:B------:R-:W-:-:S05]  /*5e40*/  IMAD.IADD R7, R7, 0x1, -R16 ;  /* 0x0000000107077824 */ /* 0x000fca00078e0a10 */
[----:B------:R-:W-:Y:S02]  /*5e50*/  VIMNMX R5, R5, R7, !PT ;  /* 0x0000000705057248 */ /* 0x000fe40007fe0100 */
[----:B------:R-:W-:-:S07]  /*5e60*/  VIADDMNMX R6, R7, UR7, R6, PT ;  /* 0x0000000707067c46 */ /* 0x000fce000b800106 */
.L_x_2441:
[----:B------:R-:W-:Y:S01]  /*5e70*/  ISETP.GT.AND P2, PT, R5, 0x1, !P2 ;  /* 0x000000010500780c */ /* 0x000fe20005744270 */
[----:B------:R-:W-:Y:S01]  /*5e80*/  ULDC UR11, c[0x0][0xa80] ;  /* 0x0002a000000b7ab9 */ /* 0x000fe20000000800 */
[----:B------:R-:W-:Y:S01]  /*5e90*/  FMNMX.FTZ R7, R13, R15, !PT ;  /* 0x0000000f0d077209 */ /* 0x000fe20007810000 */
[----:B------:R-:W-:Y:S01]  /*5ea0*/  ULEA UR8, UR36, UR38, 0xc ;  /* 0x0000002624087291 */ /* 0x000fe2000f8e603f */
[----:B------:R-:W-:Y:S01]  /*5eb0*/  ISETP.LT.OR P2, PT, R6, 0x2, P2 ;  /* 0x000000020600780c */ /* 0x000fe20001741670 */
[----:B------:R-:W-:Y:S01]  /*5ec0*/  UMOV UR19, 0x40000040 ;  /* 0x4000004000137882 */ /* 0x000fe20000000000 */
[----:B------:R-:W-:Y:S01]  /*5ed0*/  FMNMX.FTZ R7, R21, R7, !PT ;  /* 0x0000000715077209 */ /* 0x000fe20007810000 */
[----:B------:R-:W-:Y:S01]  /*5ee0*/  UIADD3 UR10, UR8, 0x80, URZ ;  /* 0x00000080080a7890 */ /* 0x000fe2000fffe03f */
[----:B------:R-:W-:Y:S01]  /*5ef0*/  FSEL R25, R27, -INF , !P2 ;  /* 0xff8000001b197808 */ /* 0x000fe20005000000 */
[----:B------:R-:W-:Y:S01]  /*5f00*/  @!P1 VIADD R4, R4, 0x38860 ;  /* 0x0003886004049836 */ /* 0x000fe20000000000 */
[----:B------:R-:W-:Y:S01]  /*5f10*/  ISETP.NE.AND P2, PT, R26, RZ, PT ;  /* 0x000000ff1a00720c */ /* 0x000fe20003f45270 */
[----:B------:R-:W-:Y:S01]  /*5f20*/  UMOV UR18, UR8 ;  /* 0x0000000800127c82 */ /* 0x000fe20008000000 */
[----:B------:R-:W-:Y:S01]  /*5f30*/  FMNMX.FTZ R7, R57, R7, !PT ;  /* 0x0000000739077209 */ /* 0x000fe20007810000 */
[----:B------:R-:W-:Y:S01]  /*5f40*/  BAR.SYNC.DEFER_BLOCKING 0xf, 0x100 ;  /* 0x03c4000000007b1d */ /* 0x000fe20000010000 */
[----:B------:R-:W-:-:S02]  /*5f50*/  ISETP.GT.AND P2, PT, R5, 0x9, !P2 ;  /* 0x000000090500780c */ /* 0x000fc40005744270 */
[----:B------:R-:W-:Y:S02]  /*5f60*/  FMNMX.FTZ R7, R59, R7, !PT ;  /* 0x000000073b077209 */ /* 0x000fe40007810000 */
[----:B------:R-:W-:Y:S02]  /*5f70*/  ISETP.LT.OR P2, PT, R6, 0xa, P2 ;  /* 0x0000000a0600780c */ /* 0x000fe40001741670 */
[----:B------:R-:W-:Y:S02]  /*5f80*/  ISETP.GT.AND P3, PT, R5, 0x8, !P3 ;  /* 0x000000080500780c */ /* 0x000fe40005f64270 */
[----:B------:R-:W-:Y:S02]  /*5f90*/  FSEL R27, R31, -INF , !P2 ;  /* 0xff8000001f1b7808 */ /* 0x000fe40005000000 */
[----:B------:R-:W-:Y:S02]  /*5fa0*/  ISETP.NE.AND P2, PT, R28, RZ, PT ;  /* 0x000000ff1c00720c */ /* 0x000fe40003f45270 */
[----:B------:R-:W-:-:S02]  /*5fb0*/  FMNMX.FTZ R7, R61, R7, !PT ;  /* 0x000000073d077209 */ /* 0x000fc40007810000 */
[----:B------:R-:W-:Y:S02]  /*5fc0*/  ISETP.GT.AND P2, PT, R5, 0x10, !P2 ;  /* 0x000000100500780c */ /* 0x000fe40005744270 */
[C---:B------:R-:W-:Y:S02]  /*5fd0*/  ISETP.LT.OR P3, PT, R6.reuse, 0x9, P3 ;  /* 0x000000090600780c */ /* 0x040fe40001f61670 */
[----:B------:R-:W-:Y:S02]  /*5fe0*/  ISETP.LT.OR P2, PT, R6, 0x11, P2 ;  /* 0x000000110600780c */ /* 0x000fe40001741670 */
[----:B------:R-:W-:Y:S02]  /*5ff0*/  FMNMX.FTZ R7, R63, R7, !PT ;  /* 0x000000073f077209 */ /* 0x000fe40007810000 */
[----:B------:R-:W-:Y:S02]  /*6000*/  FSEL R28, R34, -INF , !P2 ;  /* 0xff800000221c7808 */ /* 0x000fe40005000000 */
[----:B------:R-:W-:-:S02]  /*6010*/  ISETP.NE.AND P2, PT, R29, RZ, PT ;  /* 0x000000ff1d00720c */ /* 0x000fc40003f45270 */
[----:B------:R-:W-:Y:S02]  /*6020*/  FSEL R26, R30, -INF , !P3 ;  /* 0xff8000001e1a7808 */ /* 0x000fe40005800000 */
        /* <DEDUP_REMOVED lines=22> */
[----:B------:R-:W-:Y:S01]  /*6190*/  ISETP.NE.AND P3, PT, R40, RZ, PT ;  /* 0x000000ff2800720c */ /* 0x000fe20003f65270 */
[----:B------:R-:W0:Y:S01]  /*61a0*/  SHFL.BFLY PT, R7, R10, 0x2, 0x1f ;  /* 0x0c401f000a077f89 */ /* 0x000e2200000e0000 */
[----:B------:R-:W-:-:S02]  /*61b0*/  ISETP.LT.OR P2, PT, R6, 0x21, P2 ;  /* 0x000000210600780c */ /* 0x000fc40001741670 */
[----:B------:R-:W-:Y:S02]  /*61c0*/  ISETP.NE.AND P6, PT, R20, RZ, PT ;  /* 0x000000ff1400720c */ /* 0x000fe40003fc5270 */
[----:B------:R-:W-:Y:S02]  /*61d0*/  FSEL R32, R42, -INF , !P2 ;  /* 0xff8000002a207808 */ /* 0x000fe40005000000 */
[----:B------:R-:W-:Y:S02]  /*61e0*/  ISETP.NE.AND P2, PT, R37, RZ, PT ;  /* 0x000000ff2500720c */ /* 0x000fe40003f45270 */
[C---:B------:R-:W-:Y:S02]  /*61f0*/  ISETP.GT.AND P4, PT, R5.reuse, 0x31, !P4 ;  /* 0x000000310500780c */ /* 0x040fe40006784270 */
[C---:B------:R-:W-:Y:S02]  /*6200*/  ISETP.GT.AND P2, PT, R5.reuse, 0x21, !P2 ;  /* 0x000000210500780c */ /* 0x040fe40005744270 */
[----:B------:R-:W-:-:S02]  /*6210*/  ISETP.GT.AND P5, PT, R5, 0x38, !P5 ;  /* 0x000000380500780c */ /* 0x000fc40006fa4270 */
[C---:B------:R-:W-:Y:S02]  /*6220*/  ISETP.LT.OR P2, PT, R6.reuse, 0x22, P2 ;  /* 0x000000220600780c */ /* 0x040fe40001741670 */
[----:B------:R-:W-:Y:S02]  /*6230*/  ISETP.LT.OR P4, PT, R6, 0x32, P4 ;  /* 0x000000320600780c */ /* 0x000fe40002781670 */
[----:B------:R-:W-:Y:S02]  /*6240*/  FSEL R33, R43, -INF , !P2 ;  /* 0xff8000002b217808 */ /* 0x000fe40005000000 */
[----:B------:R-:W-:Y:S02]  /*6250*/  ISETP.GT.AND P2, PT, R5, 0x28, !P3 ;  /* 0x000000280500780c */ /* 0x000fe40005f44270 */
[----:B------:R-:W-:Y:S02]  /*6260*/  ISETP.NE.AND P3, PT, R56, RZ, PT ;  /* 0x000000ff3800720c */ /* 0x000fe40003f65270 */
[----:B------:R-:W-:-:S02]  /*6270*/  ISETP.LT.OR P2, PT, R6, 0x29, P2 ;  /* 0x000000290600780c */ /* 0x000fc40001741670 */
[C---:B------:R-:W-:Y:S02]  /*6280*/  ISETP.GT.AND P3, PT, R5.reuse, 0x30, !P3 ;  /* 0x000000300500780c */ /* 0x040fe40005f64270 */
[----:B------:R-:W-:Y:S02]  /*6290*/  FSEL R34, R46, -INF , !P2 ;  /* 0xff8000002e227808 */ /* 0x000fe40005000000 */
[----:B------:R-:W-:Y:S02]  /*62a0*/  ISETP.GT.AND P2, PT, R5, RZ, !P6 ;  /* 0x000000ff0500720c */ /* 0x000fe40007744270 */
[----:B------:R-:W-:Y:S02]  /*62b0*/  ISETP.NE.AND P6, PT, R11, RZ, PT ;  /* 0x000000ff0b00720c */ /* 0x000fe40003fc5270 */
[----:B------:R-:W-:Y:S02]  /*62c0*/  ISETP.LT.OR P2, PT, R6, 0x1, P2 ;  /* 0x000000010600780c */ /* 0x000fe40001741670 */
[----:B0-----:R-:W-:-:S02]  /*62d0*/  FMNMX.FTZ R11, R10, R7, !PT ;  /* 0x000000070a0b7209 */ /* 0x001fc40007810000 */
[----:B------:R-:W-:Y:S02]  /*62e0*/  FSEL R24, R8, -INF , !P2 ;  /* 0xff80000008187808 */ /* 0x000fe40005000000 */
[----:B------:R-:W-:Y:S01]  /*62f0*/  ISETP.NE.AND P2, PT, R44, RZ, PT ;  /* 0x000000ff2c00720c */ /* 0x000fe20003f45270 */
[----:B------:R-:W0:Y:S01]  /*6300*/  SHFL.BFLY PT, R12, R11, 0x1, 0x1f ;  /* 0x0c201f000b0c7f89 */ /* 0x000e2200000e0000 */
[----:B------:R-:W-:Y:S02]  /*6310*/  FMNMX.FTZ R7, R24, R25, !PT ;  /* 0x0000001918077209 */ /* 0x000fe40007810000 */
[----:B------:R-:W-:Y:S02]  /*6320*/  ISETP.GT.AND P2, PT, R5, 0x29, !P2 ;  /* 0x000000290500780c */ /* 0x000fe40005744270 */
[----:B------:R-:W-:Y:S02]  /*6330*/  FMNMX.FTZ R8, R26, R7, !PT ;  /* 0x000000071a087209 */ /* 0x000fe40007810000 */
[----:B------:R-:W-:-:S02]  /*6340*/  ISETP.LT.OR P2, PT, R6, 0x2a, P2 ;  /* 0x0000002a0600780c */ /* 0x000fc40001741670 */
[----:B------:R-:W-:Y:S02]  /*6350*/  FMNMX.FTZ R7, R27, R8, !PT ;  /* 0x000000081b077209 */ /* 0x000fe40007810000 */
[----:B------:R-:W-:Y:S02]  /*6360*/  FSEL R35, R47, -INF , !P2 ;  /* 0xff8000002f237808 */ /* 0x000fe40005000000 */
[----:B------:R-:W-:Y:S02]  /*6370*/  FMNMX.FTZ R8, R28, R7, !PT ;  /* 0x000000071c087209 */ /* 0x000fe40007810000 */
[----:B------:R-:W-:Y:S02]  /*6380*/  ISETP.LT.OR P3, PT, R6, 0x31, P3 ;  /* 0x000000310600780c */ /* 0x000fe40001f61670 */
[----:B------:R-:W-:Y:S02]  /*6390*/  FMNMX.FTZ R9, R29, R8, !PT ;  /* 0x000000081d097209 */ /* 0x000fe40007810000 */
[----:B------:R-:W-:-:S02]  /*63a0*/  FSEL R36, R50, -INF , !P3 ;  /* 0xff80000032247808 */ /* 0x000fc40005800000 */
[----:B------:R-:W-:Y:S02]  /*63b0*/  FMNMX.FTZ R8, R30, R9, !PT ;  /* 0x000000091e087209 */ /* 0x000fe40007810000 */
[----:B------:R-:W-:Y:S02]  /*63c0*/  ISETP.LT.OR P5, PT, R6, 0x39, P5 ;  /* 0x000000390600780c */ /* 0x000fe40002fa1670 */
[----:B------:R-:W-:Y:S02]  /*63d0*/  FMNMX.FTZ R9, R31, R8, !PT ;  /* 0x000000081f097209 */ /* 0x000fe40007810000 */
[----:B0-----:R-:W-:Y:S02]  /*63e0*/  FMNMX.FTZ R7, R11, R12, !PT ;  /* 0x0000000c0b077209 */ /* 0x001fe40007810000 */
[----:B------:R-:W-:Y:S02]  /*63f0*/  FMNMX.FTZ R8, R32, R9, !PT ;  /* 0x0000000920087209 */ /* 0x000fe40007810000 */
[C---:B------:R-:W-:Y:S01]  /*6400*/  FSETP.NEU.FTZ.AND P2, PT, R7.reuse, -INF , PT ;  /* 0xff8000000700780b */ /* 0x040fe20003f5d000 */
[----:B------:R-:W-:Y:S01]  /*6410*/  FMUL.FTZ R10, R7, UR11 ;  /* 0x0000000b070a7c20 */ /* 0x000fe20008410000 */
[----:B------:R-:W-:-:S02]  /*6420*/  FMNMX.FTZ R9, R33, R8, !PT ;  /* 0x0000000821097209 */ /* 0x000fc40007810000 */
[----:B------:R-:W-:Y:S02]  /*6430*/  FSEL R37, R51, -INF , !P4 ;  /* 0xff80000033257808 */ /* 0x000fe40006000000 */
[----:B------:R-:W-:Y:S02]  /*6440*/  FMNMX.FTZ R8, R34, R9, !PT ;  /* 0x0000000922087209 */ /* 0x000fe40007810000 */
[----:B------:R-:W-:Y:S02]  /*6450*/  FSEL R42, R10, RZ, P2 ;  /* 0x000000ff0a2a7208 */ /* 0x000fe40001000000 */
[----:B------:R-:W-:Y:S02]  /*6460*/  FMNMX.FTZ R9, R35, R8, !PT ;  /* 0x0000000823097209 */ /* 0x000fe40007810000 */
[----:B------:R-:W-:Y:S01]  /*6470*/  ISETP.GT.AND P2, PT, R5, 0x39, !P6 ;  /* 0x000000390500780c */ /* 0x000fe20007744270 */
[--C-:B------:R-:W-:Y:S01]  /*6480*/  FFMA.FTZ R11, R15, UR11, -R42.reuse ;  /* 0x0000000b0f0b7c23 */ /* 0x100fe2000801082a */
[----:B------:R-:W-:Y:S01]  /*6490*/  FMNMX.FTZ R8, R36, R9, !PT ;  /* 0x0000000924087209 */ /* 0x000fe20007810000 */
[--C-:B------:R-:W-:Y:S01]  /*64a0*/  FFMA.FTZ R44, R41, UR11, -R42.reuse ;  /* 0x0000000b292c7c23 */ /* 0x100fe2000801082a */
[----:B------:R-:W-:Y:S01]  /*64b0*/  ISETP.LT.OR P2, PT, R6, 0x3a, P2 ;  /* 0x0000003a0600780c */ /* 0x000fe20001741670 */
[--C-:B------:R-:W-:Y:S01]  /*64c0*/  FFMA.FTZ R14, R21, UR11, -R42.reuse ;  /* 0x0000000b150e7c23 */ /* 0x100fe2000801082a */
[----:B------:R-:W-:Y:S01]  /*64d0*/  FSEL R38, R54, -INF , !P5 ;  /* 0xff80000036267808 */ /* 0x000fe20006800000 */
[--C-:B------:R-:W-:Y:S01]  /*64e0*/  FFMA.FTZ R5, R13, UR11, -R42.reuse ;  /* 0x0000000b0d057c23 */ /* 0x100fe2000801082a */
[----:B------:R-:W-:Y:S01]  /*64f0*/  FMNMX.FTZ R9, R37, R8, !PT ;  /* 0x0000000825097209 */ /* 0x000fe20007810000 */
[--C-:B------:R-:W-:Y:S01]  /*6500*/  FFMA.FTZ R10, R57, UR11, -R42.reuse ;  /* 0x0000000b390a7c23 */ /* 0x100fe2000801082a */
[----:B------:R-:W-:Y:S01]  /*6510*/  FSEL R39, R55, -INF , !P2 ;  /* 0xff80000037277808 */ /* 0x000fe20005000000 */
[--C-:B------:R-:W-:Y:S01]  /*6520*/  FFMA.FTZ R12, R61, UR11, -R42.reuse ;  /* 0x0000000b3d0c7c23 */ /* 0x100fe2000801082a */
[----:B------:R-:W-:Y:S01]  /*6530*/  FMNMX.FTZ R8, R38, R9, !PT ;  /* 0x0000000926087209 */ /* 0x000fe20007810000 */
[--C-:B------:R-:W-:Y:S01]  /*6540*/  FFMA.FTZ R13, R63, UR11, -R42.reuse ;  /* 0x0000000b3f0d7c23 */ /* 0x100fe2000801082a */
[----:B------:R0:W-:Y:S01]  /*6550*/  MUFU.EX2 R9, R14 ;  /* 0x0000000e00097308 */ /* 0x0001e20000000800 */
[--C-:B------:R-:W-:Y:S01]  /*6560*/  FFMA.FTZ R20, R59, UR11, -R42.reuse ;  /* 0x0000000b3b147c23 */ /* 0x100fe2000801082a */
[----:B------:R-:W-:Y:S01]  /*6570*/  FMNMX.FTZ R8, R39, R8, !PT ;  /* 0x0000000827087209 */ /* 0x000fe20007810000 */
[--C-:B------:R-:W-:Y:S01]  /*6580*/  FFMA.FTZ R21, R69, UR11, -R42.reuse ;  /* 0x0000000b45157c23 */ /* 0x100fe2000801082a */
[--C-:B------:R-:W-:Y:S01]  /*6590*/  FFMA.FTZ R170, R45, UR11, -R42.reuse ;  /* 0x0000000b2daa7c23 */ /* 0x100fe2000801082a */
[--C-:B------:R-:W-:Y:S01]  /*65a0*/  FFMA.FTZ R169, R169, UR11, -R42.reuse ;  /* 0x0000000ba9a97c23 */ /* 0x100fe2000801082a */
[--C-:B------:R-:W-:Y:S01]  /*65b0*/  FFMA.FTZ R172, R49, UR11, -R42.reuse ;  /* 0x0000000b31ac7c23 */ /* 0x100fe2000801082a */
[----:B------:R-:W1:Y:S01]  /*65c0*/  SHFL.BFLY PT, R15, R8, 0x2, 0x1f ;  /* 0x0c401f00080f7f89 */ /* 0x000e6200000e0000 */
[--C-:B------:R-:W-:Y:S01]  /*65d0*/  FFMA.FTZ R171, R171, UR11, -R42.reuse ;  /* 0x0000000babab7c23 */ /* 0x100fe2000801082a */
[--C-:B0-----:R-:W-:Y:S01]  /*65e0*/  FFMA.FTZ R14, R65, UR11, -R42.reuse ;  /* 0x0000000b410e7c23 */ /* 0x101fe2000801082a */
[--C-:B------:R-:W-:Y:S01]  /*65f0*/  FFMA.FTZ R174, R53, UR11, -R42.reuse ;  /* 0x0000000b35ae7c23 */ /* 0x100fe2000801082a */
[----:B------:R-:W-:Y:S01]  /*6600*/  FFMA.FTZ R43, R67, UR11, -R42 ;  /* 0x0000000b432b7c23 */ /* 0x000fe2000801082a */
[----:B------:R-:W-:Y:S01]  /*6610*/  MUFU.EX2 R5, R5 ;  /* 0x0000000500057308 */ /* 0x000fe20000000800 */
[----:B------:R-:W-:-:S07]  /*6620*/  @!P1 PRMT R4, RZ, 0x654, R4 ;  /* 0x00000654ff049816 */ /* 0x000fce0000000004 */
[----:B------:R-:W0:Y:S08]  /*6630*/  MUFU.EX2 R6, R11 ;  /* 0x0000000b00067308 */ /* 0x000e300000000800 */
[----:B------:R-:W2:Y:S01]  /*6640*/  MUFU.EX2 R10, R10 ;  /* 0x0000000a000a7308 */ /* 0x000ea20000000800 */
[----:B-1----:R-:W-:-:S05]  /*6650*/  FMNMX.FTZ R40, R8, R15, !PT ;  /* 0x0000000f08287209 */ /* 0x002fca0007810000 */
[----:B------:R-:W1:Y:S02]  /*6660*/  SHFL.BFLY PT, R41, R40, 0x1, 0x1f ;  /* 0x0c201f0028297f89 */ /* 0x000e6400000e0000 */
[----:B------:R-:W-:Y:S01]  /*6670*/  MUFU.EX2 R11, R20 ;  /* 0x00000014000b7308 */ /* 0x000fe20000000800 */
[----:B0-----:R-:W-:Y:S01]  /*6680*/  F2FP.F16.F32.PACK_AB R152, R6, R5 ;  /* 0x000000050698723e */ /* 0x001fe200000000ff */
[----:B------:R-:W-:-:S06]  /*6690*/  FADD.FTZ R6, R5, R6 ;  /* 0x0000000605067221 */ /* 0x000fcc0000010000 */
[----:B------:R-:W0:Y:S01]  /*66a0*/  MUFU.EX2 R12, R12 ;  /* 0x0000000c000c7308 */ /* 0x000e220000000800 */
[----:B--2---:R-:W-:Y:S01]  /*66b0*/  F2FP.F16.F32.PACK_AB R154, R10, R9 ;  /* 0x000000090a9a723e */ /* 0x004fe200000000ff */
[----:B------:R-:W-:Y:S01]  /*66c0*/  FADD.FTZ R9, R9, R6 ;  /* 0x0000000609097221 */ /* 0x000fe20000010000 */
[----:B------:R-:W-:-:S03]  /*66d0*/  VIADD R6, R168, 0xfffffffe ;  /* 0xfffffffea8067836 */ /* 0x000fc60000000000 */
[----:B------:R-:W-:Y:S02]  /*66e0*/  FADD.FTZ R10, R10, R9 ;  /* 0x000000090a0a7221 */ /* 0x000fe40000010000 */
[----:B------:R-:W-:Y:S01]  /*66f0*/  MUFU.EX2 R13, R13 ;  /* 0x0000000d000d7308 */ /* 0x000fe20000000800 */
[----:B-1----:R-:W-:-:S07]  /*6700*/  FMNMX.FTZ R8, R40, R41, !PT ;  /* 0x0000002928087209 */ /* 0x002fce0007810000 */
[----:B------:R-:W1:Y:S01]  /*6710*/  MUFU.EX2 R14, R14 ;  /* 0x0000000e000e7308 */ /* 0x000e620000000800 */
[----:B0-----:R-:W-:Y:S01]  /*6720*/  F2FP.F16.F32.PACK_AB R156, R12, R11 ;  /* 0x0000000b0c9c723e */ /* 0x001fe200000000ff */
[----:B------:R-:W-:Y:S01]  /*6730*/  FADD.FTZ R11, R11, R10 ;  /* 0x0000000a0b0b7221 */ /* 0x000fe20000010000 */
[C---:B------:R-:W-:Y:S01]  /*6740*/  FSETP.NEU.FTZ.AND P2, PT, R8.reuse, -INF , PT ;  /* 0xff8000000800780b */ /* 0x040fe20003f5d000 */
[----:B------:R-:W-:Y:S01]  /*6750*/  FMUL.FTZ R40, R8, UR11 ;  /* 0x0000000b08287c20 */ /* 0x000fe20008410000 */
[----:B------:R-:W-:Y:S01]  /*6760*/  IADD3 R10, R17, -R18, RZ ;  /* 0x80000012110a7210 */ /* 0x000fe20007ffe0ff */
[----:B------:R-:W-:Y:S02]  /*6770*/  FADD.FTZ R12, R12, R11 ;  /* 0x0000000b0c0c7221 */ /* 0x000fe40000010000 */
[----:B------:R-:W-:Y:S01]  /*6780*/  MUFU.EX2 R15, R43 ;  /* 0x0000002b000f7308 */ /* 0x000fe20000000800 */
[----:B------:R-:W-:Y:S01]  /*6790*/  FSEL R40, R40, RZ, P2 ;  /* 0x000000ff28287208 */ /* 0x000fe20001000000 */
[----:B------:R-:W-:Y:S01]  /*67a0*/  IMAD R11, R185, 0x40, R10 ;  /* 0x00000040b90b7824 */ /* 0x000fe200078e020a */
[----:B------:R-:W-:-:S03]  /*67b0*/  PLOP3.LUT P2, PT, PT, PT, UP0, 0x40, 0x0 ;  /* 0x000000000000781c */ /* 0x000fc60003f4e808 */
        /* <DEDUP_REMOVED lines=20> */
[----:B------:R-:W0:Y:S08]  /*6900*/  MUFU.EX2 R176, R176 ;  /* 0x000000b000b07308 */ /* 0x000e300000000800 */
[----:B------:R-:W-:Y:S08]  /*6910*/  MUFU.EX2 R175, R175 ;  /* 0x000000af00af7308 */ /* 0x000ff00000000800 */
[----:B------:R-:W1:Y:S01]  /*6920*/  MUFU.EX2 R178, R178 ;  /* 0x000000b200b27308 */ /* 0x000e620000000800 */
[----:B0-----:R-:W-:Y:S01]  /*6930*/  F2FP.F16.F32.PACK_AB R153, R176, R173 ;  /* 0x000000adb099723e */ /* 0x001fe200000000ff */
[----:B------:R-:W-:-:S06]  /*6940*/  FADD.FTZ R176, R173, R176 ;  /* 0x000000b0adb07221 */ /* 0x000fcc0000010000 */
[----:B------:R-:W-:Y:S08]  /*6950*/  MUFU.EX2 R177, R177 ;  /* 0x000000b100b17308 */ /* 0x000ff00000000800 */
[----:B------:R-:W0:Y:S01]  /*6960*/  MUFU.EX2 R180, R180 ;  /* 0x000000b400b47308 */ /* 0x000e220000000800 */
[----:B-1----:R-:W-:Y:S01]  /*6970*/  F2FP.F16.F32.PACK_AB R155, R178, R175 ;  /* 0x000000afb29b723e */ /* 0x002fe200000000ff */
[----:B------:R-:W-:-:S04]  /*6980*/  FADD.FTZ R175, R175, R176 ;  /* 0x000000b0afaf7221 */ /* 0x000fc80000010000 */
[----:B------:R1:W-:Y:S01]  /*6990*/  STSM.16.M88.4 [R23+0x36400], R152 ;  /* 0x0364009817007844 */ /* 0x0003e20000000200 */
[----:B------:R-:W-:Y:S01]  /*69a0*/  FADD.FTZ R178, R178, R175 ;  /* 0x000000afb2b27221 */ /* 0x000fe20000010000 */
[----:B------:R-:W-:Y:S08]  /*69b0*/  MUFU.EX2 R179, R179 ;  /* 0x000000b300b37308 */ /* 0x000ff00000000800 */
[----:B------:R-:W2:Y:S01]  /*69c0*/  MUFU.EX2 R182, R182 ;  /* 0x000000b600b67308 */ /* 0x000ea20000000800 */
[----:B0-----:R-:W-:Y:S01]  /*69d0*/  F2FP.F16.F32.PACK_AB R157, R180, R177 ;  /* 0x000000b1b49d723e */ /* 0x001fe200000000ff */
[----:B------:R-:W-:-:S04]  /*69e0*/  FADD.FTZ R177, R177, R178 ;  /* 0x000000b2b1b17221 */ /* 0x000fc80000010000 */
[----:B------:R-:W-:Y:S02]  /*69f0*/  FADD.FTZ R180, R180, R177 ;  /* 0x000000b1b4b47221 */ /* 0x000fe40000010000 */
[----:B------:R-:W0:Y:S08]  /*6a00*/  MUFU.EX2 R20, R44 ;  /* 0x0000002c00147308 */ /* 0x000e300000000800 */
[----:B------:R-:W-:Y:S01]  /*6a10*/  MUFU.EX2 R21, R21 ;  /* 0x0000001500157308 */ /* 0x000fe20000000800 */
[----:B--2---:R-:W-:Y:S01]  /*6a20*/  F2FP.F16.F32.PACK_AB R159, R182, R179 ;  /* 0x000000b3b69f723e */ /* 0x004fe200000000ff */
[----:B------:R-:W-:-:S04]  /*6a30*/  FADD.FTZ R179, R179, R180 ;  /* 0x000000b4b3b37221 */ /* 0x000fc80000010000 */
[----:B------:R1:W-:Y:S01]  /*6a40*/  STSM.16.M88.4 [R188], R156 ;  /* 0x0000009cbc007844 */ /* 0x0003e20000000200 */
[----:B------:R-:W-:Y:S01]  /*6a50*/  FADD.FTZ R182, R182, R179 ;  /* 0x000000b3b6b67221 */ /* 0x000fe20000010000 */
        /* <DEDUP_REMOVED lines=18> */
[----:B------:R1:W-:Y:S01]  /*6b80*/  STSM.16.M88.4 [R190], R160 ;  /* 0x000000a0be007844 */ /* 0x0003e20000000200 */
[----:B------:R-:W-:Y:S01]  /*6b90*/  FADD.FTZ R202, R202, R183 ;  /* 0x000000b7caca7221 */ /* 0x000fe20000010000 */
        /* <DEDUP_REMOVED lines=8> */
[----:B------:R-:W-:-:S06]  /*6c20*/  FADD.FTZ R171, R171, R172 ;  /* 0x000000acabab7221 */ /* 0x000fcc0000010000 */
[----:B------:R-:W2:Y:S08]  /*6c30*/  MUFU.EX2 R203, R203 ;  /* 0x000000cb00cb7308 */ /* 0x000eb00000000800 */
[----:B------:R-:W3:Y:S01]  /*6c40*/  MUFU.EX2 R206, R206 ;  /* 0x000000ce00ce7308 */ /* 0x000ee20000000800 */
[----:B0-----:R-:W-:Y:S01]  /*6c50*/  F2FP.F16.F32.PACK_AB R165, R204, R187 ;  /* 0x000000bbcca5723e */ /* 0x001fe200000000ff */
[----:B------:R-:W-:-:S04]  /*6c60*/  FADD.FTZ R187, R187, R202 ;  /* 0x000000cabbbb7221 */ /* 0x000fc80000010000 */
[----:B------:R-:W-:-:S04]  /*6c70*/  FADD.FTZ R204, R204, R187 ;  /* 0x000000bbcccc7221 */ /* 0x000fc80000010000 */
[----:B--2---:R-:W-:Y:S01]  /*6c80*/  FADD.FTZ R5, R203, R204 ;  /* 0x000000cccb057221 */ /* 0x004fe20000010000 */
[----:B---3--:R-:W-:-:S03]  /*6c90*/  F2FP.F16.F32.PACK_AB R167, R206, R203 ;  /* 0x000000cbcea7723e */ /* 0x008fc600000000ff */
[----:B------:R-:W-:Y:S02]  /*6ca0*/  FADD.FTZ R5, R206, R5 ;  /* 0x00000005ce057221 */ /* 0x000fe40000010000 */
[----:B------:R1:W-:Y:S01]  /*6cb0*/  STSM.16.M88.4 [R189], R164 ;  /* 0x000000a4bd007844 */ /* 0x0003e20000000200 */
[----:B------:R-:W-:-:S06]  /*6cc0*/  WARPGROUP.ARRIVE ;  /* 0x00000000000079c5 */ /* 0x000fcc0000000000 */
[----:B------:R-:W-:Y:S01]  /*6cd0*/  HGMMA.64x256x16.F32 R24, R152, gdesc[UR16].tnspB, RZ, !UPT, gsb0 ;  /* 0x43e0001098187df0 */ /* 0x000fe2000c0008ff */
[----:B------:R-:W-:Y:S01]  /*6ce0*/  UMOV UR18, UR10 ;  /* 0x0000000a00127c82 */ /* 0x000fe20008000000 */
[----:B------:R-:W-:Y:S01]  /*6cf0*/  UMOV UR19, 0x40000040 ;  /* 0x4000004000137882 */ /* 0x000fe20000000000 */
[----:B------:R-:W-:Y:S02]  /*6d00*/  UIADD3 UR10, UR8, 0x100, URZ ;  /* 0x00000100080a7890 */ /* 0x000fe4000fffe03f */
[----:B------:R-:W-:Y:S01]  /*6d10*/  UIADD3 UR8, UR8, 0x180, URZ ;  /* 0x0000018008087890 */ /* 0x000fe2000fffe03f */
[----:B------:R-:W-:Y:S02]  /*6d20*/  WARPGROUP.DEPBAR.LE gsb0, 0x0 ;  /* 0x00008000000079c5 */ /* 0x000fe40000010000 */
[----:B------:R-:W-:-:S15]  /*6d30*/  WARPGROUP.ARRIVE ;  /* 0x00000000000079c5 */ /* 0x000fde0000000000 */
[----:B------:R-:W-:-:S05]  /*6d40*/  NOP ;  /* 0x0000000000007918 */ /* 0x000fca0000000000 */
[----:B------:R-:W-:Y:S01]  /*6d50*/  HGMMA.64x256x16.F32 R24, R156, gdesc[UR16].tnspB, R24, gsb0 ;  /* 0x43e000109c187df0 */ /* 0x000fe20008000818 */
[----:B------:R-:W-:Y:S01]  /*6d60*/  UMOV UR18, UR10 ;  /* 0x0000000a00127c82 */ /* 0x000fe20008000000 */
[----:B------:R-:W-:Y:S01]  /*6d70*/  UMOV UR19, 0x40000040 ;  /* 0x4000004000137882 */ /* 0x000fe20000000000 */
[----:B------:R-:W-:Y:S02]  /*6d80*/  WARPGROUP.DEPBAR.LE gsb0, 0x0 ;  /* 0x00008000000079c5 */ /* 0x000fe40000010000 */
[----:B------:R-:W-:-:S15]  /*6d90*/  WARPGROUP.ARRIVE ;  /* 0x00000000000079c5 */ /* 0x000fde0000000000 */
[----:B------:R-:W-:-:S08]  /*6da0*/  NOP ;  /* 0x0000000000007918 */ /* 0x000fd00000000000 */
[----:B------:R-:W-:Y:S01]  /*6db0*/  HGMMA.64x256x16.F32 R24, R160, gdesc[UR16].tnspB, R24, gsb0 ;  /* 0x43e00010a0187df0 */ /* 0x000fe20008000818 */
[----:B------:R-:W-:Y:S01]  /*6dc0*/  UMOV UR18, UR8 ;  /* 0x0000000800127c82 */ /* 0x000fe20008000000 */
[----:B------:R-:W-:Y:S01]  /*6dd0*/  UMOV UR19, 0x40000040 ;  /* 0x4000004000137882 */ /* 0x000fe20000000000 */
[----:B------:R-:W-:-:S13]  /*6de0*/  R2UR UR8, R11 ;  /* 0x000000000b0872ca */ /* 0x000fda00000e0000 */
[----:B------:R-:W-:Y:S01]  /*6df0*/  UIADD3 UR6, UR8, UR6, URZ ;  /* 0x0000000608067290 */ /* 0x000fe2000fffe03f */
[----:B------:R-:W-:Y:S02]  /*6e00*/  WARPGROUP.DEPBAR.LE gsb0, 0x0 ;  /* 0x00008000000079c5 */ /* 0x000fe40000010000 */
[----:B------:R-:W-:-:S09]  /*6e10*/  WARPGROUP.ARRIVE ;  /* 0x00000000000079c5 */ /* 0x000fd20000000000 */
[----:B------:R-:W-:Y:S03]  /*6e20*/  HGMMA.64x256x16.F32 R24, R164, gdesc[UR16].tnspB, R24, gsb0 ;  /* 0x43e00010a4187df0 */ /* 0x000fe60008000818 */
[----:B------:R-:W-:Y:S02]  /*6e30*/  WARPGROUP.DEPBAR.LE gsb0, 0x0 ;  /* 0x00008000000079c5 */ /* 0x000fe40000010000 */
[----:B------:R0:W-:Y:S06]  /*6e40*/  MEMBAR.ALL.CTA ;  /* 0x0000000000007992 */ /* 0x0001ec0000008000 */
[----:B0-----:R-:W0:Y:S02]  /*6e50*/  FENCE.VIEW.ASYNC.S ;  /* 0x00000000000073c6 */ /* 0x001e240000000000 */
[----:B0-----:R-:W-:Y:S01]  /*6e60*/  NOP ;  /* 0x0000000000007918 */ /* 0x001fe20000000000 */
[----:B------:R-:W-:Y:S06]  /*6e70*/  BAR.ARV 0xe, 0x100 ;  /* 0x0384000000007b1d */ /* 0x000fec0000002000 */
[----:B------:R0:W-:Y:S02]  /*6e80*/  @!P1 SYNCS.ARRIVE.TRANS64.RED.A1T0 RZ, [R4+URZ], RZ ;  /* 0x000000ff04ff99a7 */ /* 0x0001e4000810043f */
[----:B0-----:R-:W-:Y:S01]  /*6e90*/  FADD.FTZ R4, R174, R171 ;  /* 0x000000abae047221 */ /* 0x001fe20000010000 */
[----:B-1----:R-:W-:Y:S06]  /*6ea0*/  @P2 BRA `(.L_x_2445) ;  /* 0x0000000000482947 */ /* 0x002fec0003800000 */
[C---:B------:R-:W-:Y:S01]  /*6eb0*/  ISETP.GT.AND P2, PT, R11.reuse, RZ, PT ;  /* 0x000000ff0b00720c */ /* 0x040fe20003f44270 */
[----:B------:R-:W-:-:S05]  /*6ec0*/  VIADD R9, R11, 0xffffffff ;  /* 0xffffffff0b097836 */ /* 0x000fca0000000000 */
[----:B------:R-:W-:-:S07]  /*6ed0*/  R2UR UR10, R9 ;  /* 0x00000000090a72ca */ /* 0x000fce00000e0000 */
[----:B------:R-:W-:Y:S08]  /*6ee0*/  @P2 BRA `(.L_x_2446) ;  /* 0x00000000001c2947 */ /* 0x000ff00003800000 */
[----:B------:R-:W-:Y:S02]  /*6ef0*/  UISETP.NE.AND UP1, UPT, UR7, 0x1, UPT ;  /* 0x000000010700788c */ /* 0x000fe4000bf25270 */
[----:B------:R-:W-:-:S09]  /*6f00*/  UIADD3 UR10, -UR8, URZ, URZ ;  /* 0x0000003f080a7290 */ /* 0x000fd2000fffe13f */
[----:B------:R-:W-:Y:S02]  /*6f10*/  @UP1 ULDC.64 UR18, c[0x0][0xae0] ;  /* 0x0002b80000121ab9 */ /* 0x000fe40000000a00 */
[----:B------:R-:W-:-:S04]  /*6f20*/  UIMAD.WIDE.U32 UR8, UR10, UR18, URZ ;  /* 0x000000120a0872a5 */ /* 0x000fc8000f8e003f */
[----:B------:R-:W-:-:S04]  /*6f30*/  @UP1 USHF.R.U32.HI UR10, URZ, UR19, UR9 ;  /* 0x000000133f0a1299 */ /* 0x000fc80008011609 */
[----:B------:R-:W-:Y:S01]  /*6f40*/  ULOP3.LUT UR10, URZ, UR10, URZ, 0x33, !UPT ;  /* 0x0000000a3f0a7292 */ /* 0x000fe2000f8e333f */
[----:B------:R-:W-:Y:S11]  /*6f50*/  BRA `(.L_x_2447) ;  /* 0x0000000000107947 */ /* 0x000ff60003800000 */
.L_x_2446:
[----:B------:R-:W-:-:S11]  /*6f60*/  UISETP.NE.AND UP1, UPT, UR7, 0x1, UPT ;  /* 0x000000010700788c */ /* 0x000fd6000bf25270 */
[----:B------:R-:W-:Y:S02]  /*6f70*/  @UP1 ULDC.64 UR18, c[0x0][0xae0] ;  /* 0x0002b80000121ab9 */ /* 0x000fe40000000a00 */
[----:B------:R-:W-:-:S04]  /*6f80*/  UIMAD.WIDE.U32 UR8, UR10, UR18, URZ ;  /* 0x000000120a0872a5 */ /* 0x000fc8000f8e003f */
[----:B------:R-:W-:-:S12]  /*6f90*/  @UP1 USHF.R.U32.HI UR10, URZ, UR19, UR9 ;  /* 0x000000133f0a1299 */ /* 0x000fd80008011609 */
.L_x_2447:
[----:B------:R-:W-:-:S04]  /*6fa0*/  UIMAD UR7, UR10, UR7, UR7 ;  /* 0x000000070a0772a4 */ /* 0x000fc8000f8e0207 */
[----:B------:R-:W-:-:S04]  /*6fb0*/  UISETP.LT.AND UP1, UPT, UR6, UR7, UPT ;  /* 0x000000070600728c */ /* 0x000fc8000bf21270 */
[----:B------:R-:W-:-:S12]  /*6fc0*/  USEL UR6, UR6, UR7, UP1 ;  /* 0x0000000706067287 */ /* 0x000fd80008800000 */
.L_x_2445:
[----:B------:R-:W-:Y:S01]  /*6fd0*/  R2UR UR14, R184 ;  /* 0x00000000b80e72ca */ /* 0x000fe200000e0000 */
[----:B------:R-:W-:-:S04]  /*6fe0*/  USHF.R.S32.HI UR7, URZ, 0x1f, UR6 ;  /* 0x0000001f3f077899 */ /* 0x000fc80008011406 */
[----:B------:R-:W-:-:S04]  /*6ff0*/  ULEA.HI UR7, UR7, UR6, URZ, 0x6 ;  /* 0x0000000607077291 */ /* 0x000fc8000f8f303f */
[----:B------:R-:W-:-:S04]  /*7000*/  USHF.R.S32.HI UR7, URZ, 0x6, UR7 ;  /* 0x000000063f077899 */ /* 0x000fc80008011407 */
[----:B------:R-:W-:-:S04]  /*7010*/  UISETP.LT.AND UP1, UPT, UR14, UR7, UPT ;  /* 0x000000070e00728c */ /* 0x000fc8000bf21270 */
[----:B------:R-:W-:-:S06]  /*7020*/  USEL UR14, UR14, UR7, !UP1 ;  /* 0x000000070e0e7287 */ /* 0x000fcc000c800000 */
[----:B------:R-:W-:-:S13]  /*7030*/  ISETP.GE.AND P2, PT, R6, UR14, PT ;  /* 0x0000000e06007c0c */ /* 0x000fda000bf46270 */
[----:B------:R-:W-:Y:S05]  /*7040*/  @!P2 BRA `(.L_x_2448) ;  /* 0x000000380014a947 */ /* 0x000fea0003800000 */
[----:B------:R-:W-:-:S05]  /*7050*/  IMAD.IADD R13, R3, 0x1, R10 ;  /* 0x00000001030d7824 */ /* 0x000fca00078e020a */
[----:B------:R-:W-:-:S04]  /*7060*/  IADD3 R11, R13, 0x8, RZ ;  /* 0x000000080d0b7810 */ /* 0x000fc80007ffe0ff */
[----:B------:R-:W-:-:S07]  /*7070*/  LOP3.LUT R9, RZ, R11, RZ, 0x33, !PT ;  /* 0x0000000bff097212 */ /* 0x000fce00078e33ff */
.L_x_2465:
[----:B------:R-:W-:-:S04]  /*7080*/  UIADD3 UR6, UR36, 0x1, URZ ;  /* 0x0000000124067890 */ /* 0x000fc8000fffe03f */
[----:B------:R-:W-:-:S04]  /*7090*/  UISETP.NE.AND UP1, UPT, UR6, 0x2, UPT ;  /* 0x000000020600788c */ /* 0x000fc8000bf25270 */
[----:B------:R-:W-:Y:S02]  /*70a0*/  USEL UR7, URZ, 0x1, UP1 ;  /* 0x000000013f077887 */ /* 0x000fe40008800000 */
[----:B------:R-:W-:-:S04]  /*70b0*/  USEL UR6, UR6, URZ, UP1 ;  /* 0x0000003f06067287 */ /* 0x000fc80008800000 */
[----:B------:R-:W-:Y:S01]  /*70c0*/  LOP3.LUT R2, R2, UR7, RZ, 0x3c, !PT ;  /* 0x0000000702027c12 */ /* 0x000fe2000f8e3cff */
[----:B0-----:R-:W-:Y:S07]  /*70d0*/  @!P0 BRA `(.L_x_2449) ;  /* 0x0000000000048947 */ /* 0x001fee0003800000 */
[----:B------:R-:W-:Y:S01]  /*70e0*/  BPT.TRAP 0x1 ;  /* 0x000000040000795c */ /* 0x000fe20000300000 */
.L_x_2449:
[----:B------:R-:W-:Y:S01]  /*70f0*/  ULEA UR7, UR6, UR37, 0x3 ;  /* 0x0000002506077291 */ /* 0x000fe2000f8e183f */
[----:B------:R-:W-:-:S08]  /*7100*/  SHF.L.U32 R10, R2, 0x1f, RZ ;  /* 0x0000001f020a7819 */ /* 0x000fd000000006ff */
[----:B------:R0:W1:Y:S01]  /*7110*/  SYNCS.PHASECHK.TRANS64.TRYWAIT P2, [UR7+0x38830], R10 ;  /* 0x0388300aff0075a7 */ /* 0x0000620008040147 */
[----:B------:R-:W-:Y:S05]  /*7120*/  @!P0 BRA `(.L_x_2450) ;  /* 0x0000000000048947 */ /* 0x000fea0003800000 */
[----:B------:R-:W-:Y:S01]  /*7130*/  BPT.TRAP 0x1 ;  /* 0x000000040000795c */ /* 0x000fe20000300000 */
.L_x_2450:
[----:B-1----:R-:W-:Y:S05]  /*7140*/  @P2 BRA `(.L_x_2451) ;  /* 0x0000000000082947 */ /* 0x002fea0003800000 */
[----:B------:R-:W1:Y:S02]  /*7150*/  SYNCS.PHASECHK.TRANS64.TRYWAIT P2, [UR7+0x38830], R10 ;  /* 0x0388300aff0075a7 */ /* 0x000e640008040147 */
[----:B-1----:R-:W-:Y:S05]  /*7160*/  @!P2 BRA `(.L_x_2452) ;  /* 0x0000012c002ca947 */ /* 0x002fea0003800000 */
.L_x_2451:
[----:B------:R-:W-:Y:S01]  /*7170*/  R2UR UR18, R0 ;  /* 0x00000000001272ca */ /* 0x000fe200000e0000 */
[----:B------:R-:W-:Y:S01]  /*7180*/  WARPGROUP.ARRIVE ;  /* 0x00000000000079c5 */ /* 0x000fe20000000000 */
[----:B------:R-:W-:Y:S01]  /*7190*/  UMOV UR8, UR32 ;  /* 0x0000002000087c82 */ /* 0x000fe20008000000 */
[----:B------:R-:W-:Y:S01]  /*71a0*/  UMOV UR9, UR33 ;  /* 0x0000002100097c82 */ /* 0x000fe20008000000 */
[----:B------:R-:W-:-:S09]  /*71b0*/  UMOV UR11, 0x40000040 ;  /* 0x40000040000b7882 */ /* 0x000fd20000000000 */
[----:B------:R-:W-:-:S07]  /*71c0*/  ULEA UR18, UR6, UR18, 0x9 ;  /* 0x0000001206127291 */ /* 0x000fce000f8e483f */
[----:B------:R-:W-:Y:S02]  /*71d0*/  UMOV UR10, UR18 ;  /* 0x00000012000a7c82 */ /* 0x000fe40008000000 */
        /* <DEDUP_REMOVED lines=23> */
[----:B------:R-:W-:Y:S05]  /*7350*/  @!P0 BRA `(.L_x_2453) ;  /* 0x0000000000048947 */ /* 0x000fea0003800000 */
[----:B------:R-:W-:Y:S01]  /*7360*/  BPT.TRAP 0x1 ;  /* 0x000000040000795c */ /* 0x000fe20000300000 */
.L_x_2453:
[----:B------:R2:W3:Y:S01]  /*7370*/  SYNCS.PHASECHK.TRANS64.TRYWAIT P2, [UR7+0x38850], R10 ;  /* 0x0388500aff0075a7 */ /* 0x0004e20008040147 */
[----:B------:R-:W-:Y:S05]  /*7380*/  @!P0 BRA `(.L_x_2454) ;  /* 0x0000000000048947 */ /* 0x000fea0003800000 */
[----:B------:R-:W-:Y:S01]  /*7390*/  BPT.TRAP 0x1 ;  /* 0x000000040000795c */ /* 0x000fe20000300000 */
.L_x_2454:
[----:B---3--:R-:W-:Y:S05]  /*73a0*/  @P2 BRA `(.L_x_2455) ;  /* 0x0000000000082947 */ /* 0x008fea0003800000 */
[----:B------:R-:W3:Y:S02]  /*73b0*/  SYNCS.PHASECHK.TRANS64.TRYWAIT P2, [UR7+0x38850], R10 ;  /* 0x0388500aff0075a7 */ /* 0x000ee40008040147 */
[----:B---3--:R-:W-:Y:S05]  /*73c0*/  @!P2 BRA `(.L_x_2456) ;  /* 0x0000012800aca947 */ /* 0x008fea0003800000 */
.L_x_2455:
[----:B------:R-:W-:Y:S01]  /*73d0*/  ULEA UR8, UR6, UR4, 0xc ;  /* 0x0000000406087291 */ /* 0x000fe2000f8e603f */
[----:B------:R-:W-:Y:S01]  /*73e0*/  WARPGROUP.ARRIVE ;  /* 0x00000000000079c5 */ /* 0x000fe20000000000 */
[----:B------:R-:W-:Y:S01]  /*73f0*/  UMOV UR27, 0x40000040 ;  /* 0x40000040001b7882 */ /* 0x000fe20000000000 */
[----:B------:R-:W-:-:S04]  /*7400*/  UIADD3 UR28, UR5, 0x2, URZ ;  /* 0x00000002051c7890 */ /* 0x000fc8000fffe03f */
[----:B------:R-:W3:Y:S01]  /*7410*/  S2R R12, SR_TID.X ;  /* 0x00000000000c7919 */ /* 0x000ee20000002100 */
[----:B------:R-:W-:Y:S01]  /*7420*/  UIADD3 UR30, UR8, 0x2, URZ ;  /* 0x00000002081e7890 */ /* 0x000fe2000fffe03f */
[----:B------:R-:W-:Y:S01]  /*7430*/  PLOP3.LUT P2, PT, PT, PT, UP0, 0x40, 0x0 ;  /* 0x000000000000781c */ /* 0x000fe20003f4e808 */
[----:B------:R-:W-:Y:S01]  /*7440*/  UMOV UR26, UR8 ;  /* 0x00000008001a7c82 */ /* 0x000fe20008000000 */
[----:B------:R-:W-:Y:S01]  /*7450*/  UMOV UR29, 0x40000040 ;  /* 0x40000040001d7882 */ /* 0x000fe20000000000 */
[----:B------:R-:W-:Y:S01]  /*7460*/  HGMMA.64x64x16.F32 R152, gdesc[UR24], R152, gsb0 ;  /* 0x00e00000189879f0 */ /* 0x000fe20008000898 */
[----:B------:R-:W-:Y:S01]  /*7470*/  UMOV UR31, 0x40000040 ;  /* 0x40000040001f7882 */ /* 0x000fe20000000000 */
[----:B------:R-:W-:Y:S02]  /*7480*/  UIADD3 UR19, UR5, 0x800, URZ ;  /* 0x0000080005137890 */ /* 0x000fe4000fffe03f */
[----:B------:R-:W-:Y:S01]  /*7490*/  UIADD3 UR18, UR8, 0x800, URZ ;  /* 0x0000080008127890 */ /* 0x000fe2000fffe03f */
[----:B------:R-:W-:Y:S01]  /*74a0*/  UMOV UR11, 0x4 ;  /* 0x00000004000b7882 */ /* 0x000fe20000000000 */
[----:B---3--:R-:W-:-:S05]  /*74b0*/  SHF.R.U32.HI R12, RZ, 0x7, R12 ;  /* 0x00000007ff0c7819 */ /* 0x008fca000001160c */
[----:B012---:R-:W0:Y:S02]  /*74c0*/  SHFL.IDX PT, R10, R12, RZ, 0x1f ;  /* 0x00001fff0c0a7589 */ /* 0x007e2400000e0000 */
[----:B0-----:R-:W-:Y:S01]  /*74d0*/  R2UR UR9, R10 ;  /* 0x000000000a0972ca */ /* 0x001fe200000e0000 */
[----:B------:R-:W-:Y:S01]  /*74e0*/  IMAD.U32 R10, RZ, RZ, UR7 ;  /* 0x00000007ff0a7e24 */ /* 0x000fe2000f8e00ff */
[----:B------:R-:W-:-:S03]  /*74f0*/  ULDC UR7, c[0x0][0xad8] ;  /* 0x0002b60000077ab9 */ /* 0x000fc60000000800 */
[----:B------:R-:W-:-:S05]  /*7500*/  @!P1 VIADD R14, R10, 0x38840 ;  /* 0x000388400a0e9836 */ /* 0x000fca0000000000 */
[----:B------:R-:W-:-:S03]  /*7510*/  @!P1 PRMT R14, RZ, 0x654, R14 ;  /* 0x00000654ff0e9816 */ /* 0x000fc6000000000e */
[----:B------:R-:W-:-:S04]  /*7520*/  UISETP.GT.AND UP1, UPT, UR9, 0x7f, UPT ;  /* 0x0000007f0900788c */ /* 0x000fc8000bf24270 */
[----:B------:R-:W-:Y:S02]  /*7530*/  USEL UR9, URZ, 0x2, !UP1 ;  /* 0x000000023f097887 */ /* 0x000fe4000c800000 */
[----:B------:R-:W-:Y:S01]  /*7540*/  USEL UR10, UR11, 0x2, UP1 ;  /* 0x000000020b0a7887 */ /* 0x000fe20008800000 */
[----:B------:R-:W-:Y:S02]  /*7550*/  WARPGROUP.DEPBAR.LE gsb0, 0x0 ;  /* 0x00008000000079c5 */ /* 0x000fe40000010000 */
[----:B------:R-:W-:Y:S01]  /*7560*/  WARPGROUP.ARRIVE ;  /* 0x00000000000079c5 */ /* 0x000fe20000000000 */
[----:B------:R-:W-:-:S05]  /*7570*/  USEL UR11, UR11, 0x6, !UP1 ;  /* 0x000000060b0b7887 */ /* 0x000fca000c800000 */
        /* <DEDUP_REMOVED lines=278> */
[----:B------:R-:W0:Y:S01]  /*86e0*/  MUFU.TANH R186, R186 ;  /* 0x000000ba00ba7308 */ /* 0x000e220000002400 */
[----:B------:R1:W-:Y:S02]  /*86f0*/  @!P1 SYNCS.ARRIVE.TRANS64.RED.A1T0 RZ, [R14+URZ], RZ ;  /* 0x000000ff0eff99a7 */ /* 0x0003e4000810043f */
[----:B------:R-:W-:-:S05]  /*8700*/  IADD3 R15, -R16, R15, -R18 ;  /* 0x0000000f100f7210 */ /* 0x000fca0007ffe912 */
[----:B------:R-:W2:Y:S01]  /*8710*/  MUFU.TANH R187, R187 ;  /* 0x000000bb00bb7308 */ /* 0x000ea20000002400 */
[C---:B------:R-:W-:Y:S02]  /*8720*/  VIADD R212, R15.reuse, UR15 ;  /* 0x0000000f0fd47c36 */ /* 0x040fe40008000000 */
[----:B------:R-:W-:Y:S01]  /*8730*/  VIADD R210, R15, UR7 ;  /* 0x000000070fd27c36 */ /* 0x000fe20008000000 */
[----:B------:R-:W-:Y:S02]  /*8740*/  ULDC UR7, c[0x0][0xadc] ;  /* 0x0002b70000077ab9 */ /* 0x000fe40000000800 */
[C---:B------:R-:W-:Y:S01]  /*8750*/  IADD3 R182, R3.reuse, R212, RZ ;  /* 0x000000d403b67210 */ /* 0x040fe20007ffe0ff */
[----:B------:R-:W-:Y:S01]  /*8760*/  IMAD.IADD R181, R3, 0x1, R210 ;  /* 0x0000000103b57824 */ /* 0x000fe200078e02d2 */
[----:B------:R-:W3:Y:S08]  /*8770*/  MUFU.TANH R12, R12 ;  /* 0x0000000c000c7308 */ /* 0x000ef00000002400 */
        /* <DEDUP_REMOVED lines=30> */
[----:B------:R-:W-:Y:S01]  /*8960*/  ISETP.GT.AND P2, PT, R13, -0x1, PT ;  /* 0xffffffff0d00780c */ /* 0x000fe20003f44270 */
[----:B------:R-:W-:-:S12]  /*8970*/  BSSY B0, `(.L_x_2458) ;  /* 0x0000011000007945 */ /* 0x000fd80003800000 */
[----:B------:R-:W-:Y:S05]  /*8980*/  @P2 BRA `(.L_x_2459) ;  /* 0x0000000000242947 */ /* 0x000fea0003800000 */
[----:B------:R-:W-:Y:S01]  /*8990*/  IMAD.U32 R166, RZ, RZ, UR7 ;  /* 0x00000007ffa67e24 */ /* 0x000fe2000f8e00ff */
[----:B------:R-:W-:-:S04]  /*89a0*/  IADD3 R167, R3, R17, -R18 ;  /* 0x0000001103a77210 */ /* 0x000fc80007ffe812 */
[----:B------:R-:W-:Y:S02]  /*89b0*/  ISETP.NE.AND P2, PT, R166, 0x1, PT ;  /* 0x00000001a600780c */ /* 0x000fe40003f45270 */
[----:B------:R-:W-:-:S11]  /*89c0*/  LOP3.LUT R167, RZ, R167, RZ, 0x33, !PT ;  /* 0x000000a7ffa77212 */ /* 0x000fd600078e33ff */
[----:B------:R-:W1:Y:S02]  /*89d0*/  @P2 LDC.64 R14, c[0x0][0xae0] ;  /* 0x0002b800ff0e2b82 */ /* 0x000e640000000a00 */
[----:B-1----:R-:W-:-:S05]  /*89e0*/  @P2 IMAD.HI.U32 R14, R167, R14, RZ ;  /* 0x0000000ea70e2227 */ /* 0x002fca00078e00ff */
[----:B------:R-:W-:-:S04]  /*89f0*/  @P2 SHF.R.U32.HI R167, RZ, R15, R14 ;  /* 0x0000000fffa72219 */ /* 0x000fc8000001160e */
[----:B------:R-:W-:Y:S01]  /*8a00*/  LOP3.LUT R167, RZ, R167, RZ, 0x33, !PT ;  /* 0x000000a7ffa77212 */ /* 0x000fe200078e33ff */
[----:B------:R-:W-:Y:S06]  /*8a10*/  BRA `(.L_x_2460) ;  /* 0x0000000000187947 */ /* 0x000fec0003800000 */
.L_x_2459:
[----:B------:R-:W-:Y:S02]  /*8a20*/  IMAD.U32 R166, RZ, RZ, UR7 ;  /* 0x00000007ffa67e24 */ /* 0x000fe4000f8e00ff */
[----:B------:R-:W-:-:S03]  /*8a30*/  IMAD.MOV.U32 R167, RZ, RZ, R13 ;  /* 0x000000ffffa77224 */ /* 0x000fc600078e000d */
[----:B------:R-:W-:-:S13]  /*8a40*/  ISETP.NE.AND P2, PT, R166, 0x1, PT ;  /* 0x00000001a600780c */ /* 0x000fda0003f45270 */
[----:B------:R-:W1:Y:S02]  /*8a50*/  @P2 LDC.64 R14, c[0x0][0xae0] ;  /* 0x0002b800ff0e2b82 */ /* 0x000e640000000a00 */
[----:B-1----:R-:W-:-:S05]  /*8a60*/  @P2 IMAD.HI.U32 R14, R13, R14, RZ ;  /* 0x0000000e0d0e2227 */ /* 0x002fca00078e00ff */
[----:B------:R-:W-:-:S07]  /*8a70*/  @P2 SHF.R.U32.HI R167, RZ, R15, R14 ;  /* 0x0000000fffa72219 */ /* 0x000fce000001160e */
.L_x_2460:
[----:B------:R-:W-:Y:S05]  /*8a80*/  BSYNC B0 ;  /* 0x0000000000007941 */ /* 0x000fea0003800000 */
.L_x_2458:
[----:B------:R-:W-:-:S04]  /*8a90*/  IMAD R15, R167, R166, -R180 ;  /* 0x000000a6a70f7224 */ /* 0x000fc800078e0ab4 */
[----:B------:R-:W-:-:S05]  /*8aa0*/  IMAD.IADD R15, R15, 0x1, -R16 ;  /* 0x000000010f0f7824 */ /* 0x000fca00078e0a10 */
[----:B------:R-:W-:Y:S02]  /*8ab0*/  VIADDMNMX R181, R15, R166, R181, PT ;  /* 0x000000a60fb57246 */ /* 0x000fe400038001b5 */
[----:B------:R-:W-:-:S07]  /*8ac0*/  VIMNMX R182, R182, R15, !PT ;  /* 0x0000000fb6b67248 */ /* 0x000fce0007fe0100 */
.L_x_2457:
[----:B------:R-:W-:-:S04]  /*8ad0*/  ISETP.GT.AND P2, PT, R6, -0x1, PT ;  /* 0xffffffff0600780c */ /* 0x000fc80003f44270 */
[C---:B------:R-:W-:Y:S02]  /*8ae0*/  ISETP.GT.AND P5, PT, R182.reuse, RZ, P2 ;  /* 0x000000ffb600720c */ /* 0x040fe400017a4270 */
[C---:B------:R-:W-:Y:S02]  /*8af0*/  ISETP.GT.AND P4, PT, R182.reuse, 0x1, P2 ;  /* 0x00000001b600780c */ /* 0x040fe40001784270 */
[----:B------:R-:W-:Y:S02]  /*8b00*/  ISETP.LT.OR P5, PT, R181, 0x1, P5 ;  /* 0x00000001b500780c */ /* 0x000fe40002fa1670 */
[----:B------:R-:W-:Y:S02]  /*8b10*/  ISETP.GT.AND P6, PT, R182, 0x8, P2 ;  /* 0x00000008b600780c */ /* 0x000fe400017c4270 */
[----:B0-----:R-:W-:Y:S02]  /*8b20*/  FSEL R186, R186, -INF , !P5 ;  /* 0xff800000baba7808 */ /* 0x001fe40006800000 */
[----:B------:R-:W-:-:S02]  /*8b30*/  ISETP.GT.AND P5, PT, R182, 0x10, P2 ;  /* 0x00000010b600780c */ /* 0x000fc400017a4270 */
[----:B------:R-:W-:Y:S02]  /*8b40*/  ISETP.GT.AND P3, PT, R182, 0x9, P2 ;  /* 0x00000009b600780c */ /* 0x000fe40001764270 */
[C---:B------:R-:W-:Y:S02]  /*8b50*/  ISETP.LT.OR P5, PT, R181.reuse, 0x11, P5 ;  /* 0x00000011b500780c */ /* 0x040fe40002fa1670 */
[C---:B------:R-:W-:Y:S02]  /*8b60*/  ISETP.LT.OR P4, PT, R181.reuse, 0x2, P4 ;  /* 0x00000002b500780c */ /* 0x040fe40002781670 */
[----:B------:R-:W-:Y:S02]  /*8b70*/  FSEL R166, R204, -INF , !P5 ;  /* 0xff800000cca67808 */ /* 0x000fe40006800000 */
        /* <DEDUP_REMOVED lines=10> */
[----:B------:R-:W-:Y:S02]  /*8c20*/  FSEL R172, R168, -INF , !P5 ;  /* 0xff800000a8ac7808 */ /* 0x000fe40006800000 */
[----:B------:R-:W-:Y:S02]  /*8c30*/  ISETP.GT.AND P5, PT, R182, 0x30, P2 ;  /* 0x00000030b600780c */ /* 0x000fe400017a4270 */
[C---:B------:R-:W-:Y:S02]  /*8c40*/  ISETP.LT.OR P4, PT, R181.reuse, 0x12, P4 ;  /* 0x00000012b500780c */ /* 0x040fe40002781670 */
        /* <DEDUP_REMOVED lines=10> */
[----:B------:R-:W-:Y:S02]  /*8cf0*/  PLOP3.LUT P5, PT, PT, PT, UP0, 0x40, 0x0 ;  /* 0x000000000000781c */ /* 0x000fe40003fae808 */
        /* <DEDUP_REMOVED lines=17> */
[----:B------:R-:W-:Y:S06]  /*8e10*/  @P5 BRA `(.L_x_2461) ;  /* 0x0000000000585947 */ /* 0x000fec0003800000 */
        /* <DEDUP_REMOVED lines=11> */
.L_x_2463:
[----:B------:R-:W-:Y:S02]  /*8ed0*/  IMAD.U32 R181, RZ, RZ, UR7 ;  /* 0x00000007ffb57e24 */ /* 0x000fe4000f8e00ff */
[----:B------:R-:W-:-:S03]  /*8ee0*/  IMAD.MOV.U32 R179, RZ, RZ, R11 ;  /* 0x000000ffffb37224 */ /* 0x000fc600078e000b */
[----:B------:R-:W-:-:S13]  /*8ef0*/  ISETP.NE.AND P3, PT, R181, 0x1, PT ;  /* 0x00000001b500780c */ /* 0x000fda0003f65270 */
[----:B------:R-:W0:Y:S02]  /*8f00*/  @P3 LDC.64 R14, c[0x0][0xae0] ;  /* 0x0002b800ff0e3b82 */ /* 0x000e240000000a00 */
[----:B0-----:R-:W-:-:S05]  /*8f10*/  @P3 IMAD.HI.U32 R14, R11, R14, RZ ;  /* 0x0000000e0b0e3227 */ /* 0x001fca00078e00ff */
[----:B------:R-:W-:-:S07]  /*8f20*/  @P3 SHF.R.U32.HI R179, RZ, R15, R14 ;  /* 0x0000000fffb33219 */ /* 0x000fce000001160e */
.L_x_2464:
[----:B------:R-:W-:Y:S05]  /*8f30*/  BSYNC B0 ;  /* 0x0000000000007941 */ /* 0x000fea0003800000 */
.L_x_2462:
[----:B------:R-:W-:-:S04]  /*8f40*/  IMAD R15, R179, R181, -R180 ;  /* 0x000000b5b30f7224 */ /* 0x000fc800078e0ab4 */
[----:B------:R-:W-:-:S05]  /*8f50*/  IMAD.IADD R15, R15, 0x1, -R16 ;  /* 0x000000010f0f7824 */ /* 0x000fca00078e0a10 */
[----:B------:R-:W-:Y:S02]  /*8f60*/  VIADDMNMX R168, R15, R181, R168, PT ;  /* 0x000000b50fa87246 */ /* 0x000fe400038001a8 */
[----:B------:R-:W-:-:S07]  /*8f70*/  VIMNMX R169, R169, R15, !PT ;  /* 0x0000000fa9a97248 */ /* 0x000fce0007fe0100 */
.L_x_2461:
[----:B------:R-:W-:Y:S01]  /*8f80*/  FMNMX.FTZ R14, R186, R7, !PT ;  /* 0x00000007ba0e7209 */ /* 0x000fe20007810000 */
[----:B------:R-:W-:Y:S01]  /*8f90*/  ULDC UR11, c[0x0][0xa80] ;  /* 0x0002a000000b7ab9 */ /* 0x000fe20000000800 */
[----:B------:R-:W-:Y:S01]  /*8fa0*/  ISETP.GT.AND P4, PT, R169, RZ, P2 ;  /* 0x000000ffa900720c */ /* 0x000fe20001784270 */
[----:B------:R-:W-:Y:S01]  /*8fb0*/  ULEA UR8, UR6, UR38, 0xc ;  /* 0x0000002606087291 */ /* 0x000fe2000f8e603f */
[----:B------:R-:W-:Y:S01]  /*8fc0*/  FMNMX.FTZ R15, R187, R14, !PT ;  /* 0x0000000ebb0f7209 */ /* 0x000fe20007810000 */
[----:B------:R-:W-:Y:S01]  /*8fd0*/  UMOV UR19, 0x40000040 ;  /* 0x4000004000137882 */ /* 0x000fe20000000000 */
[----:B------:R-:W-:Y:S01]  /*8fe0*/  ISETP.GT.AND P3, PT, R169, 0x1, P2 ;  /* 0x00000001a900780c */ /* 0x000fe20001764270 */
[----:B------:R-:W-:Y:S01]  /*8ff0*/  UIADD3 UR10, UR8, 0x80, URZ ;  /* 0x00000080080a7890 */ /* 0x000fe2000fffe03f */
[----:B------:R-:W-:Y:S01]  /*9000*/  FMNMX.FTZ R14, R202, R15, !PT ;  /* 0x0000000fca0e7209 */ /* 0x000fe20007810000 */
[----:B------:R-:W-:Y:S01]  /*9010*/  @!P1 VIADD R10, R10, 0x38860 ;  /* 0x000388600a0a9836 */ /* 0x000fe20000000000 */
[----:B------:R-:W-:Y:S01]  /*9020*/  ISETP.LT.OR P4, PT, R168, 0x1, P4 ;  /* 0x00000001a800780c */ /* 0x000fe20002781670 */
[----:B------:R-:W-:Y:S01]  /*9030*/  UMOV UR18, UR8 ;  /* 0x0000000800127c82 */ /* 0x000fe20008000000 */
[----:B------:R-:W-:-:S02]  /*9040*/  FMNMX.FTZ R15, R203, R14, !PT ;  /* 0x0000000ecb0f7209 */ /* 0x000fc40007810000 */
[----:B------:R-:W-:Y:S02]  /*9050*/  ISETP.GT.AND P5, PT, R169, 0x8, P2 ;  /* 0x00000008a900780c */ /* 0x000fe400017a4270 */
[----:B------:R-:W-:Y:S02]  /*9060*/  FMNMX.FTZ R14, R166, R15, !PT ;  /* 0x0000000fa60e7209 */ /* 0x000fe40007810000 */
[----:B------:R-:W-:Y:S02]  /*9070*/  ISETP.LT.OR P3, PT, R168, 0x2, P3 ;  /* 0x00000002a800780c */ /* 0x000fe40001f61670 */
[----:B------:R-:W-:Y:S02]  /*9080*/  FMNMX.FTZ R15, R167, R14, !PT ;  /* 0x0000000ea70f7209 */ /* 0x000fe40007810000 */
[----:B------:R-:W-:Y:S02]  /*9090*/  FSEL R181, R12, -INF , !P4 ;  /* 0xff8000000cb57808 */ /* 0x000fe40006000000 */
        /* <DEDUP_REMOVED lines=13> */
[----:B------:R-:W-:Y:S02]  /*9170*/  ISETP.LT.OR P3, PT, R168, 0x11, P3 ;  /* 0x00000011a800780c */ /* 0x000fe40001f61670 */
[----:B------:R-:W-:Y:S02]  /*9180*/  FMNMX.FTZ R15, R177, R14, !PT ;  /* 0x0000000eb10f7209 */ /* 0x000fe40007810000 */
[----:B------:R-:W-:Y:S02]  /*9190*/  ISETP.GT.AND P6, PT, R169, 0x18, P2 ;  /* 0x00000018a900780c */ /* 0x000fe400017c4270 */
[----:B------:R-:W-:Y:S02]  /*91a0*/  FMNMX.FTZ R14, R178, R15, !PT ;  /* 0x0000000fb20e7209 */ /* 0x000fe40007810000 */
[----:B------:R-:W-:Y:S02]  /*91b0*/  FSEL R153, R153, -INF , !P3 ;  /* 0xff80000099997808 */ /* 0x000fe40005800000 */
[----:B------:R-:W-:-:S02]  /*91c0*/  FMNMX.FTZ R15, R165, R14, !PT ;  /* 0x0000000ea50f7209 */ /* 0x000fc40007810000 */
[C---:B------:R-:W-:Y:S02]  /*91d0*/  ISETP.GT.AND P4, PT, R169.reuse, 0x19, P2 ;  /* 0x00000019a900780c */ /* 0x040fe40001784270 */
[C---:B------:R-:W-:Y:S01]  /*91e0*/  ISETP.LT.OR P6, PT, R168.reuse, 0x19, P6 ;  /* 0x00000019a800780c */ /* 0x040fe200037c1670 */
[----:B------:R-:W0:Y:S01]  /*91f0*/  SHFL.BFLY PT, R14, R15, 0x2, 0x1f ;  /* 0x0c401f000f0e7f89 */ /* 0x000e2200000e0000 */
[----:B------:R-:W-:Y:S02]  /*9200*/  ISETP.GT.AND P3, PT, R169, 0x20, P2 ;  /* 0x00000020a900780c */ /* 0x000fe40001764270 */
[----:B------:R-:W-:Y:S02]  /*9210*/  FSEL R155, R155, -INF , !P6 ;  /* 0xff8000009b9b7808 */ /* 0x000fe40007000000 */
[C---:B------:R-:W-:Y:S02]  /*9220*/  ISETP.LT.OR P4, PT, R168.reuse, 0x1a, P4 ;  /* 0x0000001aa800780c */ /* 0x040fe40002781670 */
[----:B------:R-:W-:-:S02]  /*9230*/  ISETP.LT.OR P3, PT, R168, 0x21, P3 ;  /* 0x00000021a800780c */ /* 0x000fc40001f61670 */
[----:B------:R-:W-:Y:S02]  /*9240*/  FSEL R156, R156, -INF , !P4 ;  /* 0xff8000009c9c7808 */ /* 0x000fe40006000000 */
[----:B------:R-:W-:Y:S02]  /*9250*/  ISETP.GT.AND P6, PT, R169, 0x28, P2 ;  /* 0x00000028a900780c */ /* 0x000fe400017c4270 */
[----:B------:R-:W-:Y:S02]  /*9260*/  FSEL R157, R157, -INF , !P3 ;  /* 0xff8000009d9d7808 */ /* 0x000fe40005800000 */
[----:B------:R-:W-:Y:S02]  /*9270*/  ISETP.GT.AND P3, PT, R169, 0x29, P2 ;  /* 0x00000029a900780c */ /* 0x000fe40001764270 */
[C---:B------:R-:W-:Y:S02]  /*9280*/  ISETP.LT.OR P6, PT, R168.reuse, 0x29, P6 ;  /* 0x00000029a800780c */ /* 0x040fe400037c1670 */
[----:B------:R-:W-:-:S02]  /*9290*/  ISETP.LT.OR P3, PT, R168, 0x2a, P3 ;  /* 0x0000002aa800780c */ /* 0x000fc40001f61670 */
[----:B------:R-:W-:Y:S02]  /*92a0*/  FSEL R159, R159, -INF , !P6 ;  /* 0xff8000009f9f7808 */ /* 0x000fe40007000000 */
[----:B------:R-:W-:Y:S02]  /*92b0*/  ISETP.GT.AND P6, PT, R169, 0x31, P2 ;  /* 0x00000031a900780c */ /* 0x000fe400017c4270 */
[----:B0-----:R-:W-:Y:S02]  /*92c0*/  FMNMX.FTZ R179, R15, R14, !PT ;  /* 0x0000000e0fb37209 */ /* 0x001fe40007810000 */
[----:B------:R-:W-:Y:S02]  /*92d0*/  FMNMX.FTZ R15, R181, R8, !PT ;  /* 0x00000008b50f7209 */ /* 0x000fe40007810000 */
[----:B------:R-:W-:Y:S01]  /*92e0*/  FSEL R160, R160, -INF , !P3 ;  /* 0xff800000a0a07808 */ /* 0x000fe20005800000 */
[----:B------:R-:W0:Y:S01]  /*92f0*/  SHFL.BFLY PT, R14, R179, 0x1, 0x1f ;  /* 0x0c201f00b30e7f89 */ /* 0x000e2200000e0000 */
[----:B------:R-:W-:-:S02]  /*9300*/  FMNMX.FTZ R12, R180, R15, !PT ;  /* 0x0000000fb40c7209 */ /* 0x000fc40007810000 */
[----:B------:R-:W-:Y:S02]  /*9310*/  ISETP.GT.AND P3, PT, R169, 0x38, P2 ;  /* 0x00000038a900780c */ /* 0x000fe40001764270 */
[C---:B------:R-:W-:Y:S02]  /*9320*/  ISETP.LT.OR P6, PT, R168.reuse, 0x32, P6 ;  /* 0x00000032a800780c */ /* 0x040fe400037c1670 */
[----:B------:R-:W-:Y:S02]  /*9330*/  ISETP.LT.OR P3, PT, R168, 0x39, P3 ;  /* 0x00000039a800780c */ /* 0x000fe40001f61670 */
[----:B------:R-:W-:Y:S02]  /*9340*/  FSEL R162, R162, -INF , !P6 ;  /* 0xff800000a2a27808 */ /* 0x000fe40007000000 */
[----:B------:R-:W-:Y:S02]  /*9350*/  FSEL R163, R163, -INF , !P3 ;  /* 0xff800000a3a37808 */ /* 0x000fe40005800000 */
[----:B------:R-:W-:-:S02]  /*9360*/  @!P1 PRMT R10, RZ, 0x654, R10 ;  /* 0x00000654ff0a9816 */ /* 0x000fc4000000000a */
[----:B0-----:R-:W-:Y:S02]  /*9370*/  FMNMX.FTZ R14, R179, R14, !PT ;  /* 0x0000000eb30e7209 */ /* 0x001fe40007810000 */
[----:B------:R-:W-:Y:S02]  /*9380*/  FSEL R179, R21, -INF , !P5 ;  /* 0xff80000015b37808 */ /* 0x000fe40006800000 */
[----:B------:R-:W-:Y:S01]  /*9390*/  ISETP.GT.AND P5, PT, R169, 0x11, P2 ;  /* 0x00000011a900780c */ /* 0x000fe200017a4270 */
[----:B------:R-:W-:Y:S01]  /*93a0*/  FMUL.FTZ R182, R14, UR11 ;  /* 0x0000000b0eb67c20 */ /* 0x000fe20008410000 */
[----:B------:R-:W-:Y:S02]  /*93b0*/  FMNMX.FTZ R15, R179, R12, !PT ;  /* 0x0000000cb30f7209 */ /* 0x000fe40007810000 */
[----:B------:R-:W-:Y:S02]  /*93c0*/  ISETP.LT.OR P5, PT, R168, 0x12, P5 ;  /* 0x00000012a800780c */ /* 0x000fe40002fa1670 */
[----:B------:R-:W-:-:S02]  /*93d0*/  FMNMX.FTZ R12, R152, R15, !PT ;  /* 0x0000000f980c7209 */ /* 0x000fc40007810000 */
[----:B------:R-:W-:Y:S02]  /*93e0*/  FSEL R154, R154, -INF , !P5 ;  /* 0xff8000009a9a7808 */ /* 0x000fe40006800000 */
[----:B------:R-:W-:Y:S02]  /*93f0*/  FMNMX.FTZ R15, R153, R12, !PT ;  /* 0x0000000c990f7209 */ /* 0x000fe40007810000 */
[----:B------:R-:W-:Y:S02]  /*9400*/  ISETP.GT.AND P5, PT, R169, 0x21, P2 ;  /* 0x00000021a900780c */ /* 0x000fe400017a4270 */
[----:B------:R-:W-:Y:S02]  /*9410*/  FMNMX.FTZ R12, R154, R15, !PT ;  /* 0x0000000f9a0c7209 */ /* 0x000fe40007810000 */
[----:B------:R-:W-:Y:S02]  /*9420*/  ISETP.LT.OR P5, PT, R168, 0x22, P5 ;  /* 0x00000022a800780c */ /* 0x000fe40002fa1670 */
[----:B------:R-:W-:-:S02]  /*9430*/  FMNMX.FTZ R15, R155, R12, !PT ;  /* 0x0000000c9b0f7209 */ /* 0x000fc40007810000 */
[----:B------:R-:W-:Y:S02]  /*9440*/  FSETP.NEU.FTZ.AND P4, PT, R14, -INF , PT ;  /* 0xff8000000e00780b */ /* 0x000fe40003f9d000 */
[----:B------:R-:W-:Y:S02]  /*9450*/  FMNMX.FTZ R12, R156, R15, !PT ;  /* 0x0000000f9c0c7209 */ /* 0x000fe40007810000 */
[----:B------:R-:W-:Y:S02]  /*9460*/  FSEL R158, R158, -INF , !P5 ;  /* 0xff8000009e9e7808 */ /* 0x000fe40006800000 */
[----:B------:R-:W-:Y:S02]  /*9470*/  FMNMX.FTZ R21, R157, R12, !PT ;  /* 0x0000000c9d157209 */ /* 0x000fe40007810000 */
[----:B------:R-:W-:Y:S02]  /*9480*/  FSEL R182, R182, RZ, P4 ;  /* 0x000000ffb6b67208 */ /* 0x000fe40002000000 */
[----:B------:R-:W-:-:S02]  /*9490*/  ISETP.GT.AND P5, PT, R169, 0x30, P2 ;  /* 0x00000030a900780c */ /* 0x000fc400017a4270 */
[----:B------:R-:W-:Y:S01]  /*94a0*/  FMNMX.FTZ R20, R158, R21, !PT ;  /* 0x000000159e147209 */ /* 0x000fe20007810000 */
[--C-:B------:R-:W-:Y:S01]  /*94b0*/  FFMA.FTZ R186, R186, UR11, -R182.reuse ;  /* 0x0000000bbaba7c23 */ /* 0x100fe200080108b6 */
[----:B------:R-:W-:Y:S01]  /*94c0*/  ISETP.LT.OR P5, PT, R168, 0x31, P5 ;  /* 0x00000031a800780c */ /* 0x000fe20002fa1670 */
[--C-:B------:R-:W-:Y:S01]  /*94d0*/  FFMA.FTZ R12, R187, UR11, -R182.reuse ;  /* 0x0000000bbb0c7c23 */ /* 0x100fe200080108b6 */
[----:B------:R-:W-:Y:S01]  /*94e0*/  FMNMX.FTZ R21, R159, R20, !PT ;  /* 0x000000149f157209 */ /* 0x000fe20007810000 */
[----:B------:R0:W-:Y:S01]  /*94f0*/  MUFU.EX2 R15, R186 ;  /* 0x000000ba000f7308 */ /* 0x0001e20000000800 */
[----:B------:R-:W-:Y:S01]  /*9500*/  FSEL R161, R161, -INF , !P5 ;  /* 0xff800000a1a17808 */ /* 0x000fe20006800000 */
[--C-:B------:R-:W-:Y:S01]  /*9510*/  FFMA.FTZ R20, R202, UR11, -R182.reuse ;  /* 0x0000000bca147c23 */ /* 0x100fe200080108b6 */
[----:B------:R-:W-:Y:S01]  /*9520*/  ISETP.GT.AND P2, PT, R169, 0x39, P2 ;  /* 0x00000039a900780c */ /* 0x000fe20001744270 */
[--C-:B------:R-:W-:Y:S01]  /*9530*/  FFMA.FTZ R203, R203, UR11, -R182.reuse ;  /* 0x0000000bcbcb7c23 */ /* 0x100fe200080108b6 */
[--C-:B------:R-:W-:Y:S01]  /*9540*/  FFMA.FTZ R170, R170, UR11, -R182.reuse ;  /* 0x0000000baaaa7c23 */ /* 0x100fe200080108b6 */
[--C-:B------:R-:W-:Y:S01]  /*9550*/  FFMA.FTZ R171, R171, UR11, -R182.reuse ;  /* 0x0000000babab7c23 */ /* 0x100fe200080108b6 */
[----:B------:R-:W-:Y:S01]  /*9560*/  ISETP.LT.OR P2, PT, R168, 0x3a, P2 ;  /* 0x0000003aa800780c */ /* 0x000fe20001741670 */
[--C-:B------:R-:W-:Y:S01]  /*9570*/  FFMA.FTZ R172, R172, UR11, -R182.reuse ;  /* 0x0000000bacac7c23 */ /* 0x100fe200080108b6 */
[----:B0-----:R-:W-:Y:S01]  /*9580*/  FMNMX.FTZ R186, R160, R21, !PT ;  /* 0x00000015a0ba7209 */ /* 0x001fe20007810000 */
        /* <DEDUP_REMOVED lines=10> */
[----:B------:R-:W-:Y:S01]  /*9630*/  FSEL R186, R14, RZ, P4 ;  /* 0x000000ff0eba7208 */ /* 0x000fe20002000000 */
[----:B------:R-:W-:Y:S01]  /*9640*/  MUFU.EX2 R21, R203 ;  /* 0x000000cb00157308 */ /* 0x000fe20000000800 */
[----:B------:R-:W-:Y:S01]  /*9650*/  FMNMX.FTZ R169, R163, R168, !PT ;  /* 0x000000a8a3a97209 */ /* 0x000fe20007810000 */
[----:B------:R-:W-:-:S02]  /*9660*/  FFMA.FTZ R168, R166, UR11, -R182 ;  /* 0x0000000ba6a87c23 */ /* 0x000fc400080108b6 */
[----:B------:R-:W-:Y:S01]  /*9670*/  FADD.FTZ R186, -R186, R7 ;  /* 0x00000007baba7221 */ /* 0x000fe20000010100 */
[----:B------:R-:W-:Y:S01]  /*9680*/  FMNMX.FTZ R166, R164, R169, !PT ;  /* 0x000000a9a4a67209 */ /* 0x000fe20007810000 */
[----:B------:R-:W-:Y:S02]  /*9690*/  FFMA.FTZ R169, R167, UR11, -R182 ;  /* 0x0000000ba7a97c23 */ /* 0x000fe400080108b6 */
[----:B------:R-:W-:Y:S01]  /*96a0*/  MUFU.EX2 R7, R165 ;  /* 0x000000a500077308 */ /* 0x000fe20000000800 */
[----:B------:R-:W-:Y:S01]  /*96b0*/  FMUL.FTZ R186, R186, UR11 ;  /* 0x0000000bbaba7c20 */ /* 0x000fe20008410000 */
[----:B------:R-:W0:Y:S06]  /*96c0*/  SHFL.BFLY PT, R167, R166, 0x2, 0x1f ;  /* 0x0c401f00a6a77f89 */ /* 0x000e2c00000e0000 */
[----:B------:R-:W1:Y:S08]  /*96d0*/  MUFU.EX2 R186, R186 ;  /* 0x000000ba00ba7308 */ /* 0x000e700000000800 */
[----:B------:R-:W2:Y:S08]  /*96e0*/  MUFU.EX2 R12, R12 ;  /* 0x0000000c000c7308 */ /* 0x000eb00000000800 */
[----:B------:R-:W-:Y:S01]  /*96f0*/  MUFU.EX2 R20, R20 ;  /* 0x0000001400147308 */ /* 0x000fe20000000800 */
[-C--:B-1----:R-:W-:Y:S01]  /*9700*/  FMUL.FTZ R24, R24, R186.reuse ;  /* 0x000000ba18187220 */ /* 0x082fe20000410000 */
[----:B0-----:R-:W-:Y:S01]  /*9710*/  FMNMX.FTZ R167, R166, R167, !PT ;  /* 0x000000a7a6a77209 */ /* 0x001fe20007810000 */
[-C--:B------:R-:W-:Y:S01]  /*9720*/  FMUL.FTZ R25, R25, R186.reuse ;  /* 0x000000ba19197220 */ /* 0x080fe20000410000 */
        /* <DEDUP_REMOVED lines=27> */
[----:B0-----:R-:W-:Y:S01]  /*98e0*/  FMNMX.FTZ R182, R167, R166, !PT ;  /* 0x000000a6a7b67209 */ /* 0x001fe20007810000 */
[----:B------:R-:W-:Y:S01]  /*98f0*/  IMAD.MOV R167, RZ, RZ, -R22 ;  /* 0x000000ffffa77224 */ /* 0x000fe200078e0a16 */
[----:B------:R-:W-:Y:S01]  /*9900*/  MUFU.EX2 R171, R171 ;  /* 0x000000ab00ab7308 */ /* 0x000fe20000000800 */
[-C--:B------:R-:W-:Y:S01]  /*9910*/  FMUL.FTZ R73, R73, R186.reuse ;  /* 0x000000ba49497220 */ /* 0x080fe20000410000 */
[C---:B------:R-:W-:Y:S01]  /*9920*/  FSETP.NEU.FTZ.AND P2, PT, R182.reuse, -INF , PT ;  /* 0xff800000b600780b */ /* 0x040fe20003f5d000 */
[----:B------:R-:W-:Y:S01]  /*9930*/  FMUL.FTZ R166, R182, UR11 ;  /* 0x0000000bb6a67c20 */ /* 0x000fe20008410000 */
[-C--:B------:R-:W-:Y:S01]  /*9940*/  FMUL.FTZ R76, R76, R186.reuse ;  /* 0x000000ba4c4c7220 */ /* 0x080fe20000410000 */
[-C--:B------:R-:W-:Y:S01]  /*9950*/  FMUL.FTZ R77, R77, R186.reuse ;  /* 0x000000ba4d4d7220 */ /* 0x080fe20000410000 */
[----:B------:R-:W-:Y:S01]  /*9960*/  FSEL R165, R182, RZ, P2 ;  /* 0x000000ffb6a57208 */ /* 0x000fe20001000000 */
[-C--:B------:R-:W-:Y:S01]  /*9970*/  FMUL.FTZ R80, R80, R186.reuse ;  /* 0x000000ba50507220 */ /* 0x080fe20000410000 */
[----:B------:R-:W-:Y:S01]  /*9980*/  FSEL R166, R166, RZ, P2 ;  /* 0x000000ffa6a67208 */ /* 0x000fe20001000000 */
[----:B------:R-:W-:Y:S01]  /*9990*/  MUFU.EX2 R172, R172 ;  /* 0x000000ac00ac7308 */ /* 0x000fe20000000800 */
[----:B------:R-:W-:Y:S01]  /*99a0*/  ISETP.NE.AND P2, PT, R16, R167, PT ;  /* 0x000000a71000720c */ /* 0x000fe20003f45270 */
[----:B------:R-:W-:Y:S01]  /*99b0*/  FADD.FTZ R165, -R165, R8 ;  /* 0x00000008a5a57221 */ /* 0x000fe20000010100 */
[----:B------:R-:W-:Y:S01]  /*99c0*/  FMUL.FTZ R81, R81, R186 ;  /* 0x000000ba51517220 */ /* 0x000fe20000410000 */
[--C-:B------:R-:W-:Y:S01]  /*99d0*/  FFMA.FTZ R167, R152, UR11, -R166.reuse ;  /* 0x0000000b98a77c23 */ /* 0x100fe200080108a6 */
[----:B------:R-:W-:Y:S01]  /*99e0*/  MOV R152, UR36 ;  /* 0x0000002400987c02 */ /* 0x000fe20008000f00 */
[----:B------:R-:W-:Y:S01]  /*99f0*/  FMUL.FTZ R165, R165, UR11 ;  /* 0x0000000ba5a57c20 */ /* 0x000fe20008410000 */
[--C-:B------:R-:W-:Y:S01]  /*9a00*/  FFMA.FTZ R202, R181, UR11, -R166.reuse ;  /* 0x0000000bb5ca7c23 */ /* 0x100fe200080108a6 */
[--C-:B------:R-:W-:Y:S01]  /*9a10*/  FFMA.FTZ R181, R180, UR11, -R166.reuse ;  /* 0x0000000bb4b57c23 */ /* 0x100fe200080108a6 */
[--C-:B------:R-:W-:Y:S01]  /*9a20*/  FFMA.FTZ R180, R153, UR11, -R166.reuse ;  /* 0x0000000b99b47c23 */ /* 0x100fe200080108a6 */
[----:B------:R-:W0:Y:S01]  /*9a30*/  MUFU.EX2 R183, R165 ;  /* 0x000000a500b77308 */ /* 0x000e220000000800 */
[--C-:B------:R-:W-:Y:S01]  /*9a40*/  FFMA.FTZ R179, R179, UR11, -R166.reuse ;  /* 0x0000000bb3b37c23 */ /* 0x100fe200080108a6 */
[--C-:B------:R-:W-:Y:S01]  /*9a50*/  FFMA.FTZ R187, R154, UR11, -R166.reuse ;  /* 0x0000000b9abb7c23 */ /* 0x100fe200080108a6 */
[----:B------:R-:W-:Y:S01]  /*9a60*/  FFMA.FTZ R203, R155, UR11, -R166 ;  /* 0x0000000b9bcb7c23 */ /* 0x000fe200080108a6 */
[----:B------:R-:W-:-:S02]  /*9a70*/  @!P2 IMAD R152, R152, 0x40, R19 ;  /* 0x000000409898a824 */ /* 0x000fc400078e0213 */
[--C-:B------:R-:W-:Y:S01]  /*9a80*/  FFMA.FTZ R204, R156, UR11, -R166.reuse ;  /* 0x0000000b9ccc7c23 */ /* 0x100fe200080108a6 */
[--C-:B------:R-:W-:Y:S01]  /*9a90*/  FFMA.FTZ R205, R157, UR11, -R166.reuse ;  /* 0x0000000b9dcd7c23 */ /* 0x100fe200080108a6 */
[--C-:B------:R-:W-:Y:S01]  /*9aa0*/  FFMA.FTZ R206, R158, UR11, -R166.reuse ;  /* 0x0000000b9ece7c23 */ /* 0x100fe200080108a6 */
[--C-:B------:R-:W-:Y:S01]  /*9ab0*/  FFMA.FTZ R207, R159, UR11, -R166.reuse ;  /* 0x0000000b9fcf7c23 */ /* 0x100fe200080108a6 */
[----:B------:R-:W-:Y:S01]  /*9ac0*/  @!P2 LEA R153, R152, UR37, 0x2 ;  /* 0x000000259899ac11 */ /* 0x000fe2000f8e10ff */
[--C-:B------:R-:W-:Y:S01]  /*9ad0*/  FFMA.FTZ R208, R160, UR11, -R166.reuse ;  /* 0x0000000ba0d07c23 */ /* 0x100fe200080108a6 */
[--C-:B------:R-:W-:Y:S01]  /*9ae0*/  FFMA.FTZ R209, R161, UR11, -R166.reuse ;  /* 0x0000000ba1d17c23 */ /* 0x100fe200080108a6 */
[--C-:B------:R-:W-:Y:S01]  /*9af0*/  FFMA.FTZ R210, R162, UR11, -R166.reuse ;  /* 0x0000000ba2d27c23 */ /* 0x100fe200080108a6 */
[--C-:B------:R-:W-:Y:S01]  /*9b00*/  FFMA.FTZ R211, R163, UR11, -R166.reuse ;  /* 0x0000000ba3d37c23 */ /* 0x100fe200080108a6 */
[----:B------:R-:W-:Y:S01]  /*9b10*/  FFMA.FTZ R212, R164, UR11, -R166 ;  /* 0x0000000ba4d47c23 */ /* 0x000fe200080108a6 */
[----:B------:R-:W-:Y:S01]  /*9b20*/  @!P2 STS [R153+0x38400], R186 ;  /* 0x038400ba9900a388 */ /* 0x000fe20000000800 */
[----:B------:R-:W-:Y:S01]  /*9b30*/  MUFU.EX2 R202, R202 ;  /* 0x000000ca00ca7308 */ /* 0x000fe20000000800 */
[----:B--2---:R-:W-:Y:S01]  /*9b40*/  F2FP.F16.F32.PACK_AB R152, R12, R15 ;  /* 0x0000000f0c98723e */ /* 0x004fe200000000ff */
[----:B------:R-:W-:Y:S01]  /*9b50*/  FMUL.FTZ R84, R84, R186 ;  /* 0x000000ba54547220 */ /* 0x000fe20000410000 */
[----:B0-----:R0:W-:Y:S01]  /*9b60*/  @!P2 STS [R153+0x38420], R183 ;  /* 0x038420b79900a388 */ /* 0x0011e20000000800 */
[----:B------:R-:W-:Y:S01]  /*9b70*/  F2FP.F16.F32.PACK_AB R154, R21, R20 ;  /* 0x00000014159a723e */ /* 0x000fe200000000ff */
[----:B------:R-:W-:Y:S01]  /*9b80*/  FMUL.FTZ R85, R85, R186 ;  /* 0x000000ba55557220 */ /* 0x000fe20000410000 */
[----:B------:R-:W-:Y:S01]  /*9b90*/  F2FP.F16.F32.PACK_AB R156, R169, R168 ;  /* 0x000000a8a99c723e */ /* 0x000fe200000000ff */
[----:B------:R-:W-:Y:S01]  /*9ba0*/  FMUL.FTZ R88, R88, R186 ;  /* 0x000000ba58587220 */ /* 0x000fe20000410000 */
[----:B------:R-:W0:Y:S01]  /*9bb0*/  MUFU.EX2 R181, R181 ;  /* 0x000000b500b57308 */ /* 0x000e220000000800 */
[----:B------:R-:W-:Y:S01]  /*9bc0*/  F2FP.F16.F32.PACK_AB R158, R171, R170 ;  /* 0x000000aaab9e723e */ /* 0x000fe200000000ff */
        /* <DEDUP_REMOVED lines=32> */
[----:B------:R-:W-:Y:S01]  /*9dd0*/  BAR.SYNC.DEFER_BLOCKING 0xf, 0x100 ;  /* 0x03c4000000007b1d */ /* 0x000fe20000010000 */
[-C--:B------:R-:W-:Y:S01]  /*9de0*/  FMUL.FTZ R141, R141, R186.reuse ;  /* 0x000000ba8d8d7220 */ /* 0x080fe20000410000 */
[-C--:B------:R-:W-:Y:S01]  /*9df0*/  FMUL.FTZ R144, R144, R186.reuse ;  /* 0x000000ba90907220 */ /* 0x080fe20000410000 */
[-C--:B------:R-:W-:Y:S01]  /*9e00*/  FMUL.FTZ R145, R145, R186.reuse ;  /* 0x000000ba91917220 */ /* 0x080fe20000410000 */
[-C--:B------:R-:W-:Y:S01]  /*9e10*/  FMUL.FTZ R148, R148, R186.reuse ;  /* 0x000000ba94947220 */ /* 0x080fe20000410000 */
[----:B------:R-:W-:Y:S01]  /*9e20*/  FMUL.FTZ R149, R149, R186 ;  /* 0x000000ba95957220 */ /* 0x000fe20000410000 */
        /* <DEDUP_REMOVED lines=79> */
[----:B------:R0:W-:Y:S01]  /*a320*/  STSM.16.M88.4 [R23+0x36400], R152 ;  /* 0x0364009817007844 */ /* 0x0001e20000000200 */
[----:B------:R-:W2:Y:S01]  /*a330*/  MUFU.EX2 R177, R177 ;  /* 0x000000b100b17308 */ /* 0x000ea20000000800 */
[----:B-1----:R-:W-:Y:S01]  /*a340*/  F2FP.F16.F32.PACK_AB R163, R208, R207 ;  /* 0x000000cfd0a3723e */ /* 0x002fe200000000ff */
[----:B------:R-:W-:Y:S01]  /*a350*/  FFMA.FTZ R15, R186, R4, R15 ;  /* 0x00000004ba0f7223 */ /* 0x000fe2000001000f */
[----:B------:R0:W-:Y:S01]  /*a360*/  STSM.16.M88.4 [R188], R156 ;  /* 0x0000009cbc007844 */ /* 0x0001e20000000200 */
[----:B------:R-:W-:Y:S01]  /*a370*/  FFMA.FTZ R202, R183, R5, R202 ;  /* 0x00000005b7ca7223 */ /* 0x000fe200000100ca */
[----:B------:R-:W-:Y:S01]  /*a380*/  ISETP.GT.AND P2, PT, R6, UR14, PT ;  /* 0x0000000e06007c0c */ /* 0x000fe2000bf44270 */
[----:B------:R-:W-:Y:S01]  /*a390*/  FADD.FTZ R15, R12, R15 ;  /* 0x0000000f0c0f7221 */ /* 0x000fe20000010000 */
[----:B------:R0:W-:Y:S01]  /*a3a0*/  STSM.16.M88.4 [R190], R160 ;  /* 0x000000a0be007844 */ /* 0x0001e20000000200 */
[----:B------:R-:W1:Y:S01]  /*a3b0*/  MUFU.EX2 R178, R178 ;  /* 0x000000b200b27308 */ /* 0x000e620000000800 */
[----:B------:R-:W-:Y:S01]  /*a3c0*/  FADD.FTZ R202, R181, R202 ;  /* 0x000000cab5ca7221 */ /* 0x000fe20000010000 */
[----:B------:R-:W-:Y:S01]  /*a3d0*/  FADD.FTZ R20, R20, R15 ;  /* 0x0000000f14147221 */ /* 0x000fe20000010000 */
[----:B------:R-:W-:Y:S01]  /*a3e0*/  UMOV UR36, UR6 ;  /* 0x0000000600247c82 */ /* 0x000fe20008000000 */
[----:B------:R-:W-:-:S02]  /*a3f0*/  VIADD R6, R6, 0xffffffff ;  /* 0xffffffff06067836 */ /* 0x000fc40000000000 */
[----:B------:R-:W-:Y:S01]  /*a400*/  FADD.FTZ R179, R179, R202 ;  /* 0x000000cab3b37221 */ /* 0x000fe20000010000 */
[----:B------:R-:W-:Y:S01]  /*a410*/  FADD.FTZ R21, R21, R20 ;  /* 0x0000001415157221 */ /* 0x000fe20000010000 */
[----:B------:R-:W-:Y:S01]  /*a420*/  MUFU.EX2 R209, R209 ;  /* 0x000000d100d17308 */ /* 0x000fe20000000800 */
[----:B--2---:R-:W-:Y:S01]  /*a430*/  F2FP.F16.F32.PACK_AB R164, R177, R176 ;  /* 0x000000b0b1a4723e */ /* 0x004fe200000000ff */
[----:B------:R-:W-:Y:S01]  /*a440*/  FADD.FTZ R179, R8, R179 ;  /* 0x000000b308b37221 */ /* 0x000fe20000010000 */
[----:B------:R-:W-:Y:S01]  /*a450*/  FADD.FTZ R168, R168, R21 ;  /* 0x00000015a8a87221 */ /* 0x000fe20000010000 */
[----:B------:R-:W-:Y:S02]  /*a460*/  IMAD.MOV.U32 R8, RZ, RZ, R182 ;  /* 0x000000ffff087224 */ /* 0x000fe400078e00b6 */
[----:B------:R-:W-:Y:S01]  /*a470*/  FADD.FTZ R180, R180, R179 ;  /* 0x000000b3b4b47221 */ /* 0x000fe20000010000 */
[----:B------:R-:W-:Y:S01]  /*a480*/  FADD.FTZ R169, R169, R168 ;  /* 0x000000a8a9a97221 */ /* 0x000fe20000010000 */
[----:B------:R-:W2:Y:S01]  /*a490*/  MUFU.EX2 R210, R210 ;  /* 0x000000d200d27308 */ /* 0x000ea20000000800 */
[----:B-1----:R-:W-:Y:S01]  /*a4a0*/  F2FP.F16.F32.PACK_AB R166, R7, R178 ;  /* 0x000000b207a6723e */ /* 0x002fe200000000ff */
        /* <DEDUP_REMOVED lines=9> */
[----:B------:R-:W1:Y:S01]  /*a540*/  MUFU.EX2 R212, R212 ;  /* 0x000000d400d47308 */ /* 0x000e620000000800 */
        /* <DEDUP_REMOVED lines=15> */
[----:B------:R-:W-:Y:S01]  /*a640*/  FADD.FTZ R4, R7, R4 ;  /* 0x0000000407047221 */ /* 0x000fe20000010000 */
[----:B------:R-:W-:-:S02]  /*a650*/  IMAD.MOV.U32 R7, RZ, RZ, R14 ;  /* 0x000000ffff077224 */ /* 0x000fc400078e000e */
[----:B------:R-:W-:Y:S01]  /*a660*/  FADD.FTZ R5, R212, R5 ;  /* 0x00000005d4057221 */ /* 0x000fe20000010000 */
[----:B------:R-:W-:Y:S01]  /*a670*/  HGMMA.64x256x16.F32 R24, R152, gdesc[UR16].tnspB, R24, gsb0 ;  /* 0x43e0001098187df0 */ /* 0x000fe20008000818 */
        /* <DEDUP_REMOVED lines=31> */
[----:B------:R-:W-:Y:S01]  /*a870*/  MOV R8, R182 ;  /* 0x000000b600087202 */ /* 0x000fe20000000f00 */
[----:B------:R-:W-:Y:S01]  /*a880*/  IMAD.MOV.U32 R7, RZ, RZ, R14 ;  /* 0x000000ffff077224 */ /* 0x000fe200078e000e */
[----:B------:R-:W-:-:S06]  /*a890*/  UMOV UR36, UR6 ;  /* 0x0000000600247c82 */ /* 0x000fcc0008000000 */
.L_x_2448:
[----:B------:R-:W1:Y:S01]  /*a8a0*/  LDC R13, c[0x0][0xadc] ;  /* 0x0002b700ff0d7b82 */ /* 0x000e620000000800 */
[----:B0-----:R-:W-:Y:S01]  /*a8b0*/  IADD3 R10, R17, 0x40, -R18 ;  /* 0x00000040110a7810 */ /* 0x001fe20007ffe812 */
[----:B------:R-:W-:-:S04]  /*a8c0*/  ULDC UR6, c[0x0][0xad4] ;  /* 0x0002b50000067ab9 */ /* 0x000fc80000000800 */
[----:B------:R-:W-:-:S04]  /*a8d0*/  IMAD R10, R185, 0x40, R10 ;  /* 0x00000040b90a7824 */ /* 0x000fc800078e020a */
[----:B------:R-:W-:Y:S01]  /*a8e0*/  VIADD R9, R10, -UR6 ;  /* 0x800000060a097c36 */ /* 0x000fe20008000000 */
[----:B-1----:R-:W-:-:S13]  /*a8f0*/  ISETP.GE.AND P6, PT, R13, 0x1, PT ;  /* 0x000000010d00780c */ /* 0x002fda0003fc6270 */
[----:B------:R-:W-:Y:S05]  /*a900*/  @!P6 BRA `(.L_x_2466) ;  /* 0x00000000003ce947 */ /* 0x000fea0003800000 */
        /* <DEDUP_REMOVED lines=9> */
.L_x_2467:
[----:B------:R-:W-:-:S13]  /*a9a0*/  ISETP.NE.AND P2, PT, R13, 0x1, PT ;  /* 0x000000010d00780c */ /* 0x000fda0003f45270 */
[----:B------:R-:W0:Y:S02]  /*a9b0*/  @P2 LDC.64 R14, c[0x0][0xae0] ;  /* 0x0002b800ff0e2b82 */ /* 0x000e240000000a00 */
[----:B0-----:R-:W-:-:S05]  /*a9c0*/  @P2 IMAD.HI.U32 R12, R10, R14, RZ ;  /* 0x0000000e0a0c2227 */ /* 0x001fca00078e00ff */
[----:B------:R-:W-:-:S07]  /*a9d0*/  @P2 SHF.R.U32.HI R10, RZ, R15, R12 ;  /* 0x0000000fff0a2219 */ /* 0x000fce000001160c */
.L_x_2468:
[----:B------:R-:W-:-:S05]  /*a9e0*/  IMAD R10, R10, R13, RZ ;  /* 0x0000000d0a0a7224 */ /* 0x000fca00078e02ff */
[----:B------:R-:W-:-:S07]  /*a9f0*/  VIMNMX R9, R9, R10, !PT ;  /* 0x0000000a09097248 */ /* 0x000fce0007fe0100 */
.L_x_2466:
[----:B------:R-:W-:-:S05]  /*aa00*/  VIADD R9, R9, 0x3f ;  /* 0x0000003f09097836 */ /* 0x000fca0000000000 */
[----:B------:R-:W-:-:S04]  /*aa10*/  SHF.R.S32.HI R10, RZ, 0x1f, R9 ;  /* 0x0000001fff0a7819 */ /* 0x000fc80000011409 */
[----:B------:R-:W-:-:S04]  /*aa20*/  LEA.HI R10, R10, R9, RZ, 0x6 ;  /* 0x000000090a0a7211 */ /* 0x000fc800078f30ff */
[----:B------:R-:W-:-:S04]  /*aa30*/  SHF.R.S32.HI R9, RZ, 0x6, R10 ;  /* 0x00000006ff097819 */ /* 0x000fc8000001140a */
[----:B------:R-:W-:-:S04]  /*aa40*/  VIMNMX R9, R184, R9, !PT ;  /* 0x00000009b8097248 */ /* 0x000fc80007fe0100 */
[----:B------:R-:W-:-:S13]  /*aa50*/  ISETP.GE.AND P2, PT, R6, R9, PT ;  /* 0x000000090600720c */ /* 0x000fda0003f46270 */
[----:B------:R-:W-:Y:S05]  /*aa60*/  @!P2 BRA `(.L_x_2469) ;  /* 0x0000002c007ca947 */ /* 0x000fea0003800000 */
[----:B------:R-:W-:Y:S01]  /*aa70*/  IMAD.MOV.U32 R11, RZ, RZ, R8 ;  /* 0x000000ffff0b7224 */ /* 0x000fe200078e0008 */
[----:B------:R-:W-:Y:S01]  /*aa80*/  MOV R20, R7 ;  /* 0x0000000700147202 */ /* 0x000fe20000000f00 */
[----:B------:R-:W-:-:S06]  /*aa90*/  UMOV UR7, UR36 ;  /* 0x0000002400077c82 */ /* 0x000fcc0008000000 */
.L_x_2478:
[----:B------:R-:W-:Y:S01]  /*aaa0*/  UIADD3 UR14, UR7, 0x1, URZ ;  /* 0x00000001070e7890 */ /* 0x000fe2000fffe03f */
[----:B------:R-:W-:Y:S02]  /*aab0*/  IMAD.MOV.U32 R8, RZ, RZ, R6 ;  /* 0x000000ffff087224 */ /* 0x000fe400078e0006 */
[----:B------:R-:W-:Y:S01]  /*aac0*/  VIADD R6, R6, 0xffffffff ;  /* 0xffffffff06067836 */ /* 0x000fe20000000000 */
[----:B------:R-:W-:Y:S02]  /*aad0*/  UISETP.NE.AND UP0, UPT, UR14, 0x2, UPT ;  /* 0x000000020e00788c */ /* 0x000fe4000bf05270 */
[----:B------:R-:W-:Y:S02]  /*aae0*/  ISETP.GT.AND P2, PT, R8, R9, PT ;  /* 0x000000090800720c */ /* 0x000fe40003f44270 */
[----:B------:R-:W-:Y:S02]  /*aaf0*/  USEL UR14, UR14, URZ, UP0 ;  /* 0x0000003f0e0e7287 */ /* 0x000fe40008000000 */
[----:B------:R-:W-:-:S05]  /*ab00*/  USEL UR6, URZ, 0x1, UP0 ;  /* 0x000000013f067887 */ /* 0x000fca0008000000 */
[----:B------:R-:W-:Y:S01]  /*ab10*/  UMOV UR36, UR14 ;  /* 0x0000000e00247c82 */ /* 0x000fe20008000000 */
[----:B------:R-:W-:Y:S01]  /*ab20*/  LOP3.LUT R2, R2, UR6, RZ, 0x3c, !PT ;  /* 0x0000000602027c12 */ /* 0x000fe2000f8e3cff */
[----:B0-----:R-:W-:Y:S06]  /*ab30*/  @!P0 BRA `(.L_x_2470) ;  /* 0x0000000000048947 */ /* 0x001fec0003800000 */
[----:B------:R-:W-:Y:S01]  /*ab40*/  BPT.TRAP 0x1 ;  /* 0x000000040000795c */ /* 0x000fe20000300000 */
.L_x_2470:
[----:B------:R-:W-:Y:S01]  /*ab50*/  ULEA UR6, UR36, UR37, 0x3 ;  /* 0x0000002524067291 */ /* 0x000fe2000f8e183f */
[----:B------:R-:W-:-:S08]  /*ab60*/  SHF.L.U32 R7, R2, 0x1f, RZ ;  /* 0x0000001f02077819 */ /* 0x000fd000000006ff */
[----:B------:R0:W1:Y:S01]  /*ab70*/  SYNCS.PHASECHK.TRANS64.TRYWAIT P3, [UR6+0x38830], R7 ;  /* 0x03883007ff0075a7 */ /* 0x0000620008060146 */
[----:B------:R-:W-:Y:S05]  /*ab80*/  @!P0 BRA `(.L_x_2471) ;  /* 0x0000000000048947 */ /* 0x000fea0003800000 */
[----:B------:R-:W-:Y:S01]  /*ab90*/  BPT.TRAP 0x1 ;  /* 0x000000040000795c */ /* 0x000fe20000300000 */
.L_x_2471:
[----:B-1----:R-:W-:Y:S05]  /*aba0*/  @P3 BRA `(.L_x_2472) ;  /* 0x0000000000083947 */ /* 0x002fea0003800000 */
[----:B------:R-:W1:Y:S02]  /*abb0*/  SYNCS.PHASECHK.TRANS64.TRYWAIT P3, [UR6+0x38830], R7 ;  /* 0x03883007ff0075a7 */ /* 0x000e640008060146 */
[----:B-1----:R-:W-:Y:S05]  /*abc0*/  @!P3 BRA `(.L_x_2473) ;  /* 0x000000f000c4b947 */ /* 0x002fea0003800000 */
.L_x_2472:
        /* <DEDUP_REMOVED lines=32> */
.L_x_2474:
[----:B------:R2:W3:Y:S01]  /*add0*/  SYNCS.PHASECHK.TRANS64.TRYWAIT P3, [UR6+0x38850], R7 ;  /* 0x03885007ff0075a7 */ /* 0x0004e20008060146 */
[----:B------:R-:W-:Y:S05]  /*ade0*/  @!P0 BRA `(.L_x_2475) ;  /* 0x0000000000048947 */ /* 0x000fea0003800000 */
[----:B------:R-:W-:Y:S01]  /*adf0*/  BPT.TRAP 0x1 ;  /* 0x000000040000795c */ /* 0x000fe20000300000 */
.L_x_2475:
[----:B---3--:R-:W-:Y:S05]  /*ae00*/  @P3 BRA `(.L_x_2476) ;  /* 0x0000000000083947 */ /* 0x008fea0003800000 */
[----:B------:R-:W3:Y:S02]  /*ae10*/  SYNCS.PHASECHK.TRANS64.TRYWAIT P3, [UR6+0x38850], R7 ;  /* 0x03885007ff0075a7 */ /* 0x000ee40008060146 */
[----:B---3--:R-:W-:Y:S05]  /*ae20*/  @!P3 BRA `(.L_x_2477) ;  /* 0x000000f00044b947 */ /* 0x008fea0003800000 */
.L_x_2476:
[----:B------:R-:W-:Y:S01]  /*ae30*/  ULEA UR8, UR14, UR4, 0xc ;  /* 0x000000040e087291 */ /* 0x000fe2000f8e603f */
[----:B------:R-:W-:Y:S01]  /*ae40*/  WARPGROUP.ARRIVE ;  /* 0x00000000000079c5 */ /* 0x000fe20000000000 */
[----:B------:R-:W-:Y:S01]  /*ae50*/  UMOV UR27, 0x40000040 ;  /* 0x40000040001b7882 */ /* 0x000fe20000000000 */
[----:B------:R-:W-:-:S04]  /*ae60*/  UIADD3 UR28, UR5, 0x2, URZ ;  /* 0x00000002051c7890 */ /* 0x000fc8000fffe03f */
[----:B-1----:R-:W1:Y:S01]  /*ae70*/  S2R R8, SR_TID.X ;  /* 0x0000000000087919 */ /* 0x002e620000002100 */
[----:B------:R-:W-:Y:S02]  /*ae80*/  UIADD3 UR30, UR8, 0x2, URZ ;  /* 0x00000002081e7890 */ /* 0x000fe4000fffe03f */
[----:B------:R-:W-:Y:S01]  /*ae90*/  UMOV UR26, UR8 ;  /* 0x00000008001a7c82 */ /* 0x000fe20008000000 */
[----:B------:R-:W-:Y:S01]  /*aea0*/  UMOV UR29, 0x40000040 ;  /* 0x40000040001d7882 */ /* 0x000fe20000000000 */
[----:B------:R-:W-:Y:S01]  /*aeb0*/  HGMMA.64x64x16.F32 R152, gdesc[UR24], R152, gsb0 ;  /* 0x00e00000189879f0 */ /* 0x000fe20008000898 */
[----:B------:R-:W-:Y:S01]  /*aec0*/  UMOV UR31, 0x40000040 ;  /* 0x40000040001f7882 */ /* 0x000fe20000000000 */
[----:B------:R-:W-:Y:S02]  /*aed0*/  UIADD3 UR19, UR5, 0x800, URZ ;  /* 0x0000080005137890 */ /* 0x000fe4000fffe03f */
[----:B------:R-:W-:Y:S01]  /*aee0*/  UIADD3 UR18, UR8, 0x800, URZ ;  /* 0x0000080008127890 */ /* 0x000fe2000fffe03f */
[----:B------:R-:W-:Y:S01]  /*aef0*/  UMOV UR11, 0x4 ;  /* 0x00000004000b7882 */ /* 0x000fe20000000000 */
[----:B-1----:R-:W-:-:S05]  /*af00*/  SHF.R.U32.HI R8, RZ, 0x7, R8 ;  /* 0x00000007ff087819 */ /* 0x002fca0000011608 */
[----:B0-2---:R-:W0:Y:S02]  /*af10*/  SHFL.IDX PT, R7, R8, RZ, 0x1f ;  /* 0x00001fff08077589 */ /* 0x005e2400000e0000 */
[----:B0-----:R-:W-:-:S13]  /*af20*/  R2UR UR9, R7 ;  /* 0x00000000070972ca */ /* 0x001fda00000e0000 */
        /* <DEDUP_REMOVED lines=238> */
[----:B------:R-:W-:Y:S01]  /*be10*/  UIADD3 UR10, UR9, UR10, UR8 ;  /* 0x0000000a090a7290 */ /* 0x000fe2000fffe008 */
[----:B------:R-:W-:Y:S02]  /*be20*/  UMOV UR19, 0x40000040 ;  /* 0x4000004000137882 */ /* 0x000fe40000000000 */
[----:B------:R-:W-:-:S02]  /*be30*/  UMOV UR9, 0x40000040 ;  /* 0x4000004000097882 */ /* 0x000fc40000000000 */
        /* <DEDUP_REMOVED lines=65> */
[----:B0-----:R-:W-:Y:S01]  /*c250*/  FMNMX.FTZ R7, R185, R160, !PT ;  /* 0x000000a0b9077209 */ /* 0x001fe20007810000 */
[----:B------:R-:W-:Y:S01]  /*c260*/  FMUL.FTZ R160, R163, UR8 ;  /* 0x00000008a3a07c20 */ /* 0x000fe20008410000 */
[----:B------:R-:W-:Y:S01]  /*c270*/  FMUL.FTZ R163, R167, UR8 ;  /* 0x00000008a7a37c20 */ /* 0x000fe20008410000 */
[----:B------:R-:W-:-:S04]  /*c280*/  FMUL.FTZ R167, R171, UR8 ;  /* 0x00000008aba77c20 */ /* 0x000fc80008410000 */
[----:B------:R-:W0:Y:S01]  /*c290*/  MUFU.TANH R180, R180 ;  /* 0x000000b400b47308 */ /* 0x000e220000002400 */
[----:B-1----:R-:W-:-:S07]  /*c2a0*/  FMNMX.FTZ R162, R186, R7, !PT ;  /* 0x00000007baa27209 */ /* 0x002fce0007810000 */
[----:B------:R-:W1:Y:S01]  /*c2b0*/  MUFU.TANH R10, R10 ;  /* 0x0000000a000a7308 */ /* 0x000e620000002400 */
[----:B--2---:R-:W-:Y:S01]  /*c2c0*/  FMNMX.FTZ R7, R187, R162, !PT ;  /* 0x000000a2bb077209 */ /* 0x004fe20007810000 */
[----:B------:R-:W-:Y:S01]  /*c2d0*/  FMUL.FTZ R162, R166, UR8 ;  /* 0x00000008a6a27c20 */ /* 0x000fe20008410000 */
[----:B------:R-:W-:-:S05]  /*c2e0*/  FMUL.FTZ R166, R170, UR8 ;  /* 0x00000008aaa67c20 */ /* 0x000fca0008410000 */
[----:B------:R-:W2:Y:S01]  /*c2f0*/  MUFU.TANH R12, R12 ;  /* 0x0000000c000c7308 */ /* 0x000ea20000002400 */
[----:B0-----:R-:W-:-:S05]  /*c300*/  FMNMX.FTZ R7, R180, R7, !PT ;  /* 0x00000007b4077209 */ /* 0x001fca0007810000 */
[----:B------:R-:W0:Y:S02]  /*c310*/  SHFL.BFLY PT, R168, R7, 0x2, 0x1f ;  /* 0x0c401f0007a87f89 */ /* 0x000e2400000e0000 */
[----:B------:R-:W3:Y:S08]  /*c320*/  MUFU.TANH R13, R13 ;  /* 0x0000000d000d7308 */ /* 0x000ef00000002400 */
[----:B------:R-:W4:Y:S08]  /*c330*/  MUFU.TANH R14, R14 ;  /* 0x0000000e000e7308 */ /* 0x000f300000002400 */
[----:B------:R-:W5:Y:S01]  /*c340*/  MUFU.TANH R156, R156 ;  /* 0x0000009c009c7308 */ /* 0x000f620000002400 */
[----:B0-----:R-:W-:-:S02]  /*c350*/  FMNMX.FTZ R169, R7, R168, !PT ;  /* 0x000000a807a97209 */ /* 0x001fc40007810000 */
[----:B-1----:R-:W-:-:S05]  /*c360*/  FMNMX.FTZ R7, R10, R11, !PT ;  /* 0x0000000b0a077209 */ /* 0x002fca0007810000 */
[----:B------:R-:W0:Y:S01]  /*c370*/  MUFU.TANH R160, R160 ;  /* 0x000000a000a07308 */ /* 0x000e220000002400 */
[----:B------:R-:W1:Y:S01]  /*c380*/  SHFL.BFLY PT, R170, R169, 0x1, 0x1f ;  /* 0x0c201f00a9aa7f89 */ /* 0x000e6200000e0000 */
[----:B--2---:R-:W-:-:S04]  /*c390*/  FMNMX.FTZ R168, R12, R7, !PT ;  /* 0x000000070ca87209 */ /* 0x004fc80007810000 */
[----:B---3--:R-:W-:Y:S02]  /*c3a0*/  FMNMX.FTZ R7, R13, R168, !PT ;  /* 0x000000a80d077209 */ /* 0x008fe40007810000 */
[----:B------:R-:W2:Y:S02]  /*c3b0*/  MUFU.TANH R162, R162 ;  /* 0x000000a200a27308 */ /* 0x000ea40000002400 */
[----:B----4-:R-:W-:-:S04]  /*c3c0*/  FMNMX.FTZ R7, R14, R7, !PT ;  /* 0x000000070e077209 */ /* 0x010fc80007810000 */
[----:B-----5:R-:W-:Y:S02]  /*c3d0*/  FMNMX.FTZ R15, R156, R7, !PT ;  /* 0x000000079c0f7209 */ /* 0x020fe40007810000 */
[----:B------:R-:W3:Y:S02]  /*c3e0*/  MUFU.TANH R163, R163 ;  /* 0x000000a300a37308 */ /* 0x000ee40000002400 */
[----:B0-----:R-:W-:-:S06]  /*c3f0*/  FMNMX.FTZ R15, R160, R15, !PT ;  /* 0x0000000fa00f7209 */ /* 0x001fcc0007810000 */
[----:B------:R-:W0:Y:S01]  /*c400*/  MUFU.TANH R166, R166 ;  /* 0x000000a600a67308 */ /* 0x000e220000002400 */
[----:B-1----:R-:W-:-:S05]  /*c410*/  FMNMX.FTZ R7, R169, R170, !PT ;  /* 0x000000aaa9077209 */ /* 0x002fca0007810000 */
[C---:B------:R-:W-:Y:S02]  /*c420*/  FADD.FTZ R168, -R7.reuse, R20 ;  /* 0x0000001407a87221 */ /* 0x040fe40000010100 */
[----:B------:R-:W1:Y:S01]  /*c430*/  MUFU.TANH R167, R167 ;  /* 0x000000a700a77308 */ /* 0x000e620000002400 */
[----:B--2---:R-:W-:Y:S01]  /*c440*/  FMNMX.FTZ R20, R162, R15, !PT ;  /* 0x0000000fa2147209 */ /* 0x004fe20007810000 */
[----:B------:R-:W-:Y:S01]  /*c450*/  FMUL.FTZ R204, R7, UR11 ;  /* 0x0000000b07cc7c20 */ /* 0x000fe20008410000 */
[----:B------:R-:W-:Y:S02]  /*c460*/  FMUL.FTZ R15, R168, UR11 ;  /* 0x0000000ba80f7c20 */ /* 0x000fe40008410000 */
[----:B---3--:R-:W-:Y:S01]  /*c470*/  FMNMX.FTZ R169, R163, R20, !PT ;  /* 0x00000014a3a97209 */ /* 0x008fe20007810000 */
[--C-:B------:R-:W-:Y:S01]  /*c480*/  FFMA.FTZ R170, R21, UR11, -R204.reuse ;  /* 0x0000000b15aa7c23 */ /* 0x100fe200080108cc */
[--C-:B------:R-:W-:Y:S01]  /*c490*/  FFMA.FTZ R171, R8, UR11, -R204.reuse ;  /* 0x0000000b08ab7c23 */ /* 0x100fe200080108cc */
[----:B------:R-:W2:Y:S01]  /*c4a0*/  MUFU.TANH R181, R181 ;  /* 0x000000b500b57308 */ /* 0x000ea20000002400 */
        /* <DEDUP_REMOVED lines=8> */
[----:B-1----:R-:W-:Y:S01]  /*c530*/  FMNMX.FTZ R168, R167, R20, !PT ;  /* 0x00000014a7a87209 */ /* 0x002fe20007810000 */
[--C-:B------:R-:W-:Y:S01]  /*c540*/  FFMA.FTZ R185, R185, UR11, -R204.reuse ;  /* 0x0000000bb9b97c23 */ /* 0x100fe200080108cc */
[--C-:B------:R-:W-:Y:S01]  /*c550*/  FFMA.FTZ R186, R186, UR11, -R204.reuse ;  /* 0x0000000bbaba7c23 */ /* 0x100fe200080108cc */
[--C-:B------:R-:W-:Y:S01]  /*c560*/  FFMA.FTZ R187, R187, UR11, -R204.reuse ;  /* 0x0000000bbbbb7c23 */ /* 0x100fe200080108cc */
[----:B------:R-:W-:-:S03]  /*c570*/  FFMA.FTZ R180, R180, UR11, -R204 ;  /* 0x0000000bb4b47c23 */ /* 0x000fc600080108cc */
[----:B------:R-:W1:Y:S01]  /*c580*/  MUFU.TANH R178, R178 ;  /* 0x000000b200b27308 */ /* 0x000e620000002400 */
[----:B--2---:R-:W-:Y:S01]  /*c590*/  FMNMX.FTZ R21, R181, R168, !PT ;  /* 0x000000a8b5157209 */ /* 0x004fe20007810000 */
[----:B------:R-:W-:-:S06]  /*c5a0*/  FFMA.FTZ R168, R152, UR11, -R204 ;  /* 0x0000000b98a87c23 */ /* 0x000fcc00080108cc */
[----:B------:R-:W2:Y:S01]  /*c5b0*/  MUFU.TANH R179, R179 ;  /* 0x000000b300b37308 */ /* 0x000ea20000002400 */
[----:B0-----:R-:W-:-:S07]  /*c5c0*/  FMNMX.FTZ R169, R202, R21, !PT ;  /* 0x00000015caa97209 */ /* 0x001fce0007810000 */
[----:B------:R-:W0:Y:S01]  /*c5d0*/  MUFU.TANH R182, R182 ;  /* 0x000000b600b67308 */ /* 0x000e220000002400 */
[----:B-1----:R-:W-:-:S07]  /*c5e0*/  FMNMX.FTZ R8, R178, R169, !PT ;  /* 0x000000a9b2087209 */ /* 0x002fce0007810000 */
[----:B------:R-:W1:Y:S01]  /*c5f0*/  MUFU.TANH R183, R183 ;  /* 0x000000b700b77308 */ /* 0x000e620000002400 */
[----:B--2---:R-:W-:-:S07]  /*c600*/  FMNMX.FTZ R169, R179, R8, !PT ;  /* 0x00000008b3a97209 */ /* 0x004fce0007810000 */
[----:B------:R2:W-:Y:S01]  /*c610*/  MUFU.EX2 R20, R170 ;  /* 0x000000aa00147308 */ /* 0x0005e20000000800 */
[----:B0-----:R-:W-:Y:S01]  /*c620*/  FMNMX.FTZ R8, R182, R169, !PT ;  /* 0x000000a9b6087209 */ /* 0x001fe20007810000 */
[----:B------:R-:W-:-:S06]  /*c630*/  FFMA.FTZ R169, R153, UR11, -R204 ;  /* 0x0000000b99a97c23 */ /* 0x000fcc00080108cc */
[----:B------:R0:W-:Y:S01]  /*c640*/  MUFU.EX2 R21, R171 ;  /* 0x000000ab00157308 */ /* 0x0001e20000000800 */
[----:B-1----:R-:W-:Y:S01]  /*c650*/  FMNMX.FTZ R8, R183, R8, !PT ;  /* 0x00000008b7087209 */ /* 0x002fe20007810000 */
[--C-:B--2---:R-:W-:Y:S01]  /*c660*/  FFMA.FTZ R170, R154, UR11, -R204.reuse ;  /* 0x0000000b9aaa7c23 */ /* 0x104fe200080108cc */
[----:B------:R-:W-:Y:S01]  /*c670*/  IMAD.U32 R154, RZ, RZ, UR7 ;  /* 0x00000007ff9a7e24 */ /* 0x000fe2000f8e00ff */
[----:B------:R-:W-:Y:S02]  /*c680*/  UMOV UR7, 0x40000040 ;  /* 0x4000004000077882 */ /* 0x000fe40000000000 */
[----:B------:R-:W1:Y:S02]  /*c690*/  SHFL.BFLY PT, R153, R8, 0x2, 0x1f ;  /* 0x0c401f0008997f89 */ /* 0x000e6400000e0000 */
[----:B------:R-:W2:Y:S01]  /*c6a0*/  MUFU.EX2 R15, R15 ;  /* 0x0000000f000f7308 */ /* 0x000ea20000000800 */
[----:B0-----:R-:W-:-:S07]  /*c6b0*/  FFMA.FTZ R171, R155, UR11, -R204 ;  /* 0x0000000b9bab7c23 */ /* 0x001fce00080108cc */
[----:B------:R-:W-:Y:S08]  /*c6c0*/  MUFU.EX2 R168, R168 ;  /* 0x000000a800a87308 */ /* 0x000ff00000000800 */
[----:B------:R-:W0:Y:S01]  /*c6d0*/  MUFU.EX2 R169, R169 ;  /* 0x000000a900a97308 */ /* 0x000e220000000800 */
        /* <DEDUP_REMOVED lines=39> */
[----:B------:R-:W-:Y:S01]  /*c950*/  FADD.FTZ R11, -R8, R11 ;  /* 0x0000000b080b7221 */ /* 0x000fe20000010100 */
[----:B------:R-:W-:Y:S01]  /*c960*/  ISETP.NE.AND P3, PT, R16, R153, PT ;  /* 0x000000991000720c */ /* 0x000fe20003f65270 */
[----:B------:R-:W-:Y:S01]  /*c970*/  FMUL.FTZ R155, R8, UR11 ;  /* 0x0000000b089b7c20 */ /* 0x000fe20008410000 */
[----:B------:R-:W-:Y:S01]  /*c980*/  MUFU.EX2 R174, R174 ;  /* 0x000000ae00ae7308 */ /* 0x000fe20000000800 */
[----:B------:R-:W-:Y:S01]  /*c990*/  FMUL.FTZ R204, R11, UR11 ;  /* 0x0000000b0bcc7c20 */ /* 0x000fe20008410000 */
[----:B------:R-:W-:Y:S01]  /*c9a0*/  FMUL.FTZ R85, R85, R15 ;  /* 0x0000000f55557220 */ /* 0x000fe20000410000 */
[----:B------:R-:W-:Y:S01]  /*c9b0*/  FFMA.FTZ R209, R179, UR11, -R155 ;  /* 0x0000000bb3d17c23 */ /* 0x000fe2000801089b */
[----:B------:R-:W-:-:S02]  /*c9c0*/  IMAD.U32 R179, RZ, RZ, UR6 ;  /* 0x00000006ffb37e24 */ /* 0x000fc4000f8e00ff */
[--C-:B------:R-:W-:Y:S01]  /*c9d0*/  FFMA.FTZ R11, R10, UR11, -R155.reuse ;  /* 0x0000000b0a0b7c23 */ /* 0x100fe2000801089b */
[--C-:B------:R-:W-:Y:S01]  /*c9e0*/  FFMA.FTZ R10, R12, UR11, -R155.reuse ;  /* 0x0000000b0c0a7c23 */ /* 0x100fe2000801089b */
[--C-:B------:R-:W-:Y:S01]  /*c9f0*/  FFMA.FTZ R12, R13, UR11, -R155.reuse ;  /* 0x0000000b0d0c7c23 */ /* 0x100fe2000801089b */
[----:B------:R-:W1:Y:S01]  /*ca00*/  MUFU.EX2 R204, R204 ;  /* 0x000000cc00cc7308 */ /* 0x000e620000000800 */
[----:B------:R-:W-:Y:S01]  /*ca10*/  @!P1 IADD3 R152, R179, 0x38840, RZ ;  /* 0x00038840b3989810 */ /* 0x000fe20007ffe0ff */
[----:B------:R-:W-:Y:S01]  /*ca20*/  FFMA.FTZ R13, R14, UR11, -R155 ;  /* 0x0000000b0e0d7c23 */ /* 0x000fe2000801089b */
[----:B------:R-:W-:Y:S02]  /*ca30*/  @!P3 IMAD R153, R154, 0x40, R19 ;  /* 0x000000409a99b824 */ /* 0x000fe400078e0213 */
[--C-:B------:R-:W-:Y:S01]  /*ca40*/  FFMA.FTZ R14, R156, UR11, -R155.reuse ;  /* 0x0000000b9c0e7c23 */ /* 0x100fe2000801089b */
[----:B------:R-:W-:Y:S01]  /*ca50*/  @!P1 PRMT R152, RZ, 0x654, R152 ;  /* 0x00000654ff989816 */ /* 0x000fe20000000098 */
[--C-:B------:R-:W-:Y:S01]  /*ca60*/  FFMA.FTZ R203, R160, UR11, -R155.reuse ;  /* 0x0000000ba0cb7c23 */ /* 0x100fe2000801089b */
[--C-:B------:R-:W-:Y:S01]  /*ca70*/  FFMA.FTZ R205, R162, UR11, -R155.reuse ;  /* 0x0000000ba2cd7c23 */ /* 0x100fe2000801089b */
[----:B------:R-:W-:Y:S01]  /*ca80*/  @!P3 LEA R153, R153, UR37, 0x2 ;  /* 0x000000259999bc11 */ /* 0x000fe2000f8e10ff */
[--C-:B------:R-:W-:Y:S01]  /*ca90*/  FFMA.FTZ R206, R163, UR11, -R155.reuse ;  /* 0x0000000ba3ce7c23 */ /* 0x100fe2000801089b */
[--C-:B------:R-:W-:Y:S01]  /*caa0*/  FFMA.FTZ R207, R166, UR11, -R155.reuse ;  /* 0x0000000ba6cf7c23 */ /* 0x100fe2000801089b */
[--C-:B------:R-:W-:Y:S01]  /*cab0*/  FFMA.FTZ R208, R167, UR11, -R155.reuse ;  /* 0x0000000ba7d07c23 */ /* 0x100fe2000801089b */
[--C-:B------:R-:W-:Y:S01]  /*cac0*/  FFMA.FTZ R181, R181, UR11, -R155.reuse ;  /* 0x0000000bb5b57c23 */ /* 0x100fe2000801089b */
[--C-:B------:R-:W-:Y:S01]  /*cad0*/  FFMA.FTZ R202, R202, UR11, -R155.reuse ;  /* 0x0000000bcaca7c23 */ /* 0x100fe2000801089b */
[----:B------:R2:W-:Y:S01]  /*cae0*/  @!P1 SYNCS.ARRIVE.TRANS64.RED.A1T0 RZ, [R152+URZ], RZ ;  /* 0x000000ff98ff99a7 */ /* 0x0005e2000810043f */
[--C-:B------:R-:W-:Y:S01]  /*caf0*/  FFMA.FTZ R178, R178, UR11, -R155.reuse ;  /* 0x0000000bb2b27c23 */ /* 0x100fe2000801089b */
[--C-:B------:R-:W-:Y:S01]  /*cb00*/  FFMA.FTZ R182, R182, UR11, -R155.reuse ;  /* 0x0000000bb6b67c23 */ /* 0x100fe2000801089b */
[----:B------:R-:W-:Y:S01]  /*cb10*/  FFMA.FTZ R183, R183, UR11, -R155 ;  /* 0x0000000bb7b77c23 */ /* 0x000fe2000801089b */
[----:B------:R-:W-:Y:S01]  /*cb20*/  @!P3 STS [R153+0x38400], R15 ;  /* 0x0384000f9900b388 */ /* 0x000fe20000000800 */
[----:B------:R-:W-:Y:S01]  /*cb30*/  MUFU.EX2 R11, R11 ;  /* 0x0000000b000b7308 */ /* 0x000fe20000000800 */
[----:B0-----:R-:W-:Y:S01]  /*cb40*/  F2FP.F16.F32.PACK_AB R154, R169, R168 ;  /* 0x000000a8a99a723e */ /* 0x001fe200000000ff */
[----:B-1----:R-:W-:Y:S01]  /*cb50*/  FMUL.FTZ R26, R26, R204 ;  /* 0x000000cc1a1a7220 */ /* 0x002fe20000410000 */
[----:B------:R0:W-:Y:S01]  /*cb60*/  @!P3 STS [R153+0x38420], R204 ;  /* 0x038420cc9900b388 */ /* 0x0001e20000000800 */
[----:B--2---:R-:W-:Y:S01]  /*cb70*/  F2FP.F16.F32.PACK_AB R152, R21, R20 ;  /* 0x000000141598723e */ /* 0x004fe200000000ff */
        /* <DEDUP_REMOVED lines=36> */
[----:B-1----:R-:W-:Y:S01]  /*cdc0*/  F2FP.F16.F32.PACK_AB R155, R13, R12 ;  /* 0x0000000c0d9b723e */ /* 0x002fe200000000ff */
        /* <DEDUP_REMOVED lines=83> */
[----:B------:R0:W-:Y:S01]  /*d300*/  STSM.16.M88.4 [R23+0x36400], R152 ;  /* 0x0364009817007844 */ /* 0x0001e20000000200 */
[----:B------:R-:W-:Y:S01]  /*d310*/  ULEA UR6, UR14, UR38, 0xc ;  /* 0x000000260e067291 */ /* 0x000fe2000f8e603f */
[----:B------:R-:W-:Y:S01]  /*d320*/  FFMA.FTZ R4, R15, R4, R20 ;  /* 0x000000040f047223 */ /* 0x000fe20000010014 */
[----:B------:R-:W2:Y:S01]  /*d330*/  MUFU.EX2 R186, R186 ;  /* 0x000000ba00ba7308 */ /* 0x000ea20000000800 */
[----:B-1----:R-:W-:Y:S01]  /*d340*/  F2FP.F16.F32.PACK_AB R163, R202, R181 ;  /* 0x000000b5caa3723e */ /* 0x002fe200000000ff */
[----:B------:R0:W-:Y:S01]  /*d350*/  STSM.16.M88.4 [R188], R156 ;  /* 0x0000009cbc007844 */ /* 0x0001e20000000200 */
[----:B------:R-:W-:Y:S01]  /*d360*/  UIADD3 UR8, UR6, 0x80, URZ ;  /* 0x0000008006087890 */ /* 0x000fe2000fffe03f */
[----:B------:R-:W-:Y:S01]  /*d370*/  FFMA.FTZ R5, R204, R5, R11 ;  /* 0x00000005cc057223 */ /* 0x000fe2000001000b */
[----:B------:R-:W-:Y:S01]  /*d380*/  FADD.FTZ R21, R21, R4 ;  /* 0x0000000415157221 */ /* 0x000fe20000010000 */
[----:B------:R0:W-:Y:S01]  /*d390*/  STSM.16.M88.4 [R190], R160 ;  /* 0x000000a0be007844 */ /* 0x0001e20000000200 */
[----:B------:R-:W-:Y:S01]  /*d3a0*/  @!P1 VIADD R179, R179, 0x38860 ;  /* 0x00038860b3b39836 */ /* 0x000fe20000000000 */
[----:B------:R-:W-:Y:S01]  /*d3b0*/  MUFU.EX2 R187, R187 ;  /* 0x000000bb00bb7308 */ /* 0x000fe20000000800 */
[----:B------:R-:W-:Y:S01]  /*d3c0*/  FADD.FTZ R5, R10, R5 ;  /* 0x000000050a057221 */ /* 0x000fe20000010000 */
[----:B------:R-:W-:Y:S01]  /*d3d0*/  UMOV UR18, UR8 ;  /* 0x0000000800127c82 */ /* 0x000fe20008000000 */
[----:B------:R-:W-:Y:S01]  /*d3e0*/  UIADD3 UR8, UR6, 0x100, URZ ;  /* 0x0000010006087890 */ /* 0x000fe2000fffe03f */
[----:B------:R-:W-:Y:S01]  /*d3f0*/  FADD.FTZ R168, R168, R21 ;  /* 0x00000015a8a87221 */ /* 0x000fe20000010000 */
[----:B------:R-:W-:Y:S01]  /*d400*/  FADD.FTZ R12, R12, R5 ;  /* 0x000000050c0c7221 */ /* 0x000fe20000010000 */
[----:B------:R-:W-:Y:S01]  /*d410*/  @!P1 PRMT R179, RZ, 0x654, R179 ;  /* 0x00000654ffb39816 */ /* 0x000fe200000000b3 */
[----:B------:R-:W-:Y:S01]  /*d420*/  IMAD.MOV.U32 R11, RZ, RZ, R8 ;  /* 0x000000ffff0b7224 */ /* 0x000fe200078e0008 */
[----:B------:R-:W1:Y:S01]  /*d430*/  MUFU.EX2 R180, R180 ;  /* 0x000000b400b47308 */ /* 0x000e620000000800 */
[----:B--2---:R-:W-:Y:S01]  /*d440*/  F2FP.F16.F32.PACK_AB R164, R186, R185 ;  /* 0x000000b9baa4723e */ /* 0x004fe200000000ff */
[----:B------:R-:W-:Y:S01]  /*d450*/  FADD.FTZ R169, R169, R168 ;  /* 0x000000a8a9a97221 */ /* 0x000fe20000010000 */
[----:B------:R-:W-:Y:S01]  /*d460*/  FADD.FTZ R13, R13, R12 ;  /* 0x0000000c0d0d7221 */ /* 0x000fe20000010000 */
[----:B------:R-:W-:-:S02]  /*d470*/  IMAD.MOV.U32 R20, RZ, RZ, R7 ;  /* 0x000000ffff147224 */ /* 0x000fc400078e0007 */
[----:B------:R-:W-:Y:S01]  /*d480*/  FADD.FTZ R170, R170, R169 ;  /* 0x000000a9aaaa7221 */ /* 0x000fe20000010000 */
[----:B------:R-:W-:Y:S01]  /*d490*/  FADD.FTZ R14, R14, R13 ;  /* 0x0000000d0e0e7221 */ /* 0x000fe20000010000 */
[----:B------:R-:W-:Y:S02]  /*d4a0*/  MUFU.EX2 R178, R178 ;  /* 0x000000b200b27308 */ /* 0x000fe40000000800 */
[----:B------:R-:W-:Y:S01]  /*d4b0*/  FADD.FTZ R171, R171, R170 ;  /* 0x000000aaabab7221 */ /* 0x000fe20000010000 */
[----:B------:R-:W-:-:S03]  /*d4c0*/  FADD.FTZ R14, R203, R14 ;  /* 0x0000000ecb0e7221 */ /* 0x000fc60000010000 */
        /* <DEDUP_REMOVED lines=22> */
[C---:B-1----:R-:W-:Y:S01]  /*d630*/  F2FP.F16.F32.PACK_AB R167, R183.reuse, R182 ;  /* 0x000000b6b7a7723e */ /* 0x042fe200000000ff */
[----:B------:R-:W-:Y:S02]  /*d640*/  FADD.FTZ R182, R182, R209 ;  /* 0x000000d1b6b67221 */ /* 0x000fe40000010000 */
[----:B------:R-:W-:Y:S02]  /*d650*/  FADD.FTZ R4, R180, R187 ;  /* 0x000000bbb4047221 */ /* 0x000fe40000010000 */
[----:B------:R0:W-:Y:S01]  /*d660*/  STSM.16.M88.4 [R189], R164 ;  /* 0x000000a4bd007844 */ /* 0x0001e20000000200 */
[----:B------:R-:W-:Y:S01]  /*d670*/  WARPGROUP.ARRIVE ;  /* 0x00000000000079c5 */ /* 0x000fe20000000000 */
[----:B------:R-:W-:-:S05]  /*d680*/  FADD.FTZ R5, R183, R182 ;  /* 0x000000b6b7057221 */ /* 0x000fca0000010000 */
[----:B------:R-:W-:Y:S01]  /*d690*/  HGMMA.64x256x16.F32 R24, R152, gdesc[UR4].tnspB, R24, gsb0 ;  /* 0x43e0000498187df0 */ /* 0x000fe20008000818 */
        /* <DEDUP_REMOVED lines=28> */
.L_x_2469:
[----:B------:R-:W-:-:S13]  /*d860*/  ISETP.GE.AND P2, PT, R6, R184, PT ;  /* 0x000000b80600720c */ /* 0x000fda0003f46270 */
[----:B------:R-:W-:Y:S05]  /*d870*/  @!P2 BRA `(.L_x_2479) ;  /* 0x00000038000ca947 */ /* 0x000fea0003800000 */
[----:B------:R-:W-:Y:S01]  /*d880*/  IMAD.IADD R14, R17, 0x1, -R18 ;  /* 0x00000001110e7824 */ /* 0x000fe200078e0a12 */
[----:B------:R-:W-:Y:S01]  /*d890*/  MOV R12, R8 ;  /* 0x00000008000c7202 */ /* 0x000fe20000000f00 */
[----:B------:R-:W-:Y:S01]  /*d8a0*/  IMAD.MOV.U32 R10, RZ, RZ, R7 ;  /* 0x000000ffff0a7224 */ /* 0x000fe200078e0007 */
[----:B------:R-:W-:Y:S01]  /*d8b0*/  UMOV UR6, UR36 ;  /* 0x0000002400067c82 */ /* 0x000fe20008000000 */
[----:B------:R-:W-:Y:S01]  /*d8c0*/  IMAD.IADD R11, R3, 0x1, R14 ;  /* 0x00000001030b7824 */ /* 0x000fe200078e020e */
[----:B------:R-:W-:-:S04]  /*d8d0*/  IADD3 R13, R14, 0x8, R3 ;  /* 0x000000080e0d7810 */ /* 0x000fc80007ffe003 */
[----:B------:R-:W-:-:S07]  /*d8e0*/  LOP3.LUT R9, RZ, R13, RZ, 0x33, !PT ;  /* 0x0000000dff097212 */ /* 0x000fce00078e33ff */
.L_x_2496:
[----:B------:R-:W-:-:S04]  /*d8f0*/  UIADD3 UR14, UR6, 0x1, URZ ;  /* 0x00000001060e7890 */ /* 0x000fc8000fffe03f */
[----:B------:R-:W-:-:S04]  /*d900*/  UISETP.NE.AND UP0, UPT, UR14, 0x2, UPT ;  /* 0x000000020e00788c */ /* 0x000fc8000bf05270 */
[----:B------:R-:W-:Y:S02]  /*d910*/  USEL UR14, UR14, URZ, UP0 ;  /* 0x0000003f0e0e7287 */ /* 0x000fe40008000000 */
[----:B------:R-:W-:-:S05]  /*d920*/  USEL UR7, URZ, 0x1, UP0 ;  /* 0x000000013f077887 */ /* 0x000fca0008000000 */
[----:B------:R-:W-:Y:S01]  /*d930*/  UMOV UR36, UR14 ;  /* 0x0000000e00247c82 */ /* 0x000fe20008000000 */
[----:B------:R-:W-:Y:S01]  /*d940*/  LOP3.LUT R2, R2, UR7, RZ, 0x3c, !PT ;  /* 0x0000000702027c12 */ /* 0x000fe2000f8e3cff */
[----:B--2---:R-:W-:Y:S06]  /*d950*/  @!P0 BRA `(.L_x_2480) ;  /* 0x0000000000048947 */ /* 0x004fec0003800000 */
[----:B------:R-:W-:Y:S01]  /*d960*/  BPT.TRAP 0x1 ;  /* 0x000000040000795c */ /* 0x000fe20000300000 */
.L_x_2480:
[----:B------:R-:W-:Y:S01]  /*d970*/  ULEA UR7, UR36, UR37, 0x3 ;  /* 0x0000002524077291 */ /* 0x000fe2000f8e183f */
[----:B------:R-:W-:-:S08]  /*d980*/  SHF.L.U32 R7, R2, 0x1f, RZ ;  /* 0x0000001f02077819 */ /* 0x000fd000000006ff */
[----:B------:R1:W2:Y:S01]  /*d990*/  SYNCS.PHASECHK.TRANS64.TRYWAIT P2, [UR7+0x38830], R7 ;  /* 0x03883007ff0075a7 */ /* 0x0002a20008040147 */
[----:B------:R-:W-:Y:S05]  /*d9a0*/  @!P0 BRA `(.L_x_2481) ;  /* 0x0000000000048947 */ /* 0x000fea0003800000 */
[----:B------:R-:W-:Y:S01]  /*d9b0*/  BPT.TRAP 0x1 ;  /* 0x000000040000795c */ /* 0x000fe20000300000 */
.L_x_2481:
[----:B--2---:R-:W-:Y:S05]  /*d9c0*/  @P2 BRA `(.L_x_2482) ;  /* 0x0000000000082947 */ /* 0x004fea0003800000 */
[----:B------:R-:W2:Y:S02]  /*d9d0*/  SYNCS.PHASECHK.TRANS64.TRYWAIT P2, [UR7+0x38830], R7 ;  /* 0x03883007ff0075a7 */ /* 0x000ea40008040147 */
[----:B--2---:R-:W-:Y:S05]  /*d9e0*/  @!P2 BRA `(.L_x_2483) ;  /* 0x000000c4006ca947 */ /* 0x004fea0003800000 */
.L_x_2482:
[----:B------:R-:W-:Y:S01]  /*d9f0*/  R2UR UR18, R0 ;  /* 0x00000000001272ca */ /* 0x000fe200000e0000 */
[----:B0-----:R-:W-:Y:S01]  /*da00*/  WARPGROUP.ARRIVE ;  /* 0x00000000000079c5 */ /* 0x001fe20000000000 */
        /* <DEDUP_REMOVED lines=30> */
.L_x_2484:
[----:B------:R0:W3:Y:S01]  /*dbf0*/  SYNCS.PHASECHK.TRANS64.TRYWAIT P2, [UR7+0x38850], R7 ;  /* 0x03885007ff0075a7 */ /* 0x0000e20008040147 */
[----:B------:R-:W-:Y:S05]  /*dc00*/  @!P0 BRA `(.L_x_2485) ;  /* 0x0000000000048947 */ /* 0x000fea0003800000 */
[----:B------:R-:W-:Y:S01]  /*dc10*/  BPT.TRAP 0x1 ;  /* 0x000000040000795c */ /* 0x000fe20000300000 */
.L_x_2485:
[----:B---3--:R-:W-:Y:S05]  /*dc20*/  @P2 BRA `(.L_x_2486) ;  /* 0x0000000000082947 */ /* 0x008fea0003800000 */
[----:B------:R-:W3:Y:S02]  /*dc30*/  SYNCS.PHASECHK.TRANS64.TRYWAIT P2, [UR7+0x38850], R7 ;  /* 0x03885007ff0075a7 */ /* 0x000ee40008040147 */
[----:B---3--:R-:W-:Y:S05]  /*dc40*/  @!P2 BRA `(.L_x_2487) ;  /* 0x000000c000eca947 */ /* 0x008fea0003800000 */
.L_x_2486:
[----:B------:R-:W-:Y:S01]  /*dc50*/  ULEA UR8, UR14, UR4, 0xc ;  /* 0x000000040e087291 */ /* 0x000fe2000f8e603f */
[----:B------:R-:W-:Y:S01]  /*dc60*/  WARPGROUP.ARRIVE ;  /* 0x00000000000079c5 */ /* 0x000fe20000000000 */
[----:B------:R-:W-:Y:S01]  /*dc70*/  UMOV UR27, 0x40000040 ;  /* 0x40000040001b7882 */ /* 0x000fe20000000000 */
[----:B------:R-:W-:-:S04]  /*dc80*/  UIADD3 UR28, UR5, 0x2, URZ ;  /* 0x00000002051c7890 */ /* 0x000fc8000fffe03f */
[----:B--2---:R-:W2:Y:S01]  /*dc90*/  S2R R8, SR_TID.X ;  /* 0x0000000000087919 */ /* 0x004ea20000002100 */
[----:B------:R-:W-:Y:S01]  /*dca0*/  UIADD3 UR30, UR8, 0x2, URZ ;  /* 0x00000002081e7890 */ /* 0x000fe2000fffe03f */
[----:B------:R-:W-:Y:S01]  /*dcb0*/  IMAD.U32 R20, RZ, RZ, UR7 ;  /* 0x00000007ff147e24 */ /* 0x000fe2000f8e00ff */
[----:B------:R-:W-:Y:S01]  /*dcc0*/  UMOV UR26, UR8 ;  /* 0x00000008001a7c82 */ /* 0x000fe20008000000 */
[----:B------:R-:W-:Y:S01]  /*dcd0*/  UMOV UR29, 0x40000040 ;  /* 0x40000040001d7882 */ /* 0x000fe20000000000 */
[----:B------:R-:W-:Y:S01]  /*dce0*/  HGMMA.64x64x16.F32 R152, gdesc[UR24], R152, gsb0 ;  /* 0x00e00000189879f0 */ /* 0x000fe20008000898 */
[----:B------:R-:W-:Y:S01]  /*dcf0*/  UMOV UR31, 0x40000040 ;  /* 0x40000040001f7882 */ /* 0x000fe20000000000 */
[----:B------:R-:W-:Y:S01]  /*dd00*/  UIADD3 UR19, UR5, 0x800, URZ ;  /* 0x0000080005137890 */ /* 0x000fe2000fffe03f */
[----:B------:R-:W-:Y:S01]  /*dd10*/  @!P1 VIADD R14, R20, 0x38840 ;  /* 0x00038840140e9836 */ /* 0x000fe20000000000 */
[----:B------:R-:W-:Y:S01]  /*dd20*/  UIADD3 UR18, UR8, 0x800, URZ ;  /* 0x0000080008127890 */ /* 0x000fe2000fffe03f */
[----:B------:R-:W-:Y:S01]  /*dd30*/  UMOV UR11, 0x4 ;  /* 0x00000004000b7882 */ /* 0x000fe20000000000 */
[----:B------:R-:W-:-:S02]  /*dd40*/  ULDC UR7, c[0x0][0xad8] ;  /* 0x0002b60000077ab9 */ /* 0x000fc40000000800 */
[----:B------:R-:W-:Y:S02]  /*dd50*/  @!P1 PRMT R14, RZ, 0x654, R14 ;  /* 0x00000654ff0e9816 */ /* 0x000fe4000000000e */
[----:B--2---:R-:W-:-:S05]  /*dd60*/  SHF.R.U32.HI R8, RZ, 0x7, R8 ;  /* 0x00000007ff087819 */ /* 0x004fca0000011608 */
[----:B01----:R-:W0:Y:S02]  /*dd70*/  SHFL.IDX PT, R7, R8, RZ, 0x1f ;  /* 0x00001fff08077589 */ /* 0x003e2400000e0000 */
        /* <DEDUP_REMOVED lines=284> */
[----:B------:R-:W0:Y:S01]  /*ef40*/  MUFU.TANH R7, R7 ;  /* 0x0000000700077308 */ /* 0x000e220000002400 */
[----:B------:R1:W-:Y:S01]  /*ef50*/  @!P1 SYNCS.ARRIVE.TRANS64.RED.A1T0 RZ, [R14+URZ], RZ ;  /* 0x000000ff0eff99a7 */ /* 0x0003e2000810043f */
[----:B------:R-:W-:-:S04]  /*ef60*/  IADD3 R15, R17, 0x1, -R172 ;  /* 0x00000001110f7810 */ /* 0x000fc80007ffe8ac */
[----:B------:R-:W-:Y:S02]  /*ef70*/  IADD3 R15, -R16, R15, -R18 ;  /* 0x0000000f100f7210 */ /* 0x000fe40007ffe912 */
[----:B------:R-:W2:Y:S02]  /*ef80*/  MUFU.TANH R185, R185 ;  /* 0x000000b900b97308 */ /* 0x000ea40000002400 */
[C---:B------:R-:W-:Y:S01]  /*ef90*/  IADD3 R206, R15.reuse, UR15, RZ ;  /* 0x0000000f0fce7c10 */ /* 0x040fe2000fffe0ff */
[----:B------:R-:W-:Y:S01]  /*efa0*/  VIADD R182, R15, UR7 ;  /* 0x000000070fb67c36 */ /* 0x000fe20008000000 */
[----:B------:R-:W-:-:S04]  /*efb0*/  ULDC UR7, c[0x0][0xadc] ;  /* 0x0002b70000077ab9 */ /* 0x000fc80000000800 */
[----:B------:R-:W3:Y:S01]  /*efc0*/  MUFU.TANH R8, R8 ;  /* 0x0000000800087308 */ /* 0x000ee20000002400 */
[C---:B------:R-:W-:Y:S02]  /*efd0*/  IMAD.IADD R180, R3.reuse, 0x1, R206 ;  /* 0x0000000103b47824 */ /* 0x040fe400078e02ce */
[----:B------:R-:W-:-:S05]  /*efe0*/  IMAD.IADD R174, R3, 0x1, R182 ;  /* 0x0000000103ae7824 */ /* 0x000fca00078e02b6 */
        /* <DEDUP_REMOVED lines=29> */
[----:B-1234-:R-:W-:Y:S05]  /*f1c0*/  @!P6 BRA `(.L_x_2488) ;  /* 0x00000000005ce947 */ /* 0x01efea0003800000 */
        /* <DEDUP_REMOVED lines=12> */
.L_x_2490:
[----:B------:R-:W-:Y:S01]  /*f290*/  IMAD.U32 R175, RZ, RZ, UR7 ;  /* 0x00000007ffaf7e24 */ /* 0x000fe2000f8e00ff */
[----:B------:R-:W-:-:S04]  /*f2a0*/  MOV R173, R11 ;  /* 0x0000000b00ad7202 */ /* 0x000fc80000000f00 */
[----:B------:R-:W-:-:S13]  /*f2b0*/  ISETP.NE.AND P2, PT, R175, 0x1, PT ;  /* 0x00000001af00780c */ /* 0x000fda0003f45270 */
[----:B------:R-:W1:Y:S02]  /*f2c0*/  @P2 LDC.64 R14, c[0x0][0xae0] ;  /* 0x0002b800ff0e2b82 */ /* 0x000e640000000a00 */
[----:B-1----:R-:W-:-:S05]  /*f2d0*/  @P2 IMAD.HI.U32 R14, R11, R14, RZ ;  /* 0x0000000e0b0e2227 */ /* 0x002fca00078e00ff */
[----:B------:R-:W-:-:S07]  /*f2e0*/  @P2 SHF.R.U32.HI R173, RZ, R15, R14 ;  /* 0x0000000fffad2219 */ /* 0x000fce000001160e */
.L_x_2491:
[----:B------:R-:W-:Y:S05]  /*f2f0*/  BSYNC B0 ;  /* 0x0000000000007941 */ /* 0x000fea0003800000 */
.L_x_2489:
[----:B------:R-:W-:-:S04]  /*f300*/  IMAD R15, R173, R175, -R172 ;  /* 0x000000afad0f7224 */ /* 0x000fc800078e0aac */
[----:B------:R-:W-:-:S05]  /*f310*/  IMAD.IADD R15, R15, 0x1, -R16 ;  /* 0x000000010f0f7824 */ /* 0x000fca00078e0a10 */
[----:B------:R-:W-:Y:S02]  /*f320*/  VIADDMNMX R174, R15, R175, R174, PT ;  /* 0x000000af0fae7246 */ /* 0x000fe400038001ae */
[----:B------:R-:W-:-:S07]  /*f330*/  VIMNMX R180, R180, R15, !PT ;  /* 0x0000000fb4b47248 */ /* 0x000fce0007fe0100 */
.L_x_2488:
[----:B------:R-:W-:-:S04]  /*f340*/  ISETP.GT.AND P2, PT, R6, -0x1, PT ;  /* 0xffffffff0600780c */ /* 0x000fc80003f44270 */
[C---:B------:R-:W-:Y:S02]  /*f350*/  ISETP.GT.AND P3, PT, R180.reuse, RZ, P2 ;  /* 0x000000ffb400720c */ /* 0x040fe40001764270 */
[----:B------:R-:W-:Y:S02]  /*f360*/  ISETP.GT.AND P5, PT, R180, 0x1, P2 ;  /* 0x00000001b400780c */ /* 0x000fe400017a4270 */
[----:B------:R-:W-:Y:S02]  /*f370*/  ISETP.LT.OR P4, PT, R174, 0x1, P3 ;  /* 0x00000001ae00780c */ /* 0x000fe40001f81670 */
[C---:B------:R-:W-:Y:S02]  /*f380*/  ISETP.GT.AND P3, PT, R180.reuse, 0x8, P2 ;  /* 0x00000008b400780c */ /* 0x040fe40001764270 */
        /* <DEDUP_REMOVED lines=50> */
[----:B------:R-:W-:Y:S02]  /*f6b0*/  IMAD.U32 R170, RZ, RZ, UR7 ;  /* 0x00000007ffaa7e24 */ /* 0x000fe4000f8e00ff */
[----:B------:R-:W-:-:S03]  /*f6c0*/  IMAD.MOV.U32 R7, RZ, RZ, R9 ;  /* 0x000000ffff077224 */ /* 0x000fc600078e0009 */
[----:B------:R-:W-:-:S13]  /*f6d0*/  ISETP.NE.AND P3, PT, R170, 0x1, PT ;  /* 0x00000001aa00780c */ /* 0x000fda0003f65270 */
[----:B------:R-:W0:Y:S02]  /*f6e0*/  @P3 LDC.64 R14, c[0x0][0xae0] ;  /* 0x0002b800ff0e3b82 */ /* 0x000e240000000a00 */
[----:B0-----:R-:W-:-:S05]  /*f6f0*/  @P3 IMAD.HI.U32 R14, R9, R14, RZ ;  /* 0x0000000e090e3227 */ /* 0x001fca00078e00ff */
[----:B------:R-:W-:-:S04]  /*f700*/  @P3 SHF.R.U32.HI R7, RZ, R15, R14 ;  /* 0x0000000fff073219 */ /* 0x000fc8000001160e */
[----:B------:R-:W-:Y:S01]  /*f710*/  LOP3.LUT R7, RZ, R7, RZ, 0x33, !PT ;  /* 0x00000007ff077212 */ /* 0x000fe200078e33ff */
[----:B------:R-:W-:Y:S06]  /*f720*/  BRA `(.L_x_2495) ;  /* 0x0000000000187947 */ /* 0x000fec0003800000 */
.L_x_2494:
[----:B------:R-:W-:Y:S02]  /*f730*/  IMAD.U32 R170, RZ, RZ, UR7 ;  /* 0x00000007ffaa7e24 */ /* 0x000fe4000f8e00ff */
[----:B------:R-:W-:-:S03]  /*f740*/  IMAD.MOV.U32 R7, RZ, RZ, R13 ;  /* 0x000000ffff077224 */ /* 0x000fc600078e000d */
[----:B------:R-:W-:-:S13]  /*f750*/  ISETP.NE.AND P3, PT, R170, 0x1, PT ;  /* 0x00000001aa00780c */ /* 0x000fda0003f65270 */
[----:B------:R-:W0:Y:S02]  /*f760*/  @P3 LDC.64 R14, c[0x0][0xae0] ;  /* 0x0002b800ff0e3b82 */ /* 0x000e240000000a00 */
[----:B0-----:R-:W-:-:S05]  /*f770*/  @P3 IMAD.HI.U32 R14, R13, R14, RZ ;  /* 0x0000000e0d0e3227 */ /* 0x001fca00078e00ff */
[----:B------:R-:W-:-:S07]  /*f780*/  @P3 SHF.R.U32.HI R7, RZ, R15, R14 ;  /* 0x0000000fff073219 */ /* 0x000fce000001160e */
.L_x_2495:
[----:B------:R-:W-:Y:S05]  /*f790*/  BSYNC B0 ;  /* 0x0000000000007941 */ /* 0x000fea0003800000 */
.L_x_2493:
[----:B------:R-:W-:-:S05]  /*f7a0*/  IMAD R7, R7, R170, -R172 ;  /* 0x000000aa07077224 */ /* 0x000fca00078e0aac */
[----:B------:R-:W-:-:S04]  /*f7b0*/  IADD3 R7, -R16, R7, RZ ;  /* 0x0000000710077210 */ /* 0x000fc80007ffe1ff */
[----:B------:R-:W-:Y:S02]  /*f7c0*/  VIADDMNMX R168, R7, R170, R168, PT ;  /* 0x000000aa07a87246 */ /* 0x000fe400038001a8 */
[----:B------:R-:W-:-:S07]  /*f7d0*/  VIMNMX R169, R169, R7, !PT ;  /* 0x00000007a9a97248 */ /* 0x000fce0007fe0100 */
.L_x_2492:
[----:B------:R-:W-:Y:S01]  /*f7e0*/  FMNMX.FTZ R14, R173, R10, !PT ;  /* 0x0000000aad0e7209 */ /* 0x000fe20007810000 */
[----:B------:R-:W-:Y:S01]  /*f7f0*/  ULDC UR11, c[0x0][0xa80] ;  /* 0x0002a000000b7ab9 */ /* 0x000fe20000000800 */
[----:B------:R-:W-:Y:S01]  /*f800*/  ISETP.GT.AND P3, PT, R169, 0x1, P2 ;  /* 0x00000001a900780c */ /* 0x000fe20001764270 */
[----:B------:R-:W-:Y:S01]  /*f810*/  UMOV UR7, 0x40000040 ;  /* 0x4000004000077882 */ /* 0x000fe20000000000 */
[----:B------:R-:W-:Y:S01]  /*f820*/  FMNMX.FTZ R7, R185, R14, !PT ;  /* 0x0000000eb9077209 */ /* 0x000fe20007810000 */
[----:B------:R-:W-:Y:S01]  /*f830*/  UMOV UR19, 0x40000040 ;  /* 0x4000004000137882 */ /* 0x000fe20000000000 */
[----:B------:R-:W-:Y:S01]  /*f840*/  ISETP.LT.OR P3, PT, R168, 0x2, P3 ;  /* 0x00000002a800780c */ /* 0x000fe20001f61670 */
[----:B------:R-:W-:Y:S01]  /*f850*/  @!P1 VIADD R20, R20, 0x38860 ;  /* 0x0003886014149836 */ /* 0x000fe20000000000 */
[----:B------:R-:W-:Y:S02]  /*f860*/  FMNMX.FTZ R14, R186, R7, !PT ;  /* 0x00000007ba0e7209 */ /* 0x000fe40007810000 */
[----:B------:R-:W-:-:S02]  /*f870*/  FSEL R181, R21, -INF , !P3 ;  /* 0xff80000015b57808 */ /* 0x000fc40005800000 */
[----:B------:R-:W-:Y:S02]  /*f880*/  FMNMX.FTZ R7, R187, R14, !PT ;  /* 0x0000000ebb077209 */ /* 0x000fe40007810000 */
[C---:B------:R-:W-:Y:S02]  /*f890*/  ISETP.GT.AND P3, PT, R169.reuse, RZ, P2 ;  /* 0x000000ffa900720c */ /* 0x040fe40001764270 */
[----:B------:R-:W-:Y:S02]  /*f8a0*/  FMNMX.FTZ R14, R202, R7, !PT ;  /* 0x00000007ca0e7209 */ /* 0x000fe40007810000 */
[----:B------:R-:W-:Y:S02]  /*f8b0*/  ISETP.GT.AND P5, PT, R169, 0x9, P2 ;  /* 0x00000009a900780c */ /* 0x000fe400017a4270 */
[----:B------:R-:W-:Y:S02]  /*f8c0*/  FMNMX.FTZ R7, R203, R14, !PT ;  /* 0x0000000ecb077209 */ /* 0x000fe40007810000 */
[----:B------:R-:W-:-:S02]  /*f8d0*/  ISETP.LT.OR P3, PT, R168, 0x1, P3 ;  /* 0x00000001a800780c */ /* 0x000fc40001f61670 */
[----:B------:R-:W-:Y:S02]  /*f8e0*/  FMNMX.FTZ R14, R204, R7, !PT ;  /* 0x00000007cc0e7209 */ /* 0x000fe40007810000 */
[----:B------:R-:W-:Y:S02]  /*f8f0*/  ISETP.GT.AND P4, PT, R169, 0x8, P2 ;  /* 0x00000008a900780c */ /* 0x000fe40001784270 */
[----:B------:R-:W-:Y:S02]  /*f900*/  FMNMX.FTZ R7, R205, R14, !PT ;  /* 0x0000000ecd077209 */ /* 0x000fe40007810000 */
[----:B------:R-:W-:Y:S02]  /*f910*/  ISETP.LT.OR P5, PT, R168, 0xa, P5 ;  /* 0x0000000aa800780c */ /* 0x000fe40002fa1670 */
[----:B------:R-:W-:Y:S02]  /*f920*/  FMNMX.FTZ R14, R166, R7, !PT ;  /* 0x00000007a60e7209 */ /* 0x000fe40007810000 */
[----:B------:R-:W-:-:S02]  /*f930*/  FSEL R183, R8, -INF , !P3 ;  /* 0xff80000008b77808 */ /* 0x000fc40005800000 */
[----:B------:R-:W-:Y:S02]  /*f940*/  FMNMX.FTZ R14, R167, R14, !PT ;  /* 0x0000000ea70e7209 */ /* 0x000fe40007810000 */
[----:B------:R-:W-:Y:S02]  /*f950*/  ISETP.LT.OR P4, PT, R168, 0x9, P4 ;  /* 0x00000009a800780c */ /* 0x000fe40002781670 */
[----:B------:R-:W-:Y:S02]  /*f960*/  FMNMX.FTZ R7, R175, R14, !PT ;  /* 0x0000000eaf077209 */ /* 0x000fe40007810000 */
[----:B------:R-:W-:Y:S02]  /*f970*/  FSEL R153, R153, -INF , !P5 ;  /* 0xff80000099997808 */ /* 0x000fe40006800000 */
[----:B------:R-:W-:Y:S02]  /*f980*/  FMNMX.FTZ R14, R176, R7, !PT ;  /* 0x00000007b00e7209 */ /* 0x000fe40007810000 */
[----:B------:R-:W-:-:S02]  /*f990*/  FMNMX.FTZ R8, R183, R12, !PT ;  /* 0x0000000cb7087209 */ /* 0x000fc40007810000 */
[----:B------:R-:W-:Y:S02]  /*f9a0*/  FMNMX.FTZ R7, R177, R14, !PT ;  /* 0x0000000eb1077209 */ /* 0x000fe40007810000 */
[----:B------:R-:W-:Y:S02]  /*f9b0*/  ISETP.GT.AND P5, PT, R169, 0x11, P2 ;  /* 0x00000011a900780c */ /* 0x000fe400017a4270 */
[----:B------:R-:W-:Y:S02]  /*f9c0*/  FMNMX.FTZ R14, R180, R7, !PT ;  /* 0x00000007b40e7209 */ /* 0x000fe40007810000 */
[----:B------:R-:W-:Y:S02]  /*f9d0*/  FSEL R152, R152, -INF , !P4 ;  /* 0xff80000098987808 */ /* 0x000fe40006000000 */
[----:B------:R-:W-:Y:S02]  /*f9e0*/  FMNMX.FTZ R7, R179, R14, !PT ;  /* 0x0000000eb3077209 */ /* 0x000fe40007810000 */
[----:B------:R-:W-:-:S02]  /*f9f0*/  ISETP.GT.AND P4, PT, R169, 0x10, P2 ;  /* 0x00000010a900780c */ /* 0x000fc40001784270 */
[----:B------:R-:W-:Y:S02]  /*fa00*/  FMNMX.FTZ R14, R178, R7, !PT ;  /* 0x00000007b20e7209 */ /* 0x000fe40007810000 */
[C---:B------:R-:W-:Y:S02]  /*fa10*/  ISETP.LT.OR P5, PT, R168.reuse, 0x12, P5 ;  /* 0x00000012a800780c */ /* 0x040fe40002fa1670 */
[----:B------:R-:W-:Y:S01]  /*fa20*/  ISETP.LT.OR P4, PT, R168, 0x11, P4 ;  /* 0x00000011a800780c */ /* 0x000fe20002781670 */
[----:B------:R-:W0:Y:S01]  /*fa30*/  SHFL.BFLY PT, R7, R14, 0x2, 0x1f ;  /* 0x0c401f000e077f89 */ /* 0x000e2200000e0000 */
[----:B------:R-:W-:Y:S02]  /*fa40*/  FSEL R155, R155, -INF , !P5 ;  /* 0xff8000009b9b7808 */ /* 0x000fe40006800000 */
[----:B------:R-:W-:Y:S02]  /*fa50*/  ISETP.GT.AND P5, PT, R169, 0x20, P2 ;  /* 0x00000020a900780c */ /* 0x000fe400017a4270 */
[----:B------:R-:W-:-:S02]  /*fa60*/  FSEL R154, R154, -INF , !P4 ;  /* 0xff8000009a9a7808 */ /* 0x000fc40006000000 */
[C---:B------:R-:W-:Y:S02]  /*fa70*/  ISETP.GT.AND P3, PT, R169.reuse, 0x18, P2 ;  /* 0x00000018a900780c */ /* 0x040fe40001764270 */
[C---:B------:R-:W-:Y:S02]  /*fa80*/  ISETP.LT.OR P5, PT, R168.reuse, 0x21, P5 ;  /* 0x00000021a800780c */ /* 0x040fe40002fa1670 */
[----:B------:R-:W-:Y:S02]  /*fa90*/  ISETP.GT.AND P4, PT, R169, 0x19, P2 ;  /* 0x00000019a900780c */ /* 0x000fe40001784270 */
[----:B------:R-:W-:Y:S02]  /*faa0*/  ISETP.LT.OR P3, PT, R168, 0x19, P3 ;  /* 0x00000019a800780c */ /* 0x000fe40001f61670 */
[----:B------:R-:W-:Y:S02]  /*fab0*/  FSEL R158, R158, -INF , !P5 ;  /* 0xff8000009e9e7808 */ /* 0x000fe40006800000 */
[----:B------:R-:W-:-:S02]  /*fac0*/  ISETP.LT.OR P4, PT, R168, 0x1a, P4 ;  /* 0x0000001aa800780c */ /* 0x000fc40002781670 */
[----:B------:R-:W-:Y:S02]  /*fad0*/  FSEL R156, R156, -INF , !P3 ;  /* 0xff8000009c9c7808 */ /* 0x000fe40005800000 */
[----:B------:R-:W-:Y:S02]  /*fae0*/  ISETP.GT.AND P3, PT, R169, 0x21, P2 ;  /* 0x00000021a900780c */ /* 0x000fe40001764270 */
[----:B------:R-:W-:Y:S02]  /*faf0*/  FSEL R157, R157, -INF , !P4 ;  /* 0xff8000009d9d7808 */ /* 0x000fe40006000000 */
[----:B0-----:R-:W-:Y:S02]  /*fb00*/  FMNMX.FTZ R15, R14, R7, !PT ;  /* 0x000000070e0f7209 */ /* 0x001fe40007810000 */
[----:B------:R-:W-:Y:S02]  /*fb10*/  ISETP.GT.AND P4, PT, R169, 0x28, P2 ;  /* 0x00000028a900780c */ /* 0x000fe40001784270 */
        /* <DEDUP_REMOVED lines=12> */
[C---:B------:R-:W-:Y:S02]  /*fbe0*/  ISETP.GT.AND P4, PT, R169.reuse, 0x38, P2 ;  /* 0x00000038a900780c */ /* 0x040fe40001784270 */
[----:B------:R-:W-:Y:S02]  /*fbf0*/  ISETP.GT.AND P2, PT, R169, 0x39, P2 ;  /* 0x00000039a900780c */ /* 0x000fe40001744270 */
[----:B0-----:R-:W-:-:S02]  /*fc00*/  FMNMX.FTZ R7, R15, R170, !PT ;  /* 0x000000aa0f077209 */ /* 0x001fc40007810000 */
[----:B------:R-:W-:Y:S02]  /*fc10*/  FMNMX.FTZ R15, R181, R8, !PT ;  /* 0x00000008b50f7209 */ /* 0x000fe40007810000 */
[C---:B------:R-:W-:Y:S01]  /*fc20*/  FSETP.NEU.FTZ.AND P5, PT, R7.reuse, -INF , PT ;  /* 0xff8000000700780b */ /* 0x040fe20003fbd000 */
[----:B------:R-:W-:Y:S01]  /*fc30*/  FMUL.FTZ R14, R7, UR11 ;  /* 0x0000000b070e7c20 */ /* 0x000fe20008410000 */
[----:B------:R-:W-:Y:S02]  /*fc40*/  FMNMX.FTZ R8, R152, R15, !PT ;  /* 0x0000000f98087209 */ /* 0x000fe40007810000 */
[C---:B------:R-:W-:Y:S02]  /*fc50*/  ISETP.LT.OR P3, PT, R168.reuse, 0x32, P3 ;  /* 0x00000032a800780c */ /* 0x040fe40001f61670 */
        /* <DEDUP_REMOVED lines=30> */
[----:B------:R-:W-:Y:S01]  /*fe40*/  FFMA.FTZ R186, R178, UR11, -R8 ;  /* 0x0000000bb2ba7c23 */ /* 0x000fe20008010808 */
[----:B------:R-:W-:Y:S01]  /*fe50*/  FSEL R167, R7, RZ, P5 ;  /* 0x000000ff07a77208 */ /* 0x000fe20002800000 */
[----:B------:R-:W-:Y:S01]  /*fe60*/  IMAD.MOV R187, RZ, RZ, -R22 ;  /* 0x000000ffffbb7224 */ /* 0x000fe200078e0a16 */
[----:B------:R-:W-:Y:S01]  /*fe70*/  FMNMX.FTZ R169, R163, R170, !PT ;  /* 0x000000aaa3a97209 */ /* 0x000fe20007810000 */
[----:B------:R-:W-:Y:S01]  /*fe80*/  MUFU.EX2 R15, R15 ;  /* 0x0000000f000f7308 */ /* 0x000fe20000000800 */
[----:B------:R-:W-:Y:S01]  /*fe90*/  @!P1 PRMT R20, RZ, 0x654, R20 ;  /* 0x00000654ff149816 */ /* 0x000fe20000000014 */
[----:B------:R-:W-:Y:S01]  /*fea0*/  FADD.FTZ R167, -R167, R10 ;  /* 0x0000000aa7a77221 */ /* 0x000fe20000010100 */
[----:B------:R-:W-:Y:S01]  /*feb0*/  FMNMX.FTZ R170, R164, R169, !PT ;  /* 0x000000a9a4aa7209 */ /* 0x000fe20007810000 */
[----:B------:R-:W-:-:S02]  /*fec0*/  FFMA.FTZ R169, R202, UR11, -R8 ;  /* 0x0000000bcaa97c23 */ /* 0x000fc40008010808 */
[----:B------:R-:W-:Y:S01]  /*fed0*/  FMUL.FTZ R167, R167, UR11 ;  /* 0x0000000ba7a77c20 */ /* 0x000fe20008410000 */
[----:B------:R-:W-:Y:S01]  /*fee0*/  FMNMX.FTZ R182, R165, R170, !PT ;  /* 0x000000aaa5b67209 */ /* 0x000fe20007810000 */
[----:B------:R-:W-:Y:S01]  /*fef0*/  FFMA.FTZ R170, R203, UR11, -R8 ;  /* 0x0000000bcbaa7c23 */ /* 0x000fe20008010808 */
[----:B------:R-:W-:Y:S03]  /*ff00*/  MUFU.EX2 R10, R186 ;  /* 0x000000ba000a7308 */ /* 0x000fe60000000800 */
[----:B0-----:R-:W0:Y:S05]  /*ff10*/  SHFL.BFLY PT, R185, R182, 0x2, 0x1f ;  /* 0x0c401f00b6b97f89 */ /* 0x001e2a00000e0000 */
[----:B------:R-:W1:Y:S08]  /*ff20*/  MUFU.EX2 R178, R167 ;  /* 0x000000a700b27308 */ /* 0x000e700000000800 */
[----:B------:R-:W-:Y:S08]  /*ff30*/  MUFU.EX2 R21, R21 ;  /* 0x0000001500157308 */ /* 0x000ff00000000800 */
[----:B------:R-:W-:Y:S01]  /*ff40*/  MUFU.EX2 R168, R168 ;  /* 0x000000a800a87308 */ /* 0x000fe20000000800 */
[-C--:B-1----:R-:W-:Y:S01]  /*ff50*/  FMUL.FTZ R24, R24, R178.reuse ;  /* 0x000000b218187220 */ /* 0x082fe20000410000 */
[-C--:B------:R-:W-:Y:S01]  /*ff60*/  FMUL.FTZ R25, R25, R178.reuse ;  /* 0x000000b219197220 */ /* 0x080fe20000410000 */
        /* <DEDUP_REMOVED lines=30> */
[----:B------:R-:W-:Y:S01]  /*10150*/  MUFU.EX2 R172, R172 ;  /* 0x000000ac00ac7308 */ /* 0x000fe20000000800 */
[-C--:B------:R-:W-:Y:S01]  /*10160*/  FMUL.FTZ R76, R76, R178.reuse ;  /* 0x000000b24c4c7220 */ /* 0x080fe20000410000 */
[-C--:B------:R-:W-:Y:S01]  /*10170*/  FMUL.FTZ R77, R77, R178.reuse ;  /* 0x000000b24d4d7220 */ /* 0x080fe20000410000 */
[C---:B------:R-:W-:Y:S01]  /*10180*/  FSETP.NEU.FTZ.AND P2, PT, R8.reuse, -INF , PT ;  /* 0xff8000000800780b */ /* 0x040fe20003f5d000 */
[----:B------:R-:W-:Y:S01]  /*10190*/  FMUL.FTZ R166, R8, UR11 ;  /* 0x0000000b08a67c20 */ /* 0x000fe20008410000 */
[-C--:B------:R-:W-:Y:S01]  /*101a0*/  FMUL.FTZ R80, R80, R178.reuse ;  /* 0x000000b250507220 */ /* 0x080fe20000410000 */
[-C--:B------:R-:W-:Y:S01]  /*101b0*/  FMUL.FTZ R81, R81, R178.reuse ;  /* 0x000000b251517220 */ /* 0x080fe20000410000 */
[----:B------:R-:W-:Y:S01]  /*101c0*/  FSEL R185, R8, RZ, P2 ;  /* 0x000000ff08b97208 */ /* 0x000fe20001000000 */
[----:B------:R-:W-:Y:S01]  /*101d0*/  MUFU.EX2 R173, R173 ;  /* 0x000000ad00ad7308 */ /* 0x000fe20000000800 */
[----:B------:R-:W-:Y:S01]  /*101e0*/  FSEL R166, R166, RZ, P2 ;  /* 0x000000ffa6a67208 */ /* 0x000fe20001000000 */
[-C--:B------:R-:W-:Y:S01]  /*101f0*/  FMUL.FTZ R84, R84, R178.reuse ;  /* 0x000000b254547220 */ /* 0x080fe20000410000 */
[----:B------:R-:W-:Y:S01]  /*10200*/  ISETP.NE.AND P2, PT, R16, R187, PT ;  /* 0x000000bb1000720c */ /* 0x000fe20003f45270 */
[----:B------:R-:W-:Y:S01]  /*10210*/  FADD.FTZ R185, -R185, R12 ;  /* 0x0000000cb9b97221 */ /* 0x000fe20000010100 */
[----:B------:R-:W-:Y:S01]  /*10220*/  FMUL.FTZ R85, R85, R178 ;  /* 0x000000b255557220 */ /* 0x000fe20000410000 */
[--C-:B------:R-:W-:Y:S01]  /*10230*/  FFMA.FTZ R182, R183, UR11, -R166.reuse ;  /* 0x0000000bb7b67c23 */ /* 0x100fe200080108a6 */
[----:B------:R-:W-:Y:S01]  /*10240*/  FFMA.FTZ R183, R152, UR11, -R166 ;  /* 0x0000000b98b77c23 */ /* 0x000fe200080108a6 */
[----:B------:R-:W-:Y:S01]  /*10250*/  FMUL.FTZ R185, R185, UR11 ;  /* 0x0000000bb9b97c20 */ /* 0x000fe20008410000 */
[----:B------:R-:W-:-:S02]  /*10260*/  IMAD.U32 R152, RZ, RZ, UR6 ;  /* 0x00000006ff987e24 */ /* 0x000fc4000f8e00ff */
[--C-:B------:R-:W-:Y:S01]  /*10270*/  FFMA.FTZ R187, R153, UR11, -R166.reuse ;  /* 0x0000000b99bb7c23 */ /* 0x100fe200080108a6 */
[--C-:B------:R-:W-:Y:S01]  /*10280*/  FFMA.FTZ R181, R181, UR11, -R166.reuse ;  /* 0x0000000bb5b57c23 */ /* 0x100fe200080108a6 */
[--C-:B------:R-:W-:Y:S01]  /*10290*/  FFMA.FTZ R186, R154, UR11, -R166.reuse ;  /* 0x0000000b9aba7c23 */ /* 0x100fe200080108a6 */
[--C-:B------:R-:W-:Y:S01]  /*102a0*/  FFMA.FTZ R203, R156, UR11, -R166.reuse ;  /* 0x0000000b9ccb7c23 */ /* 0x100fe200080108a6 */
[----:B------:R-:W0:Y:S01]  /*102b0*/  MUFU.EX2 R185, R185 ;  /* 0x000000b900b97308 */ /* 0x000e220000000800 */
[--C-:B------:R-:W-:Y:S01]  /*102c0*/  FFMA.FTZ R202, R157, UR11, -R166.reuse ;  /* 0x0000000b9dca7c23 */ /* 0x100fe200080108a6 */
[----:B------:R-:W-:Y:S02]  /*102d0*/  @!P2 IMAD R152, R152, 0x40, R19 ;  /* 0x000000409898a824 */ /* 0x000fe400078e0213 */
        /* <DEDUP_REMOVED lines=12> */
[----:B------:R-:W-:Y:S01]  /*103a0*/  F2FP.F16.F32.PACK_AB R152, R14, R15 ;  /* 0x0000000f0e98723e */ /* 0x000fe200000000ff */
[-C--:B------:R-:W-:Y:S01]  /*103b0*/  FMUL.FTZ R88, R88, R178.reuse ;  /* 0x000000b258587220 */ /* 0x080fe20000410000 */
[----:B0-----:R0:W-:Y:S01]  /*103c0*/  @!P2 STS [R153+0x38420], R185 ;  /* 0x038420b99900a388 */ /* 0x0011e20000000800 */
[----:B------:R-:W-:Y:S01]  /*103d0*/  F2FP.F16.F32.PACK_AB R154, R168, R21 ;  /* 0x00000015a89a723e */ /* 0x000fe200000000ff */
[-C--:B------:R-:W-:Y:S01]  /*103e0*/  FMUL.FTZ R89, R89, R178.reuse ;  /* 0x000000b259597220 */ /* 0x080fe20000410000 */
[----:B------:R-:W-:Y:S01]  /*103f0*/  F2FP.F16.F32.PACK_AB R156, R170, R169 ;  /* 0x000000a9aa9c723e */ /* 0x000fe200000000ff */
[-C--:B------:R-:W-:Y:S01]  /*10400*/  FMUL.FTZ R92, R92, R178.reuse ;  /* 0x000000b25c5c7220 */ /* 0x080fe20000410000 */
        /* <DEDUP_REMOVED lines=32> */
[----:B------:R1:W0:Y:S01]  /*10610*/  MUFU.EX2 R187, R155 ;  /* 0x0000009b00bb7308 */ /* 0x0002220000000800 */
[-C--:B------:R-:W-:Y:S01]  /*10620*/  FMUL.FTZ R145, R145, R178.reuse ;  /* 0x000000b291917220 */ /* 0x080fe20000410000 */
[-C--:B------:R-:W-:Y:S01]  /*10630*/  FMUL.FTZ R148, R148, R178.reuse ;  /* 0x000000b294947220 */ /* 0x080fe20000410000 */
[----:B------:R-:W-:Y:S01]  /*10640*/  FMUL.FTZ R149, R149, R178 ;  /* 0x000000b295957220 */ /* 0x000fe20000410000 */
[-C--:B------:R-:W-:Y:S01]  /*10650*/  FMUL.FTZ R26, R26, R185.reuse ;  /* 0x000000b91a1a7220 */ /* 0x080fe20000410000 */
[-C--:B------:R-:W-:Y:S01]  /*10660*/  FMUL.FTZ R27, R27, R185.reuse ;  /* 0x000000b91b1b7220 */ /* 0x080fe20000410000 */
[-C--:B------:R-:W-:Y:S01]  /*10670*/  FMUL.FTZ R30, R30, R185.reuse ;  /* 0x000000b91e1e7220 */ /* 0x080fe20000410000 */
[----:B------:R-:W-:Y:S01]  /*10680*/  FMUL.FTZ R31, R31, R185 ;  /* 0x000000b91f1f7220 */ /* 0x000fe20000410000 */
[----:B------:R-:W-:Y:S01]  /*10690*/  MUFU.EX2 R203, R203 ;  /* 0x000000cb00cb7308 */ /* 0x000fe20000000800 */
[----:B-1----:R-:W-:Y:S01]  /*106a0*/  F2FP.F16.F32.PACK_AB R155, R12, R183 ;  /* 0x000000b70c9b723e */ /* 0x002fe200000000ff */
[----:B------:R-:W-:Y:S01]  /*106b0*/  BAR.SYNC.DEFER_BLOCKING 0xf, 0x100 ;  /* 0x03c4000000007b1d */ /* 0x000fe20000010000 */
        /* <DEDUP_REMOVED lines=73> */
[----:B------:R-:W-:Y:S01]  /*10b50*/  FMUL.FTZ R151, R151, R185 ;  /* 0x000000b997977220 */ /* 0x000fe20000410000 */
[----:B------:R2:W-:Y:S01]  /*10b60*/  STSM.16.M88.4 [R23+0x36400], R152 ;  /* 0x0364009817007844 */ /* 0x0005e20000000200 */
[----:B------:R-:W-:Y:S01]  /*10b70*/  ULEA UR6, UR14, UR38, 0xc ;  /* 0x000000260e067291 */ /* 0x000fe2000f8e603f */
[----:B------:R-:W-:Y:S01]  /*10b80*/  FFMA.FTZ R15, R178, R4, R15 ;  /* 0x00000004b20f7223 */ /* 0x000fe2000001000f */
[----:B------:R-:W0:Y:S01]  /*10b90*/  MUFU.EX2 R180, R180 ;  /* 0x000000b400b47308 */ /* 0x000e220000000800 */
[----:B-1----:R-:W-:Y:S01]  /*10ba0*/  F2FP.F16.F32.PACK_AB R163, R207, R206 ;  /* 0x000000cecfa3723e */ /* 0x002fe200000000ff */
[----:B------:R2:W-:Y:S01]  /*10bb0*/  STSM.16.M88.4 [R188], R156 ;  /* 0x0000009cbc007844 */ /* 0x0005e20000000200 */
[----:B------:R-:W-:Y:S01]  /*10bc0*/  UIADD3 UR8, UR6, 0x80, URZ ;  /* 0x0000008006087890 */ /* 0x000fe2000fffe03f */
[----:B------:R-:W-:Y:S01]  /*10bd0*/  FFMA.FTZ R182, R185, R5, R182 ;  /* 0x00000005b9b67223 */ /* 0x000fe200000100b6 */
[----:B------:R-:W-:Y:S01]  /*10be0*/  FADD.FTZ R14, R14, R15 ;  /* 0x0000000f0e0e7221 */ /* 0x000fe20000010000 */
[----:B------:R2:W-:Y:S01]  /*10bf0*/  STSM.16.M88.4 [R190], R160 ;  /* 0x000000a0be007844 */ /* 0x0005e20000000200 */
[C---:B------:R-:W-:Y:S01]  /*10c00*/  ISETP.GT.AND P2, PT, R6.reuse, R184, PT ;  /* 0x000000b80600720c */ /* 0x040fe20003f44270 */
[----:B------:R-:W1:Y:S01]  /*10c10*/  MUFU.EX2 R179, R179 ;  /* 0x000000b300b37308 */ /* 0x000e620000000800 */
[----:B------:R-:W-:Y:S01]  /*10c20*/  FADD.FTZ R182, R181, R182 ;  /* 0x000000b6b5b67221 */ /* 0x000fe20000010000 */
[----:B------:R-:W-:Y:S01]  /*10c30*/  UMOV UR18, UR8 ;  /* 0x0000000800127c82 */ /* 0x000fe20008000000 */
[----:B------:R-:W-:Y:S01]  /*10c40*/  UIADD3 UR8, UR6, 0x100, URZ ;  /* 0x0000010006087890 */ /* 0x000fe2000fffe03f */
[----:B------:R-:W-:Y:S01]  /*10c50*/  FADD.FTZ R21, R21, R14 ;  /* 0x0000000e15157221 */ /* 0x000fe20000010000 */
[----:B------:R-:W-:Y:S01]  /*10c60*/  FADD.FTZ R183, R183, R182 ;  /* 0x000000b6b7b77221 */ /* 0x000fe20000010000 */
[----:B------:R-:W-:-:S02]  /*10c70*/  VIADD R6, R6, 0xffffffff ;  /* 0xffffffff06067836 */ /* 0x000fc40000000000 */
[----:B------:R-:W-:Y:S01]  /*10c80*/  MUFU.EX2 R208, R208 ;  /* 0x000000d000d07308 */ /* 0x000fe20000000800 */
[----:B0-----:R-:W-:Y:S01]  /*10c90*/  F2FP.F16.F32.PACK_AB R164, R180, R177 ;  /* 0x000000b1b4a4723e */ /* 0x001fe200000000ff */
[----:B------:R-:W-:Y:S01]  /*10ca0*/  FADD.FTZ R168, R168, R21 ;  /* 0x00000015a8a87221 */ /* 0x000fe20000010000 */
[----:B------:R-:W-:Y:S01]  /*10cb0*/  FADD.FTZ R183, R12, R183 ;  /* 0x000000b70cb77221 */ /* 0x000fe20000010000 */
[----:B------:R-:W-:Y:S02]  /*10cc0*/  IMAD.MOV.U32 R12, RZ, RZ, R8 ;  /* 0x000000ffff0c7224 */ /* 0x000fe400078e0008 */
[----:B------:R-:W-:Y:S01]  /*10cd0*/  FADD.FTZ R169, R169, R168 ;  /* 0x000000a8a9a97221 */ /* 0x000fe20000010000 */
[----:B------:R-:W-:Y:S01]  /*10ce0*/  FADD.FTZ R186, R186, R183 ;  /* 0x000000b7baba7221 */ /* 0x000fe20000010000 */
[----:B------:R-:W0:Y:S01]  /*10cf0*/  MUFU.EX2 R209, R209 ;  /* 0x000000d100d17308 */ /* 0x000e220000000800 */
        /* <DEDUP_REMOVED lines=11> */
[----:B0-----:R-:W-:Y:S01]  /*10db0*/  F2FP.F16.F32.PACK_AB R165, R209, R208 ;  /* 0x000000d0d1a5723e */ /* 0x001fe200000000ff */
        /* <DEDUP_REMOVED lines=17> */
[----:B------:R-:W-:Y:S01]  /*10ed0*/  UIADD3 UR6, UR6, 0x180, URZ ;  /* 0x0000018006067890 */ /* 0x000fe2000fffe03f */
[----:B------:R-:W-:Y:S01]  /*10ee0*/  FADD.FTZ R5, R211, R210 ;  /* 0x000000d2d3057221 */ /* 0x000fe20000010000 */
[----:B------:R-:W-:Y:S01]  /*10ef0*/  UMOV UR7, 0x40000040 ;  /* 0x4000004000077882 */ /* 0x000fe20000000000 */
[----:B------:R-:W-:Y:S01]  /*10f00*/  MOV R10, R7 ;  /* 0x00000007000a7202 */ /* 0x000fe20000000f00 */
[----:B------:R-:W-:Y:S02]  /*10f10*/  WARPGROUP.DEPBAR.LE gsb0, 0x0 ;  /* 0x00008000000079c5 */ /* 0x000fe40000010000 */
[----:B------:R-:W-:-:S15]  /*10f20*/  WARPGROUP.ARRIVE ;  /* 0x00000000000079c5 */ /* 0x000fde0000000000 */
[----:B------:R-:W-:-:S06]  /*10f30*/  NOP ;  /* 0x0000000000007918 */ /* 0x000fcc0000000000 */
        /* <DEDUP_REMOVED lines=23> */
.L_x_2479:
[----:B------:R-:W1:Y:S01]  /*110b0*/  SHFL.BFLY PT, R3, R4, 0x2, 0x1f ;  /* 0x0c401f0004037f89 */ /* 0x000e6200000e0000 */
[----:B------:R-:W-:Y:S02]  /*110c0*/  IMAD.MOV R13, RZ, RZ, -R22 ;  /* 0x000000ffff0d7224 */ /* 0x000fe400078e0a16 */
[----:B------:R-:W-:Y:S01]  /*110d0*/  IMAD.MOV.U32 R11, RZ, RZ, RZ ;  /* 0x000000ffff0b7224 */ /* 0x000fe200078e00ff */
[----:B------:R-:W3:Y:S01]  /*110e0*/  SHFL.BFLY PT, R6, R5, 0x2, 0x1f ;  /* 0x0c401f0005067f89 */ /* 0x000ee200000e0000 */
[----:B------:R-:W-:Y:S01]  /*110f0*/  VIADD R198, R198, 0x1 ;  /* 0x00000001c6c67836 */ /* 0x000fe20000000000 */
[----:B------:R-:W-:Y:S08]  /*11100*/  BAR.ARV 0x8, 0xa0 ;  /* 0x0202800000007b1d */ /* 0x000ff00000002000 */
[----:B------:R-:W-:Y:S01]  /*11110*/  BAR.SYNC.DEFER_BLOCKING 0xf, 0x100 ;  /* 0x03c4000000007b1d */ /* 0x000fe20000010000 */
[----:B------:R-:W-:Y:S01]  /*11120*/  ISETP.NE.AND P0, PT, R16, R13, PT ;  /* 0x0000000d1000720c */ /* 0x000fe20003f05270 */
[----:B-1----:R-:W-:Y:S01]  /*11130*/  FADD.FTZ R3, R3, R4 ;  /* 0x0000000403037221 */ /* 0x002fe20000010000 */
[----:B------:R-:W-:Y:S01]  /*11140*/  MOV R4, RZ ;  /* 0x000000ff00047202 */ /* 0x000fe20000000f00 */
[----:B---3--:R-:W-:-:S03]  /*11150*/  FADD.FTZ R6, R6, R5 ;  /* 0x0000000506067221 */ /* 0x008fc60000010000 */
[----:B------:R-:W1:Y:S04]  /*11160*/  SHFL.BFLY PT, R0, R3, 0x1, 0x1f ;  /* 0x0c201f0003007f89 */ /* 0x000e6800000e0000 */
[----:B------:R-:W3:Y:S01]  /*11170*/  SHFL.BFLY PT, R9, R6, 0x1, 0x1f ;  /* 0x0c201f0006097f89 */ /* 0x000ee200000e0000 */
[----:B-1----:R-:W-:Y:S01]  /*11180*/  FADD.FTZ R17, R3, R0 ;  /* 0x0000000003117221 */ /* 0x002fe20000010000 */
[----:B------:R-:W-:Y:S01]  /*11190*/  IMAD.U32 R0, RZ, RZ, UR36 ;  /* 0x00000024ff007e24 */ /* 0x000fe2000f8e00ff */
[----:B------:R-:W-:Y:S01]  /*111a0*/  UIADD3 UR36, UR36, 0x1, URZ ;  /* 0x0000000124247890 */ /* 0x000fe2000fffe03f */
[----:B------:R-:W-:Y:S02]  /*111b0*/  IMAD.MOV.U32 R3, RZ, RZ, -0x800000 ;  /* 0xff800000ff037424 */ /* 0x000fe400078e00ff */
[----:B---3--:R-:W-:Y:S01]  /*111c0*/  FADD.FTZ R18, R6, R9 ;  /* 0x0000000906127221 */ /* 0x008fe20000010000 */
[----:B------:R-:W-:Y:S01]  /*111d0*/  FSETP.NE.FTZ.AND P1, PT, R17, RZ, PT ;  /* 0x000000ff1100720b */ /* 0x000fe20003f35000 */
[----:B------:R-:W-:Y:S01]  /*111e0*/  @!P0 IMAD R0, R0, 0x40, R19 ;  /* 0x0000004000008824 */ /* 0x000fe200078e0213 */
[----:B------:R-:W-:Y:S01]  /*111f0*/  UISETP.NE.AND UP0, UPT, UR36, 0x2, UPT ;  /* 0x000000022400788c */ /* 0x000fe2000bf05270 */
[----:B------:R-:W-:Y:S01]  /*11200*/  IMAD.U32 R6, RZ, RZ, UR11 ;  /* 0x0000000bff067e24 */ /* 0x000fe2000f8e00ff */
[----:B------:R-:W-:-:S02]  /*11210*/  FSETP.NE.FTZ.AND P2, PT, R18, RZ, PT ;  /* 0x000000ff1200720b */ /* 0x000fc40003f55000 */
[----:B------:R-:W-:Y:S01]  /*11220*/  @!P0 LEA R5, R0, UR37, 0x2 ;  /* 0x0000002500058c11 */ /* 0x000fe2000f8e10ff */
[----:B------:R-:W-:Y:S01]  /*11230*/  USEL UR4, URZ, 0x1, UP0 ;  /* 0x000000013f047887 */ /* 0x000fe20008000000 */
[----:B------:R-:W-:Y:S01]  /*11240*/  IMAD.MOV.U32 R0, RZ, RZ, -0x800000 ;  /* 0xff800000ff007424 */ /* 0x000fe200078e00ff */
[----:B------:R-:W-:-:S04]  /*11250*/  USEL UR36, UR36, URZ, UP0 ;  /* 0x0000003f24247287 */ /* 0x000fc80008000000 */
[----:B------:R-:W1:Y:S01]  /*11260*/  @P1 MUFU.RCP R11, R17 ;  /* 0x00000011000b1308 */ /* 0x000e620000001000 */
[----:B------:R-:W-:Y:S01]  /*11270*/  @P1 FMUL.FTZ R6, R6, 0.69314718246459960938 ;  /* 0x3f31721806061820 */ /* 0x000fe20000410000 */
[----:B------:R-:W-:-:S06]  /*11280*/  LOP3.LUT R2, R2, UR4, RZ, 0x3c, !PT ;  /* 0x0000000402027c12 */ /* 0x000fcc000f8e3cff */
[----:B------:R-:W3:Y:S08]  /*11290*/  @P2 MUFU.RCP R4, R18 ;  /* 0x0000001200042308 */ /* 0x000ef00000001000 */
[----:B------:R-:W4:Y:S01]  /*112a0*/  @P1 MUFU.LG2 R17, R17 ;  /* 0x0000001100111308 */ /* 0x000f220000000c00 */
[----:B-1----:R-:W-:Y:S01]  /*112b0*/  @!P0 STS [R5+0x38400], R11 ;  /* 0x0384000b05008388 */ /* 0x002fe20000000800 */
[----:B------:R-:W-:Y:S01]  /*112c0*/  FMUL.FTZ R171, R24, R11 ;  /* 0x0000000b18ab7220 */ /* 0x000fe20000410000 */
[----:B------:R-:W-:-:S02]  /*112d0*/  IMAD.U32 R24, RZ, RZ, UR11 ;  /* 0x0000000bff187e24 */ /* 0x000fc4000f8e00ff */
[-C--:B------:R-:W-:Y:S01]  /*112e0*/  FMUL.FTZ R169, R25, R11.reuse ;  /* 0x0000000b19a97220 */ /* 0x080fe20000410000 */
[-C--:B------:R-:W-:Y:S01]  /*112f0*/  FMUL.FTZ R170, R28, R11.reuse ;  /* 0x0000000b1caa7220 */ /* 0x080fe20000410000 */
[-C--:B--2---:R-:W-:Y:S01]  /*11300*/  FMUL.FTZ R20, R29, R11.reuse ;  /* 0x0000000b1d147220 */ /* 0x084fe20000410000 */
[----:B------:R-:W-:Y:S01]  /*11310*/  @P2 FMUL.FTZ R24, R24, 0.69314718246459960938 ;  /* 0x3f31721818182820 */ /* 0x000fe20000410000 */
[----:B------:R-:W1:Y:S01]  /*11320*/  @P2 MUFU.LG2 R18, R18 ;  /* 0x0000001200122308 */ /* 0x000e620000000c00 */
[----:B---3--:R2:W-:Y:S01]  /*11330*/  @!P0 STS [R5+0x38420], R4 ;  /* 0x0384200405008388 */ /* 0x0085e20000000800 */
[-C--:B0-----:R-:W-:Y:S01]  /*11340*/  FMUL.FTZ R167, R32, R11.reuse ;  /* 0x0000000b20a77220 */ /* 0x081fe20000410000 */
        /* <DEDUP_REMOVED lines=129> */
.L_x_2417:
[----:B------:R-:W0:Y:S08]  /*11b60*/  S2UR UR4, SR_CgaCtaId ;  /* 0x00000000000479c3 */ /* 0x000e300000008800 */
[----:B------:R-:W-:Y:S06]  /*11b70*/  BAR.SYNC.DEFER_BLOCKING 0x5, 0x120 ;  /* 0x0144800000007b1d */ /* 0x000fec0000010000 */
[----:B------:R-:W-:Y:S01]  /*11b80*/  UMOV UR37, 0x400 ;  /* 0x0000040000257882 */ /* 0x000fe20000000000 */
[----:B------:R-:W-:Y:S01]  /*11b90*/  BSSY B0, `(.L_x_2497) ;  /* 0x000027a000007945 */ /* 0x000fe20003800000 */
[----:B0-----:R-:W-:-:S09]  /*11ba0*/  ULEA UR37, UR4, UR37, 0x18 ;  /* 0x0000002504257291 */ /* 0x001fd2000f8ec03f */
[----:B------:R-:W0:Y:S01]  /*11bb0*/  LDS.128 R184, [UR37+0x388d0] ;  /* 0x0388d025ffb87984 */ /* 0x000e220008000c00 */
[----:B------:R-:W-:Y:S06]  /*11bc0*/  BAR.ARV 0x4, 0x120 ;  /* 0x0104800000007b1d */ /* 0x000fec0000002000 */
[----:B------:R-:W-:Y:S05]  /*11bd0*/  @P0 BRA `(.L_x_2498) ;  /* 0x0000001c00340947 */ /* 0x000fea0003800000 */
[----:B------:R-:W1:Y:S08]  /*11be0*/  S2UR UR6, SR_SWINHI ;  /* 0x00000000000679c3 */ /* 0x000e700000002f00 */
[----:B------:R-:W-:Y:S01]  /*11bf0*/  BAR.SYNC.DEFER_BLOCKING 0x1, 0x100 ;  /* 0x0044000000007b1d */ /* 0x000fe20000010000 */
[----:B------:R-:W-:Y:S02]  /*11c00*/  F2FP.F16.F32.PACK_AB R5, R27, R5 ;  /* 0x000000051b05723e */ /* 0x000fe400000000ff */
[----:B------:R-:W-:-:S02]  /*11c10*/  F2FP.F16.F32.PACK_AB R9, R35, R9 ;  /* 0x000000092309723e */ /* 0x000fc400000000ff */
        /* <DEDUP_REMOVED lines=12> */
[----:B------:R-:W-:Y:S01]  /*11ce0*/  F2FP.F16.F32.PACK_AB R65, R67, R66 ;  /* 0x000000424341723e */ /* 0x000fe200000000ff */
        /* <DEDUP_REMOVED lines=15> */
[----:B------:R-:W-:Y:S02]  /*11de0*/  LOP3.LUT R24, R4, R175, RZ, 0x3c, !PT ;  /* 0x000000af04187212 */ /* 0x000fe400078e3cff */
[C---:B------:R-:W-:Y:S02]  /*11df0*/  IADD3 R203, P5, R6.reuse, 0x2040, RZ ;  /* 0x0000204006cb7810 */ /* 0x040fe40007fbe0ff */
[----:B------:R-:W-:Y:S02]  /*11e00*/  LOP3.LUT R4, R183, 0x380, RZ, 0xc0, !PT ;  /* 0x00000380b7047812 */ /* 0x000fe400078ec0ff */
[C---:B------:R-:W-:Y:S01]  /*11e10*/  IADD3 R179, P4, R6.reuse, 0x60, RZ ;  /* 0x0000006006b37810 */ /* 0x040fe20007f9e0ff */
[----:B------:R-:W-:Y:S01]  /*11e20*/  IMAD.X R45, RZ, RZ, R7, P5 ;  /* 0x000000ffff2d7224 */ /* 0x000fe200028e0607 */
[----:B------:R-:W-:-:S02]  /*11e30*/  IADD3 R181, P3, R6, 0x2000, RZ ;  /* 0x0000200006b57810 */ /* 0x000fc40007f7e0ff */
[C---:B------:R-:W-:Y:S01]  /*11e40*/  IADD3 R205, P2, R6.reuse, 0x2060, RZ ;  /* 0x0000206006cd7810 */ /* 0x040fe20007f5e0ff */
[--C-:B------:R-:W-:Y:S01]  /*11e50*/  IMAD.X R33, RZ, RZ, R7.reuse, P4 ;  /* 0x000000ffff217224 */ /* 0x100fe200020e0607 */
[----:B------:R-:W-:Y:S01]  /*11e60*/  IADD3 R207, P1, R6, 0x4000, RZ ;  /* 0x0000400006cf7810 */ /* 0x000fe20007f3e0ff */
[--C-:B------:R-:W-:Y:S01]  /*11e70*/  IMAD.X R37, RZ, RZ, R7.reuse, P3 ;  /* 0x000000ffff257224 */ /* 0x100fe200018e0607 */
[----:B------:R-:W-:Y:S01]  /*11e80*/  SHF.R.U64 R21, R21, 0x3, RZ ;  /* 0x0000000315157819 */ /* 0x000fe200000012ff */
[--C-:B------:R-:W-:Y:S01]  /*11e90*/  IMAD.X R95, RZ, RZ, R7.reuse, P2 ;  /* 0x000000ffff5f7224 */ /* 0x100fe200010e0607 */
[----:B------:R-:W-:Y:S01]  /*11ea0*/  SHF.R.U64 R4, R4, 0x3, RZ ;  /* 0x0000000304047819 */ /* 0x000fe200000012ff */
[----:B------:R-:W-:Y:S01]  /*11eb0*/  IMAD.X R99, RZ, RZ, R7, P1 ;  /* 0x000000ffff637224 */ /* 0x000fe200008e0607 */
[----:B------:R-:W-:Y:S02]  /*11ec0*/  IADD3 R209, P0, R6, 0x4020, RZ ;  /* 0x0000402006d17810 */ /* 0x000fe40007f1e0ff */
[----:B------:R-:W-:-:S02]  /*11ed0*/  IADD3.X R41, RZ, R7, RZ, P6, !PT ;  /* 0x00000007ff297210 */ /* 0x000fc400037fe4ff */
[C---:B------:R-:W-:Y:S01]  /*11ee0*/  IADD3 R8, P5, R6.reuse, 0x6020, RZ ;  /* 0x0000602006087810 */ /* 0x040fe20007fbe0ff */
[--C-:B------:R-:W-:Y:S01]  /*11ef0*/  IMAD.X R103, RZ, RZ, R7.reuse, P0 ;  /* 0x000000ffff677224 */ /* 0x100fe200000e0607 */
        /* <DEDUP_REMOVED lines=8> */
[----:B------:R-:W-:Y:S01]  /*11f80*/  LOP3.LUT R6, R21, R6, RZ, 0x3c, !PT ;  /* 0x0000000615067212 */ /* 0x000fe200078e3cff */
[--C-:B------:R-:W-:Y:S01]  /*11f90*/  IMAD.X R123, RZ, RZ, R7.reuse, P2 ;  /* 0x000000ffff7b7224 */ /* 0x100fe200010e0607 */
[----:B------:R-:W-:Y:S01]  /*11fa0*/  LOP3.LUT R40, R4, R183, RZ, 0x3c, !PT ;  /* 0x000000b704287212 */ /* 0x000fe200078e3cff */
[----:B------:R-:W-:Y:S01]  /*11fb0*/  IMAD.X R21, RZ, RZ, R7, P1 ;  /* 0x000000ffff157224 */ /* 0x000fe200008e0607 */
[----:B------:R-:W-:-:S02]  /*11fc0*/  LOP3.LUT R4, R209, 0x380, RZ, 0xc0, !PT ;  /* 0x00000380d1047812 */ /* 0x000fc400078ec0ff */
[----:B------:R-:W-:Y:S02]  /*11fd0*/  LOP3.LUT R27, R8, 0x380, RZ, 0xc0, !PT ;  /* 0x00000380081b7812 */ /* 0x000fe400078ec0ff */
[-C--:B------:R-:W-:Y:S02]  /*11fe0*/  IADD3.X R111, RZ, R7.reuse, RZ, P3, !PT ;  /* 0x00000007ff6f7210 */ /* 0x080fe40001ffe4ff */
[----:B------:R-:W-:Y:S02]  /*11ff0*/  LOP3.LUT R28, R177, 0x380, RZ, 0xc0, !PT ;  /* 0x00000380b11c7812 */ /* 0x000fe400078ec0ff */
[----:B------:R-:W-:Y:S02]  /*12000*/  MOV R168, R6 ;  /* 0x0000000600a87202 */ /* 0x000fe40000000f00 */
[----:B------:R-:W-:Y:S02]  /*12010*/  SHF.R.U64 R4, R4, 0x3, RZ ;  /* 0x0000000304047819 */ /* 0x000fe400000012ff */
[----:B------:R-:W-:-:S02]  /*12020*/  LOP3.LUT R7, R17, 0x380, RZ, 0xc0, !PT ;  /* 0x0000038011077812 */ /* 0x000fc400078ec0ff */
[----:B------:R-:W-:Y:S02]  /*12030*/  SHF.R.U64 R27, R27, 0x3, RZ ;  /* 0x000000031b1b7819 */ /* 0x000fe400000012ff */
[----:B------:R-:W-:Y:S02]  /*12040*/  SHF.R.U64 R28, R28, 0x3, RZ ;  /* 0x000000031c1c7819 */ /* 0x000fe400000012ff */
[----:B------:R-:W-:Y:S02]  /*12050*/  F2FP.F16.F32.PACK_AB R6, R20, R170 ;  /* 0x000000aa1406723e */ /* 0x000fe400000000ff */
[----:B------:R-:W-:Y:S02]  /*12060*/  LOP3.LUT R102, R4, R209, RZ, 0x3c, !PT ;  /* 0x000000d104667212 */ /* 0x000fe400078e3cff */
[----:B------:R-:W-:Y:S02]  /*12070*/  SHF.R.U64 R20, R7, 0x3, RZ ;  /* 0x0000000307147819 */ /* 0x000fe400000012ff */
[----:B------:R-:W-:-:S02]  /*12080*/  F2FP.F16.F32.PACK_AB R4, R169, R171 ;  /* 0x000000aba904723e */ /* 0x000fc400000000ff */
[----:B------:R-:W-:Y:S02]  /*12090*/  F2FP.F16.F32.PACK_AB R7, R31, R30 ;  /* 0x0000001e1f07723e */ /* 0x000fe400000000ff */
[----:B------:R-:W-:Y:S02]  /*120a0*/  LOP3.LUT R118, R27, R8, RZ, 0x3c, !PT ;  /* 0x000000081b767212 */ /* 0x000fe400078e3cff */
[----:B------:R-:W-:Y:S01]  /*120b0*/  MOV R27, R24 ;  /* 0x00000018001b7202 */ /* 0x000fe20000000f00 */
[----:B------:R1:W-:Y:S01]  /*120c0*/  STSM.16.M88.4 [R168], R4 ;  /* 0x00000004a8007844 */ /* 0x0003e20000000200 */
[----:B------:R-:W-:Y:S02]  /*120d0*/  F2FP.F16.F32.PACK_AB R8, R162, R167 ;  /* 0x000000a7a208723e */ /* 0x000fe400000000ff */
[----:B------:R-:W-:Y:S02]  /*120e0*/  LOP3.LUT R28, R28, R177, RZ, 0x3c, !PT ;  /* 0x000000b11c1c7212 */ /* 0x000fe400078e3cff */
[----:B------:R-:W-:Y:S01]  /*120f0*/  LOP3.LUT R32, R179, 0x380, RZ, 0xc0, !PT ;  /* 0x00000380b3207812 */ /* 0x000fe200078ec0ff */
[----:B------:R2:W-:Y:S01]  /*12100*/  STSM.16.M88.4 [R27], R8 ;  /* 0x000000081b007844 */ /* 0x0005e20000000200 */
[----:B------:R-:W-:-:S02]  /*12110*/  MOV R28, R28 ;  /* 0x0000001c001c7202 */ /* 0x000fc40000000f00 */
[----:B------:R-:W-:Y:S02]  /*12120*/  LOP3.LUT R36, R181, 0x380, RZ, 0xc0, !PT ;  /* 0x00000380b5247812 */ /* 0x000fe400078ec0ff */
[----:B------:R-:W-:Y:S02]  /*12130*/  LOP3.LUT R44, R203, 0x380, RZ, 0xc0, !PT ;  /* 0x00000380cb2c7812 */ /* 0x000fe400078ec0ff */
[----:B------:R-:W-:Y:S02]  /*12140*/  SHF.R.U64 R32, R32, 0x3, RZ ;  /* 0x0000000320207819 */ /* 0x000fe400000012ff */
[----:B------:R-:W-:Y:S02]  /*12150*/  LOP3.LUT R94, R205, 0x380, RZ, 0xc0, !PT ;  /* 0x00000380cd5e7812 */ /* 0x000fe400078ec0ff */
[----:B-1----:R-:W-:Y:S02]  /*12160*/  F2FP.F16.F32.PACK_AB R4, R155, R160 ;  /* 0x000000a09b04723e */ /* 0x002fe400000000ff */
[----:B------:R-:W-:-:S02]  /*12170*/  F2FP.F16.F32.PACK_AB R5, R43, R42 ;  /* 0x0000002a2b05723e */ /* 0x000fc400000000ff */
[----:B------:R-:W-:Y:S01]  /*12180*/  F2FP.F16.F32.PACK_AB R6, R12, R157 ;  /* 0x0000009d0c06723e */ /* 0x000fe200000000ff */
[----:B--2---:R-:W1:Y:S01]  /*12190*/  LDC.64 R8, c[0x0][0xce0] ;  /* 0x00033800ff087b82 */ /* 0x004e620000000a00 */
[----:B------:R-:W-:Y:S02]  /*121a0*/  F2FP.F16.F32.PACK_AB R7, R47, R46 ;  /* 0x0000002e2f07723e */ /* 0x000fe400000000ff */
[----:B------:R-:W-:Y:S02]  /*121b0*/  SHF.R.U64 R36, R36, 0x3, RZ ;  /* 0x0000000324247819 */ /* 0x000fe400000012ff */
[----:B------:R-:W-:Y:S01]  /*121c0*/  LOP3.LUT R98, R207, 0x380, RZ, 0xc0, !PT ;  /* 0x00000380cf627812 */ /* 0x000fe200078ec0ff */
[----:B------:R2:W-:Y:S01]  /*121d0*/  STSM.16.M88.4 [R28], R4 ;  /* 0x000000041c007844 */ /* 0x0005e20000000200 */
[----:B------:R-:W-:Y:S02]  /*121e0*/  LOP3.LUT R106, R211, 0x380, RZ, 0xc0, !PT ;  /* 0x00000380d36a7812 */ /* 0x000fe400078ec0ff */
[----:B------:R-:W-:-:S02]  /*121f0*/  SHF.R.U64 R44, R44, 0x3, RZ ;  /* 0x000000032c2c7819 */ /* 0x000fc400000012ff */
[----:B------:R-:W-:Y:S02]  /*12200*/  LOP3.LUT R114, R215, 0x380, RZ, 0xc0, !PT ;  /* 0x00000380d7727812 */ /* 0x000fe400078ec0ff */
[----:B------:R-:W-:Y:S02]  /*12210*/  LOP3.LUT R32, R32, R179, RZ, 0x3c, !PT ;  /* 0x000000b320207212 */ /* 0x000fe400078e3cff */
[----:B------:R-:W-:Y:S02]  /*12220*/  SHF.R.U64 R94, R94, 0x3, RZ ;  /* 0x000000035e5e7819 */ /* 0x000fe400000012ff */
[----:B------:R-:W-:Y:S02]  /*12230*/  LOP3.LUT R110, R213, 0x380, RZ, 0xc0, !PT ;  /* 0x00000380d56e7812 */ /* 0x000fe400078ec0ff */
[----:B------:R-:W-:Y:S02]  /*12240*/  LOP3.LUT R36, R36, R181, RZ, 0x3c, !PT ;  /* 0x000000b524247212 */ /* 0x000fe400078e3cff */
[----:B------:R-:W-:Y:S01]  /*12250*/  SHF.R.U64 R98, R98, 0x3, RZ ;  /* 0x0000000362627819 */ /* 0x000fe200000012ff */
[----:B--2---:R-:W2:Y:S01]  /*12260*/  LDC.64 R6, c[0x0][0xcd8] ;  /* 0x00033600ff067b82 */ /* 0x004ea20000000a00 */
[----:B------:R-:W-:-:S02]  /*12270*/  SHF.R.U64 R106, R106, 0x3, RZ ;  /* 0x000000036a6a7819 */ /* 0x000fc400000012ff */
[----:B-1----:R-:W-:Y:S02]  /*12280*/  ISETP.NE.U32.AND P6, PT, R8, RZ, PT ;  /* 0x000000ff0800720c */ /* 0x002fe40003fc5070 */
[----:B------:R-:W-:Y:S02]  /*12290*/  LOP3.LUT R169, R18, 0x380, RZ, 0xc0, !PT ;  /* 0x0000038012a97812 */ /* 0x000fe400078ec0ff */
[----:B------:R-:W-:Y:S01]  /*122a0*/  LOP3.LUT R44, R44, R203, RZ, 0x3c, !PT ;  /* 0x000000cb2c2c7212 */ /* 0x000fe200078e3cff */
[----:B------:R-:W1:Y:S01]  /*122b0*/  LDC.64 R4, c[0x0][0xcd8] ;  /* 0x00033600ff047b82 */ /* 0x000e620000000a00 */
[----:B------:R-:W-:Y:S02]  /*122c0*/  SHF.R.U64 R114, R114, 0x3, RZ ;  /* 0x0000000372727819 */ /* 0x000fe400000012ff */
[----:B------:R-:W-:Y:S02]  /*122d0*/  F2FP.F16.F32.PACK_AB R12, R49, R14 ;  /* 0x0000000e310c723e */ /* 0x000fe400000000ff */
[----:B------:R-:W-:-:S02]  /*122e0*/  LOP3.LUT R94, R94, R205, RZ, 0x3c, !PT ;  /* 0x000000cd5e5e7212 */ /* 0x000fc400078e3cff */
[----:B------:R-:W-:Y:S02]  /*122f0*/  SHF.R.U64 R110, R110, 0x3, RZ ;  /* 0x000000036e6e7819 */ /* 0x000fe400000012ff */
[----:B------:R-:W-:Y:S02]  /*12300*/  MOV R32, R32 ;  /* 0x0000002000207202 */ /* 0x000fe40000000f00 */
[----:B------:R-:W-:Y:S02]  /*12310*/  F2FP.F16.F32.PACK_AB R14, R53, R52 ;  /* 0x00000034350e723e */ /* 0x000fe400000000ff */
[----:B------:R-:W-:Y:S02]  /*12320*/  ISETP.NE.AND.EX P6, PT, R9, RZ, PT, P6 ;  /* 0x000000ff0900720c */ /* 0x000fe40003fc5360 */
[----:B------:R-:W-:Y:S01]  /*12330*/  LOP3.LUT R98, R98, R207, RZ, 0x3c, !PT ;  /* 0x000000cf62627212 */ /* 0x000fe200078e3cff */
[----:B------:R-:W-:Y:S01]  /*12340*/  STSM.16.M88.4 [R32], R12 ;  /* 0x0000000c20007844 */ /* 0x000fe20000000200 */
[----:B------:R-:W-:-:S02]  /*12350*/  MOV R36, R36 ;  /* 0x0000002400247202 */ /* 0x000fc40000000f00 */
[----:B--2---:R-:W-:Y:S02]  /*12360*/  ISETP.NE.U32.AND P0, PT, R6, RZ, PT ;  /* 0x000000ff0600720c */ /* 0x004fe40003f05070 */
[----:B------:R-:W-:Y:S01]  /*12370*/  LOP3.LUT R106, R106, R211, RZ, 0x3c, !PT ;  /* 0x000000d36a6a7212 */ /* 0x000fe200078e3cff */
[----:B------:R-:W-:Y:S01]  /*12380*/  STSM.16.M88.4 [R36], R56 ;  /* 0x0000003824007844 */ /* 0x000fe20000000200 */
[----:B------:R-:W-:Y:S02]  /*12390*/  SHF.R.U64 R169, R169, 0x3, RZ ;  /* 0x00000003a9a97819 */ /* 0x000fe400000012ff */
[----:B------:R-:W-:Y:S02]  /*123a0*/  MOV R40, R40 ;  /* 0x0000002800287202 */ /* 0x000fe40000000f00 */
[----:B------:R-:W-:Y:S02]  /*123b0*/  F2FP.F16.F32.PACK_AB R80, R81, R80 ;  /* 0x000000505150723e */ /* 0x000fe400000000ff */
[----:B------:R-:W-:Y:S01]  /*123c0*/  LOP3.LUT R114, R114, R215, RZ, 0x3c, !PT ;  /* 0x000000d772727212 */ /* 0x000fe200078e3cff */
[----:B------:R-:W-:Y:S01]  /*123d0*/  STSM.16.M88.4 [R40], R64 ;  /* 0x0000004028007844 */ /* 0x000fe20000000200 */
[----:B------:R-:W-:-:S02]  /*123e0*/  MOV R44, R44 ;  /* 0x0000002c002c7202 */ /* 0x000fc40000000f00 */
[----:B------:R-:W-:Y:S02]  /*123f0*/  F2FP.F16.F32.PACK_AB R74, R77, R76 ;  /* 0x0000004c4d4a723e */ /* 0x000fe400000000ff */
[----:B------:R-:W-:Y:S02]  /*12400*/  F2FP.F16.F32.PACK_AB R75, R79, R78 ;  /* 0x0000004e4f4b723e */ /* 0x000fe400000000ff */
[----:B------:R-:W-:Y:S02]  /*12410*/  F2FP.F16.F32.PACK_AB R81, R83, R82 ;  /* 0x000000525351723e */ /* 0x000fe400000000ff */
[----:B------:R-:W-:Y:S01]  /*12420*/  F2FP.F16.F32.PACK_AB R88, R89, R88 ;  /* 0x000000585958723e */ /* 0x000fe200000000ff */
[----:B------:R-:W-:Y:S01]  /*12430*/  STSM.16.M88.4 [R44], R72 ;  /* 0x000000482c007844 */ /* 0x000fe20000000200 */
[----:B------:R-:W-:Y:S02]  /*12440*/  LOP3.LUT R110, R110, R213, RZ, 0x3c, !PT ;  /* 0x000000d56e6e7212 */ /* 0x000fe400078e3cff */
[----:B------:R-:W-:-:S02]  /*12450*/  LOP3.LUT R122, R20, R17, RZ, 0x3c, !PT ;  /* 0x00000011147a7212 */ /* 0x000fc400078e3cff */
[----:B------:R-:W-:Y:S02]  /*12460*/  MOV R94, R94 ;  /* 0x0000005e005e7202 */ /* 0x000fe40000000f00 */
        /* <DEDUP_REMOVED lines=8> */
[----:B------:R-:W-:Y:S01]  /*124f0*/  ISETP.NE.AND.EX P0, PT, R7, RZ, PT, P0 ;  /* 0x000000ff0700720c */ /* 0x000fe20003f05300 */
[----:B-1----:R-:W-:Y:S01]  /*12500*/  IMAD.WIDE R6, R196, 0x4, R4 ;  /* 0x00000004c4067825 */ /* 0x002fe200078e0204 */
[----:B------:R-:W-:Y:S01]  /*12510*/  LOP3.LUT R20, R169, R18, RZ, 0x3c, !PT ;  /* 0x00000012a9147212 */ /* 0x000fe200078e3cff */
[----:B------:R-:W-:Y:S01]  /*12520*/  STSM.16.M88.4 [R25], R88 ;  /* 0x0000005819007844 */ /* 0x000fe20000000200 */
[----:B------:R-:W-:Y:S02]  /*12530*/  MOV R102, R102 ;  /* 0x0000006600667202 */ /* 0x000fe40000000f00 */
[----:B------:R-:W-:-:S02]  /*12540*/  MOV R24, R106 ;  /* 0x0000006a00187202 */ /* 0x000fc40000000f00 */
[----:B------:R-:W-:Y:S02]  /*12550*/  F2FP.F16.F32.PACK_AB R97, R48, R38 ;  /* 0x000000263061723e */ /* 0x000fe400000000ff */
        /* <DEDUP_REMOVED lines=8> */
[----:B------:R-:W-:Y:S02]  /*125e0*/  F2FP.F16.F32.PACK_AB R112, R113, R112 ;  /* 0x000000707170723e */ /* 0x000fe400000000ff */
[----:B------:R-:W-:Y:S01]  /*125f0*/  LEA R5, R194, R191, 0x6 ;  /* 0x000000bfc2057211 */ /* 0x000fe200078e30ff */
[----:B------:R-:W-:Y:S01]  /*12600*/  STSM.16.M88.4 [R24], R104 ;  /* 0x0000006818007844 */ /* 0x000fe20000000200 */
[----:B------:R-:W-:Y:S02]  /*12610*/  MOV R110, R110 ;  /* 0x0000006e006e7202 */ /* 0x000fe40000000f00 */
[----:B------:R-:W-:-:S02]  /*12620*/  MOV R17, R122 ;  /* 0x0000007a00117202 */ /* 0x000fc40000000f00 */
[----:B------:R-:W-:Y:S02]  /*12630*/  F2FP.F16.F32.PACK_AB R113, R159, R158 ;  /* 0x0000009e9f71723e */ /* 0x000fe400000000ff */
[----:B------:R-:W-:Y:S02]  /*12640*/  F2FP.F16.F32.PACK_AB R114, R117, R116 ;  /* 0x000000747572723e */ /* 0x000fe400000000ff */
[----:B------:R-:W-:Y:S02]  /*12650*/  F2FP.F16.F32.PACK_AB R115, R163, R161 ;  /* 0x000000a1a373723e */ /* 0x000fe400000000ff */
[----:B------:R-:W-:Y:S02]  /*12660*/  F2FP.F16.F32.PACK_AB R120, R121, R120 ;  /* 0x000000787978723e */ /* 0x000fe400000000ff */
[----:B------:R-:W-:Y:S02]  /*12670*/  F2FP.F16.F32.PACK_AB R128, R129, R128 ;  /* 0x000000808180723e */ /* 0x000fe400000000ff */
[----:B------:R-:W-:-:S02]  /*12680*/  F2FP.F16.F32.PACK_AB R136, R137, R136 ;  /* 0x000000888988723e */ /* 0x000fc400000000ff */
[----:B------:R-:W-:Y:S02]  /*12690*/  MOV R118, R118 ;  /* 0x0000007600767202 */ /* 0x000fe40000000f00 */
[----:B------:R-:W-:Y:S01]  /*126a0*/  F2FP.F16.F32.PACK_AB R144, R145, R144 ;  /* 0x000000909190723e */ /* 0x000fe200000000ff */
[----:B------:R-:W-:Y:S01]  /*126b0*/  IMAD.WIDE R172, R5, 0x2, R172 ;  /* 0x0000000205ac7825 */ /* 0x000fe200078e02ac */
[----:B------:R-:W-:Y:S01]  /*126c0*/  F2FP.F16.F32.PACK_AB R121, R165, R164 ;  /* 0x000000a4a579723e */ /* 0x000fe200000000ff */
[----:B------:R-:W-:Y:S01]  /*126d0*/  STSM.16.M88.4 [R110], R112 ;  /* 0x000000706e007844 */ /* 0x000fe20000000200 */
[----:B------:R-:W-:Y:S01]  /*126e0*/  F2FP.F16.F32.PACK_AB R122, R125, R124 ;  /* 0x0000007c7d7a723e */ /* 0x000fe200000000ff */
[----:B------:R-:W1:Y:S01]  /*126f0*/  @P6 LDC.64 R4, c[0x0][0xce0] ;  /* 0x00033800ff046b82 */ /* 0x000e620000000a00 */
[----:B------:R-:W-:Y:S02]  /*12700*/  F2FP.F16.F32.PACK_AB R123, R127, R126 ;  /* 0x0000007e7f7b723e */ /* 0x000fe400000000ff */
[----:B------:R-:W-:-:S02]  /*12710*/  F2FP.F16.F32.PACK_AB R129, R131, R130 ;  /* 0x000000828381723e */ /* 0x000fc400000000ff */
[----:B------:R-:W-:Y:S01]  /*12720*/  F2FP.F16.F32.PACK_AB R130, R133, R132 ;  /* 0x000000848582723e */ /* 0x000fe200000000ff */
[----:B------:R2:W-:Y:S01]  /*12730*/  STSM.16.M88.4 [R18], R120 ;  /* 0x0000007812007844 */ /* 0x0005e20000000200 */
[----:B------:R-:W-:Y:S02]  /*12740*/  F2FP.F16.F32.PACK_AB R131, R135, R134 ;  /* 0x000000868783723e */ /* 0x000fe400000000ff */
[----:B------:R-:W-:Y:S02]  /*12750*/  F2FP.F16.F32.PACK_AB R137, R139, R138 ;  /* 0x0000008a8b89723e */ /* 0x000fe400000000ff */
[----:B------:R-:W-:Y:S01]  /*12760*/  F2FP.F16.F32.PACK_AB R138, R141, R140 ;  /* 0x0000008c8d8a723e */ /* 0x000fe200000000ff */
[----:B------:R3:W-:Y:S01]  /*12770*/  STSM.16.M88.4 [R118], R128 ;  /* 0x0000008076007844 */ /* 0x0007e20000000200 */
[----:B------:R-:W-:Y:S02]  /*12780*/  F2FP.F16.F32.PACK_AB R139, R143, R142 ;  /* 0x0000008e8f8b723e */ /* 0x000fe400000000ff */
[----:B------:R-:W-:-:S02]  /*12790*/  F2FP.F16.F32.PACK_AB R145, R147, R146 ;  /* 0x000000929391723e */ /* 0x000fc400000000ff */
[----:B------:R-:W-:Y:S01]  /*127a0*/  MOV R20, R20 ;  /* 0x0000001400147202 */ /* 0x000fe20000000f00 */
[----:B------:R3:W-:Y:S01]  /*127b0*/  STSM.16.M88.4 [R17], R136 ;  /* 0x0000008811007844 */ /* 0x0007e20000000200 */
[----:B------:R-:W-:Y:S02]  /*127c0*/  F2FP.F16.F32.PACK_AB R146, R149, R148 ;  /* 0x000000949592723e */ /* 0x000fe400000000ff */
[----:B------:R-:W-:Y:S01]  /*127d0*/  F2FP.F16.F32.PACK_AB R147, R151, R150 ;  /* 0x000000969793723e */ /* 0x000fe200000000ff */
[----:B------:R-:W4:Y:S01]  /*127e0*/  LDC R76, c[0x0][0xb88] ;  /* 0x0002e200ff4c7b82 */ /* 0x000f220000000800 */
[C---:B------:R-:W-:Y:S01]  /*127f0*/  IADD3 R9, P1, R172.reuse, 0x1000, RZ ;  /* 0x00001000ac097810 */ /* 0x040fe20007f3e0ff */
[----:B--2---:R-:W-:Y:S02]  /*12800*/  IMAD.MOV.U32 R18, RZ, RZ, RZ ;  /* 0x000000ffff127224 */ /* 0x004fe400078e00ff */
[----:B------:R3:W-:Y:S04]  /*12810*/  STSM.16.M88.4 [R20], R144 ;  /* 0x0000009014007844 */ /* 0x0007e80000000200 */
[----:B------:R-:W-:Y:S01]  /*12820*/  BAR.SYNC.DEFER_BLOCKING 0x1, 0x100 ;  /* 0x0044000000007b1d */ /* 0x000fe20000010000 */
[----:B------:R-:W-:-:S02]  /*12830*/  IADD3 R13, P2, R172, 0x2000, RZ ;  /* 0x00002000ac0d7810 */ /* 0x000fc40007f5e0ff */
[C---:B------:R-:W-:Y:S02]  /*12840*/  IADD3 R25, P3, R172.reuse, 0x3000, RZ ;  /* 0x00003000ac197810 */ /* 0x040fe40007f7e0ff */
[----:B------:R-:W-:Y:S02]  /*12850*/  IADD3 R33, P4, R172, 0x4000, RZ ;  /* 0x00004000ac217810 */ /* 0x000fe40007f9e0ff */
        /* <DEDUP_REMOVED lines=16> */
[----:B------:R-:W-:Y:S01]  /*12960*/  IADD3 R29, P5, R172, 0x5000, RZ ;  /* 0x00005000ac1d7810 */ /* 0x000fe20007fbe0ff */
[----:B-1----:R-:W-:Y:S01]  /*12970*/  @P6 IMAD.WIDE R4, R196, 0x4, R4 ;  /* 0x00000004c4046825 */ /* 0x002fe200078e0204 */
[C---:B------:R-:W-:Y:S01]  /*12980*/  IADD3 R41, P1, R172.reuse, 0x6000, RZ ;  /* 0x00006000ac297810 */ /* 0x040fe20007f3e0ff */
[----:B------:R3:W5:Y:S01]  /*12990*/  @P0 LDG.E R18, desc[UR8][R6.64] ;  /* 0x0000000806120981 */ /* 0x000762000c1e1900 */
[----:B------:R-:W-:-:S02]  /*129a0*/  IADD3 R37, P2, R172, 0x7000, RZ ;  /* 0x00007000ac257810 */ /* 0x000fc40007f5e0ff */
[C---:B------:R-:W-:Y:S01]  /*129b0*/  IADD3 R53, P3, R172.reuse, 0x8000, RZ ;  /* 0x00008000ac357810 */ /* 0x040fe20007f7e0ff */
[----:B----4-:R3:W5:Y:S01]  /*129c0*/  @P6 LDG.E R76, desc[UR8][R4.64] ;  /* 0x00000008044c6981 */ /* 0x010762000c1e1900 */
[----:B------:R-:W-:Y:S02]  /*129d0*/  IADD3 R45, P4, R172, 0x9000, RZ ;  /* 0x00009000ac2d7810 */ /* 0x000fe40007f9e0ff */
[----:B------:R-:W-:Y:S02]  /*129e0*/  P2R R10, PR, RZ, 0x20 ;  /* 0x00000020ff0a7803 */ /* 0x000fe40000000000 */
[----:B------:R-:W-:Y:S02]  /*129f0*/  LOP3.LUT R28, R29, 0x380, RZ, 0xc0, !PT ;  /* 0x000003801d1c7812 */ /* 0x000fe400078ec0ff */
[----:B------:R-:W-:Y:S02]  /*12a00*/  LOP3.LUT R40, R41, 0x380, RZ, 0xc0, !PT ;  /* 0x0000038029287812 */ /* 0x000fe400078ec0ff */
[----:B------:R-:W-:-:S02]  /*12a10*/  LOP3.LUT R36, R37, 0x380, RZ, 0xc0, !PT ;  /* 0x0000038025247812 */ /* 0x000fc400078ec0ff */
[----:B------:R-:W-:Y:S02]  /*12a20*/  LOP3.LUT R52, R53, 0x380, RZ, 0xc0, !PT ;  /* 0x0000038035347812 */ /* 0x000fe400078ec0ff */
[----:B------:R-:W-:Y:S02]  /*12a30*/  LOP3.LUT R44, R45, 0x380, RZ, 0xc0, !PT ;  /* 0x000003802d2c7812 */ /* 0x000fe400078ec0ff */
[----:B------:R-:W-:Y:S02]  /*12a40*/  IADD3 R57, P5, R172, 0xa000, RZ ;  /* 0x0000a000ac397810 */ /* 0x000fe40007fbe0ff */
[----:B------:R-:W-:Y:S02]  /*12a50*/  SHF.R.U64 R28, R28, 0x3, RZ ;  /* 0x000000031c1c7819 */ /* 0x000fe400000012ff */
[----:B------:R-:W-:Y:S02]  /*12a60*/  SHF.R.U64 R40, R40, 0x3, RZ ;  /* 0x0000000328287819 */ /* 0x000fe400000012ff */
[----:B------:R-:W-:-:S02]  /*12a70*/  SHF.R.U64 R36, R36, 0x3, RZ ;  /* 0x0000000324247819 */ /* 0x000fc400000012ff */
[----:B------:R-:W-:Y:S02]  /*12a80*/  SHF.R.U64 R52, R52, 0x3, RZ ;  /* 0x0000000334347819 */ /* 0x000fe400000012ff */
[----:B------:R-:W-:Y:S02]  /*12a90*/  SHF.R.U64 R44, R44, 0x3, RZ ;  /* 0x000000032c2c7819 */ /* 0x000fe400000012ff */
[----:B------:R-:W-:Y:S02]  /*12aa0*/  LOP3.LUT R56, R57, 0x380, RZ, 0xc0, !PT ;  /* 0x0000038039387812 */ /* 0x000fe400078ec0ff */
[----:B------:R-:W-:Y:S02]  /*12ab0*/  LOP3.LUT R28, R28, R29, RZ, 0x3c, !PT ;  /* 0x0000001d1c1c7212 */ /* 0x000fe400078e3cff */
[----:B------:R-:W-:Y:S02]  /*12ac0*/  LOP3.LUT R40, R40, R41, RZ, 0x3c, !PT ;  /* 0x0000002928287212 */ /* 0x000fe400078e3cff */
[----:B------:R-:W-:-:S02]  /*12ad0*/  LOP3.LUT R36, R36, R37, RZ, 0x3c, !PT ;  /* 0x0000002524247212 */ /* 0x000fc400078e3cff */
[----:B------:R-:W-:Y:S02]  /*12ae0*/  LOP3.LUT R52, R52, R53, RZ, 0x3c, !PT ;  /* 0x0000003534347212 */ /* 0x000fe400078e3cff */
[----:B------:R-:W-:Y:S02]  /*12af0*/  LOP3.LUT R44, R44, R45, RZ, 0x3c, !PT ;  /* 0x0000002d2c2c7212 */ /* 0x000fe400078e3cff */
[----:B------:R-:W-:Y:S01]  /*12b00*/  SHF.R.U64 R56, R56, 0x3, RZ ;  /* 0x0000000338387819 */ /* 0x000fe200000012ff */
[----:B---3--:R-:W-:Y:S06]  /*12b10*/  @P6 BRA `(.L_x_2499) ;  /* 0x0000000000146947 */ /* 0x008fec0003800000 */
[----:B------:R-:W-:Y:S05]  /*12b20*/  @!P0 BRA `(.L_x_2499) ;  /* 0x0000000000108947 */ /* 0x000fea0003800000 */
[----:B------:R-:W-:Y:S02]  /*12b30*/  ULDC.64 UR4, c[0x0][0x208] ;  /* 0x0000820000047ab9 */ /* 0x000fe40000000a00 */
[----:B------:R-:W2:Y:S04]  /*12b40*/  LDG.E R5, desc[UR4][R6.64] ;  /* 0x0000000406057981 */ /* 0x000ea8000c1e1900 */
[----:B-----5:R-:W2:Y:S02]  /*12b50*/  LDG.E R76, desc[UR4][R6.64+0x4] ;  /* 0x00000404064c7981 */ /* 0x020ea4000c1e1900 */
[----:B--2---:R-:W-:-:S07]  /*12b60*/  IMAD.IADD R76, R76, 0x1, -R5 ;  /* 0x000000014c4c7824 */ /* 0x004fce00078e0a05 */
.L_x_2499:
[----:B------:R-:W1:Y:S01]  /*12b70*/  SHFL.IDX PT, R4, R199, RZ, 0x1f ;  /* 0x00001fffc7047589 */ /* 0x000e6200000e0000 */
[----:B------:R-:W-:Y:S01]  /*12b80*/  ISETP.NE.AND P6, PT, R10, RZ, PT ;  /* 0x000000ff0a00720c */ /* 0x000fe20003fc5270 */
[--C-:B------:R-:W-:Y:S01]  /*12b90*/  IMAD.X R45, RZ, RZ, R173.reuse, P4 ;  /* 0x000000ffff2d7224 */ /* 0x100fe200020e06ad */
[----:B------:R-:W-:Y:S01]  /*12ba0*/  LOP3.LUT R56, R56, R57, RZ, 0x3c, !PT ;  /* 0x0000003938387212 */ /* 0x000fe200078e3cff */
[--C-:B------:R-:W-:Y:S01]  /*12bb0*/  IMAD.X R41, RZ, RZ, R173.reuse, P1 ;  /* 0x000000ffff297224 */ /* 0x100fe200008e06ad */
[----:B------:R-:W-:Y:S01]  /*12bc0*/  IADD3.X R29, RZ, R173, RZ, P6, !PT ;  /* 0x000000adff1d7210 */ /* 0x000fe200037fe4ff */
[--C-:B------:R-:W-:Y:S01]  /*12bd0*/  IMAD.X R37, RZ, RZ, R173.reuse, P2 ;  /* 0x000000ffff257224 */ /* 0x100fe200010e06ad */
[C---:B------:R-:W-:Y:S01]  /*12be0*/  IADD3 R49, P6, R172.reuse, 0xb000, RZ ;  /* 0x0000b000ac317810 */ /* 0x040fe20007fde0ff */
[--C-:B------:R-:W-:Y:S01]  /*12bf0*/  IMAD.X R53, RZ, RZ, R173.reuse, P3 ;  /* 0x000000ffff357224 */ /* 0x100fe200018e06ad */
[C---:B------:R-:W-:Y:S01]  /*12c00*/  IADD3 R65, P1, R172.reuse, 0xc000, RZ ;  /* 0x0000c000ac417810 */ /* 0x040fe20007f3e0ff */
[----:B------:R-:W-:Y:S01]  /*12c10*/  IMAD.X R57, RZ, RZ, R173, P5 ;  /* 0x000000ffff397224 */ /* 0x000fe200028e06ad */
        /* <DEDUP_REMOVED lines=17> */
[----:B------:R-:W-:Y:S02]  /*12d30*/  SHF.R.S32.HI R4, RZ, 0x1f, R196 ;  /* 0x0000001fff047819 */ /* 0x000fe400000114c4 */
[----:B------:R-:W-:Y:S02]  /*12d40*/  LOP3.LUT R48, R48, R49, RZ, 0x3c, !PT ;  /* 0x0000003130307212 */ /* 0x000fe400078e3cff */
[----:B------:R-:W-:Y:S01]  /*12d50*/  LOP3.LUT R64, R64, R65, RZ, 0x3c, !PT ;  /* 0x0000004140407212 */ /* 0x000fe200078e3cff */
[--C-:B------:R-:W-:Y:S01]  /*12d60*/  IMAD.X R65, RZ, RZ, R173.reuse, P1 ;  /* 0x000000ffff417224 */ /* 0x100fe200008e06ad */
        /* <DEDUP_REMOVED lines=15> */
[----:B------:R-:W-:Y:S01]  /*12e60*/  ULDC.64 UR6, c[0x0][0x208] ;  /* 0x0000820000067ab9 */ /* 0x000fe20000000a00 */
[----:B------:R-:W-:Y:S02]  /*12e70*/  IMAD.MOV.U32 R4, RZ, RZ, R18 ;  /* 0x000000ffff047224 */ /* 0x000fe400078e0012 */
[C---:B------:R-:W-:Y:S02]  /*12e80*/  IMAD R7, R193.reuse, UR5, R6 ;  /* 0x00000005c1077c24 */ /* 0x040fe4000f8e0206 */
[----:B------:R-:W-:Y:S01]  /*12e90*/  IMAD.WIDE.U32 R4, R193, UR4, R4 ;  /* 0x00000004c1047c25 */ /* 0x000fe2000f8e0004 */
[----:B------:R-:W-:-:S03]  /*12ea0*/  ULDC.64 UR4, c[0x0][0xc78] ;  /* 0x00031e0000047ab9 */ /* 0x000fc60000000a00 */
[----:B------:R-:W-:Y:S02]  /*12eb0*/  IMAD.IADD R5, R5, 0x1, R7 ;  /* 0x0000000105057824 */ /* 0x000fe400078e0207 */
[----:B------:R-:W-:Y:S02]  /*12ec0*/  IMAD.MOV R7, RZ, RZ, -R22 ;  /* 0x000000ffff077224 */ /* 0x000fe400078e0a16 */
[----:B------:R-:W-:Y:S02]  /*12ed0*/  IMAD R15, R197, 0x40, R19 ;  /* 0x00000040c50f7824 */ /* 0x000fe400078e0213 */
[----:B------:R-:W-:Y:S01]  /*12ee0*/  IMAD R6, R80, UR4, RZ ;  /* 0x0000000450067c24 */ /* 0x000fe2000f8e02ff */
[----:B------:R-:W-:Y:S01]  /*12ef0*/  ISETP.NE.AND P0, PT, R16, R7, PT ;  /* 0x000000071000720c */ /* 0x000fe20003f05270 */
[----:B------:R-:W-:Y:S01]  /*12f00*/  IMAD.WIDE.U32 R4, R79, UR4, R4 ;  /* 0x000000044f047c25 */ /* 0x000fe2000f8e0004 */
[----:B------:R-:W-:Y:S02]  /*12f10*/  SHF.R.S32.HI R11, RZ, 0x1f, R15 ;  /* 0x0000001fff0b7819 */ /* 0x000fe4000001140f */
[C---:B------:R-:W-:Y:S01]  /*12f20*/  ISETP.GE.OR P1, PT, R15.reuse, R76, P0 ;  /* 0x0000004c0f00720c */ /* 0x040fe20000726670 */
[----:B------:R-:W-:-:S02]  /*12f30*/  VIADD R7, R15, 0x8 ;  /* 0x000000080f077836 */ /* 0x000fc40000000000 */
[----:B------:R-:W-:Y:S01]  /*12f40*/  IMAD R10, R79, UR5, R6 ;  /* 0x000000054f0a7c24 */ /* 0x000fe2000f8e0206 */
[----:B------:R-:W-:Y:S01]  /*12f50*/  IADD3 R6, P2, R15, R4, RZ ;  /* 0x000000040f067210 */ /* 0x000fe20007f5e0ff */
[----:B------:R-:W-:Y:S01]  /*12f60*/  ULDC.64 UR4, c[0x0][0xc40] ;  /* 0x0003100000047ab9 */ /* 0x000fe20000000a00 */
[----:B------:R-:W-:Y:S02]  /*12f70*/  ISETP.GE.OR P0, PT, R7, R76, P0 ;  /* 0x0000004c0700720c */ /* 0x000fe40000706670 */
[----:B------:R-:W-:Y:S02]  /*12f80*/  IADD3.X R11, R11, R5, R10, P2, !PT ;  /* 0x000000050b0b7210 */ /* 0x000fe400017fe40a */
[----:B------:R-:W-:-:S04]  /*12f90*/  LEA R4, P2, R6, UR4, 0x2 ;  /* 0x0000000406047c11 */ /* 0x000fc8000f8410ff */
[----:B------:R-:W-:-:S05]  /*12fa0*/  LEA.HI.X R5, R6, UR5, R11, 0x2, P2 ;  /* 0x0000000506057c11 */ /* 0x000fca00090f140b */
[----:B------:R1:W-:Y:S04]  /*12fb0*/  @!P1 STG.E desc[UR6][R4.64], R3 ;  /* 0x0000000304009986 */ /* 0x0003e8000c101906 */
[----:B------:R1:W-:Y:S02]  /*12fc0*/  @!P0 STG.E desc[UR6][R4.64+0x20], R0 ;  /* 0x0000200004008986 */ /* 0x0003e4000c101906 */
.L_x_2500:
[----:B------:R-:W-:Y:S01]  /*12fd0*/  ULDC.64 UR4, c[0x0][0x208] ;  /* 0x0000820000047ab9 */ /* 0x000fe20000000a00 */
[C---:B-1----:R-:W-:Y:S01]  /*12fe0*/  VIADD R3, R191.reuse, 0x40 ;  /* 0x00000040bf037836 */ /* 0x042fe20000000000 */
[----:B------:R1:W5:Y:S01]  /*12ff0*/  LD.E.128 R4, desc[UR4][R172.64] ;  /* 0x00000004ac047980 */ /* 0x000362000c101d00 */
[C---:B------:R-:W-:Y:S01]  /*13000*/  VIADD R83, R191.reuse, 0xc0 ;  /* 0x000000c0bf537836 */ /* 0x040fe20000000000 */
[C---:B------:R-:W-:Y:S01]  /*13010*/  IADD3 R82, R191.reuse, 0x80, RZ ;  /* 0x00000080bf527810 */ /* 0x040fe20007ffe0ff */
[----:B------:R-:W-:Y:S01]  /*13020*/  ULDC.64 UR6, c[0x0][0xba0] ;  /* 0x0002e80000067ab9 */ /* 0x000fe20000000a00 */
[----:B------:R-:W5:Y:S04]  /*13030*/  LD.E.128 R8, desc[UR4][R8.64] ;  /* 0x0000000408087980 */ /* 0x000f68000c101d00 */
        /* <DEDUP_REMOVED lines=14> */
[----:B------:R-:W-:Y:S01]  /*13120*/  ULDC UR5, c[0x0][0xb8c] ;  /* 0x0002e30000057ab9 */ /* 0x000fe20000000800 */
[----:B------:R-:W-:Y:S01]  /*13130*/  VIADD R84, R191, 0x100 ;  /* 0x00000100bf547836 */ /* 0x000fe20000000000 */
[----:B------:R-:W-:Y:S01]  /*13140*/  ISETP.GE.AND P1, PT, R3, UR5, PT ;  /* 0x0000000503007c0c */ /* 0x000fe2000bf26270 */
[C---:B------:R-:W-:Y:S01]  /*13150*/  VIADD R86, R191.reuse, 0x140 ;  /* 0x00000140bf567836 */ /* 0x040fe20000000000 */
[C---:B------:R-:W-:Y:S01]  /*13160*/  ISETP.GE.AND P0, PT, R191.reuse, UR5, PT ;  /* 0x00000005bf007c0c */ /* 0x040fe2000bf06270 */
[----:B------:R-:W-:Y:S01]  /*13170*/  @!PT LDS RZ, [RZ] ;  /* 0x00000000fffff984 */ /* 0x000fe20000000800 */
[----:B------:R-:W-:Y:S01]  /*13180*/  @!PT LDS RZ, [RZ] ;  /* 0x00000000fffff984 */ /* 0x000fe20000000800 */
[----:B------:R-:W-:Y:S01]  /*13190*/  @!PT LDS RZ, [RZ] ;  /* 0x00000000fffff984 */ /* 0x000fe20000000800 */
[----:B------:R-:W-:Y:S01]  /*131a0*/  @!PT LDS RZ, [RZ] ;  /* 0x00000000fffff984 */ /* 0x000fe20000000800 */
[----:B------:R2:W-:Y:S06]  /*131b0*/  MEMBAR.ALL.CTA ;  /* 0x0000000000007992 */ /* 0x0005ec0000008000 */
[----:B--2---:R-:W2:Y:S01]  /*131c0*/  FENCE.VIEW.ASYNC.S ;  /* 0x00000000000073c6 */ /* 0x004ea20000000000 */
[----:B------:R-:W-:Y:S01]  /*131d0*/  SEL R17, RZ, 0xffffffff, P1 ;  /* 0xffffffffff117807 */ /* 0x000fe20000800000 */
[----:B------:R-:W-:Y:S01]  /*131e0*/  UIADD3 UR4, UR37, 0x38820, URZ ;  /* 0x0003882025047890 */ /* 0x000fe2000fffe03f */
[----:B------:R-:W-:Y:S01]  /*131f0*/  SEL R0, RZ, 0x1, P0 ;  /* 0x00000001ff007807 */ /* 0x000fe20000000000 */
[----:B------:R-:W-:Y:S01]  /*13200*/  VIADD R85, R191, 0x1c0 ;  /* 0x000001c0bf557836 */ /* 0x000fe20000000000 */
[----:B------:R-:W-:Y:S01]  /*13210*/  ISETP.GE.AND P0, PT, R82, UR5, PT ;  /* 0x0000000552007c0c */ /* 0x000fe2000bf06270 */
[----:B------:R-:W-:Y:S01]  /*13220*/  IMAD.SHL.U32 R17, R17, 0x2, RZ ;  /* 0x0000000211117824 */ /* 0x000fe200078e00ff */
[----:B------:R-:W-:Y:S01]  /*13230*/  ISETP.GE.AND P1, PT, R83, UR5, PT ;  /* 0x0000000553007c0c */ /* 0x000fe2000bf26270 */
[----:B------:R-:W-:Y:S01]  /*13240*/  UPRMT UR4, URZ, 0x654, UR4 ;  /* 0x000006543f047896 */ /* 0x000fe20008000004 */
[----:B------:R-:W-:Y:S01]  /*13250*/  SHF.R.S32.HI R21, RZ, 0x1f, R191 ;  /* 0x0000001fff157819 */ /* 0x000fe200000114bf */
[----:B------:R-:W-:Y:S01]  /*13260*/  BSSY B1, `(.L_x_2501) ;  /* 0x0000043000017945 */ /* 0x000fe20003800000 */
[----:B------:R-:W-:-:S02]  /*13270*/  LOP3.LUT R0, R17, 0x2, R0, 0xe2, !PT ;  /* 0x0000000211007812 */ /* 0x000fc400078ee200 */
[----:B------:R-:W-:Y:S02]  /*13280*/  SEL R17, RZ, 0x4, P0 ;  /* 0x00000004ff117807 */ /* 0x000fe40000000000 */
[----:B------:R-:W-:Y:S02]  /*13290*/  SEL R20, RZ, 0x8, P1 ;  /* 0x00000008ff147807 */ /* 0x000fe40000800000 */
[----:B------:R-:W-:Y:S02]  /*132a0*/  ISETP.GE.AND P0, PT, R84, UR5, PT ;  /* 0x0000000554007c0c */ /* 0x000fe4000bf06270 */
[----:B------:R-:W-:Y:S01]  /*132b0*/  LOP3.LUT R0, R20, R0, R17, 0xfe, !PT ;  /* 0x0000000014007212 */ /* 0x000fe200078efe11 */
[----:B------:R-:W-:Y:S01]  /*132c0*/  IMAD R17, R77, UR6, RZ ;  /* 0x000000064d117c24 */ /* 0x000fe2000f8e02ff */
[----:B------:R-:W-:Y:S01]  /*132d0*/  IADD3 R81, R191, 0x180, RZ ;  /* 0x00000180bf517810 */ /* 0x000fe20007ffe0ff */
[----:B------:R-:W-:Y:S01]  /*132e0*/  IMAD.MOV.U32 R20, RZ, RZ, R191 ;  /* 0x000000ffff147224 */ /* 0x000fe200078e00bf */
[----:B------:R-:W-:Y:S01]  /*132f0*/  ISETP.GE.AND P1, PT, R86, UR5, PT ;  /* 0x0000000556007c0c */ /* 0x000fe2000bf26270 */
[C---:B------:R-:W-:Y:S01]  /*13300*/  IMAD R77, R18.reuse, UR7, R17 ;  /* 0x00000007124d7c24 */ /* 0x040fe2000f8e0211 */
[----:B------:R-:W-:Y:S01]  /*13310*/  SEL R17, RZ, 0x10, P0 ;  /* 0x00000010ff117807 */ /* 0x000fe20000000000 */
[----:B------:R-:W-:Y:S01]  /*13320*/  IMAD.WIDE.U32 R20, R18, UR6, R20 ;  /* 0x0000000612147c25 */ /* 0x000fe2000f8e0014 */
[----:B------:R-:W-:Y:S01]  /*13330*/  ISETP.GE.AND P0, PT, R81, UR5, PT ;  /* 0x0000000551007c0c */ /* 0x000fe2000bf06270 */
[----:B------:R-:W-:Y:S01]  /*13340*/  ULDC.64 UR6, c[0x0][0xbe0] ;  /* 0x0002f80000067ab9 */ /* 0x000fe20000000a00 */
[----:B------:R-:W-:Y:S01]  /*13350*/  SEL R18, RZ, 0x20, P1 ;  /* 0x00000020ff127807 */ /* 0x000fe20000800000 */
[----:B------:R-:W-:Y:S01]  /*13360*/  IMAD R81, R197, -0x40, R76 ;  /* 0xffffffc0c5517824 */ /* 0x000fe200078e024c */
[----:B------:R-:W-:Y:S01]  /*13370*/  ISETP.GE.AND P1, PT, R85, UR5, PT ;  /* 0x0000000555007c0c */ /* 0x000fe2000bf26270 */
[----:B------:R-:W-:Y:S01]  /*13380*/  IMAD.IADD R21, R21, 0x1, R77 ;  /* 0x0000000115157824 */ /* 0x000fe200078e024d */
[----:B------:R-:W-:Y:S01]  /*13390*/  LOP3.LUT R17, R18, R0, R17, 0xfe, !PT ;  /* 0x0000000012117212 */ /* 0x000fe200078efe11 */
[----:B------:R-:W-:Y:S01]  /*133a0*/  IMAD R78, R78, UR6, RZ ;  /* 0x000000064e4e7c24 */ /* 0x000fe2000f8e02ff */
[C---:B------:R-:W-:Y:S01]  /*133b0*/  ISETP.GE.AND P2, PT, R194.reuse, R81, PT ;  /* 0x00000051c200720c */ /* 0x040fe20003f46270 */
[C---:B------:R-:W-:Y:S01]  /*133c0*/  IMAD.WIDE.U32 R20, R193.reuse, UR6, R20 ;  /* 0x00000006c1147c25 */ /* 0x040fe2000f8e0014 */
[----:B------:R-:W-:Y:S01]  /*133d0*/  SEL R0, RZ, 0x40, P0 ;  /* 0x00000040ff007807 */ /* 0x000fe20000000000 */
[----:B--2---:R-:W-:Y:S01]  /*133e0*/  SYNCS.ARRIVE.TRANS64.RED.A1T0 RZ, [UR4], RZ ;  /* 0x000000ffffff79a7 */ /* 0x004fe20008100404 */
[----:B------:R-:W-:Y:S01]  /*133f0*/  SHF.R.S32.HI R195, RZ, 0x1f, R194 ;  /* 0x0000001fffc37819 */ /* 0x000fe200000114c2 */
[----:B------:R-:W-:Y:S01]  /*13400*/  IMAD R77, R193, UR7, R78 ;  /* 0x00000007c14d7c24 */ /* 0x000fe2000f8e024e */
[----:B------:R-:W-:Y:S01]  /*13410*/  ULDC.64 UR6, c[0x0][0xbe8] ;  /* 0x0002fa0000067ab9 */ /* 0x000fe20000000a00 */
[----:B------:R-:W-:Y:S01]  /*13420*/  VIADD R18, R194, 0x20 ;  /* 0x00000020c2127836 */ /* 0x000fe20000000000 */
[----:B------:R-:W-:Y:S01]  /*13430*/  LOP3.LUT R0, R17, R0, RZ, 0xfc, !PT ;  /* 0x0000000011007212 */ /* 0x000fe200078efcff */
[----:B------:R-:W-:-:S02]  /*13440*/  IMAD R17, R80, UR6, RZ ;  /* 0x0000000650117c24 */ /* 0x000fc4000f8e02ff */
[----:B------:R-:W-:Y:S01]  /*13450*/  IMAD.IADD R21, R21, 0x1, R77 ;  /* 0x0000000115157824 */ /* 0x000fe200078e024d */
[----:B------:R-:W-:Y:S01]  /*13460*/  ISETP.GE.AND P0, PT, R18, R81, PT ;  /* 0x000000511200720c */ /* 0x000fe20003f06270 */
[C---:B------:R-:W-:Y:S01]  /*13470*/  IMAD R81, R79.reuse, UR7, R17 ;  /* 0x000000074f517c24 */ /* 0x040fe2000f8e0211 */
[----:B------:R-:W-:Y:S01]  /*13480*/  SEL R17, RZ, 0x80, P1 ;  /* 0x00000080ff117807 */ /* 0x000fe20000800000 */
[----:B------:R-:W-:-:S03]  /*13490*/  IMAD.WIDE.U32 R78, R79, UR6, R20 ;  /* 0x000000064f4e7c25 */ /* 0x000fc6000f8e0014 */
[----:B------:R-:W-:Y:S01]  /*134a0*/  LOP3.LUT R17, R0, R17, RZ, 0xfc, !PT ;  /* 0x0000001100117212 */ /* 0x000fe200078efcff */
[----:B------:R-:W-:-:S04]  /*134b0*/  IMAD.WIDE R76, R197, 0x40, R194 ;  /* 0x00000040c54c7825 */ /* 0x000fc800078e02c2 */
[----:B------:R-:W-:Y:S01]  /*134c0*/  IMAD.IADD R85, R79, 0x1, R81 ;  /* 0x000000014f557824 */ /* 0x000fe200078e0251 */
[----:B-1----:R-:W-:Y:S06]  /*134d0*/  @P2 BRA `(.L_x_2502) ;  /* 0x00000000006c2947 */ /* 0x002fec0003800000 */
[----:B------:R-:W-:Y:S01]  /*134e0*/  ULDC.64 UR6, c[0x0][0xbd8] ;  /* 0x0002f60000067ab9 */ /* 0x000fe20000000a00 */
[----:B------:R-:W-:Y:S01]  /*134f0*/  MOV R20, R78 ;  /* 0x0000004e00147202 */ /* 0x000fe20000000f00 */
[----:B------:R-:W-:Y:S01]  /*13500*/  IMAD R81, R77, UR6, RZ ;  /* 0x000000064d517c24 */ /* 0x000fe2000f8e02ff */
[----:B------:R-:W-:Y:S01]  /*13510*/  ISETP.GE.AND P2, PT, R191, UR5, PT ;  /* 0x00000005bf007c0c */ /* 0x000fe2000bf46270 */
[----:B------:R-:W-:Y:S01]  /*13520*/  IMAD.MOV.U32 R21, RZ, RZ, R85 ;  /* 0x000000ffff157224 */ /* 0x000fe200078e0055 */
[----:B------:R-:W-:Y:S01]  /*13530*/  ISETP.GE.AND P3, PT, R3, UR5, PT ;  /* 0x0000000503007c0c */ /* 0x000fe2000bf66270 */
[C---:B------:R-:W-:Y:S01]  /*13540*/  IMAD R81, R76.reuse, UR7, R81 ;  /* 0x000000074c517c24 */ /* 0x040fe2000f8e0251 */
[----:B------:R-:W-:Y:S01]  /*13550*/  ULDC.64 UR8, c[0x0][0x208] ;  /* 0x0000820000087ab9 */ /* 0x000fe20000000a00 */
[----:B------:R-:W-:Y:S01]  /*13560*/  IMAD.WIDE.U32 R20, R76, UR6, R20 ;  /* 0x000000064c147c25 */ /* 0x000fe2000f8e0014 */
[----:B------:R-:W-:Y:S01]  /*13570*/  ULDC.64 UR6, c[0x0][0xb80] ;  /* 0x0002e00000067ab9 */ /* 0x000fe20000000a00 */
[----:B------:R-:W-:-:S02]  /*13580*/  ISETP.GE.AND P4, PT, R86, UR5, PT ;  /* 0x0000000556007c0c */ /* 0x000fc4000bf86270 */
[----:B------:R-:W-:Y:S01]  /*13590*/  IMAD.IADD R21, R21, 0x1, R81 ;  /* 0x0000000115157824 */ /* 0x000fe200078e0251 */
[----:B------:R-:W-:Y:S02]  /*135a0*/  LEA R80, P1, R20, UR6, 0x1 ;  /* 0x0000000614507c11 */ /* 0x000fe4000f8208ff */
[----:B------:R-:W-:Y:S02]  /*135b0*/  LOP3.LUT P5, RZ, R0, 0x40, RZ, 0xc0, !PT ;  /* 0x0000004000ff7812 */ /* 0x000fe400078ac0ff */
[----:B------:R-:W-:Y:S02]  /*135c0*/  LEA.HI.X R81, R20, UR7, R21, 0x1, P1 ;  /* 0x0000000714517c11 */ /* 0x000fe400088f0c15 */
[----:B------:R-:W-:Y:S02]  /*135d0*/  ISETP.GE.AND P1, PT, R82, UR5, PT ;  /* 0x0000000552007c0c */ /* 0x000fe4000bf26270 */
[----:B------:R-:W-:Y:S01]  /*135e0*/  LOP3.LUT P6, RZ, R17, 0x80, RZ, 0xc0, !PT ;  /* 0x0000008011ff7812 */ /* 0x000fe200078cc0ff */
        /* <DEDUP_REMOVED lines=10> */
.L_x_2502:
[----:B------:R-:W-:Y:S05]  /*13690*/  BSYNC B1 ;  /* 0x0000000000017941 */ /* 0x000fea0003800000 */
.L_x_2501:
[----:B------:R-:W-:Y:S05]  /*136a0*/  @P0 BRA `(.L_x_2503) ;  /* 0x0000000c00200947 */ /* 0x000fea0003800000 */
[----:B-1---5:R-:W-:Y:S01]  /*136b0*/  IADD3 R7, P0, R76, 0x20, RZ ;  /* 0x000000204c077810 */ /* 0x022fe20007f1e0ff */
[----:B------:R-:W-:Y:S01]  /*136c0*/  ULDC.64 UR6, c[0x0][0xbd8] ;  /* 0x0002f60000067ab9 */ /* 0x000fe20000000a00 */
[----:B------:R-:W-:Y:S01]  /*136d0*/  IMAD.MOV.U32 R4, RZ, RZ, R78 ;  /* 0x000000ffff047224 */ /* 0x000fe200078e004e */
[----:B------:R-:W-:Y:S01]  /*136e0*/  ISETP.GE.AND P4, PT, R3, UR5, PT ;  /* 0x0000000503007c0c */ /* 0x000fe2000bf86270 */
[----:B------:R-:W-:Y:S01]  /*136f0*/  IMAD.MOV.U32 R5, RZ, RZ, R85 ;  /* 0x000000ffff057224 */ /* 0x000fe200078e0055 */
[----:B------:R-:W-:Y:S01]  /*13700*/  ULDC.64 UR8, c[0x0][0x208] ;  /* 0x0000820000087ab9 */ /* 0x000fe20000000a00 */
[----:B------:R-:W-:Y:S01]  /*13710*/  IMAD.X R76, RZ, RZ, R77, P0 ;  /* 0x000000ffff4c7224 */ /* 0x000fe200000e064d */
        /* <DEDUP_REMOVED lines=9> */
[----:B------:R-:W-:Y:S02]  /*137b0*/  LEA R6, P6, R4, UR6, 0x1 ;  /* 0x0000000604067c11 */ /* 0x000fe4000f8c08ff */
[----:B------:R-:W-:-:S04]  /*137c0*/  IADD3 R3, R5, R3, RZ ;  /* 0x0000000305037210 */ /* 0x000fc80007ffe0ff */
        /* <DEDUP_REMOVED lines=14> */
.L_x_2498:
[----:B------:R-:W1:Y:S01]  /*138b0*/  LDC.64 R6, c[0x0][0xcd8] ;  /* 0x00033600ff067b82 */ /* 0x000e620000000a00 */
[----:B------:R-:W-:Y:S01]  /*138c0*/  IMAD.MOV.U32 R3, RZ, RZ, RZ ;  /* 0x000000ffff037224 */ /* 0x000fe200078e00ff */
[----:B------:R-:W-:Y:S01]  /*138d0*/  ULDC UR6, c[0x0][0xb8c] ;  /* 0x0002e30000067ab9 */ /* 0x000fe20000000800 */
[----:B------:R-:W-:-:S05]  /*138e0*/  ULDC.64 UR4, c[0x0][0x208] ;  /* 0x0000820000047ab9 */ /* 0x000fca0000000a00 */
[----:B------:R-:W2:Y:S01]  /*138f0*/  LDC.64 R4, c[0x0][0xcd8] ;  /* 0x00033600ff047b82 */ /* 0x000ea20000000a00 */
[----:B-1----:R-:W-:-:S04]  /*13900*/  ISETP.NE.U32.AND P0, PT, R6, RZ, PT ;  /* 0x000000ff0600720c */ /* 0x002fc80003f05070 */
[----:B------:R-:W-:-:S03]  /*13910*/  ISETP.NE.AND.EX P0, PT, R7, RZ, PT, P0 ;  /* 0x000000ff0700720c */ /* 0x000fc60003f05300 */
[----:B------:R-:W1:Y:S08]  /*13920*/  LDC.64 R6, c[0x0][0xce0] ;  /* 0x00033800ff067b82 */ /* 0x000e700000000a00 */
[----:B------:R-:W3:Y:S01]  /*13930*/  LDC R0, c[0x0][0xb88] ;  /* 0x0002e200ff007b82 */ /* 0x000ee20000000800 */
[C---:B------:R-:W-:Y:S01]  /*13940*/  VIADD R13, R191.reuse, 0x40 ;  /* 0x00000040bf0d7836 */ /* 0x040fe20000000000 */
[----:B------:R-:W-:Y:S01]  /*13950*/  ISETP.GE.AND P2, PT, R191, UR6, PT ;  /* 0x00000006bf007c0c */ /* 0x000fe2000bf46270 */
[----:B--2---:R-:W-:Y:S01]  /*13960*/  IMAD.WIDE R4, R196, 0x4, R4 ;  /* 0x00000004c4047825 */ /* 0x004fe200078e0204 */
[----:B-1----:R-:W-:-:S04]  /*13970*/  ISETP.NE.U32.AND P1, PT, R6, RZ, PT ;  /* 0x000000ff0600720c */ /* 0x002fc80003f25070 */
[----:B------:R1:W5:Y:S01]  /*13980*/  @P0 LDG.E R3, desc[UR4][R4.64] ;  /* 0x0000000404030981 */ /* 0x000362000c1e1900 */
[----:B------:R-:W-:-:S13]  /*13990*/  ISETP.NE.AND.EX P1, PT, R7, RZ, PT, P1 ;  /* 0x000000ff0700720c */ /* 0x000fda0003f25310 */
[----:B------:R-:W2:Y:S01]  /*139a0*/  @P1 LDC.64 R6, c[0x0][0xce0] ;  /* 0x00033800ff061b82 */ /* 0x000ea20000000a00 */
[----:B------:R-:W-:-:S04]  /*139b0*/  ISETP.GE.AND P3, PT, R13, UR6, PT ;  /* 0x000000060d007c0c */ /* 0x000fc8000bf66270 */
[----:B------:R-:W-:Y:S02]  /*139c0*/  SEL R9, RZ, 0xffffffff, P3 ;  /* 0xffffffffff097807 */ /* 0x000fe40001800000 */
[----:B------:R-:W-:-:S03]  /*139d0*/  SEL R8, RZ, 0x1, P2 ;  /* 0x00000001ff087807 */ /* 0x000fc60001000000 */
[----:B------:R-:W-:-:S05]  /*139e0*/  IMAD.SHL.U32 R9, R9, 0x2, RZ ;  /* 0x0000000209097824 */ /* 0x000fca00078e00ff */
[----:B------:R-:W-:Y:S01]  /*139f0*/  LOP3.LUT R14, R9, 0x2, R8, 0xe2, !PT ;  /* 0x00000002090e7812 */ /* 0x000fe200078ee208 */
[----:B--2---:R-:W-:-:S05]  /*13a00*/  @P1 IMAD.WIDE R6, R196, 0x4, R6 ;  /* 0x00000004c4061825 */ /* 0x004fca00078e0206 */
[----:B---3--:R1:W5:Y:S01]  /*13a10*/  @P1 LDG.E R0, desc[UR4][R6.64] ;  /* 0x0000000406001981 */ /* 0x008362000c1e1900 */
[----:B------:R-:W-:Y:S05]  /*13a20*/  @P1 BRA `(.L_x_2504) ;  /* 0x0000000000141947 */ /* 0x000fea0003800000 */
[----:B------:R-:W-:Y:S05]  /*13a30*/  @!P0 BRA `(.L_x_2504) ;  /* 0x0000000000108947 */ /* 0x000fea0003800000 */
[----:B------:R-:W-:Y:S02]  /*13a40*/  ULDC.64 UR4, c[0x0][0x208] ;  /* 0x0000820000047ab9 */ /* 0x000fe40000000a00 */
[----:B-1----:R-:W2:Y:S04]  /*13a50*/  LDG.E R7, desc[UR4][R4.64] ;  /* 0x0000000404077981 */ /* 0x002ea8000c1e1900 */
[----:B-----5:R-:W2:Y:S02]  /*13a60*/  LDG.E R0, desc[UR4][R4.64+0x4] ;  /* 0x0000040404007981 */ /* 0x020ea4000c1e1900 */
[----:B--2---:R-:W-:-:S07]  /*13a70*/  IMAD.IADD R0, R0, 0x1, -R7 ;  /* 0x0000000100007824 */ /* 0x004fce00078e0a07 */
.L_x_2504:
[----:B------:R-:W-:Y:S01]  /*13a80*/  ISETP.GT.AND P1, PT, R201, 0x3f, PT ;  /* 0x0000003fc900780c */ /* 0x000fe20003f24270 */
[C---:B------:R-:W-:Y:S01]  /*13a90*/  VIADD R17, R191.reuse, 0x80 ;  /* 0x00000080bf117836 */ /* 0x040fe20000000000 */
[C---:B------:R-:W-:Y:S01]  /*13aa0*/  IADD3 R18, R191.reuse, 0xc0, RZ ;  /* 0x000000c0bf127810 */ /* 0x040fe20007ffe0ff */
[----:B------:R-:W-:Y:S01]  /*13ab0*/  BSSY B1, `(.L_x_2505) ;  /* 0x0000023000017945 */ /* 0x000fe20003800000 */
[----:B-1----:R-:W-:Y:S01]  /*13ac0*/  SHF.R.S32.HI R4, RZ, 0x1f, R196 ;  /* 0x0000001fff047819 */ /* 0x002fe200000114c4 */
[----:B------:R-:W-:Y:S01]  /*13ad0*/  VIADD R24, R191, 0x100 ;  /* 0x00000100bf187836 */ /* 0x000fe20000000000 */
[----:B------:R-:W-:Y:S01]  /*13ae0*/  ISETP.GE.AND P2, PT, R17, UR6, PT ;  /* 0x0000000611007c0c */ /* 0x000fe2000bf46270 */
[----:B------:R-:W-:Y:S01]  /*13af0*/  VIADD R25, R191, 0x140 ;  /* 0x00000140bf197836 */ /* 0x000fe20000000000 */
[----:B------:R-:W-:Y:S02]  /*13b00*/  ISETP.GE.AND P3, PT, R18, UR6, PT ;  /* 0x0000000612007c0c */ /* 0x000fe4000bf66270 */
[----:B------:R-:W-:-:S02]  /*13b10*/  SHF.R.S32.HI R9, RZ, 0x1f, R193 ;  /* 0x0000001fff097819 */ /* 0x000fc400000114c1 */
[----:B------:R-:W-:Y:S02]  /*13b20*/  SHF.R.S32.HI R12, RZ, 0x1f, R191 ;  /* 0x0000001fff0c7819 */ /* 0x000fe400000114bf */
[----:B------:R-:W-:Y:S02]  /*13b30*/  SEL R11, R196, RZ, !P0 ;  /* 0x000000ffc40b7207 */ /* 0x000fe40004000000 */
[----:B------:R-:W-:Y:S02]  /*13b40*/  SEL R10, R4, RZ, !P0 ;  /* 0x000000ff040a7207 */ /* 0x000fe40004000000 */
[----:B-----5:R-:W-:Y:S01]  /*13b50*/  SHF.R.S32.HI R8, RZ, 0x1f, R3 ;  /* 0x0000001fff087819 */ /* 0x020fe20000011403 */
[----:B------:R-:W-:Y:S06]  /*13b60*/  @P1 BRA `(.L_x_2506) ;  /* 0x00000000005c1947 */ /* 0x000fec0003800000 */
[----:B------:R-:W1:Y:S02]  /*13b70*/  S2R R5, SR_TID.X ;  /* 0x0000000000057919 */ /* 0x000e640000002100 */
[----:B-1----:R-:W-:-:S04]  /*13b80*/  IMAD R4, R197, 0x40, R5 ;  /* 0x00000040c5047824 */ /* 0x002fc800078e0205 */
[----:B------:R-:W-:-:S05]  /*13b90*/  VIADD R5, R4, 0xffffff80 ;  /* 0xffffff8004057836 */ /* 0x000fca0000000000 */
[----:B------:R-:W-:-:S13]  /*13ba0*/  ISETP.GE.AND P0, PT, R5, R0, PT ;  /* 0x000000000500720c */ /* 0x000fda0003f06270 */
[----:B------:R-:W-:Y:S05]  /*13bb0*/  @P0 BRA `(.L_x_2506) ;  /* 0x0000000000480947 */ /* 0x000fea0003800000 */
[----:B------:R-:W-:Y:S01]  /*13bc0*/  IADD3 R4, P0, R5, R3, RZ ;  /* 0x0000000305047210 */ /* 0x000fe20007f1e0ff */
[----:B------:R-:W-:Y:S01]  /*13bd0*/  ULDC.64 UR4, c[0x0][0xc70] ;  /* 0x00031c0000047ab9 */ /* 0x000fe20000000a00 */
[----:B------:R-:W-:Y:S01]  /*13be0*/  ULDC.64 UR8, c[0x0][0x208] ;  /* 0x0000820000087ab9 */ /* 0x000fe20000000a00 */
        /* <DEDUP_REMOVED lines=9> */
[----:B------:R-:W-:-:S04]  /*13c80*/  ULDC.64 UR4, c[0x0][0xc40] ;  /* 0x0003100000047ab9 */ /* 0x000fc80000000a00 */
[----:B------:R-:W-:Y:S02]  /*13c90*/  IADD3 R5, R5, R7, RZ ;  /* 0x0000000705057210 */ /* 0x000fe40007ffe0ff */
[----:B------:R-:W-:-:S04]  /*13ca0*/  LEA R6, P0, R4, UR4, 0x2 ;  /* 0x0000000404067c11 */ /* 0x000fc8000f8010ff */
[----:B------:R-:W-:Y:S01]  /*13cb0*/  LEA.HI.X R7, R4, UR5, R5, 0x2, P0 ;  /* 0x0000000504077c11 */ /* 0x000fe200080f1405 */
[----:B------:R-:W-:-:S05]  /*13cc0*/  IMAD.MOV.U32 R5, RZ, RZ, -0x800000 ;  /* 0xff800000ff057424 */ /* 0x000fca00078e00ff */
[----:B------:R1:W-:Y:S03]  /*13cd0*/  STG.E desc[UR8][R6.64], R5 ;  /* 0x0000000506007986 */ /* 0x0003e6000c101908 */
.L_x_2506:
[----:B------:R-:W-:Y:S05]  /*13ce0*/  BSYNC B1 ;  /* 0x0000000000017941 */ /* 0x000fea0003800000 */
.L_x_2505:
[----:B------:R-:W-:Y:S01]  /*13cf0*/  ULDC.64 UR4, c[0x0][0xba0] ;  /* 0x0002e80000047ab9 */ /* 0x000fe20000000a00 */
[----:B------:R-:W-:Y:S01]  /*13d00*/  IMAD.MOV.U32 R4, RZ, RZ, R191 ;  /* 0x000000ffff047224 */ /* 0x000fe200078e00bf */
[----:B-1----:R-:W-:Y:S01]  /*13d10*/  SEL R7, RZ, 0x4, P2 ;  /* 0x00000004ff077807 */ /* 0x002fe20001000000 */
[----:B------:R-:W-:Y:S01]  /*13d20*/  IMAD.MOV.U32 R5, RZ, RZ, R12 ;  /* 0x000000ffff057224 */ /* 0x000fe200078e000c */
[----:B------:R-:W-:Y:S01]  /*13d30*/  ISETP.GE.AND P0, PT, R24, UR6, PT ;  /* 0x0000000618007c0c */ /* 0x000fe2000bf06270 */
[----:B------:R-:W-:Y:S01]  /*13d40*/  IMAD R6, R8, UR4, RZ ;  /* 0x0000000408067c24 */ /* 0x000fe2000f8e02ff */
[----:B------:R-:W-:Y:S01]  /*13d50*/  SEL R8, RZ, 0x8, P3 ;  /* 0x00000008ff087807 */ /* 0x000fe20001800000 */
[----:B------:R-:W-:Y:S01]  /*13d60*/  IMAD.WIDE.U32 R4, R3, UR4, R4 ;  /* 0x0000000403047c25 */ /* 0x000fe2000f8e0004 */
[----:B------:R-:W-:Y:S01]  /*13d70*/  ISETP.GE.AND P1, PT, R25, UR6, PT ;  /* 0x0000000619007c0c */ /* 0x000fe2000bf26270 */
[----:B------:R-:W-:Y:S01]  /*13d80*/  BSSY B1, `(.L_x_2507) ;  /* 0x000003c000017945 */ /* 0x000fe20003800000 */
[----:B------:R-:W-:Y:S01]  /*13d90*/  LOP3.LUT R7, R8, R14, R7, 0xfe, !PT ;  /* 0x0000000e08077212 */ /* 0x000fe200078efe07 */
[----:B------:R-:W-:Y:S01]  /*13da0*/  IMAD R3, R3, UR5, R6 ;  /* 0x0000000503037c24 */ /* 0x000fe2000f8e0206 */
[----:B------:R-:W-:Y:S01]  /*13db0*/  SEL R8, RZ, 0x10, P0 ;  /* 0x00000010ff087807 */ /* 0x000fe20000000000 */
[----:B------:R-:W-:Y:S01]  /*13dc0*/  VIADD R6, R191, 0x180 ;  /* 0x00000180bf067836 */ /* 0x000fe20000000000 */
[----:B------:R-:W-:Y:S01]  /*13dd0*/  SEL R12, RZ, 0x20, P1 ;  /* 0x00000020ff0c7807 */ /* 0x000fe20000800000 */
[----:B------:R-:W-:Y:S01]  /*13de0*/  ULDC.64 UR4, c[0x0][0xbe0] ;  /* 0x0002f80000047ab9 */ /* 0x000fe20000000a00 */
[----:B------:R-:W-:-:S02]  /*13df0*/  IMAD.IADD R5, R5, 0x1, R3 ;  /* 0x0000000105057824 */ /* 0x000fc400078e0203 */
[----:B------:R-:W-:Y:S01]  /*13e00*/  ISETP.GE.AND P0, PT, R6, UR6, PT ;  /* 0x0000000606007c0c */ /* 0x000fe2000bf06270 */
[----:B------:R-:W-:Y:S01]  /*13e10*/  IMAD R6, R9, UR4, RZ ;  /* 0x0000000409067c24 */ /* 0x000fe2000f8e02ff */
[----:B------:R-:W-:Y:S01]  /*13e20*/  LOP3.LUT R9, R12, R7, R8, 0xfe, !PT ;  /* 0x000000070c097212 */ /* 0x000fe200078efe08 */
[----:B------:R-:W-:Y:S01]  /*13e30*/  IMAD.WIDE.U32 R4, R193, UR4, R4 ;  /* 0x00000004c1047c25 */ /* 0x000fe2000f8e0004 */
[----:B------:R-:W-:-:S03]  /*13e40*/  IADD3 R7, R191, 0x1c0, RZ ;  /* 0x000001c0bf077810 */ /* 0x000fc60007ffe0ff */
[----:B------:R-:W-:Y:S01]  /*13e50*/  IMAD R3, R193, UR5, R6 ;  /* 0x00000005c1037c24 */ /* 0x000fe2000f8e0206 */
[----:B------:R-:W-:Y:S01]  /*13e60*/  ISETP.GE.AND P2, PT, R7, UR6, PT ;  /* 0x0000000607007c0c */ /* 0x000fe2000bf46270 */
[----:B------:R-:W-:Y:S01]  /*13e70*/  IMAD R7, R197, -0x40, R0 ;  /* 0xffffffc0c5077824 */ /* 0x000fe200078e0200 */
[----:B------:R-:W-:Y:S01]  /*13e80*/  SEL R6, RZ, 0x40, P0 ;  /* 0x00000040ff067807 */ /* 0x000fe20000000000 */
[C---:B------:R-:W-:Y:S01]  /*13e90*/  VIADD R0, R194.reuse, 0x20 ;  /* 0x00000020c2007836 */ /* 0x040fe20000000000 */
[----:B------:R-:W-:Y:S01]  /*13ea0*/  ULDC.64 UR4, c[0x0][0xbe8] ;  /* 0x0002fa0000047ab9 */ /* 0x000fe20000000a00 */
[----:B------:R-:W-:Y:S01]  /*13eb0*/  IMAD.IADD R5, R5, 0x1, R3 ;  /* 0x0000000105057824 */ /* 0x000fe200078e0203 */
[-C--:B------:R-:W-:Y:S01]  /*13ec0*/  ISETP.GE.AND P1, PT, R194, R7.reuse, PT ;  /* 0x00000007c200720c */ /* 0x080fe20003f26270 */
[----:B------:R-:W-:Y:S01]  /*13ed0*/  IMAD.MOV.U32 R8, RZ, RZ, R194 ;  /* 0x000000ffff087224 */ /* 0x000fe200078e00c2 */
[----:B------:R-:W-:Y:S01]  /*13ee0*/  ISETP.GE.AND P0, PT, R0, R7, PT ;  /* 0x000000070000720c */ /* 0x000fe20003f06270 */
[----:B------:R-:W-:Y:S01]  /*13ef0*/  IMAD R0, R10, UR4, RZ ;  /* 0x000000040a007c24 */ /* 0x000fe2000f8e02ff */
[----:B------:R-:W-:Y:S01]  /*13f00*/  LOP3.LUT R15, R9, R6, RZ, 0xfc, !PT ;  /* 0x00000006090f7212 */ /* 0x000fe200078efcff */
[----:B------:R-:W-:Y:S01]  /*13f10*/  IMAD.WIDE.U32 R6, R11, UR4, R4 ;  /* 0x000000040b067c25 */ /* 0x000fe2000f8e0004 */
[----:B------:R-:W-:-:S03]  /*13f20*/  SHF.R.S32.HI R9, RZ, 0x1f, R194 ;  /* 0x0000001fff097819 */ /* 0x000fc600000114c2 */
[----:B------:R-:W-:Y:S01]  /*13f30*/  IMAD R3, R11, UR5, R0 ;  /* 0x000000050b037c24 */ /* 0x000fe2000f8e0200 */
        /* <DEDUP_REMOVED lines=18> */
[----:B------:R-:W-:Y:S02]  /*14060*/  ISETP.GE.AND P3, PT, R24, UR6, PT ;  /* 0x0000000618007c0c */ /* 0x000fe4000bf66270 */
[----:B------:R-:W-:Y:S02]  /*14070*/  LEA.HI.X R21, R4, UR5, R3, 0x1, P1 ;  /* 0x0000000504157c11 */ /* 0x000fe400088f0c03 */
[----:B------:R-:W-:Y:S02]  /*14080*/  ISETP.GE.AND P1, PT, R17, UR6, PT ;  /* 0x0000000611007c0c */ /* 0x000fe4000bf26270 */
[----:B------:R-:W-:Y:S01]  /*14090*/  ISETP.GE.AND P2, PT, R25, UR6, PT ;  /* 0x0000000619007c0c */ /* 0x000fe2000bf46270 */
        /* <DEDUP_REMOVED lines=10> */
.L_x_2508:
[----:B------:R-:W-:Y:S05]  /*14140*/  BSYNC B1 ;  /* 0x0000000000017941 */ /* 0x000fea0003800000 */
.L_x_2507:
        /* <DEDUP_REMOVED lines=30> */
.L_x_2503:
[----:B------:R-:W-:Y:S05]  /*14330*/  BSYNC B0 ;  /* 0x0000000000007941 */ /* 0x000fea0003800000 */
.L_x_2497:
[----:B------:R-:W-:Y:S02]  /*14340*/  ULDC UR4, c[0x0][0xd14] ;  /* 0x0003450000047ab9 */ /* 0x000fe40000000800 */
[----:B0-----:R-:W-:-:S13]  /*14350*/  ISETP.GE.AND P0, PT, R187, UR4, PT ;  /* 0x00000004bb007c0c */ /* 0x001fda000bf06270 */
[----:B------:R-:W-:Y:S05]  /*14360*/  @!P0 BRA `(.L_x_2509) ;  /* 0xfffffec800f88947 */ /* 0x000fea000383ffff */
[----:B------:R-:W-:Y:S05]  /*14370*/  EXIT ;  /* 0x000000000000794d */ /* 0x000fea0003800000 */
.L_x_2405:
        /* <DEDUP_REMOVED lines=62> */
.L_x_2514:
        /* <DEDUP_REMOVED lines=16> */
.L_x_2513:
[----:B------:R-:W-:Y:S05]  /*14860*/  BSYNC B0 ;  /* 0x0000000000007941 */ /* 0x000fea0003800000 */
.L_x_2512:
        /* <DEDUP_REMOVED lines=25> */
.L_x_2510:
[----:B------:R-:W-:Y:S01]  /*14a00*/  IMAD.IADD R7, R5, 0x1, -R2 ;  /* 0x0000000105077824 */ /* 0x000fe200078e0a02 */
[----:B------:R-:W-:-:S03]  /*14a10*/  ULDC.64 UR8, c[0x0][0x208] ;  /* 0x0000820000087ab9 */ /* 0x000fc60000000a00 */
        /* <DEDUP_REMOVED lines=19> */
.L_x_2515:
        /* <DEDUP_REMOVED lines=25> */
[----:B------:R-:W-:Y:S02]  /*14ce0*/  VIADDMNMX R8, R3, UR4, R8, PT ;  /* 0x0000000403087c46 */ /* 0x000fe4000b800108 */
[----:B------:R-:W-:Y:S02]  /*14cf0*/  IADD3 R4, R5, R4, RZ ;  /* 0x0000000405047210 */ /* 0x000fe40007ffe0ff */
[----:B------:R-:W-:-:S04]  /*14d00*/  IABS R7, R8 ;  /* 0x0000000800077213 */ /* 0x000fc80000000000 */
[----:B------:R-:W1:Y:S08]  /*14d10*/  I2F.RP R10, R7 ;  /* 0x00000007000a7306 */ /* 0x000e700000209400 */
[----:B-1----:R-:W1:Y:S02]  /*14d20*/  MUFU.RCP R10, R10 ;  /* 0x0000000a000a7308 */ /* 0x002e640000001000 */
[----:B-1----:R-:W-:-:S06]  /*14d30*/  VIADD R2, R10, 0xffffffe ;  /* 0x0ffffffe0a027836 */ /* 0x002fcc0000000000 */
[----:B------:R1:W2:Y:S02]  /*14d40*/  F2I.FTZ.U32.TRUNC.NTZ R3, R2 ;  /* 0x0000000200037305 */ /* 0x0002a4000021f000 */
[----:B-1----:R-:W-:Y:S01]  /*14d50*/  MOV R2, RZ ;  /* 0x000000ff00027202 */ /* 0x002fe20000000f00 */
[----:B--2---:R-:W-:-:S04]  /*14d60*/  IMAD.MOV R6, RZ, RZ, -R3 ;  /* 0x000000ffff067224 */ /* 0x004fc800078e0a03 */
        /* <DEDUP_REMOVED lines=22> */
.L_x_2511:
[----:B------:R-:W-:Y:S02]  /*14ed0*/  IMAD.MOV.U32 R17, RZ, RZ, RZ ;  /* 0x000000ffff117224 */ /* 0x000fe400078e00ff */
[----:B------:R-:W-:Y:S02]  /*14ee0*/  IMAD.U32 R16, RZ, RZ, UR6 ;  /* 0x00000006ff107e24 */ /* 0x000fe4000f8e00ff */
[----:B------:R-:W-:-:S07]  /*14ef0*/  IMAD.MOV.U32 R18, RZ, RZ, RZ ;  /* 0x000000ffff127224 */ /* 0x000fce00078e00ff */
.L_x_2516:
[----:B------:R-:W1:Y:S01]  /*14f00*/  S2R R2, SR_TID.X ;  /* 0x0000000000027919 */ /* 0x000e620000002100 */
[----:B------:R-:W-:Y:S01]  /*14f10*/  UMOV UR4, URZ ;  /* 0x0000003f00047c82 */ /* 0x000fe20008000000 */
        /* <DEDUP_REMOVED lines=10> */
[----:B------:R1:W-:Y:S02]  /*14fc0*/  STL [R1+0x4], R0 ;  /* 0x0000040001007387 */ /* 0x0003e40000100800 */
[----:B-1----:R-:W-:-:S05]  /*14fd0*/  IMAD.U32 R0, RZ, RZ, UR4 ;  /* 0x00000004ff007e24 */ /* 0x002fca000f8e00ff */
[----:B------:R1:W-:Y:S01]  /*14fe0*/  STL [R1+0x1c], R0 ;  /* 0x00001c0001007387 */ /* 0x0003e20000100800 */
[----:B------:R-:W-:Y:S05]  /*14ff0*/  @P0 BRA `(.L_x_2517) ;  /* 0x00000048003c0947 */ /* 0x000fea0003800000 */
[----:B------:R-:W-:Y:S01]  /*15000*/  ULDC UR4, c[0x0][0xc] ;  /* 0x0000030000047ab9 */ /* 0x000fe20000000800 */
[----:B------:R-:W-:Y:S01]  /*15010*/  IMAD.MOV.U32 R2, RZ, RZ, 0x1 ;  /* 0x00000001ff027424 */ /* 0x000fe200078e00ff */
[----:B------:R-:W-:Y:S01]  /*15020*/  ULDC.64 UR54, c[0x0][0x198] ;  /* 0x0000660000367ab9 */ /* 0x000fe20000000a00 */
[----:B-1----:R-:W-:Y:S01]  /*15030*/  IMAD.U32 R0, RZ, RZ, UR4 ;  /* 0x00000004ff007e24 */ /* 0x002fe2000f8e00ff */
[----:B------:R-:W-:Y:S02]  /*15040*/  UMOV UR4, URZ ;  /* 0x0000003f00047c82 */ /* 0x000fe40008000000 */
[----:B------:R-:W-:Y:S04]  /*15050*/  STL [R1+0x4], R2 ;  /* 0x0000040201007387 */ /* 0x000fe80000100800 */
[----:B------:R-:W-:Y:S04]  /*15060*/  STL [R1], RZ ;  /* 0x000000ff01007387 */ /* 0x000fe80000100800 */
[----:B------:R1:W-:Y:S02]  /*15070*/  STL [R1+0x20], R0 ;  /* 0x0000200001007387 */ /* 0x0003e40000100800 */
[----:B-1----:R-:W-:-:S05]  /*15080*/  IMAD.U32 R0, RZ, RZ, UR4 ;  /* 0x00000004ff007e24 */ /* 0x002fca000f8e00ff */
[----:B------:R1:W-:Y:S02]  /*15090*/  STL [R1+0x1c], R0 ;  /* 0x00001c0001007387 */ /* 0x0003e40000100800 */
.L_x_2591:
[----:B------:R-:W-:Y:S05]  /*150a0*/  YIELD ;  /* 0x0000000000007946 */ /* 0x000fea0003800000 */
[----:B------:R-:W-:Y:S01]  /*150b0*/  ULDC.64 UR4, c[0x0][0xb20] ;  /* 0x0002c80000047ab9 */ /* 0x000fe20000000a00 */
[----:B-1----:R-:W-:Y:S01]  /*150c0*/  IMAD.MOV.U32 R0, RZ, RZ, RZ ;  /* 0x000000ffff007224 */ /* 0x002fe200078e00ff */
[----:B------:R-:W-:Y:S01]  /*150d0*/  ISETP.NE.U32.AND P0, PT, RZ, UR4, PT ;  /* 0x00000004ff007c0c */ /* 0x000fe2000bf05070 */
[----:B------:R-:W-:-:S03]  /*150e0*/  ULDC.64 UR6, c[0x0][0x208] ;  /* 0x0000820000067ab9 */ /* 0x000fc60000000a00 */
        /* <DEDUP_REMOVED lines=8> */
[----:B------:R-:W-:Y:S01]  /*15170*/  MOV R4, RZ ;  /* 0x000000ff00047202 */ /* 0x000fe20000000f00 */
[----:B-1----:R-:W1:Y:S02]  /*15180*/  LDC.64 R2, c[0x0][0xaf8] ;  /* 0x0002be00ff027b82 */ /* 0x002e640000000a00 */
[----:B-1----:R-:W-:-:S08]  /*15190*/  IMAD.WIDE R2, R19, 0x4, R2 ;  /* 0x0000000413027825 */ /* 0x002fd000078e0202 */
[----:B------:R-:W2:Y:S01]  /*151a0*/  @P2 LDG.E R4, desc[UR6][R2.64] ;  /* 0x0000000602042981 */ /* 0x000ea2000c1e1900 */
[----:B------:R-:W-:Y:S01]  /*151b0*/  ISETP.NE.U32.AND P1, PT, RZ, UR4, PT ;  /* 0x00000004ff007c0c */ /* 0x000fe2000bf25070 */
[----:B------:R-:W-:Y:S02]  /*151c0*/  ULDC UR4, c[0x0][0x288] ;  /* 0x0000a20000047ab9 */ /* 0x000fe40000000800 */
[----:B------:R-:W-:Y:S01]  /*151d0*/  IMAD.U32 R6, RZ, RZ, UR4 ;  /* 0x00000004ff067e24 */ /* 0x000fe2000f8e00ff */
[----:B------:R-:W-:Y:S01]  /*151e0*/  ISETP.NE.AND.EX P1, PT, RZ, UR5, PT, P1 ;  /* 0x00000005ff007c0c */ /* 0x000fe2000bf25310 */
[----:B------:R-:W-:Y:S02]  /*151f0*/  ULDC.64 UR4, c[0x0][0x3f8] ;  /* 0x0000fe0000047ab9 */ /* 0x000fe40000000a00 */
[----:B------:R-:W-:-:S03]  /*15200*/  UISETP.NE.U32.AND UP0, UPT, UR4, URZ, UPT ;  /* 0x0000003f0400728c */ /* 0x000fc6000bf05070 */
[----:B------:R-:W-:Y:S01]  /*15210*/  ULDC UR4, c[0x0][0x404] ;  /* 0x0001010000047ab9 */ /* 0x000fe20000000800 */
[----:B------:R-:W-:-:S03]  /*15220*/  UISETP.NE.AND.EX UP0, UPT, UR5, URZ, UPT, UP0 ;  /* 0x0000003f0500728c */ /* 0x000fc6000bf05300 */
[----:B------:R-:W-:Y:S01]  /*15230*/  ULDC UR5, c[0x0][0x2e0] ;  /* 0x0000b80000057ab9 */ /* 0x000fe20000000800 */
[----:B------:R-:W-:-:S04]  /*15240*/  USEL UR4, UR4, 0x1, UP0 ;  /* 0x0000000104047887 */ /* 0x000fc80008000000 */
[----:B------:R-:W-:Y:S01]  /*15250*/  UIMAD UR4, UR4, UR5, URZ ;  /* 0x00000005040472a4 */ /* 0x000fe2000f8e023f */
[----:B--2---:R1:W-:Y:S02]  /*15260*/  STL [R1+0x18], R4 ;  /* 0x0000180401007387 */ /* 0x0043e40000100800 */
[----:B-1----:R-:W1:Y:S02]  /*15270*/  @P1 LDC.64 R4, c[0x0][0xb10] ;  /* 0x0002c400ff041b82 */ /* 0x002e640000000a00 */
[----:B-1----:R-:W-:-:S05]  /*15280*/  @P1 IMAD.WIDE R4, R19, 0x4, R4 ;  /* 0x0000000413041825 */ /* 0x002fca00078e0204 */
[----:B------:R1:W5:Y:S01]  /*15290*/  @P1 LDG.E R6, desc[UR6][R4.64] ;  /* 0x0000000604061981 */ /* 0x000362000c1e1900 */
[----:B------:R-:W-:Y:S02]  /*152a0*/  ULDC.64 UR6, c[0x0][0xb00] ;  /* 0x0002c00000067ab9 */ /* 0x000fe40000000a00 */
[----:B------:R-:W-:-:S04]  /*152b0*/  ISETP.NE.U32.AND P0, PT, RZ, UR6, PT ;  /* 0x00000006ff007c0c */ /* 0x000fc8000bf05070 */
[----:B------:R-:W-:Y:S01]  /*152c0*/  ISETP.NE.AND.EX P0, PT, RZ, UR7, PT, P0 ;  /* 0x00000007ff007c0c */ /* 0x000fe2000bf05300 */
[----:B-1----:R-:W-:Y:S01]  /*152d0*/  IMAD.U32 R4, RZ, RZ, UR4 ;  /* 0x00000004ff047e24 */ /* 0x002fe2000f8e00ff */
[----:B------:R-:W-:Y:S11]  /*152e0*/  @P1 BRA `(.L_x_2518) ;  /* 0x0000000000141947 */ /* 0x000ff60003800000 */
[----:B------:R-:W-:Y:S05]  /*152f0*/  @!P2 BRA `(.L_x_2518) ;  /* 0x000000000010a947 */ /* 0x000fea0003800000 */
[----:B------:R-:W-:Y:S02]  /*15300*/  ULDC.64 UR4, c[0x0][0x208] ;  /* 0x0000820000047ab9 */ /* 0x000fe40000000a00 */
[----:B------:R-:W2:Y:S04]  /*15310*/  LDG.E R5, desc[UR4][R2.64] ;  /* 0x0000000402057981 */ /* 0x000ea8000c1e1900 */
[----:B-----5:R-:W2:Y:S02]  /*15320*/  LDG.E R6, desc[UR4][R2.64+0x4] ;  /* 0x0000040402067981 */ /* 0x020ea4000c1e1900 */
[----:B--2---:R-:W-:-:S07]  /*15330*/  IMAD.IADD R6, R6, 0x1, -R5 ;  /* 0x0000000106067824 */ /* 0x004fce00078e0a05 */
.L_x_2518:
[----:B------:R-:W1:Y:S01]  /*15340*/  LDC.64 R2, c[0x0][0xb00] ;  /* 0x0002c000ff027b82 */ /* 0x000e620000000a00 */
[----:B------:R-:W-:Y:S01]  /*15350*/  IMAD.MOV.U32 R5, RZ, RZ, RZ ;  /* 0x000000ffff057224 */ /* 0x000fe200078e00ff */
[----:B------:R-:W-:Y:S01]  /*15360*/  ULDC.64 UR4, c[0x0][0x208] ;  /* 0x0000820000047ab9 */ /* 0x000fe20000000a00 */
[----:B-1----:R-:W-:-:S05]  /*15370*/  IMAD.WIDE R2, R19, 0x4, R2 ;  /* 0x0000000413027825 */ /* 0x002fca00078e0202 */
[----:B------:R-:W2:Y:S01]  /*15380*/  @P0 LDG.E R5, desc[UR4][R2.64] ;  /* 0x0000000402050981 */ /* 0x000ea2000c1e1900 */
[----:B------:R-:W-:Y:S02]  /*15390*/  ULDC.64 UR4, c[0x0][0xb18] ;  /* 0x0002c60000047ab9 */ /* 0x000fe40000000a00 */
[----:B------:R-:W-:-:S04]  /*153a0*/  ISETP.NE.U32.AND P1, PT, RZ, UR4, PT ;  /* 0x00000004ff007c0c */ /* 0x000fc8000bf25070 */
[----:B------:R-:W-:Y:S01]  /*153b0*/  ISETP.NE.AND.EX P1, PT, RZ, UR5, PT, P1 ;  /* 0x00000005ff007c0c */ /* 0x000fe2000bf25310 */
[----:B--2--5:R-:W-:-:S05]  /*153c0*/  IMAD.IADD R5, R5, 0x1, R0 ;  /* 0x0000000105057824 */ /* 0x024fca00078e0200 */
[----:B------:R1:W-:Y:S07]  /*153d0*/  STL [R1+0x8], R5 ;  /* 0x0000080501007387 */ /* 0x0003ee0000100800 */
[----:B------:R-:W-:Y:S05]  /*153e0*/  @!P1 BRA `(.L_x_2519) ;  /* 0x0000000000149947 */ /* 0x000fea0003800000 */
[----:B------:R-:W2:Y:S01]  /*153f0*/  LDC.64 R2, c[0x0][0xb18] ;  /* 0x0002c600ff027b82 */ /* 0x000ea20000000a00 */
[----:B------:R-:W-:Y:S01]  /*15400*/  ULDC.64 UR4, c[0x0][0x208] ;  /* 0x0000820000047ab9 */ /* 0x000fe20000000a00 */
[----:B--2---:R-:W-:-:S05]  /*15410*/  IMAD.WIDE R2, R19, 0x4, R2 ;  /* 0x0000000413027825 */ /* 0x004fca00078e0202 */
[----:B------:R2:W5:Y:S01]  /*15420*/  LDG.E R4, desc[UR4][R2.64] ;  /* 0x0000000402047981 */ /* 0x000562000c1e1900 */
[----:B------:R-:W-:Y:S05]  /*15430*/  BRA `(.L_x_2520) ;  /* 0x0000000000147947 */ /* 0x000fea0003800000 */
.L_x_2519:
[----:B------:R-:W-:Y:S05]  /*15440*/  @!P0 BRA `(.L_x_2520) ;  /* 0x0000000000108947 */ /* 0x000fea0003800000 */
[----:B------:R-:W-:Y:S02]  /*15450*/  ULDC.64 UR4, c[0x0][0x208] ;  /* 0x0000820000047ab9 */ /* 0x000fe40000000a00 */
[----:B-1----:R-:W2:Y:S04]  /*15460*/  LDG.E R5, desc[UR4][R2.64] ;  /* 0x0000000402057981 */ /* 0x002ea8000c1e1900 */
[----:B------:R-:W2:Y:S02]  /*15470*/  LDG.E R4, desc[UR4][R2.64+0x4] ;  /* 0x0000040402047981 */ /* 0x000ea4000c1e1900 */
[----:B--2---:R-:W-:-:S07]  /*15480*/  IADD3 R4, -R5, R4, RZ ;  /* 0x0000000405047210 */ /* 0x004fce0007ffe1ff */
.L_x_2520:
        /* <DEDUP_REMOVED lines=9> */
[----:B------:R-:W-:-:S11]  /*15520*/  VIADD R8, R7, 0xffffffff ;  /* 0xffffffff07087836 */ /* 0x000fd60000000000 */
[----:B------:R-:W-:Y:S05]  /*15530*/  @P1 BRA `(.L_x_2523) ;  /* 0x00000000001c1947 */ /* 0x000fea0003800000 */
[----:B------:R-:W-:Y:S01]  /*15540*/  ISETP.NE.AND P1, PT, R3, 0x1, PT ;  /* 0x000000010300780c */ /* 0x000fe20003f25270 */
[----:B------:R-:W-:-:S12]  /*15550*/  IMAD.MOV R7, RZ, RZ, -R7 ;  /* 0x000000ffff077224 */ /* 0x000fd800078e0a07 */
[----:B-1----:R-:W1:Y:S02]  /*15560*/  @P1 LDC.64 R4, c[0x0][0xae0] ;  /* 0x0002b800ff041b82 */ /* 0x002e640000000a00 */
[----:B-1----:R-:W-:-:S05]  /*15570*/  @P1 IMAD.HI.U32 R4, R7, R4, RZ ;  /* 0x0000000407041227 */ /* 0x002fca00078e00ff */
[----:B------:R-:W-:-:S04]  /*15580*/  @P1 SHF.R.U32.HI R7, RZ, R5, R4 ;  /* 0x00000005ff071219 */ /* 0x000fc80000011604 */
[----:B------:R-:W-:Y:S01]  /*15590*/  LOP3.LUT R8, RZ, R7, RZ, 0x33, !PT ;  /* 0x00000007ff087212 */ /* 0x000fe200078e33ff */
[----:B------:R-:W-:Y:S06]  /*155a0*/  BRA `(.L_x_2524) ;  /* 0x0000000000107947 */ /* 0x000fec0003800000 */
.L_x_2523:
[----:B------:R-:W-:-:S13]  /*155b0*/  ISETP.NE.AND P1, PT, R3, 0x1, PT ;  /* 0x000000010300780c */ /* 0x000fda0003f25270 */
[----:B-1----:R-:W1:Y:S02]  /*155c0*/  @P1 LDC.64 R4, c[0x0][0xae0] ;  /* 0x0002b800ff041b82 */ /* 0x002e640000000a00 */
[----:B-1----:R-:W-:-:S05]  /*155d0*/  @P1 IMAD.HI.U32 R4, R8, R4, RZ ;  /* 0x0000000408041227 */ /* 0x002fca00078e00ff */
[----:B------:R-:W-:-:S07]  /*155e0*/  @P1 SHF.R.U32.HI R8, RZ, R5, R4 ;  /* 0x00000005ff081219 */ /* 0x000fce0000011604 */
.L_x_2524:
[----:B------:R-:W-:Y:S05]  /*155f0*/  BSYNC B0 ;  /* 0x0000000000007941 */ /* 0x000fea0003800000 */
.L_x_2522:
[----:B------:R-:W-:-:S05]  /*15600*/  IMAD R5, R8, R3, R3 ;  /* 0x0000000308057224 */ /* 0x000fca00078e0203 */
[----:B------:R-:W-:-:S07]  /*15610*/  VIMNMX R2, R2, R5, PT ;  /* 0x0000000502027248 */ /* 0x000fce0003fe0100 */
.L_x_2521:
[----:B------:R-:W-:Y:S01]  /*15620*/  VIADD R2, R2, 0x3f ;  /* 0x0000003f02027836 */ /* 0x000fe20000000000 */
[C---:B------:R-:W-:Y:S01]  /*15630*/  IADD3 R4, R0.reuse, 0x3f, RZ ;  /* 0x0000003f00047810 */ /* 0x040fe20007ffe0ff */
[----:B------:R-:W-:Y:S01]  /*15640*/  IMAD R7, R17, 0x40, -R6 ;  /* 0x0000004011077824 */ /* 0x000fe200078e0a06 */
[----:B------:R-:W-:Y:S02]  /*15650*/  ULDC UR4, c[0x0][0xad4] ;  /* 0x0002b50000047ab9 */ /* 0x000fe40000000800 */
[----:B-1----:R-:W-:Y:S01]  /*15660*/  SHF.R.S32.HI R5, RZ, 0x1f, R2 ;  /* 0x0000001fff057819 */ /* 0x002fe20000011402 */
[----:B------:R-:W-:-:S03]  /*15670*/  IMAD.IADD R7, R0, 0x1, R7 ;  /* 0x0000000100077824 */ /* 0x000fc600078e0207 */
[----:B------:R-:W-:Y:S01]  /*15680*/  LEA.HI R2, R5, R2, RZ, 0x6 ;  /* 0x0000000205027211 */ /* 0x000fe200078f30ff */
[----:B------:R-:W-:Y:S01]  /*15690*/  VIADD R0, R7, -UR4 ;  /* 0x8000000407007c36 */ /* 0x000fe20008000000 */
[----:B------:R-:W-:Y:S02]  /*156a0*/  SHF.R.S32.HI R5, RZ, 0x1f, R4 ;  /* 0x0000001fff057819 */ /* 0x000fe40000011404 */
[----:B------:R-:W-:Y:S02]  /*156b0*/  SHF.R.S32.HI R2, RZ, 0x6, R2 ;  /* 0x00000006ff027819 */ /* 0x000fe40000011402 */
[----:B------:R-:W-:-:S04]  /*156c0*/  LEA.HI R5, R5, R4, RZ, 0x6 ;  /* 0x0000000405057211 */ /* 0x000fc800078f30ff */
[----:B------:R-:W-:-:S04]  /*156d0*/  SHF.R.S32.HI R5, RZ, 0x6, R5 ;  /* 0x00000006ff057819 */ /* 0x000fc80000011405 */
[----:B------:R-:W-:-:S05]  /*156e0*/  VIMNMX R8, R5, R2, PT ;  /* 0x0000000205087248 */ /* 0x000fca0003fe0100 */
[----:B------:R1:W-:Y:S01]  /*156f0*/  STL [R1+0x14], R8 ;  /* 0x0000140801007387 */ /* 0x0003e20000100800 */
[----:B------:R-:W-:Y:S05]  /*15700*/  @!P0 BRA `(.L_x_2525) ;  /* 0x0000000000488947 */ /* 0x000fea0003800000 */
[----:B------:R-:W-:Y:S01]  /*15710*/  IMAD.MOV.U32 R2, RZ, RZ, R7 ;  /* 0x000000ffff027224 */ /* 0x000fe200078e0007 */
[----:B------:R-:W-:Y:S04]  /*15720*/  BSSY B0, `(.L_x_2526) ;  /* 0x000000e000007945 */ /* 0x000fe80003800000 */
        /* <DEDUP_REMOVED lines=9> */
.L_x_2527:
[----:B------:R-:W-:-:S13]  /*157c0*/  ISETP.NE.AND P0, PT, R3, 0x1, PT ;  /* 0x000000010300780c */ /* 0x000fda0003f05270 */
[----:B------:R-:W2:Y:S02]  /*157d0*/  @P0 LDC.64 R4, c[0x0][0xae0] ;  /* 0x0002b800ff040b82 */ /* 0x000ea40000000a00 */
[----:B--2---:R-:W-:-:S05]  /*157e0*/  @P0 IMAD.HI.U32 R4, R2, R4, RZ ;  /* 0x0000000402040227 */ /* 0x004fca00078e00ff */
[----:B------:R-:W-:-:S07]  /*157f0*/  @P0 SHF.R.U32.HI R2, RZ, R5, R4 ;  /* 0x00000005ff020219 */ /* 0x000fce0000011604 */
.L_x_2528:
[----:B------:R-:W-:Y:S05]  /*15800*/  BSYNC B0 ;  /* 0x0000000000007941 */ /* 0x000fea0003800000 */
.L_x_2526:
[----:B------:R-:W-:-:S05]  /*15810*/  IMAD R3, R2, R3, RZ ;  /* 0x0000000302037224 */ /* 0x000fca00078e02ff */
[----:B------:R-:W-:-:S07]  /*15820*/  VIMNMX R0, R0, R3, !PT ;  /* 0x0000000300007248 */ /* 0x000fce0007fe0100 */
.L_x_2525:
        /* <DEDUP_REMOVED lines=12> */
[----:B------:R-:W2:Y:S01]  /*158f0*/  LDL R2, [R1+0x20] ;  /* 0x0000200001027983 */ /* 0x000ea20000100800 */
        /* <DEDUP_REMOVED lines=13> */
[----:B---3--:R-:W-:Y:S01]  /*159d0*/  IADD3 R16, R0, UR5, R7 ;  /* 0x0000000500107c10 */ /* 0x008fe2000fffe007 */
[----:B------:R-:W-:Y:S06]  /*159e0*/  BRA `(.L_x_2531) ;  /* 0x0000003000ac7947 */ /* 0x000fec0003800000 */
.L_x_2530:
        /* <DEDUP_REMOVED lines=11> */
[----:B------:R-:W-:Y:S01]  /*15aa0*/  MOV R4, UR6 ;  /* 0x0000000600047c02 */ /* 0x000fe20008000f00 */
[----:B------:R-:W-:Y:S01]  /*15ab0*/  IMAD.U32 R5, RZ, RZ, UR7 ;  /* 0x00000007ff057e24 */ /* 0x000fe2000f8e00ff */
[----:B------:R-:W2:Y:S01]  /*15ac0*/  LDC.64 R2, c[0x4][R2] ;  /* 0x0100000002027b82 */ /* 0x000ea20000000a00 */
[----:B------:R-:W-:Y:S01]  /*15ad0*/  IMAD.U32 R6, RZ, RZ, UR8 ;  /* 0x00000008ff067e24 */ /* 0x000fe2000f8e00ff */
[----:B-1----:R-:W-:Y:S01]  /*15ae0*/  MOV R8, 0x70 ;  /* 0x0000007000087802 */ /* 0x002fe20000000f00 */
[----:B------:R-:W-:Y:S02]  /*15af0*/  IMAD.U32 R7, RZ, RZ, UR9 ;  /* 0x00000009ff077e24 */ /* 0x000fe4000f8e00ff */
[----:B------:R-:W-:-:S02]  /*15b00*/  IMAD.U32 R10, RZ, RZ, UR4 ;  /* 0x00000004ff0a7e24 */ /* 0x000fc4000f8e00ff */
[----:B------:R-:W-:Y:S02]  /*15b10*/  IMAD.U32 R11, RZ, RZ, UR5 ;  /* 0x00000005ff0b7e24 */ /* 0x000fe4000f8e00ff */
[----:B------:R-:W-:Y:S02]  /*15b20*/  IMAD.MOV.U32 R12, RZ, RZ, 0x1 ;  /* 0x00000001ff0c7424 */ /* 0x000fe400078e00ff */
[----:B0-----:R-:W-:-:S07]  /*15b30*/  IMAD.MOV.U32 R13, RZ, RZ, RZ ;  /* 0x000000ffff0d7224 */ /* 0x001fce00078e00ff */
[----:B------:R-:W-:-:S07]  /*15b40*/  LEPC R20, `(.L_x_2532) ;  /* 0x000000001014794e */ /* 0x000fce0000000000 */
[----:B--2---:R-:W-:Y:S05]  /*15b50*/  CALL.ABS.NOINC R2 ;  /* 0x0000000002007343 */ /* 0x004fea0003c00000 */
.L_x_2532:
        /* <DEDUP_REMOVED lines=9> */
[----:B------:R-:W-:Y:S01]  /*15bf0*/  IMAD.U32 R4, RZ, RZ, UR6 ;  /* 0x00000006ff047e24 */ /* 0x000fe2000f8e00ff */
[----:B------:R-:W-:Y:S01]  /*15c00*/  MOV R6, UR8 ;  /* 0x0000000800067c02 */ /* 0x000fe20008000f00 */
[----:B------:R-:W-:Y:S01]  /*15c10*/  IMAD.U32 R5, RZ, RZ, UR7 ;  /* 0x00000007ff057e24 */ /* 0x000fe2000f8e00ff */
[----:B0-----:R-:W-:Y:S01]  /*15c20*/  MOV R13, RZ ;  /* 0x000000ff000d7202 */ /* 0x001fe20000000f00 */
[----:B------:R-:W-:Y:S02]  /*15c30*/  IMAD.U32 R7, RZ, RZ, UR9 ;  /* 0x00000009ff077e24 */ /* 0x000fe4000f8e00ff */
[----:B------:R-:W-:-:S02]  /*15c40*/  IMAD.U32 R10, RZ, RZ, UR4 ;  /* 0x00000004ff0a7e24 */ /* 0x000fc4000f8e00ff */
[----:B------:R-:W-:Y:S02]  /*15c50*/  IMAD.U32 R11, RZ, RZ, UR5 ;  /* 0x00000005ff0b7e24 */ /* 0x000fe4000f8e00ff */
[----:B-1----:R-:W-:Y:S02]  /*15c60*/  IMAD.MOV.U32 R8, RZ, RZ, 0x70 ;  /* 0x00000070ff087424 */ /* 0x002fe400078e00ff */
[----:B--2---:R-:W-:-:S07]  /*15c70*/  IMAD.MOV.U32 R12, RZ, RZ, 0x1 ;  /* 0x00000001ff0c7424 */ /* 0x004fce00078e00ff */
[----:B------:R-:W-:-:S07]  /*15c80*/  LEPC R20, `(.L_x_2534) ;  /* 0x000000001014794e */ /* 0x000fce0000000000 */
[----:B---3--:R-:W-:Y:S05]  /*15c90*/  CALL.ABS.NOINC R2 ;  /* 0x0000000002007343 */ /* 0x008fea0003c00000 */
.L_x_2534:
        /* <DEDUP_REMOVED lines=16> */
.L_x_2533:
[----:B------:R-:W2:Y:S01]  /*15da0*/  LDL.LU R7, [R1+0x18] ;  /* 0x0000180001077983 */ /* 0x000ea20000300800 */
[----:B------:R-:W3:Y:S01]  /*15db0*/  LDC R0, c[0x0][0x428] ;  /* 0x00010a00ff007b82 */ /* 0x000ee20000000800 */
[----:B------:R-:W-:Y:S01]  /*15dc0*/  ULDC.64 UR4, c[0x0][0xaf0] ;  /* 0x0002bc0000047ab9 */ /* 0x000fe20000000a00 */
[----:B------:R-:W-:Y:S01]  /*15dd0*/  IMAD.MOV.U32 R4, RZ, RZ, R19 ;  /* 0x000000ffff047224 */ /* 0x000fe200078e0013 */
[----:B------:R-:W4:Y:S01]  /*15de0*/  S2R R6, SR_TID.X ;  /* 0x0000000000067919 */ /* 0x000f220000002100 */
[----:B------:R-:W-:Y:S01]  /*15df0*/  ULDC.64 UR6, c[0x0][0x208] ;  /* 0x0000820000067ab9 */ /* 0x000fe20000000a00 */
[----:B---3--:R-:W-:Y:S01]  /*15e00*/  ISETP.NE.AND P0, PT, R0, 0x1, PT ;  /* 0x000000010000780c */ /* 0x008fe20003f05270 */
[----:B------:R-:W-:Y:S01]  /*15e10*/  IMAD.MOV.U32 R0, RZ, RZ, R18 ;  /* 0x000000ffff007224 */ /* 0x000fe200078e0012 */
[----:B----4-:R-:W-:-:S11]  /*15e20*/  LOP3.LUT R6, R6, 0x1f, RZ, 0xc0, !PT ;  /* 0x0000001f06067812 */ /* 0x010fd600078ec0ff */
[----:B------:R-:W3:Y:S08]  /*15e30*/  @P0 LDC R3, c[0x0][0x42c] ;  /* 0x00010b00ff030b82 */ /* 0x000ef00000000800 */
[----:B------:R-:W4:Y:S01]  /*15e40*/  @P0 LDC R5, c[0x0][0x430] ;  /* 0x00010c00ff050b82 */ /* 0x000f220000000800 */
[----:B---3--:R-:W-:-:S05]  /*15e50*/  @P0 IMAD.HI.U32 R2, R18, R3, RZ ;  /* 0x0000000312020227 */ /* 0x008fca00078e00ff */
[----:B----4-:R-:W-:Y:S02]  /*15e60*/  @P0 SHF.R.U32.HI R0, RZ, R5, R2 ;  /* 0x00000005ff000219 */ /* 0x010fe40000011602 */
[----:B------:R-:W-:-:S04]  /*15e70*/  ISETP.NE.U32.AND P0, PT, RZ, UR4, PT ;  /* 0x00000004ff007c0c */ /* 0x000fc8000bf05070 */
[----:B------:R-:W-:Y:S01]  /*15e80*/  ISETP.NE.AND.EX P0, PT, RZ, UR5, PT, P0 ;  /* 0x00000005ff007c0c */ /* 0x000fe2000bf05300 */
[----:B------:R-:W-:-:S12]  /*15e90*/  ULDC.64 UR4, c[0x0][0xaf8] ;  /* 0x0002be0000047ab9 */ /* 0x000fd80000000a00 */
[----:B------:R-:W3:Y:S01]  /*15ea0*/  @P0 LDC.64 R2, c[0x0][0xaf0] ;  /* 0x0002bc00ff020b82 */ /* 0x000ee20000000a00 */
[----:B------:R-:W-:-:S04]  /*15eb0*/  ISETP.NE.AND P6, PT, R6, RZ, PT ;  /* 0x000000ff0600720c */ /* 0x000fc80003fc5270 */
[----:B------:R-:W-:-:S09]  /*15ec0*/  PLOP3.LUT P1, PT, P6, PT, PT, 0x8, 0x0 ;  /* 0x000000000000781c */ /* 0x000fd2000372e170 */
[----:B------:R-:W-:Y:S01]  /*15ed0*/  VOTEU.ALL UP1, P6 ;  /* 0x00000000003f7886 */ /* 0x000fe20003020000 */
[----:B---3--:R-:W-:-:S05]  /*15ee0*/  @P0 IMAD.WIDE R2, R19, 0x4, R2 ;  /* 0x0000000413020825 */ /* 0x008fca00078e0202 */
[----:B------:R3:W5:Y:S01]  /*15ef0*/  @P0 LDG.E R4, desc[UR6][R2.64] ;  /* 0x0000000602040981 */ /* 0x000762000c1e1900 */
[----:B------:R-:W-:Y:S01]  /*15f00*/  ISETP.NE.U32.AND P0, PT, RZ, UR4, PT ;  /* 0x00000004ff007c0c */ /* 0x000fe2000bf05070 */
[----:B------:R-:W-:-:S03]  /*15f10*/  @!UP1 UIADD3 UR8, UP0, UR54, 0x270, URZ ;  /* 0x0000027036089890 */ /* 0x000fc6000ff1e03f */
[----:B------:R-:W-:Y:S01]  /*15f20*/  ISETP.NE.AND.EX P0, PT, RZ, UR5, PT, P0 ;  /* 0x00000005ff007c0c */ /* 0x000fe2000bf05300 */
[----:B------:R-:W-:-:S03]  /*15f30*/  @!UP1 UIADD3.X UR9, URZ, UR55, URZ, UP0, !UPT ;  /* 0x000000373f099290 */ /* 0x000fc600087fe43f */
[----:B------:R-:W-:Y:S01]  /*15f40*/  SEL R6, R19, RZ, !P0 ;  /* 0x000000ff13067207 */ /* 0x000fe20004000000 */
[----:B------:R-:W-:Y:S01]  /*15f50*/  VOTEU.ALL UP0, P6 ;  /* 0x00000000003f7886 */ /* 0x000fe20003000000 */
[----:B--23--:R-:W-:-:S07]  /*15f60*/  LEA R17, R17, R7, 0x6 ;  /* 0x0000000711117211 */ /* 0x00cfce00078e30ff */
.L_x_2535:
        /* <DEDUP_REMOVED lines=9> */
[----:B--2---:R-:W-:Y:S05]  /*16000*/  @P1 BRA.U.ANY `(.L_x_2535) ;  /* 0xfffffffd00d81947 */ /* 0x004fea000393ffff */
[----:B------:R-:W1:Y:S01]  /*16010*/  LDL R5, [R1+0x14] ;  /* 0x0000140001057983 */ /* 0x000e620000100800 */
[----:B------:R-:W2:Y:S01]  /*16020*/  LDC.64 R2, c[0x0][0x3f8] ;  /* 0x0000fe00ff027b82 */ /* 0x000ea20000000a00 */
[----:B------:R-:W-:Y:S02]  /*16030*/  ULDC.64 UR4, c[0x0][0xb00] ;  /* 0x0002c00000047ab9 */ /* 0x000fe40000000a00 */
[----:B--2---:R-:W-:Y:S01]  /*16040*/  LOP3.LUT P0, RZ, R2, UR4, RZ, 0xfc, !PT ;  /* 0x0000000402ff7c12 */ /* 0x004fe2000f80fcff */
[----:B------:R-:W-:-:S03]  /*16050*/  UMOV UR4, 0xffffffff ;  /* 0xffffffff00047882 */ /* 0x000fc60000000000 */
[----:B------:R-:W-:-:S04]  /*16060*/  LOP3.LUT P0, RZ, R3, UR5, RZ, 0xfc, P0 ;  /* 0x0000000503ff7c12 */ /* 0x000fc8000800fcff */
[----:B-----5:R-:W-:Y:S01]  /*16070*/  SEL R7, R4, RZ, !P0 ;  /* 0x000000ff04077207 */ /* 0x020fe20004000000 */
[----:B-1----:R-:W-:Y:S01]  /*16080*/  VIADD R8, R5, 0xffffffff ;  /* 0xffffffff05087836 */ /* 0x002fe20000000000 */
[----:B------:R-:W-:Y:S07]  /*16090*/  BRA.DIV UR4, `(.L_x_2536) ;  /* 0x0000003e04f07947 */ /* 0x000fee000b800000 */
.L_x_2607:
[----:B------:R-:W-:Y:S01]  /*160a0*/  UMOV UR4, 0xffffffff ;  /* 0xffffffff00047882 */ /* 0x000fe20000000000 */
[----:B------:R-:W-:Y:S02]  /*160b0*/  SHF.R.S32.HI R5, RZ, 0x1f, R4 ;  /* 0x0000001fff057819 */ /* 0x000fe40000011404 */
[----:B------:R-:W-:Y:S05]  /*160c0*/  BRA.DIV UR4, `(.L_x_2537) ;  /* 0x0000004204187947 */ /* 0x000fea000b800000 */
[----:B------:R-:W-:-:S13]  /*160d0*/  ELECT P6, URZ, PT ;  /* 0x00000000003f782f */ /* 0x000fda00038c0000 */
.L_x_2610:
        /* <DEDUP_REMOVED lines=8> */
[----:B-1----:R-:W-:-:S13]  /*16160*/  ISETP.NE.AND P0, PT, R12, 0x1, PT ;  /* 0x000000010c00780c */ /* 0x002fda0003f05270 */
[----:B------:R-:W1:Y:S02]  /*16170*/  @P0 LDC.64 R10, c[0x0][0x420] ;  /* 0x00010800ff0a0b82 */ /* 0x000e640000000a00 */
[----:B-1----:R-:W-:-:S05]  /*16180*/  @P0 IMAD.HI.U32 R10, R8, R10, RZ ;  /* 0x0000000a080a0227 */ /* 0x002fca00078e00ff */
[----:B------:R-:W-:-:S04]  /*16190*/  @P0 SHF.R.U32.HI R7, RZ, R11, R10 ;  /* 0x0000000bff070219 */ /* 0x000fc8000001160a */
[--C-:B------:R-:W-:Y:S01]  /*161a0*/  SHF.R.S32.HI R11, RZ, 0x1f, R7.reuse ;  /* 0x0000001fff0b7819 */ /* 0x100fe20000011407 */
[--C-:B------:R-:W-:Y:S02]  /*161b0*/  IMAD.MOV R9, RZ, RZ, -R7.reuse ;  /* 0x000000ffff097224 */ /* 0x100fe400078e0a07 */
[----:B------:R-:W-:Y:S02]  /*161c0*/  IMAD.MOV.U32 R10, RZ, RZ, R7 ;  /* 0x000000ffff0a7224 */ /* 0x000fe400078e0007 */
        /* <DEDUP_REMOVED lines=8> */
.L_x_2539:
[----:B------:R-:W2:Y:S01]  /*16250*/  LDL R9, [R1] ;  /* 0x0000000001097983 */ /* 0x000ea20000100800 */
[----:B------:R-:W-:-:S03]  /*16260*/  MOV R11, 0x400 ;  /* 0x00000400000b7802 */ /* 0x000fc60000000f00 */
[----:B------:R-:W3:Y:S01]  /*16270*/  LDL R10, [R1+0x4] ;  /* 0x00000400010a7983 */ /* 0x000ee20000100800 */
[----:B-1----:R-:W1:Y:S02]  /*16280*/  S2R R12, SR_CgaCtaId ;  /* 0x00000000000c7919 */ /* 0x002e640000008800 */
[----:B-1----:R-:W-:-:S04]  /*16290*/  LEA R11, R12, R11, 0x18 ;  /* 0x0000000b0c0b7211 */ /* 0x002fc800078ec0ff */
[----:B--2---:R-:W-:Y:S02]  /*162a0*/  LEA R9, R9, R11, 0x3 ;  /* 0x0000000b09097211 */ /* 0x004fe400078e18ff */
[----:B---3--:R-:W-:-:S04]  /*162b0*/  SHF.L.U32 R10, R10, 0x1f, RZ ;  /* 0x0000001f0a0a7819 */ /* 0x008fc800000006ff */
[----:B------:R-:W1:Y:S02]  /*162c0*/  SYNCS.PHASECHK.TRANS64.TRYWAIT P0, [R9+URZ+0x38840], R10 ;  /* 0x0388400a090075a7 */ /* 0x000e64000800017f */
[----:B-1----:R-:W-:Y:S05]  /*162d0*/  @!P0 BRA `(.L_x_2540) ;  /* 0x0000003c00b48947 */ /* 0x002fea0003800000 */
.L_x_2611:
        /* <DEDUP_REMOVED lines=11> */
.L_x_2541:
        /* <DEDUP_REMOVED lines=22> */
.L_x_2538:
[----:B------:R-:W1:Y:S01]  /*164f0*/  S2R R12, SR_CgaCtaId ;  /* 0x00000000000c7919 */ /* 0x000e620000008800 */
[----:B------:R-:W-:Y:S05]  /*16500*/  WARPSYNC.ALL ;  /* 0x0000000000007948 */ /* 0x000fea0003800000 */
[----:B------:R-:W-:Y:S01]  /*16510*/  BAR.SYNC.DEFER_BLOCKING 0x8, 0xa0 ;  /* 0x0202800000007b1d */ /* 0x000fe20000010000 */
[----:B------:R-:W-:Y:S02]  /*16520*/  ELECT P0, URZ, PT ;  /* 0x00000000003f782f */ /* 0x000fe40003800000 */
[----:B------:R-:W-:-:S03]  /*16530*/  MOV R11, 0x400 ;  /* 0x00000400000b7802 */ /* 0x000fc60000000f00 */
[----:B------:R-:W-:Y:S01]  /*16540*/  BSSY B0, `(.L_x_2542) ;  /* 0x000004c000007945 */ /* 0x000fe20003800000 */
[----:B-1----:R-:W-:-:S07]  /*16550*/  LEA R11, R12, R11, 0x18 ;  /* 0x0000000b0c0b7211 */ /* 0x002fce00078ec0ff */
        /* <DEDUP_REMOVED lines=20> */
[----:B-1----:R-:W-:Y:S01]  /*166a0*/  IMAD.MOV.U32 R6, RZ, RZ, 0x10000 ;  /* 0x00010000ff067424 */ /* 0x002fe200078e00ff */
        /* <DEDUP_REMOVED lines=24> */
[----:B--2---:R-:W-:Y:S01]  /*16830*/  MOV R6, UR47 ;  /* 0x0000002f00067c02 */ /* 0x004fe20008000f00 */
        /* <DEDUP_REMOVED lines=20> */
[----:B-1----:R-:W-:Y:S01]  /*16980*/  R2UR UR42, R10 ;  /* 0x000000000a2a72ca */ /* 0x002fe200000e0000 */
[----:B------:R-:W-:-:S02]  /*16990*/  UIADD3 UR40, UR16, 0x2e400, URZ ;  /* 0x0002e40010287890 */ /* 0x000fc4000fffe03f */
[----:B------:R-:W-:-:S10]  /*169a0*/  UIADD3 UR16, UR16, 0x34400, URZ ;  /* 0x0003440010107890 */ /* 0x000fd4000fffe03f */
[----:B------:R2:W-:Y:S01]  /*169b0*/  UTMALDG.4D [UR40], [UR4], desc[UR6] ;  /* 0x00000628040075b4 */ /* 0x0005e20008019000 */
[----:B------:R2:W-:Y:S01]  /*169c0*/  UTMALDG.4D [UR32], [UR4], desc[UR6] ;  /* 0x00000620040075b4 */ /* 0x0005e20008019000 */
[----:B------:R2:W-:Y:S01]  /*169d0*/  UTMALDG.4D [UR24], [UR4], desc[UR6] ;  /* 0x00000618040075b4 */ /* 0x0005e20008019000 */
[----:B------:R2:W-:Y:S02]  /*169e0*/  UTMALDG.4D [UR16], [UR4], desc[UR6] ;  /* 0x00000610040075b4 */ /* 0x0005e40008019000 */
[----:B--2---:R-:W-:Y:S01]  /*169f0*/  NOP ;  /* 0x0000000000007918 */ /* 0x004fe20000000000 */
.L_x_2543:
[----:B------:R-:W-:Y:S05]  /*16a00*/  BSYNC B0 ;  /* 0x0000000000007941 */ /* 0x000fea0003800000 */
.L_x_2542:
[----:B------:R-:W2:Y:S02]  /*16a10*/  LDL.LU R6, [R1+0x1c] ;  /* 0x00001c0001067983 */ /* 0x000ea40000300800 */
[----:B--2---:R-:W-:-:S13]  /*16a20*/  R2UR UR5, R6 ;  /* 0x00000000060572ca */ /* 0x004fda00000e0000 */
[----:B------:R-:W-:-:S04]  /*16a30*/  UIADD3 UR5, UR5, 0x1, URZ ;  /* 0x0000000105057890 */ /* 0x000fc8000fffe03f */
[----:B------:R-:W-:Y:S02]  /*16a40*/  ULEA.HI UR4, UR5, UR5, URZ, 0x1 ;  /* 0x0000000505047291 */ /* 0x000fe4000f8f083f */
[----:B------:R-:W-:Y:S02]  /*16a50*/  IMAD.U32 R6, RZ, RZ, UR5 ;  /* 0x00000005ff067e24 */ /* 0x000fe4000f8e00ff */
[----:B------:R-:W-:-:S03]  /*16a60*/  ULOP3.LUT UR4, UR4, 0xfffffffe, URZ, 0xc0, !UPT ;  /* 0xfffffffe04047892 */ /* 0x000fc6000f8ec03f */
[----:B------:R1:W-:Y:S01]  /*16a70*/  STL [R1+0x1c], R6 ;  /* 0x00001c0601007387 */ /* 0x0003e20000100800 */
[----:B------:R-:W-:-:S06]  /*16a80*/  UIADD3 UR4, UR5, -UR4, URZ ;  /* 0x8000000405047290 */ /* 0x000fcc000fffe03f */
[----:B-1----:R-:W-:-:S04]  /*16a90*/  MOV R6, UR4 ;  /* 0x0000000400067c02 */ /* 0x002fc80008000f00 */
[----:B------:R-:W-:-:S04]  /*16aa0*/  SHF.L.U32 R6, R6, 0x1f, RZ ;  /* 0x0000001f06067819 */ /* 0x000fc800000006ff */
[----:B------:R-:W1:Y:S02]  /*16ab0*/  SYNCS.PHASECHK.TRANS64.TRYWAIT P0, [R11+URZ+0x38820], R6 ;  /* 0x038820060b0075a7 */ /* 0x000e64000800017f */
[----:B-1----:R-:W-:Y:S05]  /*16ac0*/  @!P0 BRA `(.L_x_2544) ;  /* 0x0000003400cc8947 */ /* 0x002fea0003800000 */
.L_x_2612:
[----:B------:R-:W-:Y:S01]  /*16ad0*/  ULDC.64 UR38, c[0x0][0x3f8] ;  /* 0x0000fe0000267ab9 */ /* 0x000fe20000000a00 */
[----:B------:R-:W-:Y:S01]  /*16ae0*/  ULDC.64 UR46, c[0x0][0x408] ;  /* 0x00010200002e7ab9 */ /* 0x000fe20000000a00 */
        /* <DEDUP_REMOVED lines=11> */
.L_x_2613:
        /* <DEDUP_REMOVED lines=11> */
.L_x_2548:
        /* <DEDUP_REMOVED lines=43> */
[----:B------:R-:W-:-:S02]  /*16f00*/  UMOV UR10, UR21 ;  /* 0x00000015000a7c82 */ /* 0x000fc40008000000 */
[----:B------:R1:W-:Y:S01]  /*16f10*/  UTMALDG.4D [UR8], [UR4], desc[UR6] ;  /* 0x00000608040075b4 */ /* 0x0003e20008019000 */
        /* <DEDUP_REMOVED lines=12> */
.L_x_2546:
[----:B------:R-:W-:Y:S05]  /*16fe0*/  BSYNC B0 ;  /* 0x0000000000007941 */ /* 0x000fea0003800000 */
.L_x_2545:
[----:B-1----:R-:W2:Y:S04]  /*16ff0*/  LDL R9, [R1+0x14] ;  /* 0x0000140001097983 */ /* 0x002ea80000100800 */
[----:B------:R-:W3:Y:S01]  /*17000*/  LDL R6, [R1+0xc] ;  /* 0x00000c0001067983 */ /* 0x000ee20000100800 */
[----:B------:R-:W-:Y:S01]  /*17010*/  BSSY B0, `(.L_x_2549) ;  /* 0x00001aa000007945 */ /* 0x000fe20003800000 */
[----:B--2---:R-:W-:-:S05]  /*17020*/  VIADD R8, R9, 0xfffffffe ;  /* 0xfffffffe09087836 */ /* 0x004fca0000000000 */
[----:B---3--:R-:W-:-:S13]  /*17030*/  ISETP.GE.AND P0, PT, R8, R6, PT ;  /* 0x000000060800720c */ /* 0x008fda0003f06270 */
[----:B------:R-:W-:Y:S05]  /*17040*/  @!P0 BRA `(.L_x_2550) ;  /* 0x0000001800988947 */ /* 0x000fea0003800000 */
[----:B------:R-:W-:Y:S01]  /*17050*/  LOP3.LUT R10, RZ, R6, RZ, 0x33, !PT ;  /* 0x00000006ff0a7212 */ /* 0x000fe200078e33ff */
[----:B------:R-:W-:Y:S01]  /*17060*/  IMAD.MOV R6, RZ, RZ, -R9 ;  /* 0x000000ffff067224 */ /* 0x000fe200078e0a09 */
[----:B------:R-:W-:Y:S04]  /*17070*/  BSSY B1, `(.L_x_2551) ;  /* 0x0000090000017945 */ /* 0x000fe80003800000 */
[----:B------:R-:W-:-:S04]  /*17080*/  VIADDMNMX R10, R6, 0x1, R10, !PT ;  /* 0x00000001060a7846 */ /* 0x000fc8000780010a */
[----:B------:R-:W-:-:S04]  /*17090*/  IADD3 R6, R9, R10, RZ ;  /* 0x0000000a09067210 */ /* 0x000fc80007ffe0ff */
        /* <DEDUP_REMOVED lines=32> */
[----:B------:R-:W-:Y:S01]  /*172a0*/  LEA.HI.X R3, R6, R3, R11, 0x2, P0 ;  /* 0x0000000306037211 */ /* 0x000fe200000f140b */
[----:B------:R-:W-:-:S04]  /*172b0*/  IMAD.MOV R6, RZ, RZ, -R9 ;  /* 0x000000ffff067224 */ /* 0x000fc800078e0a09 */
[----:B------:R1:W5:Y:S01]  /*172c0*/  LDG.E R7, desc[UR6][R2.64] ;  /* 0x0000000602077981 */ /* 0x000362000c1e1900 */
[----:B------:R-:W-:-:S07]  /*172d0*/  IMAD R8, R12, R6, R8 ;  /* 0x000000060c087224 */ /* 0x000fce00078e0208 */
.L_x_2555:
[----:B-1----:R-:W1:Y:S01]  /*172e0*/  S2R R3, SR_CgaCtaId ;  /* 0x0000000000037919 */ /* 0x002e620000008800 */
[----:B------:R-:W-:-:S04]  /*172f0*/  MOV R2, 0x400 ;  /* 0x0000040000027802 */ /* 0x000fc80000000f00 */
[----:B-1----:R-:W-:Y:S02]  /*17300*/  LEA R2, R3, R2, 0x18 ;  /* 0x0000000203027211 */ /* 0x002fe400078ec0ff */
[----:B------:R-:W-:Y:S02]  /*17310*/  SHF.L.U32 R3, R13, 0x1f, RZ ;  /* 0x0000001f0d037819 */ /* 0x000fe400000006ff */
[----:B------:R-:W-:-:S04]  /*17320*/  LEA R2, R14, R2, 0x3 ;  /* 0x000000020e027211 */ /* 0x000fc800078e18ff */
[----:B------:R-:W1:Y:S02]  /*17330*/  SYNCS.PHASECHK.TRANS64.TRYWAIT P0, [R2+URZ+0x38840], R3 ;  /* 0x03884003020075a7 */ /* 0x000e64000800017f */
[----:B-1----:R-:W-:Y:S05]  /*17340*/  @!P0 BRA `(.L_x_2556) ;  /* 0x0000002c00e08947 */ /* 0x002fea0003800000 */
.L_x_2614:
        /* <DEDUP_REMOVED lines=11> */
.L_x_2557:
        /* <DEDUP_REMOVED lines=22> */
.L_x_2615:
        /* <DEDUP_REMOVED lines=8> */
.L_x_2559:
        /* <DEDUP_REMOVED lines=54> */
.L_x_2554:
[----:B------:R-:W-:Y:S05]  /*17940*/  BSYNC B2 ;  /* 0x0000000000027941 */ /* 0x000fea0003800000 */
.L_x_2553:
[----:B------:R-:W2:Y:S02]  /*17950*/  LDL R2, [R1+0x14] ;  /* 0x0000140001027983 */ /* 0x000ea40000100800 */
[----:B--2---:R-:W-:-:S07]  /*17960*/  IADD3 R8, R2, -0x3, RZ ;  /* 0xfffffffd02087810 */ /* 0x004fce0007ffe0ff */
.L_x_2552:
[----:B------:R-:W-:Y:S05]  /*17970*/  BSYNC B1 ;  /* 0x0000000000017941 */ /* 0x000fea0003800000 */
.L_x_2551:
[----:B------:R-:W2:Y:S01]  /*17980*/  LDL.LU R2, [R1+0x14] ;  /* 0x0000140001027983 */ /* 0x000ea20000300800 */
[----:B------:R-:W-:Y:S01]  /*17990*/  VIADD R10, R10, 0xfffffffe ;  /* 0xfffffffe0a0a7836 */ /* 0x000fe20000000000 */
[----:B--2---:R-:W-:-:S04]  /*179a0*/  LOP3.LUT R3, RZ, R2, RZ, 0x33, !PT ;  /* 0x00000002ff037212 */ /* 0x004fc800078e33ff */
[----:B------:R-:W-:-:S13]  /*179b0*/  ISETP.NE.AND P0, PT, R10, R3, PT ;  /* 0x000000030a00720c */ /* 0x000fda0003f05270 */
[----:B------:R-:W-:Y:S05]  /*179c0*/  @!P0 BRA `(.L_x_2550) ;  /* 0x0000001000388947 */ /* 0x000fea0003800000 */
.L_x_2574:
        /* <DEDUP_REMOVED lines=20> */
[----:B------:R-:W-:Y:S01]  /*17b10*/  @P0 SHF.R.U32.HI R2, RZ, R3, R6 ;  /* 0x00000003ff020219 */ /* 0x000fe20000011606 */
[----:B------:R-:W-:-:S04]  /*17b20*/  IMAD R6, R5, UR46, RZ ;  /* 0x0000002e05067c24 */ /* 0x000fc8000f8e02ff */
[----:B------:R-:W-:Y:S02]  /*17b30*/  IMAD.MOV R3, RZ, RZ, -R2 ;  /* 0x000000ffff037224 */ /* 0x000fe400078e0a02 */
[----:B------:R-:W-:Y:S02]  /*17b40*/  IMAD R6, R4, UR47, R6 ;  /* 0x0000002f04067c24 */ /* 0x000fe4000f8e0206 */
[----:B------:R-:W-:Y:S01]  /*17b50*/  IMAD R11, R11, R3, R8 ;  /* 0x000000030b0b7224 */ /* 0x000fe200078e0208 */
[----:B------:R-:W-:-:S03]  /*17b60*/  SHF.R.S32.HI R3, RZ, 0x1f, R2 ;  /* 0x0000001fff037819 */ /* 0x000fc60000011402 */
[----:B------:R-:W-:-:S05]  /*17b70*/  IMAD.WIDE.U32 R2, R4, UR46, R2 ;  /* 0x0000002e04027c25 */ /* 0x000fca000f8e0002 */
[----:B------:R-:W-:Y:S02]  /*17b80*/  IADD3 R3, R6, R3, RZ ;  /* 0x0000000306037210 */ /* 0x000fe40007ffe0ff */
[----:B------:R-:W-:-:S04]  /*17b90*/  LEA R6, P0, R2, UR38, 0x2 ;  /* 0x0000002602067c11 */ /* 0x000fc8000f8010ff */
[----:B------:R-:W-:-:S06]  /*17ba0*/  LEA.HI.X R7, R2, UR39, R3, 0x2, P0 ;  /* 0x0000002702077c11 */ /* 0x000fcc00080f1403 */
[----:B------:R1:W5:Y:S03]  /*17bb0*/  LDG.E R7, desc[UR4][R6.64] ;  /* 0x0000000406077981 */ /* 0x000366000c1e1900 */
.L_x_2562:
[----:B------:R-:W2:Y:S01]  /*17bc0*/  S2R R3, SR_CgaCtaId ;  /* 0x0000000000037919 */ /* 0x000ea20000008800 */
[----:B------:R-:W-:-:S04]  /*17bd0*/  MOV R2, 0x400 ;  /* 0x0000040000027802 */ /* 0x000fc80000000f00 */
[----:B--2---:R-:W-:Y:S02]  /*17be0*/  LEA R2, R3, R2, 0x18 ;  /* 0x0000000203027211 */ /* 0x004fe400078ec0ff */
[----:B------:R-:W-:-:S03]  /*17bf0*/  SHF.L.U32 R3, R10, 0x1f, RZ ;  /* 0x0000001f0a037819 */ /* 0x000fc600000006ff */
[----:B------:R-:W-:-:S04]  /*17c00*/  IMAD R2, R9, 0x8, R2 ;  /* 0x0000000809027824 */ /* 0x000fc800078e0202 */
[----:B------:R-:W2:Y:S02]  /*17c10*/  SYNCS.PHASECHK.TRANS64.TRYWAIT P0, [R2+URZ+0x38840], R3 ;  /* 0x03884003020075a7 */ /* 0x000ea4000800017f */
[----:B--2---:R-:W-:Y:S05]  /*17c20*/  @!P0 BRA `(.L_x_2563) ;  /* 0x0000002400d08947 */ /* 0x004fea0003800000 */
.L_x_2616:
        /* <DEDUP_REMOVED lines=11> */
.L_x_2564:
[----:B------:R-:W3:Y:S01]  /*17ce0*/  LDL R12, [R1+0x8] ;  /* 0x00000800010c7983 */ /* 0x000ee20000100800 */
[----:B-1----:R-:W-:Y:S01]  /*17cf0*/  MOV R6, 0x400 ;  /* 0x0000040000067802 */ /* 0x002fe20000000f00 */
        /* <DEDUP_REMOVED lines=19> */
.L_x_2617:
        /* <DEDUP_REMOVED lines=8> */
.L_x_2566:
        /* <DEDUP_REMOVED lines=17> */
[----:B-1----:R-:W-:-:S04]  /*17fc0*/  LEA R3, R11, R3, 0x18 ;  /* 0x000000030b037211 */ /* 0x002fc800078ec0ff */
[----:B------:R-:W-:-:S04]  /*17fd0*/  LEA R2, R9, R3, 0x10 ;  /* 0x0000000309027211 */ /* 0x000fc800078e80ff */
        /* <DEDUP_REMOVED lines=34> */
.L_x_2561:
[----:B------:R-:W-:Y:S05]  /*18200*/  BSYNC B1 ;  /* 0x0000000000017941 */ /* 0x000fea0003800000 */
.L_x_2560:
[----:B------:R-:W-:Y:S01]  /*18210*/  VIADD R9, R9, 0x1 ;  /* 0x0000000109097836 */ /* 0x000fe20000000000 */
[----:B------:R-:W-:Y:S04]  /*18220*/  BSSY B1, `(.L_x_2567) ;  /* 0x0000084000017945 */ /* 0x000fe80003800000 */
        /* <DEDUP_REMOVED lines=8> */
[----:B------:R-:W-:Y:S01]  /*182b0*/  ISETP.NE.U32.AND P0, PT, RZ, UR38, PT ;  /* 0x00000026ff007c0c */ /* 0x000fe2000bf05070 */
[----:B------:R-:W-:-:S03]  /*182c0*/  IMAD.MOV.U32 R10, RZ, RZ, R9 ;  /* 0x000000ffff0a7224 */ /* 0x000fc600078e0009 */
        /* <DEDUP_REMOVED lines=19> */
.L_x_2569:
[----:B------:R-:W3:Y:S01]  /*18400*/  S2R R3, SR_CgaCtaId ;  /* 0x0000000000037919 */ /* 0x000ee20000008800 */
[----:B------:R-:W-:-:S04]  /*18410*/  MOV R2, 0x400 ;  /* 0x0000040000027802 */ /* 0x000fc80000000f00 */
[----:B---3--:R-:W-:Y:S02]  /*18420*/  LEA R2, R3, R2, 0x18 ;  /* 0x0000000203027211 */ /* 0x008fe400078ec0ff */
[----:B------:R-:W-:-:S03]  /*18430*/  SHF.L.U32 R3, R11, 0x1f, RZ ;  /* 0x0000001f0b037819 */ /* 0x000fc600000006ff */
[----:B------:R-:W-:-:S04]  /*18440*/  IMAD R2, R12, 0x8, R2 ;  /* 0x000000080c027824 */ /* 0x000fc800078e0202 */
[----:B------:R-:W3:Y:S02]  /*18450*/  SYNCS.PHASECHK.TRANS64.TRYWAIT P0, [R2+URZ+0x38840], R3 ;  /* 0x03884003020075a7 */ /* 0x000ee4000800017f */
[----:B---3--:R-:W-:Y:S05]  /*18460*/  @!P0 BRA `(.L_x_2570) ;  /* 0x0000001c00e88947 */ /* 0x008fea0003800000 */
.L_x_2618:
        /* <DEDUP_REMOVED lines=11> */
.L_x_2571:
[----:B--2---:R-:W2:Y:S01]  /*18520*/  LDL R6, [R1] ;  /* 0x0000000001067983 */ /* 0x004ea20000100800 */
        /* <DEDUP_REMOVED lines=21> */
.L_x_2619:
[----:B------:R-:W-:Y:S05]  /*18680*/  @P0 BRA `(.L_x_2573) ;  /* 0x00000000001c0947 */ /* 0x000fea0003800000 */
[----:B------:R-:W1:Y:S01]  /*18690*/  S2R R10, SR_TID.X ;  /* 0x00000000000a7919 */ /* 0x000e620000002100 */
[----:B0--3--:R-:W-:-:S04]  /*186a0*/  IMAD.MOV.U32 R3, RZ, RZ, 0x10000 ;  /* 0x00010000ff037424 */ /* 0x009fc800078e00ff */
[----:B------:R2:W-:Y:S01]  /*186b0*/  SYNCS.ARRIVE.TRANS64 RZ, [R2+URZ+0x38850], R3 ;  /* 0x0388500302ff79a7 */ /* 0x0005e2000800003f */
[----:B-1----:R-:W-:-:S04]  /*186c0*/  LOP3.LUT R10, R10, 0x1f, RZ, 0xc0, !PT ;  /* 0x0000001f0a0a7812 */ /* 0x002fc800078ec0ff */
[----:B------:R-:W-:-:S13]  /*186d0*/  ISETP.NE.AND P1, PT, R10, RZ, PT ;  /* 0x000000ff0a00720c */ /* 0x000fda0003f25270 */
[----:B--2---:R-:W-:Y:S05]  /*186e0*/  @!P1 BRA `(.L_x_2573) ;  /* 0x0000000000049947 */ /* 0x004fea0003800000 */
[----:B------:R-:W-:Y:S01]  /*186f0*/  BPT.TRAP 0x1 ;  /* 0x000000040000795c */ /* 0x000fe20000300000 */
.L_x_2573:
        /* <DEDUP_REMOVED lines=54> */
.L_x_2568:
[----:B------:R-:W-:Y:S05]  /*18a60*/  BSYNC B1 ;  /* 0x0000000000017941 */ /* 0x000fea0003800000 */
.L_x_2567:
[----:B------:R-:W2:Y:S01]  /*18a70*/  LDL R2, [R1+0xc] ;  /* 0x00000c0001027983 */ /* 0x000ea20000100800 */
[----:B------:R-:W-:Y:S01]  /*18a80*/  VIADD R8, R8, 0xfffffffe ;  /* 0xfffffffe08087836 */ /* 0x000fe20000000000 */
[----:B--2---:R-:W-:-:S13]  /*18a90*/  ISETP.GT.AND P0, PT, R9, R2, PT ;  /* 0x000000020900720c */ /* 0x004fda0003f04270 */
[----:B------:R-:W-:Y:S05]  /*18aa0*/  @P0 BRA `(.L_x_2574) ;  /* 0xffffffec00c80947 */ /* 0x000fea000383ffff */
.L_x_2550:
[----:B------:R-:W-:Y:S05]  /*18ab0*/  BSYNC B0 ;  /* 0x0000000000007941 */ /* 0x000fea0003800000 */
.L_x_2549:
        /* <DEDUP_REMOVED lines=26> */
.L_x_2576:
[----:B------:R-:W-:Y:S05]  /*18c60*/  BSYNC B0 ;  /* 0x0000000000007941 */ /* 0x000fea0003800000 */
.L_x_2575:
[----:B--2---:R-:W2:Y:S02]  /*18c70*/  LDL.LU R2, [R1+0x4] ;  /* 0x0000040001027983 */ /* 0x004ea40000300800 */
[----:B--2---:R-:W-:-:S05]  /*18c80*/  LOP3.LUT R2, R2, R0, RZ, 0x3c, !PT ;  /* 0x0000000002027212 */ /* 0x004fca00078e3cff */
[----:B------:R2:W-:Y:S02]  /*18c90*/  STL [R1+0x4], R2 ;  /* 0x0000040201007387 */ /* 0x0005e40000100800 */
.L_x_2531:
[----:B------:R-:W-:Y:S05]  /*18ca0*/  BSYNC B6 ;  /* 0x0000000000067941 */ /* 0x000fea0003800000 */
.L_x_2529:
[----:B------:R-:W-:-:S03]  /*18cb0*/  UMOV UR4, 0xffffffff ;  /* 0xffffffff00047882 */ /* 0x000fc60000000000 */
[----:B------:R-:W-:Y:S05]  /*18cc0*/  BRA.DIV UR4, `(.L_x_2577) ;  /* 0x0000001604f87947 */ /* 0x000fea000b800000 */
[----:B------:R3:W4:Y:S04]  /*18cd0*/  SHFL.IDX PT, R4, R16, RZ, 0x1f ;  /* 0x00001fff10047589 */ /* 0x00072800000e0000 */
[----:B------:R-:W0:Y:S02]  /*18ce0*/  SHFL.IDX PT, R16, R16, 0x1, 0x1f ;  /* 0x00201f0010107f89 */ /* 0x000e2400000e0000 */
.L_x_2623:
[----:B------:R-:W1:Y:S01]  /*18cf0*/  S2R R0, SR_TID.X ;  /* 0x0000000000007919 */ /* 0x000e620000002100 */
[----:B------:R-:W-:Y:S01]  /*18d00*/  ULDC UR4, c[0x0][0xd14] ;  /* 0x0003450000047ab9 */ /* 0x000fe20000000800 */
[----:B------:R-:W-:Y:S01]  /*18d10*/  BSSY B0, `(.L_x_2578) ;  /* 0x000000c000007945 */ /* 0x000fe20003800000 */
[----:B------:R-:W-:Y:S01]  /*18d20*/  IMAD.MOV.U32 R3, RZ, RZ, RZ ;  /* 0x000000ffff037224 */ /* 0x000fe200078e00ff */
[----:B-1----:R-:W-:Y:S01]  /*18d30*/  LOP3.LUT R8, R0, 0x1f, RZ, 0xc0, !PT ;  /* 0x0000001f00087812 */ /* 0x002fe200078ec0ff */
[----:B------:R-:W-:-:S03]  /*18d40*/  IMAD.U32 R0, RZ, RZ, UR4 ;  /* 0x00000004ff007e24 */ /* 0x000fc6000f8e00ff */
[C---:B------:R-:W-:Y:S01]  /*18d50*/  ISETP.NE.AND P0, PT, R8.reuse, 0x1f, PT ;  /* 0x0000001f0800780c */ /* 0x040fe20003f05270 */
[----:B------:R-:W-:-:S05]  /*18d60*/  IMAD.IADD R5, R8, 0x1, R19 ;  /* 0x0000000108057824 */ /* 0x000fca00078e0213 */
[----:B------:R-:W-:-:S13]  /*18d70*/  ISETP.GE.OR P0, PT, R5, R0, !P0 ;  /* 0x000000000500720c */ /* 0x000fda0004706670 */
[----:B------:R-:W-:Y:S05]  /*18d80*/  @P0 BRA `(.L_x_2579) ;  /* 0x0000000000100947 */ /* 0x000fea0003800000 */
[----:B--2---:R-:W1:Y:S01]  /*18d90*/  LDC.64 R2, c[0x0][0xd58] ;  /* 0x00035600ff027b82 */ /* 0x004e620000000a00 */
[----:B------:R-:W-:Y:S01]  /*18da0*/  ULDC.64 UR4, c[0x0][0x208] ;  /* 0x0000820000047ab9 */ /* 0x000fe20000000a00 */
[----:B-1----:R-:W-:-:S06]  /*18db0*/  IMAD.WIDE R2, R5, 0x4, R2 ;  /* 0x0000000405027825 */ /* 0x002fcc00078e0202 */
[----:B------:R1:W5:Y:S02]  /*18dc0*/  LDG.E R3, desc[UR4][R2.64] ;  /* 0x0000000402037981 */ /* 0x000364000c1e1900 */
.L_x_2579:
[----:B------:R-:W-:Y:S05]  /*18dd0*/  BSYNC B0 ;  /* 0x0000000000007941 */ /* 0x000fea0003800000 */
.L_x_2578:
[----:B------:R-:W-:-:S03]  /*18de0*/  UMOV UR4, 0xffffffff ;  /* 0xffffffff00047882 */ /* 0x000fc60000000000 */
[----:B------:R-:W-:Y:S05]  /*18df0*/  BRA.DIV UR4, `(.L_x_2580) ;  /* 0x0000001604f87947 */ /* 0x000fea000b800000 */
        /* <DEDUP_REMOVED lines=17> */
[----:B------:R-:W1:Y:S02]  /*18f10*/  SHFL.UP PT, R14, R7, 0x10, RZ ;  /* 0x06000000070e7989 */ /* 0x000e6400000e00ff */
[----:B-12---:R-:W-:-:S05]  /*18f20*/  SEL R2, R14, RZ, P0 ;  /* 0x000000ff0e027207 */ /* 0x006fca0000000000 */
[----:B------:R-:W-:-:S05]  /*18f30*/  IMAD.IADD R2, R7, 0x1, R2 ;  /* 0x0000000107027824 */ /* 0x000fca00078e0202 */
[----:B------:R0:W1:Y:S02]  /*18f40*/  SHFL.IDX PT, R14, R2, 0x1f, 0x1f ;  /* 0x03e01f00020e7f89 */ /* 0x00006400000e0000 */
.L_x_2631:
[----:B------:R-:W-:Y:S02]  /*18f50*/  ULDC UR4, c[0x0][0xd10] ;  /* 0x0003440000047ab9 */ /* 0x000fe40000000800 */
[----:B------:R-:W-:-:S04]  /*18f60*/  IMAD.U32 R5, RZ, RZ, UR4 ;  /* 0x00000004ff057e24 */ /* 0x000fc8000f8e00ff */
[----:B-1----:R-:W-:-:S05]  /*18f70*/  IMAD R7, R14, R5, RZ ;  /* 0x000000050e077224 */ /* 0x002fca00078e02ff */
[----:B---3--:R-:W-:-:S04]  /*18f80*/  IADD3 R16, R16, R7, RZ ;  /* 0x0000000710107210 */ /* 0x008fc80007ffe0ff */
[----:B----4-:R-:W-:-:S13]  /*18f90*/  ISETP.GT.AND P0, PT, R16, R4, PT ;  /* 0x000000041000720c */ /* 0x010fda0003f04270 */
[----:B------:R-:W-:Y:S05]  /*18fa0*/  @P0 BRA `(.L_x_2581) ;  /* 0x0000000000b80947 */ /* 0x000fea0003800000 */
[----:B------:R-:W1:Y:S02]  /*18fb0*/  LDC R0, c[0x0][0xd14] ;  /* 0x00034500ff007b82 */ /* 0x000e640000000800 */
.L_x_2586:
[----:B------:R-:W-:-:S05]  /*18fc0*/  VIADD R19, R19, 0x1f ;  /* 0x0000001f13137836 */ /* 0x000fca0000000000 */
[----:B-1----:R-:W-:-:S13]  /*18fd0*/  ISETP.GE.AND P0, PT, R19, R0, PT ;  /* 0x000000001300720c */ /* 0x002fda0003f06270 */
        /* <DEDUP_REMOVED lines=9> */
[----:B------:R-:W0:Y:S01]  /*19070*/  LDC.64 R2, c[0x0][0xd58] ;  /* 0x00035600ff027b82 */ /* 0x000e220000000a00 */
[----:B------:R-:W-:Y:S01]  /*19080*/  ULDC.64 UR4, c[0x0][0x208] ;  /* 0x0000820000047ab9 */ /* 0x000fe20000000a00 */
[----:B0-----:R-:W-:-:S06]  /*19090*/  IMAD.WIDE R2, R5, 0x4, R2 ;  /* 0x0000000405027825 */ /* 0x001fcc00078e0202 */
[----:B------:R0:W5:Y:S02]  /*190a0*/  LDG.E R3, desc[UR4][R2.64] ;  /* 0x0000000402037981 */ /* 0x000164000c1e1900 */
.L_x_2584:
[----:B------:R-:W-:Y:S05]  /*190b0*/  BSYNC B0 ;  /* 0x0000000000007941 */ /* 0x000fea0003800000 */
.L_x_2583:
[----:B------:R-:W-:-:S03]  /*190c0*/  UMOV UR4, 0xffffffff ;  /* 0xffffffff00047882 */ /* 0x000fc60000000000 */
[----:B------:R-:W-:Y:S05]  /*190d0*/  BRA.DIV UR4, `(.L_x_2585) ;  /* 0x0000001a04107947 */ /* 0x000fea000b800000 */
[----:B-----5:R-:W1:Y:S01]  /*190e0*/  SHFL.UP PT, R14, R3, 0x1, RZ ;  /* 0x04200000030e7989 */ /* 0x020e6200000e00ff */
[C---:B------:R-:W-:Y:S02]  /*190f0*/  ISETP.NE.AND P0, PT, R7.reuse, RZ, PT ;  /* 0x000000ff0700720c */ /* 0x040fe40003f05270 */
[C---:B------:R-:W-:Y:S02]  /*19100*/  ISETP.GE.U32.AND P1, PT, R7.reuse, 0x2, PT ;  /* 0x000000020700780c */ /* 0x040fe40003f26070 */
[----:B-1----:R-:W-:Y:S02]  /*19110*/  SEL R14, R14, RZ, P0 ;  /* 0x000000ff0e0e7207 */ /* 0x002fe40000000000 */
        /* <DEDUP_REMOVED lines=11> */
[----:B0-----:R-:W-:-:S05]  /*191d0*/  SEL R6, R14, RZ, P1 ;  /* 0x000000ff0e067207 */ /* 0x001fca0000800000 */
[----:B------:R-:W-:-:S05]  /*191e0*/  IMAD.IADD R6, R5, 0x1, R6 ;  /* 0x0000000105067824 */ /* 0x000fca00078e0206 */
[----:B------:R-:W0:Y:S02]  /*191f0*/  SHFL.UP PT, R14, R6, 0x10, RZ ;  /* 0x06000000060e7989 */ /* 0x000e2400000e00ff */
[----:B0-----:R-:W-:-:S05]  /*19200*/  SEL R7, R14, RZ, P0 ;  /* 0x000000ff0e077207 */ /* 0x001fca0000000000 */
[----:B------:R-:W-:-:S05]  /*19210*/  IMAD.IADD R2, R6, 0x1, R7 ;  /* 0x0000000106027824 */ /* 0x000fca00078e0207 */
[----:B------:R0:W1:Y:S02]  /*19220*/  SHFL.IDX PT, R14, R2, 0x1f, 0x1f ;  /* 0x03e01f00020e7f89 */ /* 0x00006400000e0000 */
.L_x_2639:
[----:B------:R-:W-:Y:S02]  /*19230*/  ULDC UR4, c[0x0][0xd10] ;  /* 0x0003440000047ab9 */ /* 0x000fe40000000800 */
[----:B------:R-:W-:-:S04]  /*19240*/  IMAD.U32 R5, RZ, RZ, UR4 ;  /* 0x00000004ff057e24 */ /* 0x000fc8000f8e00ff */
[----:B-1----:R-:W-:-:S04]  /*19250*/  IMAD R7, R14, R5, RZ ;  /* 0x000000050e077224 */ /* 0x002fc800078e02ff */
[----:B------:R-:W-:-:S05]  /*19260*/  IMAD.IADD R16, R7, 0x1, R16 ;  /* 0x0000000107107824 */ /* 0x000fca00078e0210 */
[----:B------:R-:W-:-:S13]  /*19270*/  ISETP.GT.AND P0, PT, R16, R4, PT ;  /* 0x000000041000720c */ /* 0x000fda0003f04270 */
[----:B------:R-:W-:Y:S05]  /*19280*/  @!P0 BRA `(.L_x_2586) ;  /* 0xfffffffc004c8947 */ /* 0x000fea000383ffff */
.L_x_2581:
[----:B------:R-:W-:Y:S01]  /*19290*/  IMAD.IADD R16, R16, 0x1, -R7 ;  /* 0x0000000110107824 */ /* 0x000fe200078e0a07 */
[----:B------:R-:W-:-:S03]  /*192a0*/  UMOV UR4, 0xffffffff ;  /* 0xffffffff00047882 */ /* 0x000fc60000000000 */
[----:B------:R-:W-:-:S05]  /*192b0*/  IMAD R7, R2, R5, R16 ;  /* 0x0000000502077224 */ /* 0x000fca00078e0210 */
[----:B------:R-:W-:Y:S01]  /*192c0*/  ISETP.GT.AND P6, PT, R7, R4, PT ;  /* 0x000000040700720c */ /* 0x000fe20003fc4270 */
[----:B------:R-:W-:-:S12]  /*192d0*/  BRA.DIV UR4, `(.L_x_2587) ;  /* 0x0000001a04607947 */ /* 0x000fd8000b800000 */
[----:B------:R-:W-:-:S04]  /*192e0*/  VOTE.ANY R6, PT, !P6 ;  /* 0x0000000000067806 */ /* 0x000fc800070e0100 */
[----:B------:R-:W1:Y:S02]  /*192f0*/  POPC R7, R6 ;  /* 0x0000000600077309 */ /* 0x000e640000000000 */
[----:B-1----:R1:W2:Y:S02]  /*19300*/  SHFL.IDX PT, R17, R3, R7, 0x1f ;  /* 0x00001f0703117589 */ /* 0x0022a400000e0000 */
.L_x_2643:
[----:B------:R-:W-:Y:S02]  /*19310*/  ISETP.NE.AND P0, PT, R6, RZ, PT ;  /* 0x000000ff0600720c */ /* 0x000fe40003f05270 */
[----:B------:R-:W-:-:S11]  /*19320*/  MOV R8, RZ ;  /* 0x000000ff00087202 */ /* 0x000fd60000000f00 */
[----:B------:R-:W-:Y:S05]  /*19330*/  @!P0 BRA `(.L_x_2588) ;  /* 0x0000000000108947 */ /* 0x000fea0003800000 */
[----:B------:R-:W-:Y:S01]  /*19340*/  UMOV UR4, 0xffffffff ;  /* 0xffffffff00047882 */ /* 0x000fe20000000000 */
[----:B------:R-:W-:Y:S02]  /*19350*/  VIADD R12, R7, 0xffffffff ;  /* 0xffffffff070c7836 */ /* 0x000fe40000000000 */
[----:B------:R-:W-:Y:S05]  /*19360*/  BRA.DIV UR4, `(.L_x_2589) ;  /* 0x0000001a04847947 */ /* 0x000fea000b800000 */
[----:B------:R3:W4:Y:S02]  /*19370*/  SHFL.IDX PT, R8, R2, R12, 0x1f ;  /* 0x00001f0c02087589 */ /* 0x00072400000e0000 */
.L_x_2588:
[----:B01-3--:R-:W0:Y:S01]  /*19380*/  LDC.64 R2, c[0x0][0xd68] ;  /* 0x00035a00ff027b82 */ /* 0x00be220000000a00 */
[----:B------:R-:W-:Y:S01]  /*19390*/  IMAD.IADD R19, R7, 0x1, R19 ;  /* 0x0000000107137824 */ /* 0x000fe200078e0213 */
[----:B------:R-:W-:-:S03]  /*193a0*/  ULDC.64 UR4, c[0x0][0x208] ;  /* 0x0000820000047ab9 */ /* 0x000fc60000000a00 */
[----:B0-----:R-:W-:-:S05]  /*193b0*/  IMAD.WIDE R2, R19, 0x4, R2 ;  /* 0x0000000413027825 */ /* 0x001fca00078e0202 */
[----:B------:R0:W2:Y:S01]  /*193c0*/  LDG.E R10, desc[UR4][R2.64] ;  /* 0x00000004020a7981 */ /* 0x0000a2000c1e1900 */
[----:B----4-:R-:W-:Y:S02]  /*193d0*/  IMAD R16, R8, R5, R16 ;  /* 0x0000000508107224 */ /* 0x010fe400078e0210 */
[----:B0-----:R-:W-:Y:S02]  /*193e0*/  IMAD.MOV.U32 R2, RZ, RZ, RZ ;  /* 0x000000ffff027224 */ /* 0x001fe400078e00ff */
[----:B--2---:R-:W-:-:S05]  /*193f0*/  IMAD R6, R17, R10, RZ ;  /* 0x0000000a11067224 */ /* 0x004fca00078e02ff */
        /* <DEDUP_REMOVED lines=20> */
[----:B------:R-:W-:-:S03]  /*19540*/  ISETP.GE.AND P0, PT, R3, RZ, PT ;  /* 0x000000ff0300720c */ /* 0x000fc60003f06270 */
[----:B------:R-:W-:-:S10]  /*19550*/  IMAD.MOV.U32 R7, RZ, RZ, R2 ;  /* 0x000000ffff077224 */ /* 0x000fd400078e0002 */
[----:B------:R-:W-:Y:S02]  /*19560*/  @!P0 IADD3 R7, -R7, RZ, RZ ;  /* 0x000000ff07078210 */ /* 0x000fe40007ffe1ff */
[----:B------:R-:W-:-:S13]  /*19570*/  ISETP.NE.AND P0, PT, R6, RZ, PT ;  /* 0x000000ff0600720c */ /* 0x000fda0003f05270 */
[----:B------:R-:W-:-:S05]  /*19580*/  @!P0 LOP3.LUT R7, RZ, R6, RZ, 0x33, !PT ;  /* 0x00000006ff078212 */ /* 0x000fca00078e33ff */
[----:B------:R-:W-:Y:S02]  /*19590*/  IMAD R4, R10, R7, RZ ;  /* 0x000000070a047224 */ /* 0x000fe400078e02ff */
[----:B------:R-:W-:Y:S02]  /*195a0*/  IMAD.MOV R7, RZ, RZ, -R7 ;  /* 0x000000ffff077224 */ /* 0x000fe400078e0a07 */
[----:B------:R-:W-:Y:S02]  /*195b0*/  IMAD.MOV R2, RZ, RZ, -R4 ;  /* 0x000000ffff027224 */ /* 0x000fe400078e0a04 */
[----:B------:R-:W-:-:S03]  /*195c0*/  IMAD R6, R6, R7, R9 ;  /* 0x0000000706067224 */ /* 0x000fc600078e0209 */
[----:B------:R-:W-:Y:S01]  /*195d0*/  VIADDMNMX R5, R2, R5, R10, PT ;  /* 0x0000000502057246 */ /* 0x000fe2000380010a */
[----:B------:R-:W-:Y:S02]  /*195e0*/  IMAD.MOV.U32 R2, RZ, RZ, RZ ;  /* 0x000000ffff027224 */ /* 0x000fe400078e00ff */
[----:B------:R-:W-:Y:S01]  /*195f0*/  IMAD.IADD R4, R6, 0x1, R4 ;  /* 0x0000000106047824 */ /* 0x000fe200078e0204 */
        /* <DEDUP_REMOVED lines=10> */
[----:B------:R-:W-:Y:S01]  /*196a0*/  IMAD.HI.U32 R3, R3, R2, RZ ;  /* 0x0000000203037227 */ /* 0x000fe200078e00ff */
[----:B------:R-:W-:-:S05]  /*196b0*/  IADD3 R7, RZ, -R7, RZ ;  /* 0x80000007ff077210 */ /* 0x000fca0007ffe0ff */
[----:B------:R-:W-:Y:S01]  /*196c0*/  IMAD R7, R3, R7, R2 ;  /* 0x0000000703077224 */ /* 0x000fe200078e0202 */
[----:B------:R-:W-:-:S04]  /*196d0*/  LOP3.LUT R2, R6, R5, RZ, 0x3c, !PT ;  /* 0x0000000506027212 */ /* 0x000fc800078e3cff */
        /* <DEDUP_REMOVED lines=8> */
[----:B------:R-:W-:Y:S02]  /*19760*/  @!P0 LOP3.LUT R3, RZ, R5, RZ, 0x33, !PT ;  /* 0x00000005ff038212 */ /* 0x000fe400078e33ff */
[----:B------:R-:W-:Y:S02]  /*19770*/  IADD3 R5, -R5, RZ, RZ ;  /* 0x000000ff05057210 */ /* 0x000fe40007ffe1ff */
[----:B------:R-:W-:-:S03]  /*19780*/  LOP3.LUT R2, RZ, R3, RZ, 0x33, !PT ;  /* 0x00000003ff027212 */ /* 0x000fc600078e33ff */
[----:B------:R-:W-:Y:S02]  /*19790*/  IMAD R18, R3, R5, R4 ;  /* 0x0000000503127224 */ /* 0x000fe400078e0204 */
[----:B------:R-:W-:Y:S01]  /*197a0*/  IMAD.IADD R17, R17, 0x1, R2 ;  /* 0x0000000111117824 */ /* 0x000fe200078e0202 */
[----:B------:R-:W-:Y:S06]  /*197b0*/  BRA `(.L_x_2590) ;  /* 0x00000000001c7947 */ /* 0x000fec0003800000 */
.L_x_2582:
[----:B------:R-:W-:Y:S01]  /*197c0*/  UMOV UR4, URZ ;  /* 0x0000003f00047c82 */ /* 0x000fe20008000000 */
[----:B------:R-:W-:Y:S01]  /*197d0*/  UMOV UR5, URZ ;  /* 0x0000003f00057c82 */ /* 0x000fe20008000000 */
[----:B------:R-:W-:Y:S01]  /*197e0*/  ULDC UR6, c[0x0][0xd14] ;  /* 0x0003450000067ab9 */ /* 0x000fe20000000800 */
[----:B------:R-:W-:Y:S02]  /*197f0*/  IMAD.MOV.U32 R16, RZ, RZ, R4 ;  /* 0x000000ffff107224 */ /* 0x000fe400078e0004 */
[----:B------:R-:W-:Y:S02]  /*19800*/  IMAD.U32 R17, RZ, RZ, UR4 ;  /* 0x00000004ff117e24 */ /* 0x000fe4000f8e00ff */
[----:B------:R-:W-:Y:S02]  /*19810*/  IMAD.U32 R18, RZ, RZ, UR5 ;  /* 0x00000005ff127e24 */ /* 0x000fe4000f8e00ff */
[----:B------:R-:W-:-:S07]  /*19820*/  IMAD.U32 R19, RZ, RZ, UR6 ;  /* 0x00000006ff137e24 */ /* 0x000fce000f8e00ff */
.L_x_2590:
        /* <DEDUP_REMOVED lines=12> */
.L_x_2517:
[----:B-1----:R-:W3:Y:S01]  /*198f0*/  LDL R0, [R1+0x1c] ;  /* 0x00001c0001007983 */ /* 0x002ee20000100800 */
[----:B------:R-:W1:Y:S01]  /*19900*/  S2R R3, SR_CgaCtaId ;  /* 0x0000000000037919 */ /* 0x000e620000008800 */
[----:B---3--:R-:W-:Y:S02]  /*19910*/  R2UR UR4, R0 ;  /* 0x00000000000472ca */ /* 0x008fe400000e0000 */
[----:B------:R-:W-:-:S04]  /*19920*/  MOV R0, 0x400 ;  /* 0x0000040000007802 */ /* 0x000fc80000000f00 */
[----:B-1----:R-:W-:-:S07]  /*19930*/  LEA R0, R3, R0, 0x18 ;  /* 0x0000000003007211 */ /* 0x002fce00078ec0ff */
[----:B------:R-:W-:-:S04]  /*19940*/  UIADD3 UR4, UR4, 0x1, URZ ;  /* 0x0000000104047890 */ /* 0x000fc8000fffe03f */
[----:B------:R-:W-:-:S04]  /*19950*/  ULEA.HI UR5, UR4, UR4, URZ, 0x1 ;  /* 0x0000000404057291 */ /* 0x000fc8000f8f083f */
[----:B------:R-:W-:-:S04]  /*19960*/  ULOP3.LUT UR5, UR5, 0xfffffffe, URZ, 0xc0, !UPT ;  /* 0xfffffffe05057892 */ /* 0x000fc8000f8ec03f */
[----:B------:R-:W-:-:S06]  /*19970*/  UIADD3 UR5, UR4, -UR5, URZ ;  /* 0x8000000504057290 */ /* 0x000fcc000fffe03f */
[----:B------:R-:W-:-:S04]  /*19980*/  MOV R3, UR5 ;  /* 0x0000000500037c02 */ /* 0x000fc80008000f00 */
[----:B------:R-:W-:-:S04]  /*19990*/  SHF.L.U32 R3, R3, 0x1f, RZ ;  /* 0x0000001f03037819 */ /* 0x000fc800000006ff */
[----:B------:R-:W1:Y:S02]  /*199a0*/  SYNCS.PHASECHK.TRANS64.TRYWAIT P0, [R0+URZ+0x38820], R3 ;  /* 0x03882003000075a7 */ /* 0x000e64000800017f */
[----:B-1----:R-:W-:Y:S05]  /*199b0*/  @!P0 BRA `(.L_x_2592) ;  /* 0x0000001400188947 */ /* 0x002fea0003800000 */
.L_x_2646:
[----:B------:R-:W-:-:S03]  /*199c0*/  UMOV UR4, 0xffffffff ;  /* 0xffffffff00047882 */ /* 0x000fc60000000000 */
[----:B------:R-:W-:Y:S05]  /*199d0*/  BRA.DIV UR4, `(.L_x_2593) ;  /* 0x0000001604247947 */ /* 0x000fea000b800000 */
[----:B--2---:R-:W2:Y:S02]  /*199e0*/  S2R R2, SR_TID.X ;  /* 0x0000000000027919 */ /* 0x004ea40000002100 */
[----:B--2---:R-:W-:-:S04]  /*199f0*/  SHF.R.U32.HI R2, RZ, 0x5, R2 ;  /* 0x00000005ff027819 */ /* 0x004fc80000011602 */
[----:B------:R-:W-:-:S05]  /*19a00*/  LOP3.LUT R2, R2, 0x3, RZ, 0xc0, !PT ;  /* 0x0000000302027812 */ /* 0x000fca00078ec0ff */
[----:B------:R2:W3:Y:S02]  /*19a10*/  SHFL.IDX PT, R14, R2, RZ, 0x1f ;  /* 0x00001fff020e7589 */ /* 0x0004e400000e0000 */
.L_x_2649:
[----:B---3--:R-:W-:Y:S01]  /*19a20*/  ISETP.NE.AND P0, PT, R14, RZ, PT ;  /* 0x000000ff0e00720c */ /* 0x008fe20003f05270 */
[----:B------:R-:W-:-:S12]  /*19a30*/  BSSY B0, `(.L_x_2594) ;  /* 0x0000027000007945 */ /* 0x000fd80003800000 */
[----:B------:R-:W-:Y:S05]  /*19a40*/  @P0 BRA `(.L_x_2595) ;  /* 0x0000000000940947 */ /* 0x000fea0003800000 */
[----:B------:R-:W-:-:S03]  /*19a50*/  UMOV UR4, 0xffffffff ;  /* 0xffffffff00047882 */ /* 0x000fc60000000000 */
[----:B------:R-:W-:Y:S05]  /*19a60*/  BRA.DIV UR4, `(.L_x_2596) ;  /* 0x0000001604347947 */ /* 0x000fea000b800000 */
[----:B------:R-:W-:-:S13]  /*19a70*/  ELECT P6, URZ, PT ;  /* 0x00000000003f782f */ /* 0x000fda00038c0000 */
.L_x_2652:
[----:B------:R-:W-:Y:S05]  /*19a80*/  @!P6 BRA `(.L_x_2595) ;  /* 0x000000000084e947 */ /* 0x000fea0003800000 */
[----:B--2---:R-:W2:Y:S02]  /*19a90*/  LDL.LU R2, [R1+0x24] ;  /* 0x0000240001027983 */ /* 0x004ea40000300800 */
[----:B--2---:R-:W-:-:S04]  /*19aa0*/  LOP3.LUT R2, R2, 0x2, RZ, 0xfc, !PT ;  /* 0x0000000202027812 */ /* 0x004fc800078efcff */
[----:B------:R-:W-:-:S13]  /*19ab0*/  ISETP.NE.AND P2, PT, R2, 0x3, PT ;  /* 0x000000030200780c */ /* 0x000fda0003f45270 */
[----:B------:R-:W-:Y:S05]  /*19ac0*/  @!P2 BRA `(.L_x_2597) ;  /* 0x000000000004a947 */ /* 0x000fea0003800000 */
[----:B------:R-:W-:Y:S01]  /*19ad0*/  BPT.TRAP 0x1 ;  /* 0x000000040000795c */ /* 0x000fe20000300000 */
.L_x_2597:
[----:B-1----:R-:W2:Y:S04]  /*19ae0*/  LDL R3, [R1] ;  /* 0x0000000001037983 */ /* 0x002ea80000100800 */
[----:B------:R-:W3:Y:S01]  /*19af0*/  LDL.LU R7, [R1+0x4] ;  /* 0x0000040001077983 */ /* 0x000ee20000300800 */
[----:B------:R-:W-:-:S04]  /*19b00*/  VIADD R2, R0, 0x38840 ;  /* 0x0003884000027836 */ /* 0x000fc80000000000 */
[C---:B--2---:R-:W-:Y:S02]  /*19b10*/  IMAD R6, R3.reuse, 0x8, R2 ;  /* 0x0000000803067824 */ /* 0x044fe400078e0202 */
[----:B------:R-:W-:Y:S01]  /*19b20*/  VIADD R3, R3, 0x1 ;  /* 0x0000000103037836 */ /* 0x000fe20000000000 */
[----:B---3--:R-:W-:-:S04]  /*19b30*/  SHF.L.U32 R5, R7, 0x1f, RZ ;  /* 0x0000001f07057819 */ /* 0x008fc800000006ff */
[C---:B------:R-:W-:Y:S01]  /*19b40*/  ISETP.NE.AND P1, PT, R3.reuse, 0x2, PT ;  /* 0x000000020300780c */ /* 0x040fe20003f25270 */
[----:B------:R-:W1:Y:S03]  /*19b50*/  SYNCS.PHASECHK.TRANS64.TRYWAIT P0, [R6+URZ], R5 ;  /* 0x00000005060075a7 */ /* 0x000e66000800017f */
[----:B------:R-:W-:Y:S02]  /*19b60*/  SEL R4, RZ, 0x1, P1 ;  /* 0x00000001ff047807 */ /* 0x000fe40000800000 */
[----:B------:R-:W-:Y:S02]  /*19b70*/  SEL R3, R3, RZ, P1 ;  /* 0x000000ff03037207 */ /* 0x000fe40000800000 */
[----:B------:R-:W-:-:S03]  /*19b80*/  LOP3.LUT R4, R7, R4, RZ, 0x3c, !PT ;  /* 0x0000000407047212 */ /* 0x000fc600078e3cff */
[----:B------:R-:W-:Y:S01]  /*19b90*/  IMAD R7, R3, 0x8, R2 ;  /* 0x0000000803077824 */ /* 0x000fe200078e0202 */
[----:B------:R-:W-:Y:S01]  /*19ba0*/  SHF.L.U32 R2, R4, 0x1f, RZ ;  /* 0x0000001f04027819 */ /* 0x000fe200000006ff */
[----:B-1----:R-:W-:Y:S06]  /*19bb0*/  @!P0 BRA `(.L_x_2598) ;  /* 0x0000001400008947 */ /* 0x002fec0003800000 */
.L_x_2653:
[----:B------:R-:W2:Y:S02]  /*19bc0*/  SYNCS.PHASECHK.TRANS64.TRYWAIT P0, [R7+URZ], R2 ;  /* 0x00000002070075a7 */ /* 0x000ea4000800017f */
[----:B--2---:R-:W-:Y:S05]  /*19bd0*/  @!P0 BRA `(.L_x_2599) ;  /* 0x00000014000c8947 */ /* 0x004fea0003800000 */
.L_x_2654:
[----:B------:R-:W-:Y:S05]  /*19be0*/  @!P2 BRA `(.L_x_2600) ;  /* 0x000000000004a947 */ /* 0x000fea0003800000 */
[----:B------:R-:W-:Y:S01]  /*19bf0*/  BPT.TRAP 0x1 ;  /* 0x000000040000795c */ /* 0x000fe20000300000 */
.L_x_2600:
[----:B------:R-:W3:Y:S01]  /*19c00*/  LDL.LU R4, [R1] ;  /* 0x0000000001047983 */ /* 0x000ee20000300800 */
[----:B------:R-:W-:-:S05]  /*19c10*/  VIADD R0, R0, 0x38860 ;  /* 0x0003886000007836 */ /* 0x000fca0000000000 */
[----:B---3--:R-:W-:-:S04]  /*19c20*/  LEA R4, R4, R0, 0x3 ;  /* 0x0000000004047211 */ /* 0x008fc800078e18ff */
[----:B------:R-:W3:Y:S02]  /*19c30*/  SYNCS.PHASECHK.TRANS64.TRYWAIT P0, [R4+URZ], R5 ;  /* 0x00000005040075a7 */ /* 0x000ee4000800017f */
[----:B---3--:R-:W-:Y:S05]  /*19c40*/  @!P0 BRA `(.L_x_2601) ;  /* 0x0000001400048947 */ /* 0x008fea0003800000 */
.L_x_2655:
[----:B------:R-:W-:-:S07]  /*19c50*/  IMAD R3, R3, 0x8, R0 ;  /* 0x0000000803037824 */ /* 0x000fce00078e0200 */
.L_x_2602:
[----:B----4-:R4:W0:Y:S02]  /*19c60*/  SYNCS.PHASECHK.TRANS64.TRYWAIT P0, [R3+URZ], R2 ;  /* 0x00000002030075a7 */ /* 0x010824000800017f */
[----:B0-----:R-:W-:Y:S05]  /*19c70*/  @!P0 NANOSLEEP.SYNCS 0x989680 ;  /* 0x009896800000895d */ /* 0x001fea0003900000 */
[----:B------:R-:W0:Y:S02]  /*19c80*/  @!P0 SYNCS.PHASECHK.TRANS64 P0, [R3+URZ], R2 ;  /* 0x00000002030085a7 */ /* 0x000e24000800007f */
[----:B0-----:R-:W-:Y:S05]  /*19c90*/  @!P0 BRA `(.L_x_2602) ;  /* 0xfffffffc00f08947 */ /* 0x001fea000383ffff */
.L_x_2595:
[----:B------:R-:W-:Y:S05]  /*19ca0*/  BSYNC B0 ;  /* 0x0000000000007941 */ /* 0x000fea0003800000 */
.L_x_2594:
[----:B------:R-:W-:Y:S05]  /*19cb0*/  EXIT ;  /* 0x000000000000794d */ /* 0x000fea0003800000 */
.L_x_2427:
[----:B0-----:R-:W-:-:S04]  /*19cc0*/  IMAD.U32 R0, RZ, RZ, UR37 ;  /* 0x00000025ff007e24 */ /* 0x001fc8000f8e00ff */
[----:B------:R0:W1:Y:S03]  /*19cd0*/  SYNCS.PHASECHK.TRANS64.TRYWAIT P1, [R0+URZ+0x38800], R3 ;  /* 0x03880003000075a7 */ /* 0x000066000802017f */
[----:B-1----:R-:W-:Y:S05]  /*19ce0*/  @!P1 NANOSLEEP.SYNCS 0x989680 ;  /* 0x009896800000995d */ /* 0x002fea0003900000 */
[----:B------:R-:W1:Y:S02]  /*19cf0*/  @!P1 SYNCS.PHASECHK.TRANS64 P1, [R0+URZ+0x38800], R3 ;  /* 0x03880003000095a7 */ /* 0x000e64000802007f */
[----:B-1----:R-:W-:Y:S05]  /*19d00*/  @!P1 BRA `(.L_x_2427) ;  /* 0xfffffffc00ec9947 */ /* 0x002fea000383ffff */
[----:B------:R-:W-:Y:S05]  /*19d10*/  BRA `(.L_x_2603) ;  /* 0xfffffe9c00b87947 */ /* 0x000fea000383ffff */
.L_x_2431:
[----:B--2---:R2:W3:Y:S02]  /*19d20*/  SYNCS.PHASECHK.TRANS64.TRYWAIT P1, [R4+URZ+0x38830], R5 ;  /* 0x03883005040075a7 */ /* 0x0044e4000802017f */
[----:B---3--:R-:W-:Y:S05]  /*19d30*/  @!P1 NANOSLEEP.SYNCS 0x989680 ;  /* 0x009896800000995d */ /* 0x008fea0003900000 */
[----:B------:R-:W3:Y:S02]  /*19d40*/  @!P1 SYNCS.PHASECHK.TRANS64 P1, [R4+URZ+0x38830], R5 ;  /* 0x03883005040095a7 */ /* 0x000ee4000802007f */
[----:B---3--:R-:W-:Y:S05]  /*19d50*/  @!P1 BRA `(.L_x_2431) ;  /* 0xfffffffc00f09947 */ /* 0x008fea000383ffff */
[----:B------:R-:W-:Y:S05]  /*19d60*/  BRA `(.L_x_2430) ;  /* 0xfffffe9c00d07947 */ /* 0x000fea000383ffff */
.L_x_2432:
[----:B0-----:R-:W-:-:S04]  /*19d70*/  IMAD.U32 R6, RZ, RZ, UR37 ;  /* 0x00000025ff067e24 */ /* 0x001fc8000f8e00ff */
[----:B------:R0:W3:Y:S03]  /*19d80*/  SYNCS.PHASECHK.TRANS64.TRYWAIT P1, [R6+URZ+0x38810], R3 ;  /* 0x03881003060075a7 */ /* 0x0000e6000802017f */
[----:B---3--:R-:W-:Y:S05]  /*19d90*/  @!P1 NANOSLEEP.SYNCS 0x989680 ;  /* 0x009896800000995d */ /* 0x008fea0003900000 */
[----:B------:R-:W3:Y:S02]  /*19da0*/  @!P1 SYNCS.PHASECHK.TRANS64 P1, [R6+URZ+0x38810], R3 ;  /* 0x03881003060095a7 */ /* 0x000ee4000802007f */
[----:B---3--:R-:W-:Y:S05]  /*19db0*/  @!P1 BRA `(.L_x_2432) ;  /* 0xfffffffc00ec9947 */ /* 0x008fea000383ffff */
[----:B------:R-:W-:Y:S05]  /*19dc0*/  BRA `(.L_x_2604) ;  /* 0xfffffea000587947 */ /* 0x000fea000383ffff */
.L_x_2436:
[----:B----4-:R4:W0:Y:S02]  /*19dd0*/  SYNCS.PHASECHK.TRANS64.TRYWAIT P1, [R4+URZ+0x38850], R5 ;  /* 0x03885005040075a7 */ /* 0x010824000802017f */
[----:B0-----:R-:W-:Y:S05]  /*19de0*/  @!P1 NANOSLEEP.SYNCS 0x989680 ;  /* 0x009896800000995d */ /* 0x001fea0003900000 */
[----:B------:R-:W0:Y:S02]  /*19df0*/  @!P1 SYNCS.PHASECHK.TRANS64 P1, [R4+URZ+0x38850], R5 ;  /* 0x03885005040095a7 */ /* 0x000e24000802007f */
[----:B0-----:R-:W-:Y:S05]  /*19e00*/  @!P1 BRA `(.L_x_2436) ;  /* 0xfffffffc00f09947 */ /* 0x001fea000383ffff */
[----:B------:R-:W-:Y:S05]  /*19e10*/  BRA `(.L_x_2435) ;  /* 0xfffffea000647947 */ /* 0x000fea000383ffff */
.L_x_2452:
[----:B-1----:R-:W-:-:S04]  /*19e20*/  IMAD.U32 R15, RZ, RZ, UR7 ;  /* 0x00000007ff0f7e24 */ /* 0x002fc8000f8e00ff */
[----:B------:R1:W2:Y:S03]  /*19e30*/  SYNCS.PHASECHK.TRANS64.TRYWAIT P2, [R15+URZ+0x38830], R10 ;  /* 0x0388300a0f0075a7 */ /* 0x0002a6000804017f */
[----:B--2---:R-:W-:Y:S05]  /*19e40*/  @!P2 NANOSLEEP.SYNCS 0x989680 ;  /* 0x009896800000a95d */ /* 0x004fea0003900000 */
[----:B------:R-:W2:Y:S02]  /*19e50*/  @!P2 SYNCS.PHASECHK.TRANS64 P2, [R15+URZ+0x38830], R10 ;  /* 0x0388300a0f00a5a7 */ /* 0x000ea4000804007f */
[----:B--2---:R-:W-:Y:S05]  /*19e60*/  @!P2 BRA `(.L_x_2452) ;  /* 0xfffffffc00eca947 */ /* 0x004fea000383ffff */
[----:B------:R-:W-:Y:S05]  /*19e70*/  BRA `(.L_x_2451) ;  /* 0xfffffed000bc7947 */ /* 0x000fea000383ffff */
.L_x_2456:
[----:B-1----:R-:W-:-:S04]  /*19e80*/  IMAD.U32 R15, RZ, RZ, UR7 ;  /* 0x00000007ff0f7e24 */ /* 0x002fc8000f8e00ff */
[----:B------:R1:W3:Y:S03]  /*19e90*/  SYNCS.PHASECHK.TRANS64.TRYWAIT P2, [R15+URZ+0x38850], R10 ;  /* 0x0388500a0f0075a7 */ /* 0x0002e6000804017f */
[----:B---3--:R-:W-:Y:S05]  /*19ea0*/  @!P2 NANOSLEEP.SYNCS 0x989680 ;  /* 0x009896800000a95d */ /* 0x008fea0003900000 */
[----:B------:R-:W3:Y:S02]  /*19eb0*/  @!P2 SYNCS.PHASECHK.TRANS64 P2, [R15+URZ+0x38850], R10 ;  /* 0x0388500a0f00a5a7 */ /* 0x000ee4000804007f */
[----:B---3--:R-:W-:Y:S05]  /*19ec0*/  @!P2 BRA `(.L_x_2456) ;  /* 0xfffffffc00eca947 */ /* 0x008fea000383ffff */
[----:B------:R-:W-:Y:S05]  /*19ed0*/  BRA `(.L_x_2455) ;  /* 0xfffffed4003c7947 */ /* 0x000fea000383ffff */
.L_x_2473:
[----:B-1----:R-:W-:-:S04]  /*19ee0*/  MOV R8, UR6 ;  /* 0x0000000600087c02 */ /* 0x002fc80008000f00 */
[----:B------:R1:W2:Y:S03]  /*19ef0*/  SYNCS.PHASECHK.TRANS64.TRYWAIT P3, [R8+URZ+0x38830], R7 ;  /* 0x03883007080075a7 */ /* 0x0002a6000806017f */
[----:B--2---:R-:W-:Y:S05]  /*19f00*/  @!P3 NANOSLEEP.SYNCS 0x989680 ;  /* 0x009896800000b95d */ /* 0x004fea0003900000 */
[----:B------:R-:W2:Y:S02]  /*19f10*/  @!P3 SYNCS.PHASECHK.TRANS64 P3, [R8+URZ+0x38830], R7 ;  /* 0x038830070800b5a7 */ /* 0x000ea4000806007f */
[----:B--2---:R-:W-:Y:S05]  /*19f20*/  @!P3 BRA `(.L_x_2473) ;  /* 0xfffffffc00ecb947 */ /* 0x004fea000383ffff */
[----:B------:R-:W-:Y:S05]  /*19f30*/  BRA `(.L_x_2472) ;  /* 0xffffff0c00247947 */ /* 0x000fea000383ffff */
.L_x_2477:
[----:B-1----:R-:W-:-:S04]  /*19f40*/  IMAD.U32 R8, RZ, RZ, UR6 ;  /* 0x00000006ff087e24 */ /* 0x002fc8000f8e00ff */
[----:B------:R1:W3:Y:S03]  /*19f50*/  SYNCS.PHASECHK.TRANS64.TRYWAIT P3, [R8+URZ+0x38850], R7 ;  /* 0x03885007080075a7 */ /* 0x0002e6000806017f */
[----:B---3--:R-:W-:Y:S05]  /*19f60*/  @!P3 NANOSLEEP.SYNCS 0x989680 ;  /* 0x009896800000b95d */ /* 0x008fea0003900000 */
[----:B------:R-:W3:Y:S02]  /*19f70*/  @!P3 SYNCS.PHASECHK.TRANS64 P3, [R8+URZ+0x38850], R7 ;  /* 0x038850070800b5a7 */ /* 0x000ee4000806007f */
[----:B---3--:R-:W-:Y:S05]  /*19f80*/  @!P3 BRA `(.L_x_2477) ;  /* 0xfffffffc00ecb947 */ /* 0x008fea000383ffff */
[----:B------:R-:W-:Y:S05]  /*19f90*/  BRA `(.L_x_2476) ;  /* 0xffffff0c00a47947 */ /* 0x000fea000383ffff */
.L_x_2483:
[----:B--2---:R-:W-:-:S04]  /*19fa0*/  IMAD.U32 R8, RZ, RZ, UR7 ;  /* 0x00000007ff087e24 */ /* 0x004fc8000f8e00ff */
[----:B------:R2:W3:Y:S03]  /*19fb0*/  SYNCS.PHASECHK.TRANS64.TRYWAIT P2, [R8+URZ+0x38830], R7 ;  /* 0x03883007080075a7 */ /* 0x0004e6000804017f */
[----:B---3--:R-:W-:Y:S05]  /*19fc0*/  @!P2 NANOSLEEP.SYNCS 0x989680 ;  /* 0x009896800000a95d */ /* 0x008fea0003900000 */
[----:B------:R-:W3:Y:S02]  /*19fd0*/  @!P2 SYNCS.PHASECHK.TRANS64 P2, [R8+URZ+0x38830], R7 ;  /* 0x038830070800a5a7 */ /* 0x000ee4000804007f */
[----:B---3--:R-:W-:Y:S05]  /*19fe0*/  @!P2 BRA `(.L_x_2483) ;  /* 0xfffffffc00eca947 */ /* 0x008fea000383ffff */
[----:B------:R-:W-:Y:S05]  /*19ff0*/  BRA `(.L_x_2482) ;  /* 0xffffff38007c7947 */ /* 0x000fea000383ffff */
.L_x_2487:
[----:B--2---:R-:W-:-:S04]  /*1a000*/  IMAD.U32 R8, RZ, RZ, UR7 ;  /* 0x00000007ff087e24 */ /* 0x004fc8000f8e00ff */
[----:B------:R2:W3:Y:S03]  /*1a010*/  SYNCS.PHASECHK.TRANS64.TRYWAIT P2, [R8+URZ+0x38850], R7 ;  /* 0x03885007080075a7 */ /* 0x0004e6000804017f */
[----:B---3--:R-:W-:Y:S05]  /*1a020*/  @!P2 NANOSLEEP.SYNCS 0x989680 ;  /* 0x009896800000a95d */ /* 0x008fea0003900000 */
[----:B------:R-:W3:Y:S02]  /*1a030*/  @!P2 SYNCS.PHASECHK.TRANS64 P2, [R8+URZ+0x38850], R7 ;  /* 0x038850070800a5a7 */ /* 0x000ee4000804007f */
[----:B---3--:R-:W-:Y:S05]  /*1a040*/  @!P2 BRA `(.L_x_2487) ;  /* 0xfffffffc00eca947 */ /* 0x008fea000383ffff */
[----:B------:R-:W-:Y:S05]  /*1a050*/  BRA `(.L_x_2486) ;  /* 0xffffff3800fc7947 */ /* 0x000fea000383ffff */
.L_x_2536:
[----:B------:R-:W1:Y:S01]  /*1a060*/  S2R R5, SR_TID.X ;  /* 0x0000000000057919 */ /* 0x000e620000002100 */
[----:B------:R-:W-:Y:S01]  /*1a070*/  BSSY B0, `(.L_x_2605) ;  /* 0x000000a000007945 */ /* 0x000fe20003800000 */
[----:B------:R-:W-:Y:S01]  /*1a080*/  IMAD.MOV.U32 R12, RZ, RZ, RZ ;  /* 0x000000ffff0c7224 */ /* 0x000fe200078e00ff */
[----:B------:R-:W-:Y:S01]  /*1a090*/  MOV R11, 0x1f ;  /* 0x0000001f000b7802 */ /* 0x000fe20000000f00 */
[----:B------:R-:W-:Y:S01]  /*1a0a0*/  IMAD.MOV.U32 R15, RZ, RZ, -0x1 ;  /* 0xffffffffff0f7424 */ /* 0x000fe200078e00ff */
[----:B-1----:R-:W-:-:S04]  /*1a0b0*/  SHF.R.U32.HI R5, RZ, 0x5, R5 ;  /* 0x00000005ff057819 */ /* 0x002fc80000011605 */
[----:B------:R-:W-:-:S05]  /*1a0c0*/  LOP3.LUT R5, R5, 0x3, RZ, 0xc0, !PT ;  /* 0x0000000305057812 */ /* 0x000fca00078ec0ff */
[----:B0-----:R-:W-:-:S07]  /*1a0d0*/  IMAD.MOV.U32 R13, RZ, RZ, R5 ;  /* 0x000000ffff0d7224 */ /* 0x001fce00078e0005 */
[----:B------:R-:W-:Y:S05]  /*1a0e0*/  WARPSYNC.COLLECTIVE R15, `(.L_x_2606) ;  /* 0x000000000f087348 */ /* 0x000fea0003c00000 */
[----:B------:R0:W1:Y:S02]  /*1a0f0*/  SHFL.IDX P6, R14, R13, R12, R11 ;  /* 0x0000000c0d0e7389 */ /* 0x00006400000c000b */
[----:B01----:R-:W-:Y:S01]  /*1a100*/  ENDCOLLECTIVE ;  /* 0x000000000000791b */ /* 0x003fe20003800000 */
.L_x_2606:
[----:B------:R-:W-:Y:S05]  /*1a110*/  BSYNC B0 ;  /* 0x0000000000007941 */ /* 0x000fea0003800000 */
.L_x_2605:
[----:B------:R-:W-:Y:S05]  /*1a120*/  BRA `(.L_x_2607) ;  /* 0xffffffbc00dc7947 */ /* 0x000fea000383ffff */
.L_x_2537:
[----:B------:R-:W-:Y:S01]  /*1a130*/  BSSY B0, `(.L_x_2608) ;  /* 0x0000006000007945 */ /* 0x000fe20003800000 */
[----:B------:R-:W-:-:S07]  /*1a140*/  IMAD.MOV.U32 R15, RZ, RZ, -0x1 ;  /* 0xffffffffff0f7424 */ /* 0x000fce00078e00ff */
[----:B0-----:R-:W-:Y:S05]  /*1a150*/  WARPSYNC.COLLECTIVE R15, `(.L_x_2609) ;  /* 0x000000000f0c7348 */ /* 0x001fea0003c00000 */
[----:B------:R-:W-:Y:S02]  /*1a160*/  ELECT P6, UR62, PT ;  /* 0x00000000003e782f */ /* 0x000fe400038c0000 */
[----:B------:R-:W-:Y:S01]  /*1a170*/  MOV R14, UR62 ;  /* 0x0000003e000e7c02 */ /* 0x000fe20008000f00 */
[----:B0-----:R-:W-:Y:S10]  /*1a180*/  ENDCOLLECTIVE ;  /* 0x000000000000791b */ /* 0x001ff40003800000 */
.L_x_2609:
[----:B------:R-:W-:Y:S05]  /*1a190*/  BSYNC B0 ;  /* 0x0000000000007941 */ /* 0x000fea0003800000 */
.L_x_2608:
[----:B------:R-:W-:Y:S05]  /*1a1a0*/  BRA `(.L_x_2610) ;  /* 0xffffffbc00cc7947 */ /* 0x000fea000383ffff */
.L_x_2540:
[----:B-1----:R1:W2:Y:S02]  /*1a1b0*/  SYNCS.PHASECHK.TRANS64.TRYWAIT P0, [R9+URZ+0x38840], R10 ;  /* 0x0388400a090075a7 */ /* 0x0022a4000800017f */
[----:B--2---:R-:W-:Y:S05]  /*1a1c0*/  @!P0 NANOSLEEP.SYNCS 0x989680 ;  /* 0x009896800000895d */ /* 0x004fea0003900000 */
[----:B------:R-:W2:Y:S02]  /*1a1d0*/  @!P0 SYNCS.PHASECHK.TRANS64 P0, [R9+URZ+0x38840], R10 ;  /* 0x0388400a090085a7 */ /* 0x000ea4000800007f */
[----:B--2---:R-:W-:Y:S05]  /*1a1e0*/  @!P0 BRA `(.L_x_2540) ;  /* 0xfffffffc00f08947 */ /* 0x004fea000383ffff */
[----:B------:R-:W-:Y:S05]  /*1a1f0*/  BRA `(.L_x_2611) ;  /* 0xffffffc000387947 */ /* 0x000fea000383ffff */
.L_x_2544:
        /* <DEDUP_REMOVED lines=8> */
.L_x_2547:
[----:B-1----:R1:W2:Y:S02]  /*1a280*/  SYNCS.PHASECHK.TRANS64.TRYWAIT P0, [R6+URZ+0x38860], R9 ;  /* 0x03886009060075a7 */ /* 0x0022a4000800017f */
[----:B--2---:R-:W-:Y:S05]  /*1a290*/  @!P0 NANOSLEEP.SYNCS 0x989680 ;  /* 0x009896800000895d */ /* 0x004fea0003900000 */
[----:B------:R-:W2:Y:S02]  /*1a2a0*/  @!P0 SYNCS.PHASECHK.TRANS64 P0, [R6+URZ+0x38860], R9 ;  /* 0x03886009060085a7 */ /* 0x000ea4000800007f */
[----:B--2---:R-:W-:Y:S05]  /*1a2b0*/  @!P0 BRA `(.L_x_2547) ;  /* 0xfffffffc00f08947 */ /* 0x004fea000383ffff */
[----:B------:R-:W-:Y:S05]  /*1a2c0*/  BRA `(.L_x_2613) ;  /* 0xffffffc800347947 */ /* 0x000fea000383ffff */
.L_x_2556:
[----:B-1----:R1:W2:Y:S02]  /*1a2d0*/  SYNCS.PHASECHK.TRANS64.TRYWAIT P0, [R2+URZ+0x38840], R3 ;  /* 0x03884003020075a7 */ /* 0x0022a4000800017f */
[----:B--2---:R-:W-:Y:S05]  /*1a2e0*/  @!P0 NANOSLEEP.SYNCS 0x989680 ;  /* 0x009896800000895d */ /* 0x004fea0003900000 */
[----:B------:R-:W2:Y:S02]  /*1a2f0*/  @!P0 SYNCS.PHASECHK.TRANS64 P0, [R2+URZ+0x38840], R3 ;  /* 0x03884003020085a7 */ /* 0x000ea4000800007f */
[----:B--2---:R-:W-:Y:S05]  /*1a300*/  @!P0 BRA `(.L_x_2556) ;  /* 0xfffffffc00f08947 */ /* 0x004fea000383ffff */
[----:B------:R-:W-:Y:S05]  /*1a310*/  BRA `(.L_x_2614) ;  /* 0xffffffd0000c7947 */ /* 0x000fea000383ffff */
.L_x_2558:
[----:B--2---:R2:W3:Y:S02]  /*1a320*/  SYNCS.PHASECHK.TRANS64.TRYWAIT P0, [R2+URZ+0x38860], R3 ;  /* 0x03886003020075a7 */ /* 0x0044e4000800017f */
[----:B---3--:R-:W-:Y:S05]  /*1a330*/  @!P0 NANOSLEEP.SYNCS 0x989680 ;  /* 0x009896800000895d */ /* 0x008fea0003900000 */
[----:B------:R-:W3:Y:S02]  /*1a340*/  @!P0 SYNCS.PHASECHK.TRANS64 P0, [R2+URZ+0x38860], R3 ;  /* 0x03886003020085a7 */ /* 0x000ee4000800007f */
[----:B---3--:R-:W-:Y:S05]  /*1a350*/  @!P0 BRA `(.L_x_2558) ;  /* 0xfffffffc00f08947 */ /* 0x008fea000383ffff */
[----:B------:R-:W-:Y:S05]  /*1a360*/  BRA `(.L_x_2615) ;  /* 0xffffffd0007c7947 */ /* 0x000fea000383ffff */
.L_x_2563:
[----:B--2---:R2:W3:Y:S02]  /*1a370*/  SYNCS.PHASECHK.TRANS64.TRYWAIT P0, [R2+URZ+0x38840], R3 ;  /* 0x03884003020075a7 */ /* 0x0044e4000800017f */
[----:B---3--:R-:W-:Y:S05]  /*1a380*/  @!P0 NANOSLEEP.SYNCS 0x989680 ;  /* 0x009896800000895d */ /* 0x008fea0003900000 */
[----:B------:R-:W3:Y:S02]  /*1a390*/  @!P0 SYNCS.PHASECHK.TRANS64 P0, [R2+URZ+0x38840], R3 ;  /* 0x03884003020085a7 */ /* 0x000ee4000800007f */
[----:B---3--:R-:W-:Y:S05]  /*1a3a0*/  @!P0 BRA `(.L_x_2563) ;  /* 0xfffffffc00f08947 */ /* 0x008fea000383ffff */
[----:B------:R-:W-:Y:S05]  /*1a3b0*/  BRA `(.L_x_2616) ;  /* 0xffffffd8001c7947 */ /* 0x000fea000383ffff */
.L_x_2565:
[----:B0-----:R0:W1:Y:S02]  /*1a3c0*/  SYNCS.PHASECHK.TRANS64.TRYWAIT P1, [R2+URZ+0x38860], R3 ;  /* 0x03886003020075a7 */ /* 0x001064000802017f */
[----:B-1----:R-:W-:Y:S05]  /*1a3d0*/  @!P1 NANOSLEEP.SYNCS 0x989680 ;  /* 0x009896800000995d */ /* 0x002fea0003900000 */
[----:B------:R-:W1:Y:S02]  /*1a3e0*/  @!P1 SYNCS.PHASECHK.TRANS64 P1, [R2+URZ+0x38860], R3 ;  /* 0x03886003020095a7 */ /* 0x000e64000802007f */
[----:B-1----:R-:W-:Y:S05]  /*1a3f0*/  @!P1 BRA `(.L_x_2565) ;  /* 0xfffffffc00f09947 */ /* 0x002fea000383ffff */
[----:B------:R-:W-:Y:S05]  /*1a400*/  BRA `(.L_x_2617) ;  /* 0xffffffd800887947 */ /* 0x000fea000383ffff */
.L_x_2570:
[----:B---3--:R3:W4:Y:S02]  /*1a410*/  SYNCS.PHASECHK.TRANS64.TRYWAIT P0, [R2+URZ+0x38840], R3 ;  /* 0x03884003020075a7 */ /* 0x008724000800017f */
[----:B----4-:R-:W-:Y:S05]  /*1a420*/  @!P0 NANOSLEEP.SYNCS 0x989680 ;  /* 0x009896800000895d */ /* 0x010fea0003900000 */
[----:B------:R-:W4:Y:S02]  /*1a430*/  @!P0 SYNCS.PHASECHK.TRANS64 P0, [R2+URZ+0x38840], R3 ;  /* 0x03884003020085a7 */ /* 0x000f24000800007f */
[----:B----4-:R-:W-:Y:S05]  /*1a440*/  @!P0 BRA `(.L_x_2570) ;  /* 0xfffffffc00f08947 */ /* 0x010fea000383ffff */
[----:B------:R-:W-:Y:S05]  /*1a450*/  BRA `(.L_x_2618) ;  /* 0xffffffe000047947 */ /* 0x000fea000383ffff */
.L_x_2572:
[----:B0-----:R0:W1:Y:S02]  /*1a460*/  SYNCS.PHASECHK.TRANS64.TRYWAIT P1, [R2+URZ+0x38860], R3 ;  /* 0x03886003020075a7 */ /* 0x001064000802017f */
[----:B-1----:R-:W-:Y:S05]  /*1a470*/  @!P1 NANOSLEEP.SYNCS 0x989680 ;  /* 0x009896800000995d */ /* 0x002fea0003900000 */
[----:B------:R-:W1:Y:S02]  /*1a480*/  @!P1 SYNCS.PHASECHK.TRANS64 P1, [R2+URZ+0x38860], R3 ;  /* 0x03886003020095a7 */ /* 0x000e64000802007f */
[----:B-1----:R-:W-:Y:S05]  /*1a490*/  @!P1 BRA `(.L_x_2572) ;  /* 0xfffffffc00f09947 */ /* 0x002fea000383ffff */
[----:B------:R-:W-:Y:S05]  /*1a4a0*/  BRA `(.L_x_2619) ;  /* 0xffffffe000747947 */ /* 0x000fea000383ffff */
.L_x_2577:
[----:B------:R-:W-:Y:S01]  /*1a4b0*/  BSSY B0, `(.L_x_2620) ;  /* 0x0000008000007945 */ /* 0x000fe20003800000 */
[----:B0-----:R-:W-:Y:S01]  /*1a4c0*/  IMAD.MOV.U32 R13, RZ, RZ, R16 ;  /* 0x000000ffff0d7224 */ /* 0x001fe200078e0010 */
[----:B------:R-:W-:Y:S01]  /*1a4d0*/  MOV R15, 0xffffffff ;  /* 0xffffffff000f7802 */ /* 0x000fe20000000f00 */
[----:B-1----:R-:W-:Y:S02]  /*1a4e0*/  IMAD.MOV.U32 R12, RZ, RZ, RZ ;  /* 0x000000ffff0c7224 */ /* 0x002fe400078e00ff */
[----:B------:R-:W-:-:S07]  /*1a4f0*/  IMAD.MOV.U32 R11, RZ, RZ, 0x1f ;  /* 0x0000001fff0b7424 */ /* 0x000fce00078e00ff */
[----:B--2---:R-:W-:Y:S05]  /*1a500*/  WARPSYNC.COLLECTIVE R15, `(.L_x_2621) ;  /* 0x000000000f087348 */ /* 0x004fea0003c00000 */
[----:B------:R0:W1:Y:S02]  /*1a510*/  SHFL.IDX P6, R14, R13, R12, R11 ;  /* 0x0000000c0d0e7389 */ /* 0x00006400000c000b */
[----:B012---:R-:W-:Y:S01]  /*1a520*/  ENDCOLLECTIVE ;  /* 0x000000000000791b */ /* 0x007fe20003800000 */
.L_x_2621:
[----:B------:R-:W-:Y:S05]  /*1a530*/  BSYNC B0 ;  /* 0x0000000000007941 */ /* 0x000fea0003800000 */
.L_x_2620:
[----:B------:R-:W-:Y:S02]  /*1a540*/  IMAD.MOV.U32 R13, RZ, RZ, R16 ;  /* 0x000000ffff0d7224 */ /* 0x000fe400078e0010 */
[----:B------:R-:W-:Y:S02]  /*1a550*/  IMAD.MOV.U32 R12, RZ, RZ, 0x1 ;  /* 0x00000001ff0c7424 */ /* 0x000fe400078e00ff */
[----:B------:R-:W-:Y:S02]  /*1a560*/  IMAD.MOV.U32 R11, RZ, RZ, 0x1f ;  /* 0x0000001fff0b7424 */ /* 0x000fe400078e00ff */
[----:B------:R-:W-:Y:S02]  /*1a570*/  IMAD.MOV.U32 R15, RZ, RZ, -0x1 ;  /* 0xffffffffff0f7424 */ /* 0x000fe400078e00ff */
[----:B------:R-:W-:-:S07]  /*1a580*/  IMAD.MOV.U32 R4, RZ, RZ, R14 ;  /* 0x000000ffff047224 */ /* 0x000fce00078e000e */
[----:B------:R-:W-:Y:S05]  /*1a590*/  WARPSYNC.COLLECTIVE R15, `(.L_x_2622) ;  /* 0x000000000f087348 */ /* 0x000fea0003c00000 */
[----:B------:R0:W1:Y:S02]  /*1a5a0*/  SHFL.IDX P6, R14, R13, R12, R11 ;  /* 0x0000000c0d0e7389 */ /* 0x00006400000c000b */
[----:B01----:R-:W-:Y:S01]  /*1a5b0*/  ENDCOLLECTIVE ;  /* 0x000000000000791b */ /* 0x003fe20003800000 */
.L_x_2622:
[----:B------:R-:W-:Y:S01]  /*1a5c0*/  MOV R16, R14 ;  /* 0x0000000e00107202 */ /* 0x000fe20000000f00 */
[----:B------:R-:W-:Y:S06]  /*1a5d0*/  BRA `(.L_x_2623) ;  /* 0xffffffe400c47947 */ /* 0x000fec000383ffff */
.L_x_2580:
        /* <DEDUP_REMOVED lines=8> */
.L_x_2625:
[----:B------:R-:W-:Y:S05]  /*1a660*/  BSYNC B0 ;  /* 0x0000000000007941 */ /* 0x000fea0003800000 */
.L_x_2624:
        /* <DEDUP_REMOVED lines=10> */
.L_x_2626:
        /* <DEDUP_REMOVED lines=8> */
.L_x_2627:
        /* <DEDUP_REMOVED lines=8> */
.L_x_2628:
        /* <DEDUP_REMOVED lines=8> */
.L_x_2629:
        /* <DEDUP_REMOVED lines=8> */
.L_x_2630:
[----:B------:R-:W-:Y:S05]  /*1a910*/  BRA `(.L_x_2631) ;  /* 0xffffffe4008c7947 */ /* 0x000fea000383ffff */
.L_x_2585:
[----:B------:R-:W-:Y:S01]  /*1a920*/  BSSY B0, `(.L_x_2632) ;  /* 0x0000008000007945 */ /* 0x000fe20003800000 */
[----:B-----5:R-:W-:Y:S01]  /*1a930*/  IMAD.MOV.U32 R13, RZ, RZ, R3 ;  /* 0x000000ffff0d7224 */ /* 0x020fe200078e0003 */
[----:B------:R-:W-:Y:S01]  /*1a940*/  MOV R11, RZ ;  /* 0x000000ff000b7202 */ /* 0x000fe20000000f00 */
[----:B------:R-:W-:Y:S02]  /*1a950*/  IMAD.MOV.U32 R12, RZ, RZ, 0x1 ;  /* 0x00000001ff0c7424 */ /* 0x000fe400078e00ff */
[----:B------:R-:W-:-:S07]  /*1a960*/  IMAD.MOV.U32 R15, RZ, RZ, -0x1 ;  /* 0xffffffffff0f7424 */ /* 0x000fce00078e00ff */
[----:B0-----:R-:W-:Y:S05]  /*1a970*/  WARPSYNC.COLLECTIVE R15, `(.L_x_2633) ;  /* 0x000000000f087348 */ /* 0x001fea0003c00000 */
[----:B------:R1:W2:Y:S02]  /*1a980*/  SHFL.UP P6, R14, R13, R12, R11 ;  /* 0x0400000c0d0e7389 */ /* 0x0002a400000c000b */
[----:B012---:R-:W-:Y:S01]  /*1a990*/  ENDCOLLECTIVE ;  /* 0x000000000000791b */ /* 0x007fe20003800000 */
.L_x_2633:
[----:B------:R-:W-:Y:S05]  /*1a9a0*/  BSYNC B0 ;  /* 0x0000000000007941 */ /* 0x000fea0003800000 */
.L_x_2632:
[C---:B------:R-:W-:Y:S01]  /*1a9b0*/  ISETP.NE.AND P0, PT, R7.reuse, RZ, PT ;  /* 0x000000ff0700720c */ /* 0x040fe20003f05270 */
        /* <DEDUP_REMOVED lines=9> */
.L_x_2634:
        /* <DEDUP_REMOVED lines=8> */
.L_x_2635:
        /* <DEDUP_REMOVED lines=8> */
.L_x_2636:
        /* <DEDUP_REMOVED lines=8> */
.L_x_2637:
[----:B------:R-:W-:Y:S01]  /*1abd0*/  IMAD.MOV.U32 R12, RZ, RZ, 0x1f ;  /* 0x0000001fff0c7424 */ /* 0x000fe200078e00ff */
[----:B------:R-:W-:Y:S02]  /*1abe0*/  MOV R11, 0x1f ;  /* 0x0000001f000b7802 */ /* 0x000fe40000000f00 */
[----:B------:R-:W-:-:S05]  /*1abf0*/  SEL R5, R14, RZ, P0 ;  /* 0x000000ff0e057207 */ /* 0x000fca0000000000 */
[----:B------:R-:W-:-:S04]  /*1ac00*/  IMAD.IADD R2, R6, 0x1, R5 ;  /* 0x0000000106027824 */ /* 0x000fc800078e0205 */
[----:B------:R-:W-:-:S07]  /*1ac10*/  IMAD.MOV.U32 R13, RZ, RZ, R2 ;  /* 0x000000ffff0d7224 */ /* 0x000fce00078e0002 */
[----:B------:R-:W-:Y:S05]  /*1ac20*/  WARPSYNC.COLLECTIVE R15, `(.L_x_2638) ;  /* 0x000000000f087348 */ /* 0x000fea0003c00000 */
[----:B------:R0:W1:Y:S02]  /*1ac30*/  SHFL.IDX P6, R14, R13, R12, R11 ;  /* 0x0000000c0d0e7389 */ /* 0x00006400000c000b */
[----:B01----:R-:W-:Y:S01]  /*1ac40*/  ENDCOLLECTIVE ;  /* 0x000000000000791b */ /* 0x003fe20003800000 */
.L_x_2638:
[----:B------:R-:W-:Y:S05]  /*1ac50*/  BRA `(.L_x_2639) ;  /* 0xffffffe400747947 */ /* 0x000fea000383ffff */
.L_x_2587:
[----:B------:R-:W-:Y:S01]  /*1ac60*/  BSSY B0, `(.L_x_2640) ;  /* 0x0000006000007945 */ /* 0x000fe20003800000 */
[----:B------:R-:W-:Y:S01]  /*1ac70*/  PLOP3.LUT P6, PT, P6, PT, PT, 0x8, 0x0 ;  /* 0x000000000000781c */ /* 0x000fe200037ce170 */
[----:B------:R-:W-:-:S12]  /*1ac80*/  IMAD.MOV.U32 R15, RZ, RZ, -0x1 ;  /* 0xffffffffff0f7424 */ /* 0x000fd800078e00ff */
[----:B0-----:R-:W-:Y:S05]  /*1ac90*/  WARPSYNC.COLLECTIVE R15, `(.L_x_2641) ;  /* 0x000000000f087348 */ /* 0x001fea0003c00000 */
[----:B------:R-:W-:Y:S01]  /*1aca0*/  VOTE.ANY R14, PT, P6 ;  /* 0x00000000000e7806 */ /* 0x000fe200030e0100 */
[----:B0-----:R-:W-:Y:S06]  /*1acb0*/  ENDCOLLECTIVE ;  /* 0x000000000000791b */ /* 0x001fec0003800000 */
.L_x_2641:
[----:B------:R-:W-:Y:S05]  /*1acc0*/  BSYNC B0 ;  /* 0x0000000000007941 */ /* 0x000fea0003800000 */
.L_x_2640:
[----:B------:R-:W-:Y:S01]  /*1acd0*/  IMAD.MOV.U32 R6, RZ, RZ, R14 ;  /* 0x000000ffff067224 */ /* 0x000fe200078e000e */
[----:B------:R-:W-:Y:S01]  /*1ace0*/  MOV R15, 0xffffffff ;  /* 0xffffffff000f7802 */ /* 0x000fe20000000f00 */
[----:B------:R-:W-:Y:S02]  /*1acf0*/  IMAD.MOV.U32 R13, RZ, RZ, R3 ;  /* 0x000000ffff0d7224 */ /* 0x000fe400078e0003 */
[----:B------:R-:W0:Y:S01]  /*1ad00*/  POPC R7, R6 ;  /* 0x0000000600077309 */ /* 0x000e220000000000 */
[----:B------:R-:W-:Y:S02]  /*1ad10*/  IMAD.MOV.U32 R11, RZ, RZ, 0x1f ;  /* 0x0000001fff0b7424 */ /* 0x000fe400078e00ff */
[----:B0-----:R-:W-:-:S07]  /*1ad20*/  IMAD.MOV.U32 R12, RZ, RZ, R7 ;  /* 0x000000ffff0c7224 */ /* 0x001fce00078e0007 */
[----:B------:R-:W-:Y:S05]  /*1ad30*/  WARPSYNC.COLLECTIVE R15, `(.L_x_2642) ;  /* 0x000000000f087348 */ /* 0x000fea0003c00000 */
[----:B------:R0:W1:Y:S02]  /*1ad40*/  SHFL.IDX P6, R14, R13, R12, R11 ;  /* 0x0000000c0d0e7389 */ /* 0x00006400000c000b */
[----:B01----:R-:W-:Y:S01]  /*1ad50*/  ENDCOLLECTIVE ;  /* 0x000000000000791b */ /* 0x003fe20003800000 */
.L_x_2642:
[----:B------:R-:W-:Y:S01]  /*1ad60*/  IMAD.MOV.U32 R17, RZ, RZ, R14 ;  /* 0x000000ffff117224 */ /* 0x000fe200078e000e */
[----:B------:R-:W-:Y:S06]  /*1ad70*/  BRA `(.L_x_2643) ;  /* 0xffffffe400647947 */ /* 0x000fec000383ffff */
.L_x_2589:
[----:B------:R-:W-:Y:S01]  /*1ad80*/  BSSY B0, `(.L_x_2644) ;  /* 0x0000007000007945 */ /* 0x000fe20003800000 */
[----:B------:R-:W-:Y:S02]  /*1ad90*/  IMAD.MOV.U32 R13, RZ, RZ, R2 ;  /* 0x000000ffff0d7224 */ /* 0x000fe400078e0002 */
[----:B------:R-:W-:Y:S02]  /*1ada0*/  IMAD.MOV.U32 R11, RZ, RZ, 0x1f ;  /* 0x0000001fff0b7424 */ /* 0x000fe400078e00ff */
[----:B------:R-:W-:-:S07]  /*1adb0*/  IMAD.MOV.U32 R15, RZ, RZ, -0x1 ;  /* 0xffffffffff0f7424 */ /* 0x000fce00078e00ff */
[----:B012---:R-:W-:Y:S05]  /*1adc0*/  WARPSYNC.COLLECTIVE R15, `(.L_x_2645) ;  /* 0x000000000f087348 */ /* 0x007fea0003c00000 */
[----:B------:R3:W4:Y:S02]  /*1add0*/  SHFL.IDX P6, R14, R13, R12, R11 ;  /* 0x0000000c0d0e7389 */ /* 0x00072400000c000b */
[----:B01234-:R-:W-:Y:S01]  /*1ade0*/  ENDCOLLECTIVE ;  /* 0x000000000000791b */ /* 0x01ffe20003800000 */
.L_x_2645:
[----:B------:R-:W-:Y:S05]  /*1adf0*/  BSYNC B0 ;  /* 0x0000000000007941 */ /* 0x000fea0003800000 */
.L_x_2644:
[----:B------:R-:W-:Y:S01]  /*1ae00*/  IMAD.MOV.U32 R8, RZ, RZ, R14 ;  /* 0x000000ffff087224 */ /* 0x000fe200078e000e */
[----:B------:R-:W-:Y:S06]  /*1ae10*/  BRA `(.L_x_2588) ;  /* 0xffffffe400587947 */ /* 0x000fec000383ffff */
.L_x_2592:
[----:B-1----:R1:W3:Y:S02]  /*1ae20*/  SYNCS.PHASECHK.TRANS64.TRYWAIT P0, [R0+URZ+0x38820], R3 ;  /* 0x03882003000075a7 */ /* 0x0022e4000800017f */
[----:B---3--:R-:W-:Y:S05]  /*1ae30*/  @!P0 NANOSLEEP.SYNCS 0x989680 ;  /* 0x009896800000895d */ /* 0x008fea0003900000 */
[----:B------:R-:W3:Y:S02]  /*1ae40*/  @!P0 SYNCS.PHASECHK.TRANS64 P0, [R0+URZ+0x38820], R3 ;  /* 0x03882003000085a7 */ /* 0x000ee4000800007f */
[----:B---3--:R-:W-:Y:S05]  /*1ae50*/  @!P0 BRA `(.L_x_2592) ;  /* 0xfffffffc00f08947 */ /* 0x008fea000383ffff */
[----:B------:R-:W-:Y:S05]  /*1ae60*/  BRA `(.L_x_2646) ;  /* 0xffffffe800d47947 */ /* 0x000fea000383ffff */
.L_x_2593:
[----:B--2---:R-:W2:Y:S01]  /*1ae70*/  S2R R2, SR_TID.X ;  /* 0x0000000000027919 */ /* 0x004ea20000002100 */
[----:B------:R-:W-:Y:S01]  /*1ae80*/  BSSY B0, `(.L_x_2647) ;  /* 0x000000a000007945 */ /* 0x000fe20003800000 */
[----:B------:R-:W-:Y:S02]  /*1ae90*/  IMAD.MOV.U32 R12, RZ, RZ, RZ ;  /* 0x000000ffff0c7224 */ /* 0x000fe400078e00ff */
[----:B------:R-:W-:Y:S02]  /*1aea0*/  IMAD.MOV.U32 R11, RZ, RZ, 0x1f ;  /* 0x0000001fff0b7424 */ /* 0x000fe400078e00ff */
[----:B------:R-:W-:Y:S01]  /*1aeb0*/  IMAD.MOV.U32 R15, RZ, RZ, -0x1 ;  /* 0xffffffffff0f7424 */ /* 0x000fe200078e00ff */
[----:B--2---:R-:W-:-:S04]  /*1aec0*/  SHF.R.U32.HI R2, RZ, 0x5, R2 ;  /* 0x00000005ff027819 */ /* 0x004fc80000011602 */
[----:B------:R-:W-:-:S04]  /*1aed0*/  LOP3.LUT R2, R2, 0x3, RZ, 0xc0, !PT ;  /* 0x0000000302027812 */ /* 0x000fc800078ec0ff */
[----:B0-----:R-:W-:-:S07]  /*1aee0*/  MOV R13, R2 ;  /* 0x00000002000d7202 */ /* 0x001fce0000000f00 */
[----:B-1----:R-:W-:Y:S05]  /*1aef0*/  WARPSYNC.COLLECTIVE R15, `(.L_x_2648) ;  /* 0x000000000f087348 */ /* 0x002fea0003c00000 */
[----:B------:R0:W2:Y:S02]  /*1af00*/  SHFL.IDX P6, R14, R13, R12, R11 ;  /* 0x0000000c0d0e7389 */ /* 0x0000a400000c000b */
[----:B012---:R-:W-:Y:S01]  /*1af10*/  ENDCOLLECTIVE ;  /* 0x000000000000791b */ /* 0x007fe20003800000 */
.L_x_2648:
[----:B------:R-:W-:Y:S05]  /*1af20*/  BSYNC B0 ;  /* 0x0000000000007941 */ /* 0x000fea0003800000 */
.L_x_2647:
[----:B------:R-:W-:Y:S05]  /*1af30*/  BRA `(.L_x_2649) ;  /* 0xffffffe800b87947 */ /* 0x000fea000383ffff */
.L_x_2596:
[----:B------:R-:W-:Y:S01]  /*1af40*/  BSSY B1, `(.L_x_2650) ;  /* 0x0000006000017945 */ /* 0x000fe20003800000 */
[----:B------:R-:W-:-:S07]  /*1af50*/  IMAD.MOV.U32 R15, RZ, RZ, -0x1 ;  /* 0xffffffffff0f7424 */ /* 0x000fce00078e00ff */
[----:B012---:R-:W-:Y:S05]  /*1af60*/  WARPSYNC.COLLECTIVE R15, `(.L_x_2651) ;  /* 0x000000000f0c7348 */ /* 0x007fea0003c00000 */
[----:B------:R-:W-:Y:S02]  /*1af70*/  ELECT P6, UR62, PT ;  /* 0x00000000003e782f */ /* 0x000fe400038c0000 */
[----:B------:R-:W-:Y:S01]  /*1af80*/  MOV R14, UR62 ;  /* 0x0000003e000e7c02 */ /* 0x000fe20008000f00 */
[----:B012---:R-:W-:Y:S10]  /*1af90*/  ENDCOLLECTIVE ;  /* 0x000000000000791b */ /* 0x007ff40003800000 */
.L_x_2651:
[----:B------:R-:W-:Y:S05]  /*1afa0*/  BSYNC B1 ;  /* 0x0000000000017941 */ /* 0x000fea0003800000 */
.L_x_2650:
[----:B------:R-:W-:Y:S05]  /*1afb0*/  BRA `(.L_x_2652) ;  /* 0xffffffe800b07947 */ /* 0x000fea000383ffff */
.L_x_2598:
[----:B-1----:R1:W2:Y:S02]  /*1afc0*/  SYNCS.PHASECHK.TRANS64.TRYWAIT P0, [R6+URZ], R5 ;  /* 0x00000005060075a7 */ /* 0x0022a4000800017f */
[----:B--2---:R-:W-:Y:S05]  /*1afd0*/  @!P0 NANOSLEEP.SYNCS 0x989680 ;  /* 0x009896800000895d */ /* 0x004fea0003900000 */
[----:B------:R-:W2:Y:S02]  /*1afe0*/  @!P0 SYNCS.PHASECHK.TRANS64 P0, [R6+URZ], R5 ;  /* 0x00000005060085a7 */ /* 0x000ea4000800007f */
[----:B--2---:R-:W-:Y:S05]  /*1aff0*/  @!P0 BRA `(.L_x_2598) ;  /* 0xfffffffc00f08947 */ /* 0x004fea000383ffff */
[----:B------:R-:W-:Y:S05]  /*1b000*/  BRA `(.L_x_2653) ;  /* 0xffffffe800ec7947 */ /* 0x000fea000383ffff */
.L_x_2599:
[----:B--2---:R2:W3:Y:S02]  /*1b010*/  SYNCS.PHASECHK.TRANS64.TRYWAIT P0, [R7+URZ], R2 ;  /* 0x00000002070075a7 */ /* 0x0044e4000800017f */
[----:B---3--:R-:W-:Y:S05]  /*1b020*/  @!P0 NANOSLEEP.SYNCS 0x989680 ;  /* 0x009896800000895d */ /* 0x008fea0003900000 */
[----:B------:R-:W3:Y:S02]  /*1b030*/  @!P0 SYNCS.PHASECHK.TRANS64 P0, [R7+URZ], R2 ;  /* 0x00000002070085a7 */ /* 0x000ee4000800007f */
[----:B---3--:R-:W-:Y:S05]  /*1b040*/  @!P0 BRA `(.L_x_2599) ;  /* 0xfffffffc00f08947 */ /* 0x008fea000383ffff */
[----:B------:R-:W-:Y:S05]  /*1b050*/  BRA `(.L_x_2654) ;  /* 0xffffffe800e07947 */ /* 0x000fea000383ffff */
.L_x_2601:
[----:B---3--:R3:W4:Y:S02]  /*1b060*/  SYNCS.PHASECHK.TRANS64.TRYWAIT P0, [R4+URZ], R5 ;  /* 0x00000005040075a7 */ /* 0x008724000800017f */
[----:B----4-:R-:W-:Y:S05]  /*1b070*/  @!P0 NANOSLEEP.SYNCS 0x989680 ;  /* 0x009896800000895d */ /* 0x010fea0003900000 */
[----:B------:R-:W4:Y:S02]  /*1b080*/  @!P0 SYNCS.PHASECHK.TRANS64 P0, [R4+URZ], R5 ;  /* 0x00000005040085a7 */ /* 0x000f24000800007f */
[----:B----4-:R-:W-:Y:S05]  /*1b090*/  @!P0 BRA `(.L_x_2601) ;  /* 0xfffffffc00f08947 */ /* 0x010fea000383ffff */
[----:B------:R-:W-:Y:S05]  /*1b0a0*/  BRA `(.L_x_2655) ;  /* 0xffffffe800e87947 */ /* 0x000fea000383ffff */
.L_x_2656:
        /* <DEDUP_REMOVED lines=13> */
.L_x_4559:


//--------------------- .text._ZN7cutlass13device_kernelIN5flash11enable_sm90INS1_16FlashAttnFwdSm90INS1_25CollectiveMainloopFwdSm90ILi2EN4cute5tupleIJNS5_1CILi1EEES8_S8_EEENS6_IJNS7_ILi64EEESA_SA_EEELi512ENS_6half_tEfNS_4arch4Sm90ELb0ELb1ELb1ELb1ELb0ELb1ELb1ELb0ELb0ELb0ELb0ELb0EEENS1_21CollectiveEpilogueFwdINS6_IJSA_NS7_ILi512EEESA_EEES9_SC_SE_Li256ELb1ELb0ELb0ELb0EEENS1_36VarlenDynamicPersistentTileSchedulerILi64ELi64ELi256ELi32ELb0ELb0ELb1ELb1ELb0ELb1EEEEEEEEEvNT_6ParamsE --------------------------
	.section	.text._ZN7cutlass13device_kernelIN5flash11enable_sm90INS1_16FlashAttnFwdSm90INS1_25CollectiveMainloopFwdSm90ILi2EN4cute5tupleIJNS5_1CILi1EEES8_S8_EEENS6_IJNS7_ILi64EEESA_SA_EEELi512ENS_6half_tEfNS_4arch4Sm90ELb0ELb1ELb1ELb1ELb0ELb1ELb1ELb0ELb0ELb0ELb0ELb0EEENS1_21CollectiveEpilogueFwdINS6_IJSA_NS7_ILi512EEESA_EEES9_SC_SE_Li256ELb1ELb0ELb0ELb0EEENS1_36VarlenDynamicPersistentTileSchedulerILi64ELi64ELi256ELi32ELb0ELb0ELb1ELb1ELb0ELb1EEEEEEEEEvNT_6ParamsE,"ax",@progbits
	.align	128
.text._ZN7cutlass13device_kernelIN5flash11enable_sm90INS1_16FlashAttnFwdSm90INS1_25CollectiveMainloopFwdSm90ILi2EN4cute5tupleIJNS5_1CILi1EEES8_S8_EEENS6_IJNS7_ILi64EEESA_SA_EEELi512ENS_6half_tEfNS_4arch4Sm90ELb0ELb1ELb1ELb1ELb0ELb1ELb1ELb0ELb0ELb0ELb0ELb0EEENS1_21CollectiveEpilogueFwdINS6_IJSA_NS7_ILi512EEESA_EEES9_SC_SE_Li256ELb1ELb0ELb0ELb0EEENS1_36VarlenDynamicPersistentTileSchedulerILi64ELi64ELi256ELi32ELb0ELb0ELb1ELb1ELb0ELb1EEEEEEEEEvNT_6ParamsE:
        .type           _ZN7cutlass13device_kernelIN5flash11enable_sm90INS1_16FlashAttnFwdSm90INS1_25CollectiveMainloopFwdSm90ILi2EN4cute5tupleIJNS5_1CILi1EEES8_S8_EEENS6_IJNS7_ILi64EEESA_SA_EEELi512ENS_6half_tEfNS_4arch4Sm90ELb0ELb1ELb1ELb1ELb0ELb1ELb1ELb0ELb0ELb0ELb0ELb0EEENS1_21CollectiveEpilogueFwdINS6_IJSA_NS7_ILi512EEESA_EEES9_SC_SE_Li256ELb1ELb0ELb0ELb0EEENS1_36VarlenDynamicPersistentTileSchedulerILi64ELi64ELi256ELi32ELb0ELb0ELb1ELb1ELb0ELb1EEEEEEEEEvNT_6ParamsE,@function
        .size           _ZN7cutlass13device_kernelIN5flash11enable_sm90INS1_16FlashAttnFwdSm90INS1_25CollectiveMainloopFwdSm90ILi2EN4cute5tupleIJNS5_1CILi1EEES8_S8_EEENS6_IJNS7_ILi64EEESA_SA_EEELi512ENS_6half_tEfNS_4arch4Sm90ELb0ELb1ELb1ELb1ELb0ELb1ELb1ELb0ELb0ELb0ELb0ELb0EEENS1_21CollectiveEpilogueFwdINS6_IJSA_NS7_ILi512EEESA_EEES9_SC_SE_Li256ELb1ELb0ELb0ELb0EEENS1_36VarlenDynamicPersistentTileSchedulerILi64ELi64ELi256ELi32ELb0ELb0ELb1ELb1ELb0ELb1EEEEEEEEEvNT_6ParamsE,(.L_x_4560 - _ZN7cutlass13device_kernelIN5flash11enable_sm90INS1_16FlashAttnFwdSm90INS1_25CollectiveMainloopFwdSm90ILi2EN4cute5tupleIJNS5_1CILi1EEES8_S8_EEENS6_IJNS7_ILi64EEESA_SA_EEELi512ENS_6half_tEfNS_4arch4Sm90ELb0ELb1ELb1ELb1ELb0ELb1ELb1ELb0ELb0ELb0ELb0ELb0EEENS1_21CollectiveEpilogueFwdINS6_IJSA_NS7_ILi512EEESA_EEES9_SC_SE_Li256ELb1ELb0ELb0ELb0EEENS1_36VarlenDynamicPersistentTileSchedulerILi64ELi64ELi256ELi32ELb0ELb0ELb1ELb1ELb0ELb1EEEEEEEEEvNT_6ParamsE)
        .other          _ZN7cutlass13device_kernelIN5flash11enable_sm90INS1_16FlashAttnFwdSm90INS1_25CollectiveMainloopFwdSm90ILi2EN4cute5tupleIJNS5_1CILi1EEES8_S8_EEENS6_IJNS7_ILi64EEESA_SA_EEELi512ENS_6half_tEfNS_4arch4Sm90ELb0ELb1ELb1ELb1ELb0ELb1ELb1ELb0ELb0ELb0ELb0ELb0EEENS1_21CollectiveEpilogueFwdINS6_IJSA_NS7_ILi512EEESA_EEES9_SC_SE_Li256ELb1ELb0ELb0ELb0EEENS1_36VarlenDynamicPersistentTileSchedulerILi64ELi64ELi256ELi32ELb0ELb0ELb1ELb1ELb0ELb1EEEEEEEEEvNT_6ParamsE,@"STO_CUDA_ENTRY STV_DEFAULT"
_ZN7cutlass13device_kernelIN5flash11enable_sm90INS1_16FlashAttnFwdSm90INS1_25CollectiveMainloopFwdSm90ILi2EN4cute5tupleIJNS5_1CILi1EEES8_S8_EEENS6_IJNS7_ILi64EEESA_SA_EEELi512ENS_6half_tEfNS_4arch4Sm90ELb0ELb1ELb1ELb1ELb0ELb1ELb1ELb0ELb0ELb0ELb0ELb0EEENS1_21CollectiveEpilogueFwdINS6_IJSA_NS7_ILi512EEESA_EEES9_SC_SE_Li256ELb1ELb0ELb0ELb0EEENS1_36VarlenDynamicPersistentTileSchedulerILi64ELi64ELi256ELi32ELb0ELb0ELb1ELb1ELb0ELb1EEEEEEEEEvNT_6ParamsE:
[----:B------:R-:W0:Y:S02]  /*0000*/  LDC R1, c[0x0][0x28] ;  /* 0x00000a00ff017b82 */ /* 0x000e240000000800 */
[----:B0-----:R-:W-:Y:S01]  /*0010*/  VIADD R1, R1, 0xffffffc8 ;  /* 0xffffffc801017836 */ /* 0x001fe20000000000 */
[----:B------:R-:W0:Y:S01]  /*0020*/  S2R R3, SR_TID.X ;  /* 0x0000000000037919 */ /* 0x000e220000002100 */
[----:B------:R-:W-:Y:S01]  /*0030*/  ELECT P0, URZ, PT ;  /* 0x00000000003f782f */ /* 0x000fe20003800000 */
[----:B------:R-:W-:Y:S01]  /*0040*/  BSSY B0, `(.L_x_2657) ;  /* 0x000001a000007945 */ /* 0x000fe20003800000 */
[--C-:B0-----:R-:W-:Y:S02]  /*0050*/  SHF.R.U32.HI R0, RZ, 0x5, R3.reuse ;  /* 0x00000005ff007819 */ /* 0x101fe40000011603 */
[----:B------:R-:W-:-:S03]  /*0060*/  SHF.R.U32.HI R4, RZ, 0x7, R3 ;  /* 0x00000007ff047819 */ /* 0x000fc60000011603 */
        /* <DEDUP_REMOVED lines=23> */
.L_x_2658:
[----:B------:R-:W-:Y:S05]  /*01e0*/  BSYNC B0 ;  /* 0x0000000000007941 */ /* 0x000fea0003800000 */
.L_x_2657:
[----:B------:R-:W0:Y:S01]  /*01f0*/  SHFL.IDX PT, R4, R4, RZ, 0x1f ;  /* 0x00001fff04047589 */ /* 0x000e2200000e0000 */
[----:B------:R-:W-:Y:S01]  /*0200*/  VOTEU.ANY UP0, P0 ;  /* 0x00000000003f7886 */ /* 0x000fe20000000100 */
[----:B------:R-:W-:Y:S01]  /*0210*/  UMOV UR4, 0x1 ;  /* 0x0000000100047882 */ /* 0x000fe20000000000 */
[----:B------:R-:W-:Y:S01]  /*0220*/  UMOV UR7, 0x100 ;  /* 0x0000010000077882 */ /* 0x000fe20000000000 */
[----:B------:R-:W1:Y:S01]  /*0230*/  SHFL.IDX PT, R2, R0, RZ, 0x1f ;  /* 0x00001fff00027589 */ /* 0x000e6200000e0000 */
[----:B------:R-:W-:Y:S01]  /*0240*/  VOTEU.ANY UP1, P0 ;  /* 0x00000000003f7886 */ /* 0x000fe20000020100 */
[----:B------:R-:W2:Y:S01]  /*0250*/  @UP0 S2UR UR8, SR_CgaCtaId ;  /* 0x00000000000809c3 */ /* 0x000ea20000008800 */
[----:B------:R-:W-:Y:S01]  /*0260*/  @UP0 UMOV UR6, 0x400 ;  /* 0x0000040000060882 */ /* 0x000fe20000000000 */
[----:B------:R-:W-:-:S04]  /*0270*/  @UP0 UIADD3 UR4, -UR4, 0x100000, URZ ;  /* 0x0010000004040890 */ /* 0x000fc8000fffe13f */
[----:B------:R-:W-:Y:S02]  /*0280*/  @UP0 USHF.L.U32 UR5, UR4, 0xb, URZ ;  /* 0x0000000b04050899 */ /* 0x000fe4000800063f */
[----:B------:R-:W-:Y:S01]  /*0290*/  @UP0 USHF.L.U32 UR4, UR4, 0x1, URZ ;  /* 0x0000000104040899 */ /* 0x000fe2000800063f */
[----:B------:R-:W-:Y:S01]  /*02a0*/  VOTEU.ANY UP2, P0 ;  /* 0x00000000003f7886 */ /* 0x000fe20000040100 */
[----:B------:R-:W-:Y:S01]  /*02b0*/  VOTEU.ANY UP3, P0 ;  /* 0x00000000003f7886 */ /* 0x000fe20000060100 */
[----:B0-----:R-:W-:Y:S02]  /*02c0*/  R2UR UR9, R4 ;  /* 0x00000000040972ca */ /* 0x001fe400000e0000 */
[----:B-1----:R-:W-:Y:S01]  /*02d0*/  ISETP.NE.AND P1, PT, R2, RZ, PT ;  /* 0x000000ff0200720c */ /* 0x002fe20003f25270 */
[----:B--2---:R-:W-:Y:S02]  /*02e0*/  @UP0 ULEA UR8, UR8, UR6, 0x18 ;  /* 0x0000000608080291 */ /* 0x004fe4000f8ec03f */
[----:B------:R-:W-:-:S04]  /*02f0*/  @UP0 UIADD3 UR6, -UR7, 0x100000, URZ ;  /* 0x0010000007060890 */ /* 0x000fc8000fffe13f */
[----:B------:R-:W-:Y:S02]  /*0300*/  @UP0 USHF.L.U32 UR7, UR6, 0xb, URZ ;  /* 0x0000000b06070899 */ /* 0x000fe4000800063f */
[----:B------:R-:W-:Y:S02]  /*0310*/  @UP0 USHF.L.U32 UR6, UR6, 0x1, URZ ;  /* 0x0000000106060899 */ /* 0x000fe4000800063f */
[----:B------:R-:W-:Y:S01]  /*0320*/  IMAD.U32 R4, RZ, RZ, UR9 ;  /* 0x00000009ff047e24 */ /* 0x000fe2000f8e00ff */
[----:B------:R-:W-:-:S04]  /*0330*/  UISETP.NE.AND UP0, UPT, UR9, URZ, UPT ;  /* 0x0000003f0900728c */ /* 0x000fc8000bf05270 */
[----:B------:R0:W-:Y:S04]  /*0340*/  STL [R1+0x2c], R4 ;  /* 0x00002c0401007387 */ /* 0x0001e80000100800 */
[----:B------:R-:W1:Y:S02]  /*0350*/  FENCE.VIEW.ASYNC.S ;  /* 0x00000000000073c6 */ /* 0x000e640000000000 */
[----:B-1----:R0:W1:Y:S01]  /*0360*/  @UP1 SYNCS.EXCH.64 URZ, [UR8+0x38800], UR4 ;  /* 0x03880004083f15b2 */ /* 0x0020620008000100 */
[----:B------:R0:W2:Y:S01]  /*0370*/  @UP2 SYNCS.EXCH.64 URZ, [UR8+0x38810], UR4 ;  /* 0x03881004083f25b2 */ /* 0x0000a20008000100 */
[----:B------:R0:W3:Y:S01]  /*0380*/  @UP3 SYNCS.EXCH.64 URZ, [UR8+0x38820], UR6 ;  /* 0x03882006083f35b2 */ /* 0x0000e20008000100 */
        /* <DEDUP_REMOVED lines=14> */
[----:B----4-:R-:W-:Y:S01]  /*0470*/  NOP ;  /* 0x0000000000007918 */ /* 0x010fe20000000000 */
.L_x_2659:
[----:B------:R-:W4:Y:S01]  /*0480*/  SHFL.IDX PT, R2, R0, RZ, 0x1f ;  /* 0x00001fff00027589 */ /* 0x000f2200000e0000 */
[----:B------:R-:W-:Y:S01]  /*0490*/  NOP ;  /* 0x0000000000007918 */ /* 0x000fe20000000000 */
[----:B----4-:R-:W-:-:S13]  /*04a0*/  ISETP.NE.AND P0, PT, R2, RZ, PT ;  /* 0x000000ff0200720c */ /* 0x010fda0003f05270 */
        /* <DEDUP_REMOVED lines=18> */
[----:B----4-:R-:W-:Y:S01]  /*05d0*/  NOP ;  /* 0x0000000000007918 */ /* 0x010fe20000000000 */
.L_x_2660:
[----:B------:R-:W4:Y:S01]  /*05e0*/  SHFL.IDX PT, R2, R0, RZ, 0x1f ;  /* 0x00001fff00027589 */ /* 0x000f2200000e0000 */
[----:B------:R-:W-:Y:S01]  /*05f0*/  NOP ;  /* 0x0000000000007918 */ /* 0x000fe20000000000 */
[----:B----4-:R-:W-:-:S13]  /*0600*/  ISETP.NE.AND P0, PT, R2, RZ, PT ;  /* 0x000000ff0200720c */ /* 0x010fda0003f05270 */
        /* <DEDUP_REMOVED lines=15> */
.L_x_2661:
        /* <DEDUP_REMOVED lines=22> */
.L_x_2662:
        /* <DEDUP_REMOVED lines=22> */
.L_x_2663:
[----:B0-----:R-:W-:Y:S01]  /*09c0*/  UMOV UR4, 0x1 ;  /* 0x0000000100047882 */ /* 0x001fe20000000000 */
[----:B------:R-:W-:Y:S01]  /*09d0*/  PLOP3.LUT P0, PT, PT, PT, UP0, 0x80, 0x0 ;  /* 0x000000000000781c */ /* 0x000fe20003f0f008 */
[----:B------:R-:W-:Y:S01]  /*09e0*/  USEL UR4, UR4, 0x2, !UP0 ;  /* 0x0000000204047887 */ /* 0x000fe2000c000000 */
[----:B------:R-:W-:Y:S01]  /*09f0*/  NOP ;  /* 0x0000000000007918 */ /* 0x000fe20000000000 */
[----:B------:R-:W-:Y:S01]  /*0a00*/  ULDC.64 UR54, c[0x0][0x208] ;  /* 0x0000820000367ab9 */ /* 0x000fe20000000a00 */
[----:B------:R-:W-:Y:S03]  /*0a10*/  BSSY B8, `(.L_x_2664) ;  /* 0x00022c5000087945 */ /* 0x000fe60003800000 */
[----:B------:R-:W-:-:S05]  /*0a20*/  IMAD.U32 R2, RZ, RZ, UR4 ;  /* 0x00000004ff027e24 */ /* 0x000fca000f8e00ff */
[----:B------:R0:W-:Y:S01]  /*0a30*/  STL [R1+0x30], R2 ;  /* 0x0000300201007387 */ /* 0x0001e20000100800 */
[----:B-123--:R-:W-:Y:S06]  /*0a40*/  BAR.SYNC.DEFER_BLOCKING 0x0 ;  /* 0x0000000000007b1d */ /* 0x00efec0000010000 */
[----:B------:R-:W-:Y:S05]  /*0a50*/  @!P0 BRA `(.L_x_2665) ;  /* 0x000001bc00888947 */ /* 0x000fea0003800000 */
.L_x_2666:
[----:B------:R-:W-:-:S08]  /*0a60*/  NOP ;  /* 0x0000000000007918 */ /* 0x000fd00000000000 */
[----:B------:R-:W1:Y:S02]  /*0a70*/  USETMAXREG.TRY_ALLOC.CTAPOOL UP0, 0xf0 ;  /* 0x000000f0000079c8 */ /* 0x000e640008000600 */
[----:B-1----:R-:W-:-:S13]  /*0a80*/  PLOP3.LUT P0, PT, PT, PT, UP0, 0x80, 0x0 ;  /* 0x000000000000781c */ /* 0x002fda0003f0f008 */
[----:B------:R-:W-:Y:S05]  /*0a90*/  @!P0 BRA `(.L_x_2666) ;  /* 0xfffffffc00f08947 */ /* 0x000fea000383ffff */
[----:B------:R-:W-:Y:S01]  /*0aa0*/  SHF.R.U32.HI R0, RZ, 0x7, R3 ;  /* 0x00000007ff007819 */ /* 0x000fe20000011603 */
[----:B------:R-:W1:Y:S01]  /*0ab0*/  S2UR UR5, SR_CgaCtaId ;  /* 0x00000000000579c3 */ /* 0x000e620000008800 */
[----:B------:R-:W-:Y:S02]  /*0ac0*/  UMOV UR4, 0x400 ;  /* 0x0000040000047882 */ /* 0x000fe40000000000 */
[----:B------:R-:W-:-:S13]  /*0ad0*/  ISETP.NE.AND P0, PT, R0, 0x1, PT ;  /* 0x000000010000780c */ /* 0x000fda0003f05270 */
[----:B------:R-:W-:Y:S06]  /*0ae0*/  @!P0 BAR.ARV 0x8, 0xa0 ;  /* 0x0202800000008b1d */ /* 0x000fec0000002000 */
[----:B------:R-:W-:Y:S01]  /*0af0*/  ISETP.GE.U32.AND P0, PT, R3, 0x100, PT ;  /* 0x000001000300780c */ /* 0x000fe20003f06070 */
[----:B-1----:R-:W-:-:S06]  /*0b00*/  ULEA UR4, UR5, UR4, 0x18 ;  /* 0x0000000405047291 */ /* 0x002fcc000f8ec03f */
[----:B------:R-:W-:Y:S01]  /*0b10*/  IMAD.U32 R18, RZ, RZ, UR4 ;  /* 0x00000004ff127e24 */ /* 0x000fe2000f8e00ff */
[----:B------:R-:W-:-:S05]  /*0b20*/  ULDC UR4, c[0x0][0xd14] ;  /* 0x0003450000047ab9 */ /* 0x000fca0000000800 */
[----:B------:R-:W-:Y:S08]  /*0b30*/  @P0 BAR.ARV 0xf, 0x100 ;  /* 0x03c4000000000b1d */ /* 0x000ff00000002000 */
[----:B------:R-:W-:Y:S06]  /*0b40*/  BAR.SYNC.DEFER_BLOCKING 0x5, 0x120 ;  /* 0x0144800000007b1d */ /* 0x000fec0000010000 */
[----:B------:R-:W1:Y:S02]  /*0b50*/  LDS.128 R188, [R18+0x388d0] ;  /* 0x0388d00012bc7984 */ /* 0x000e640000000c00 */
[----:B------:R-:W-:Y:S06]  /*0b60*/  BAR.ARV 0x4, 0x120 ;  /* 0x0104800000007b1d */ /* 0x000fec0000002000 */
[----:B-1----:R-:W-:-:S13]  /*0b70*/  ISETP.GE.AND P0, PT, R191, UR4, PT ;  /* 0x00000004bf007c0c */ /* 0x002fda000bf06270 */
[----:B------:R-:W-:Y:S05]  /*0b80*/  @P0 BRA `(.L_x_2667) ;  /* 0x0000022800b40947 */ /* 0x000fea0003800000 */
[----:B------:R-:W2:Y:S01]  /*0b90*/  LDL R0, [R1+0x30] ;  /* 0x0000300001007983 */ /* 0x000ea20000100800 */
[----:B------:R-:W-:Y:S01]  /*0ba0*/  VIADD R233, R3, 0xffffff80 ;  /* 0xffffff8003e97836 */ /* 0x000fe20000000000 */
[----:B------:R-:W-:Y:S01]  /*0bb0*/  MOV R218, RZ ;  /* 0x000000ff00da7202 */ /* 0x000fe20000000f00 */
[----:B------:R-:W-:Y:S02]  /*0bc0*/  IMAD.MOV.U32 R208, RZ, RZ, 0x40 ;  /* 0x00000040ffd07424 */ /* 0x000fe400078e00ff */
[----:B------:R-:W-:Y:S02]  /*0bd0*/  IMAD.MOV.U32 R187, RZ, RZ, RZ ;  /* 0x000000ffffbb7224 */ /* 0x000fe400078e00ff */
[----:B------:R-:W-:Y:S02]  /*0be0*/  IMAD.MOV.U32 R192, RZ, RZ, RZ ;  /* 0x000000ffffc07224 */ /* 0x000fe400078e00ff */
[----:B------:R-:W-:Y:S02]  /*0bf0*/  IMAD.MOV.U32 R22, RZ, RZ, RZ ;  /* 0x000000ffff167224 */ /* 0x000fe400078e00ff */
[----:B------:R-:W-:Y:S01]  /*0c00*/  IMAD.MOV.U32 R19, RZ, RZ, RZ ;  /* 0x000000ffff137224 */ /* 0x000fe200078e00ff */
[----:B--2---:R-:W-:-:S02]  /*0c10*/  R2UR UR4, R0 ;  /* 0x00000000000472ca */ /* 0x004fc400000e0000 */
[----:B------:R-:W-:-:S04]  /*0c20*/  SHF.R.S32.HI R0, RZ, 0x1f, R233 ;  /* 0x0000001fff007819 */ /* 0x000fc800000114e9 */
[CC--:B------:R-:W-:Y:S02]  /*0c30*/  LEA.HI R3, R0.reuse, R233.reuse, RZ, 0x4 ;  /* 0x000000e900037211 */ /* 0x0c0fe400078f20ff */
[CC--:B0-----:R-:W-:Y:S02]  /*0c40*/  LEA.HI R2, R0.reuse, R233.reuse, RZ, 0x7 ;  /* 0x000000e900027211 */ /* 0x0c1fe400078f38ff */
[----:B------:R-:W-:Y:S02]  /*0c50*/  LOP3.LUT R4, R3, 0xfffffff0, RZ, 0xc0, !PT ;  /* 0xfffffff003047812 */ /* 0x000fe400078ec0ff */
[----:B------:R-:W-:Y:S01]  /*0c60*/  LEA.HI R5, R0, R233, RZ, 0x5 ;  /* 0x000000e900057211 */ /* 0x000fe200078f28ff */
[----:B------:R-:W-:Y:S01]  /*0c70*/  ULOP3.LUT UR36, UR4, 0x1, URZ, 0xfc, !UPT ;  /* 0x0000000104247892 */ /* 0x000fe2000f8efc3f */
[----:B------:R-:W-:Y:S01]  /*0c80*/  LOP3.LUT R6, R2, 0xffffff80, RZ, 0xc0, !PT ;  /* 0xffffff8002067812 */ /* 0x000fe200078ec0ff */
[----:B------:R-:W-:Y:S01]  /*0c90*/  IMAD.IADD R4, R233, 0x1, -R4 ;  /* 0x00000001e9047824 */ /* 0x000fe200078e0a04 */
[----:B------:R-:W-:-:S02]  /*0ca0*/  SHF.R.S32.HI R213, RZ, 0x5, R5 ;  /* 0x00000005ffd57819 */ /* 0x000fc40000011405 */
[----:B------:R-:W-:Y:S01]  /*0cb0*/  SHF.R.S32.HI R8, RZ, 0x1f, R5 ;  /* 0x0000001fff087819 */ /* 0x000fe20000011405 */
[----:B------:R-:W-:Y:S01]  /*0cc0*/  IMAD.IADD R7, R233, 0x1, -R6 ;  /* 0x00000001e9077824 */ /* 0x000fe200078e0a06 */
[----:B------:R-:W-:Y:S02]  /*0cd0*/  SHF.R.S32.HI R5, RZ, 0x1f, R4 ;  /* 0x0000001fff057819 */ /* 0x000fe40000011404 */
[----:B------:R-:W-:Y:S02]  /*0ce0*/  SHF.R.S32.HI R6, RZ, 0x4, R3 ;  /* 0x00000004ff067819 */ /* 0x000fe40000011403 */
[----:B------:R-:W-:Y:S02]  /*0cf0*/  LEA.HI R11, R5, R4, RZ, 0x3 ;  /* 0x00000004050b7211 */ /* 0x000fe400078f18ff */
[----:B------:R-:W-:Y:S02]  /*0d00*/  LEA.HI R3, R3, R6, RZ, 0x1 ;  /* 0x0000000603037211 */ /* 0x000fe400078f08ff */
[----:B------:R-:W-:-:S02]  /*0d10*/  LEA.HI R8, R8, R213, RZ, 0x2 ;  /* 0x000000d508087211 */ /* 0x000fc400078f10ff */
[C---:B------:R-:W-:Y:S01]  /*0d20*/  LOP3.LUT R13, R11.reuse, 0xfffffff8, RZ, 0xc0, !PT ;  /* 0xfffffff80b0d7812 */ /* 0x040fe200078ec0ff */
[----:B------:R-:W-:Y:S01]  /*0d30*/  IMAD.SHL.U32 R11, R11, 0x40, RZ ;  /* 0x000000400b0b7824 */ /* 0x000fe200078e00ff */
[----:B------:R-:W-:Y:S02]  /*0d40*/  SHF.R.S32.HI R221, RZ, 0x7, R2 ;  /* 0x00000007ffdd7819 */ /* 0x000fe40000011402 */
[----:B------:R-:W-:Y:S01]  /*0d50*/  LOP3.LUT R3, R3, 0x1ffffffe, RZ, 0xc0, !PT ;  /* 0x1ffffffe03037812 */ /* 0x000fe200078ec0ff */
[----:B------:R-:W-:Y:S01]  /*0d60*/  IMAD.IADD R13, R4, 0x1, -R13 ;  /* 0x00000001040d7824 */ /* 0x000fe200078e0a0d */
[----:B------:R-:W-:Y:S02]  /*0d70*/  LOP3.LUT R8, R8, 0x3ffffc, RZ, 0xc0, !PT ;  /* 0x003ffffc08087812 */ /* 0x000fe400078ec0ff */
[----:B------:R-:W-:Y:S01]  /*0d80*/  LEA R15, R221, R4, 0x8 ;  /* 0x00000004dd0f7211 */ /* 0x000fe200078e40ff */
[----:B------:R-:W-:Y:S01]  /*0d90*/  IMAD.IADD R3, R6, 0x1, -R3 ;  /* 0x0000000106037824 */ /* 0x000fe200078e0a03 */
[----:B------:R-:W-:Y:S01]  /*0da0*/  SHF.R.S32.HI R10, RZ, 0x1f, R7 ;  /* 0x0000001fff0a7819 */ /* 0x000fe20000011407 */
[----:B------:R-:W-:Y:S01]  /*0db0*/  IMAD.IADD R8, R213, 0x1, -R8 ;  /* 0x00000001d5087824 */ /* 0x000fe200078e0a08 */
[C---:B------:R-:W-:Y:S01]  /*0dc0*/  R2P PR, R13.reuse, 0x6 ;  /* 0x000000060d007804 */ /* 0x040fe20000000000 */
[----:B------:R-:W-:Y:S01]  /*0dd0*/  IMAD.SHL.U32 R4, R13, 0x40, RZ ;  /* 0x000000400d047824 */ /* 0x000fe200078e00ff */
[----:B------:R-:W-:Y:S01]  /*0de0*/  LEA.HI R5, R10, R7, RZ, 0x2 ;  /* 0x000000070a057211 */ /* 0x000fe200078f10ff */
[----:B------:R-:W-:Y:S01]  /*0df0*/  IMAD R8, R8, 0x10, R15 ;  /* 0x0000001008087824 */ /* 0x000fe200078e020f */
[----:B------:R-:W-:Y:S01]  /*0e00*/  LEA.HI R2, R2, R221, RZ, 0x1 ;  /* 0x000000dd02027211 */ /* 0x000fe200078f08ff */
[----:B------:R-:W-:Y:S01]  /*0e10*/  IMAD.SHL.U32 R3, R3, 0x8, RZ ;  /* 0x0000000803037824 */ /* 0x000fe200078e00ff */
[----:B------:R-:W-:-:S02]  /*0e20*/  LOP3.LUT R4, R4, 0x1c0, RZ, 0xc0, !PT ;  /* 0x000001c004047812 */ /* 0x000fc400078ec0ff */
[----:B------:R-:W-:Y:S01]  /*0e30*/  SHF.R.S32.HI R9, RZ, 0x2, R5 ;  /* 0x00000002ff097819 */ /* 0x000fe20000011405 */
[--C-:B------:R-:W-:Y:S01]  /*0e40*/  IMAD.U32 R232, R8, 0x40, R3.reuse ;  /* 0x0000004008e87824 */ /* 0x100fe200078e0003 */
[----:B------:R-:W-:Y:S02]  /*0e50*/  LOP3.LUT R3, R4, 0x8, R3, 0xf8, !PT ;  /* 0x0000000804037812 */ /* 0x000fe400078ef803 */
[----:B------:R-:W-:Y:S02]  /*0e60*/  SHF.R.U32.HI R6, RZ, 0x3, R4 ;  /* 0x00000003ff067819 */ /* 0x000fe40000011604 */
[----:B------:R-:W-:Y:S02]  /*0e70*/  LOP3.LUT R4, R11, 0x7ffffe00, RZ, 0xc0, !PT ;  /* 0x7ffffe000b047812 */ /* 0x000fe400078ec0ff */
[----:B------:R-:W-:Y:S02]  /*0e80*/  LOP3.LUT R3, R3, R6, RZ, 0x3c, !PT ;  /* 0x0000000603037212 */ /* 0x000fe400078e3cff */
[----:B------:R-:W-:-:S02]  /*0e90*/  LEA R4, R213, R4, 0xa ;  /* 0x00000004d5047211 */ /* 0x000fc400078e50ff */
[----:B------:R-:W-:Y:S02]  /*0ea0*/  SHF.R.S32.HI R12, RZ, 0x1f, R5 ;  /* 0x0000001fff0c7819 */ /* 0x000fe40000011405 */
[----:B------:R-:W-:Y:S01]  /*0eb0*/  LOP3.LUT R8, R5, 0x7ffffffc, RZ, 0xc0, !PT ;  /* 0x7ffffffc05087812 */ /* 0x000fe200078ec0ff */
[----:B------:R-:W-:Y:S01]  /*0ec0*/  IMAD.IADD R3, R4, 0x1, R3 ;  /* 0x0000000104037824 */ /* 0x000fe200078e0203 */
[CC--:B------:R-:W-:Y:S02]  /*0ed0*/  LEA.HI R4, R0.reuse, R233.reuse, RZ, 0x3 ;  /* 0x000000e900047211 */ /* 0x0c0fe400078f18ff */
[----:B------:R-:W-:Y:S01]  /*0ee0*/  LEA.HI R0, R0, R233, RZ, 0x2 ;  /* 0x000000e900007211 */ /* 0x000fe200078f10ff */
[----:B------:R-:W-:Y:S01]  /*0ef0*/  IMAD R196, R3, 0x2, R18 ;  /* 0x0000000203c47824 */ /* 0x000fe200078e0212 */
[----:B------:R-:W-:Y:S01]  /*0f00*/  LEA.HI R12, R12, R9, RZ, 0x3 ;  /* 0x000000090c0c7211 */ /* 0x000fe200078f18ff */
[----:B------:R-:W-:Y:S01]  /*0f10*/  IMAD.IADD R8, R7, 0x1, -R8 ;  /* 0x0000000107087824 */ /* 0x000fe200078e0a08 */
[--C-:B------:R-:W-:Y:S01]  /*0f20*/  SHF.R.S32.HI R186, RZ, 0x2, R0.reuse ;  /* 0x00000002ffba7819 */ /* 0x100fe20000011400 */
[----:B------:R-:W-:Y:S01]  /*0f30*/  VIADD R209, R196, 0x36400 ;  /* 0x00036400c4d17836 */ /* 0x000fe20000000000 */
[----:B------:R-:W-:Y:S01]  /*0f40*/  LOP3.LUT R220, R0, 0xfffffffc, RZ, 0xc0, !PT ;  /* 0xfffffffc00dc7812 */ /* 0x000fe200078ec0ff */
[----:B------:R-:W-:Y:S01]  /*0f50*/  VIADD R197, R196, 0x36420 ;  /* 0x00036420c4c57836 */ /* 0x000fe20000000000 */
[----:B------:R-:W-:Y:S01]  /*0f60*/  SHF.R.S32.HI R5, RZ, 0x1f, R0 ;  /* 0x0000001fff057819 */ /* 0x000fe20000011400 */
[----:B------:R-:W-:Y:S01]  /*0f70*/  VIADD R235, R186, 0x20 ;  /* 0x00000020baeb7836 */ /* 0x000fe20000000000 */
[----:B------:R-:W-:Y:S01]  /*0f80*/  SHF.R.S32.HI R214, RZ, 0x3, R4 ;  /* 0x00000003ffd67819 */ /* 0x000fe20000011404 */
[----:B------:R-:W-:Y:S01]  /*0f90*/  IMAD.IADD R220, R233, 0x1, -R220 ;  /* 0x00000001e9dc7824 */ /* 0x000fe200078e0adc */
[----:B------:R-:W-:Y:S01]  /*0fa0*/  LOP3.LUT R12, R12, 0xfffffff8, RZ, 0xc0, !PT ;  /* 0xfffffff80c0c7812 */ /* 0x000fe200078ec0ff */
[----:B------:R-:W-:Y:S01]  /*0fb0*/  IMAD.SHL.U32 R230, R235, 0x40, RZ ;  /* 0x00000040ebe67824 */ /* 0x000fe200078e00ff */
[----:B------:R-:W-:Y:S01]  /*0fc0*/  SHF.R.S32.HI R0, RZ, 0x1f, R235 ;  /* 0x0000001fff007819 */ /* 0x000fe200000114eb */
[----:B------:R-:W-:Y:S01]  /*0fd0*/  IMAD.SHL.U32 R16, R220, 0x8, RZ ;  /* 0x00000008dc107824 */ /* 0x000fe200078e00ff */
[----:B------:R-:W-:Y:S01]  /*0fe0*/  LEA.HI R10, R10, R7, RZ, 0x5 ;  /* 0x000000070a0a7211 */ /* 0x000fe200078f28ff */
[----:B------:R-:W-:Y:S01]  /*0ff0*/  @P1 VIADD R197, R209, 0xffffffe0 ;  /* 0xffffffe0d1c51836 */ /* 0x000fe20000000000 */
[----:B------:R-:W-:Y:S01]  /*1000*/  LEA.HI R0, R0, R235, RZ, 0x3 ;  /* 0x000000eb00007211 */ /* 0x000fe200078f18ff */
[----:B------:R-:W-:Y:S01]  /*1010*/  IMAD.IADD R193, R9, 0x1, -R12 ;  /* 0x0000000109c17824 */ /* 0x000fe200078e0a0c */
[----:B------:R-:W-:Y:S01]  /*1020*/  LOP3.LUT R230, R230, 0x1c0, RZ, 0xc0, !PT ;  /* 0x000001c0e6e67812 */ /* 0x000fe200078ec0ff */
[----:B------:R-:W-:Y:S01]  /*1030*/  IMAD.SHL.U32 R185, R8, 0x2, RZ ;  /* 0x0000000208b97824 */ /* 0x000fe200078e00ff */
[----:B------:R-:W-:-:S02]  /*1040*/  SHF.L.U32 R231, R0, 0x6, RZ ;  /* 0x0000000600e77819 */ /* 0x000fc400000006ff */
[----:B------:R-:W-:Y:S02]  /*1050*/  LOP3.LUT R4, R4, 0x1ffffff8, RZ, 0xc0, !PT ;  /* 0x1ffffff804047812 */ /* 0x000fe400078ec0ff */
[----:B------:R-:W-:Y:S02]  /*1060*/  LEA.HI R5, R5, R186, RZ, 0x3 ;  /* 0x000000ba05057211 */ /* 0x000fe400078f18ff */
[----:B------:R-:W-:Y:S01]  /*1070*/  LOP3.LUT R2, R2, 0xfffffe, RZ, 0xc0, !PT ;  /* 0x00fffffe02027812 */ /* 0x000fe200078ec0ff */
[----:B------:R-:W-:Y:S01]  /*1080*/  IMAD.IADD R4, R233, 0x1, -R4 ;  /* 0x00000001e9047824 */ /* 0x000fe200078e0a04 */
[----:B------:R-:W-:Y:S02]  /*1090*/  LOP3.LUT R0, R230, 0x38, R16, 0xf8, !PT ;  /* 0x00000038e6007812 */ /* 0x000fe400078ef810 */
[----:B------:R-:W-:Y:S01]  /*10a0*/  SHF.R.U32.HI R234, RZ, 0x3, R230 ;  /* 0x00000003ffea7819 */ /* 0x000fe200000116e6 */
[----:B------:R-:W-:Y:S01]  /*10b0*/  IMAD.IADD R2, R221, 0x1, -R2 ;  /* 0x00000001dd027824 */ /* 0x000fe200078e0a02 */
[----:B------:R-:W-:Y:S01]  /*10c0*/  LOP3.LUT R231, R231, 0xfffffe00, RZ, 0xc0, !PT ;  /* 0xfffffe00e7e77812 */ /* 0x000fe200078ec0ff */
[----:B------:R-:W-:Y:S01]  /*10d0*/  IMAD.SHL.U32 R211, R4, 0x8, RZ ;  /* 0x0000000804d37824 */ /* 0x000fe200078e00ff */
[----:B------:R-:W-:Y:S01]  /*10e0*/  SEL R208, R208, 0xffffffc0, !P2 ;  /* 0xffffffc0d0d07807 */ /* 0x000fe20005000000 */
[----:B------:R-:W-:Y:S01]  /*10f0*/  IMAD.SHL.U32 R195, R2, 0x100, RZ ;  /* 0x0000010002c37824 */ /* 0x000fe200078e00ff */
[----:B------:R-:W-:-:S02]  /*1100*/  SHF.R.S32.HI R10, RZ, 0x5, R10 ;  /* 0x00000005ff0a7819 */ /* 0x000fc4000001140a */
[----:B------:R-:W-:Y:S01]  /*1110*/  LOP3.LUT R5, R5, 0xfffffff8, RZ, 0xc0, !PT ;  /* 0xfffffff805057812 */ /* 0x000fe200078ec0ff */
[----:B------:R-:W-:Y:S01]  /*1120*/  IMAD.IADD R209, R209, 0x1, R208 ;  /* 0x00000001d1d17824 */ /* 0x000fe200078e02d0 */
[----:B------:R-:W-:Y:S01]  /*1130*/  LOP3.LUT R3, R231, R0, R234, 0xf6, !PT ;  /* 0x00000000e7037212 */ /* 0x000fe200078ef6ea */
[----:B------:R-:W-:Y:S01]  /*1140*/  IMAD R193, R10, 0x10, R193 ;  /* 0x000000100ac17824 */ /* 0x000fe200078e02c1 */
[----:B------:R-:W-:Y:S01]  /*1150*/  SHF.R.S32.HI R227, RZ, 0x1f, R186 ;  /* 0x0000001fffe37819 */ /* 0x000fe200000114ba */
[----:B------:R-:W-:Y:S01]  /*1160*/  IMAD.IADD R194, R186, 0x1, -R5 ;  /* 0x00000001bac27824 */ /* 0x000fe200078e0a05 */
[----:B------:R-:W-:Y:S01]  /*1170*/  IADD3 R208, R208, R197, RZ ;  /* 0x000000c5d0d07210 */ /* 0x000fe20007ffe0ff */
[----:B------:R-:W-:-:S07]  /*1180*/  IMAD R228, R3, 0x2, R18 ;  /* 0x0000000203e47824 */ /* 0x000fce00078e0212 */
.L_x_2877:
[----:B------:R-:W-:Y:S01]  /*1190*/  ULDC.64 UR4, c[0x0][0xb20] ;  /* 0x0002c80000047ab9 */ /* 0x000fe20000000a00 */
[----:B0-23-5:R-:W0:Y:S01]  /*11a0*/  LDC.64 R4, c[0x0][0xb00] ;  /* 0x0002c000ff047b82 */ /* 0x02de220000000a00 */
        /* <DEDUP_REMOVED lines=10> */
[----:B------:R-:W1:Y:S01]  /*1250*/  @P0 LDC.64 R2, c[0x0][0xb20] ;  /* 0x0002c800ff020b82 */ /* 0x000e620000000a00 */
        /* <DEDUP_REMOVED lines=20> */
[----:B------:R-:W-:Y:S02]  /*13a0*/  IMAD.MOV.U32 R219, RZ, RZ, R189 ;  /* 0x000000ffffdb7224 */ /* 0x000fe400078e00bd */
        /* <DEDUP_REMOVED lines=12> */
.L_x_2668:
[----:B------:R-:W-:Y:S01]  /*1470*/  IMAD.U32 R32, RZ, RZ, UR5 ;  /* 0x00000005ff207e24 */ /* 0x000fe2000f8e00ff */
[----:B------:R-:W-:Y:S01]  /*1480*/  MOV R24, UR4 ;  /* 0x0000000400187c02 */ /* 0x000fe20008000f00 */
[----:B------:R-:W-:Y:S06]  /*1490*/  @!P2 BRA `(.L_x_2669) ;  /* 0x000000000010a947 */ /* 0x000fec0003800000 */
[----:B------:R-:W0:Y:S02]  /*14a0*/  LDC.64 R2, c[0x0][0xb18] ;  /* 0x0002c600ff027b82 */ /* 0x000e240000000a00 */
[----:B0-----:R-:W-:-:S05]  /*14b0*/  IMAD.WIDE R2, R191, 0x4, R2 ;  /* 0x00000004bf027825 */ /* 0x001fca00078e0202 */
[----:B------:R0:W5:Y:S01]  /*14c0*/  LDG.E R24, desc[UR54][R2.64] ;  /* 0x0000003602187981 */ /* 0x000162000c1e1900 */
[----:B------:R-:W-:Y:S05]  /*14d0*/  BRA `(.L_x_2670) ;  /* 0x0000000000107947 */ /* 0x000fea0003800000 */
.L_x_2669:
[----:B------:R-:W-:Y:S05]  /*14e0*/  @!P3 BRA `(.L_x_2670) ;  /* 0x00000000000cb947 */ /* 0x000fea0003800000 */
[----:B------:R-:W2:Y:S04]  /*14f0*/  LDG.E R3, desc[UR54][R8.64] ;  /* 0x0000003608037981 */ /* 0x000ea8000c1e1900 */
[----:B------:R-:W2:Y:S02]  /*1500*/  LDG.E R24, desc[UR54][R8.64+0x4] ;  /* 0x0000043608187981 */ /* 0x000ea4000c1e1900 */
[----:B--2---:R-:W-:-:S07]  /*1510*/  IMAD.IADD R24, R24, 0x1, -R3 ;  /* 0x0000000118187824 */ /* 0x004fce00078e0a03 */
.L_x_2670:
        /* <DEDUP_REMOVED lines=13> */
[----:B--2---:R-:W-:-:S04]  /*15f0*/  @P1 IMAD.WIDE R4, R191, 0x4, R4 ;  /* 0x00000004bf041825 */ /* 0x004fc800078e0204 */
[----:B------:R-:W-:Y:S01]  /*1600*/  IMAD.IADD R11, R24, 0x1, -R11 ;  /* 0x00000001180b7824 */ /* 0x000fe200078e0a0b */
[----:B------:R0:W5:Y:S01]  /*1610*/  @P1 LDG.E R33, desc[UR54][R4.64] ;  /* 0x0000003604211981 */ /* 0x000162000c1e1900 */
[----:B-1----:R-:W-:Y:S02]  /*1620*/  ISETP.GE.AND P1, PT, R9, 0x1, PT ;  /* 0x000000010900780c */ /* 0x002fe40003f26270 */
[----:B------:R-:W-:Y:S01]  /*1630*/  LEA R47, R189, 0x40, 0x6 ;  /* 0x00000040bd2f7811 */ /* 0x000fe200078e30ff */
[----:B---3--:R-:W-:-:S04]  /*1640*/  @P0 IMAD.IADD R32, R7, 0x1, -R0 ;  /* 0x0000000107200824 */ /* 0x008fc800078e0a00 */
[----:B------:R-:W-:-:S04]  /*1650*/  IMAD.IADD R23, R11, 0x1, R32 ;  /* 0x000000010b177824 */ /* 0x000fc800078e0220 */
[C---:B------:R-:W-:Y:S01]  /*1660*/  VIADD R0, R23.reuse, 0x3f ;  /* 0x0000003f17007836 */ /* 0x040fe20000000000 */
[----:B------:R-:W-:-:S04]  /*1670*/  IADD3 R47, R23, R47, -R184 ;  /* 0x0000002f172f7210 */ /* 0x000fc80007ffe8b8 */
        /* <DEDUP_REMOVED lines=16> */
.L_x_2673:
[----:B------:R-:W-:-:S13]  /*1780*/  ISETP.NE.AND P0, PT, R9, 0x1, PT ;  /* 0x000000010900780c */ /* 0x000fda0003f05270 */
[----:B------:R-:W0:Y:S02]  /*1790*/  @P0 LDC.64 R4, c[0x0][0xae0] ;  /* 0x0002b800ff040b82 */ /* 0x000e240000000a00 */
[----:B0-----:R-:W-:-:S05]  /*17a0*/  @P0 IMAD.HI.U32 R4, R2, R4, RZ ;  /* 0x0000000402040227 */ /* 0x001fca00078e00ff */
[----:B------:R-:W-:-:S07]  /*17b0*/  @P0 SHF.R.U32.HI R2, RZ, R5, R4 ;  /* 0x00000005ff020219 */ /* 0x000fce0000011604 */
.L_x_2674:
[----:B------:R-:W-:Y:S05]  /*17c0*/  BSYNC B0 ;  /* 0x0000000000007941 */ /* 0x000fea0003800000 */
.L_x_2672:
[----:B------:R-:W-:-:S05]  /*17d0*/  IMAD R3, R2, R9, R9 ;  /* 0x0000000902037224 */ /* 0x000fca00078e0209 */
[----:B------:R-:W-:-:S07]  /*17e0*/  VIMNMX R0, R0, R3, PT ;  /* 0x0000000300007248 */ /* 0x000fce0003fe0100 */
.L_x_2671:
        /* <DEDUP_REMOVED lines=15> */
.L_x_2677:
[----:B------:R-:W-:Y:S01]  /*18e0*/  ISETP.NE.AND P0, PT, R9, 0x1, PT ;  /* 0x000000010900780c */ /* 0x000fe20003f05270 */
[----:B------:R-:W-:-:S12]  /*18f0*/  IMAD.MOV.U32 R4, RZ, RZ, R45 ;  /* 0x000000ffff047224 */ /* 0x000fd800078e002d */
[----:B------:R-:W0:Y:S02]  /*1900*/  @P0 LDC.64 R6, c[0x0][0xae0] ;  /* 0x0002b800ff060b82 */ /* 0x000e240000000a00 */
[----:B0-----:R-:W-:-:S05]  /*1910*/  @P0 IMAD.HI.U32 R6, R45, R6, RZ ;  /* 0x000000062d060227 */ /* 0x001fca00078e00ff */
[----:B------:R-:W-:-:S07]  /*1920*/  @P0 SHF.R.U32.HI R4, RZ, R7, R6 ;  /* 0x00000007ff040219 */ /* 0x000fce0000011606 */
.L_x_2678:
[----:B------:R-:W-:Y:S05]  /*1930*/  BSYNC B0 ;  /* 0x0000000000007941 */ /* 0x000fea0003800000 */
.L_x_2676:
[----:B------:R-:W-:-:S05]  /*1940*/  IMAD R3, R4, R9, RZ ;  /* 0x0000000904037224 */ /* 0x000fca00078e02ff */
[----:B------:R-:W-:-:S07]  /*1950*/  VIMNMX R2, R2, R3, !PT ;  /* 0x0000000302027248 */ /* 0x000fce0007fe0100 */
.L_x_2675:
        /* <DEDUP_REMOVED lines=9> */
[----:B------:R-:W-:-:S03]  /*19f0*/  VIMNMX R0, R169, R0, PT ;  /* 0x00000000a9007248 */ /* 0x000fc60003fe0100 */
[--C-:B------:R-:W-:Y:S02]  /*1a00*/  IMAD R5, R5, 0x40, -R11.reuse ;  /* 0x0000004005057824 */ /* 0x100fe400078e0a0b */
[----:B------:R-:W-:-:S03]  /*1a10*/  IMAD R3, R0, 0x40, -R11 ;  /* 0x0000004000037824 */ /* 0x000fc600078e0a0b */
[----:B------:R-:W-:Y:S02]  /*1a20*/  VIMNMX R5, RZ, R5, !PT ;  /* 0x00000005ff057248 */ /* 0x000fe40007fe0100 */
[----:B------:R-:W-:Y:S02]  /*1a30*/  VIMNMX R0, R3, R32, PT ;  /* 0x0000002003007248 */ /* 0x000fe40003fe0100 */
[----:B------:R-:W-:Y:S02]  /*1a40*/  SHF.R.U32.HI R44, RZ, 0x6, R5 ;  /* 0x00000006ff2c7819 */ /* 0x000fe40000011605 */
[----:B------:R-:W-:Y:S02]  /*1a50*/  ISETP.GT.AND P0, PT, R0, R5, PT ;  /* 0x000000050000720c */ /* 0x000fe40003f04270 */
[----:B------:R-:W-:-:S11]  /*1a60*/  MOV R49, R44 ;  /* 0x0000002c00317202 */ /* 0x000fd60000000f00 */
        /* <DEDUP_REMOVED lines=25> */
[----:B-1---5:R-:W-:Y:S05]  /*1c00*/  CALL.ABS.NOINC R2 ;  /* 0x0000000002007343 */ /* 0x022fea0003c00000 */
.L_x_2681:
[----:B------:R-:W-:Y:S05]  /*1c10*/  BSYNC B6 ;  /* 0x0000000000067941 */ /* 0x000fea0003800000 */
.L_x_2680:
        /* <DEDUP_REMOVED lines=20> */
.L_x_2683:
[----:B------:R-:W-:Y:S05]  /*1d60*/  BSYNC B6 ;  /* 0x0000000000067941 */ /* 0x000fea0003800000 */
.L_x_2682:
        /* <DEDUP_REMOVED lines=8> */
[----:B------:R-:W2:Y:S08]  /*1df0*/  LDC.64 R20, c[0x0][0x3d8] ;  /* 0x0000f600ff147b82 */ /* 0x000eb00000000a00 */
[----:B------:R-:W3:Y:S08]  /*1e00*/  @P0 LDC.64 R2, c[0x0][0xaf0] ;  /* 0x0002bc00ff020b82 */ /* 0x000ef00000000a00 */
[----:B------:R-:W4:Y:S01]  /*1e10*/  LDC R63, c[0x0][0x3d4] ;  /* 0x0000f500ff3f7b82 */ /* 0x000f220000000800 */
[----:B------:R-:W-:-:S07]  /*1e20*/  SHF.R.S32.HI R17, RZ, 0x1f, R16 ;  /* 0x0000001fff117819 */ /* 0x000fce0000011410 */
[----:B------:R-:W1:Y:S01]  /*1e30*/  LDC.64 R26, c[0x0][0x3e8] ;  /* 0x0000fa00ff1a7b82 */ /* 0x000e620000000a00 */
[----:B---3--:R-:W-:-:S04]  /*1e40*/  @P0 IMAD.WIDE R2, R191, 0x4, R2 ;  /* 0x00000004bf020825 */ /* 0x008fc800078e0202 */
[----:B------:R-:W-:Y:S01]  /*1e50*/  IMAD.SHL.U32 R40, R220, 0x4, RZ ;  /* 0x00000004dc287824 */ /* 0x000fe200078e00ff */
[----:B------:R3:W3:Y:S01]  /*1e60*/  @P0 LDG.E R191, desc[UR54][R2.64] ;  /* 0x0000003602bf0981 */ /* 0x0006e2000c1e1900 */
[----:B0-----:R-:W-:Y:S01]  /*1e70*/  ISETP.NE.AND P0, PT, R0, 0x1, PT ;  /* 0x000000010000780c */ /* 0x001fe20003f05270 */
[----:B------:R-:W-:Y:S01]  /*1e80*/  IMAD.SHL.U32 R57, R194, 0x40, RZ ;  /* 0x00000040c2397824 */ /* 0x000fe200078e00ff */
[----:B------:R-:W-:Y:S01]  /*1e90*/  SHF.R.S32.HI R10, RZ, 0x1f, R25 ;  /* 0x0000001fff0a7819 */ /* 0x000fe20000011419 */
[----:B------:R-:W0:Y:S01]  /*1ea0*/  S2R R58, SR_TID.X ;  /* 0x00000000003a7919 */ /* 0x000e220000002100 */
[----:B------:R-:W-:Y:S01]  /*1eb0*/  SHF.R.S32.HI R41, RZ, 0x1f, R40 ;  /* 0x0000001fff297819 */ /* 0x000fe20000011428 */
[----:B--2---:R-:W-:Y:S01]  /*1ec0*/  IMAD.SHL.U32 R55, R20, 0x40, RZ ;  /* 0x0000004014377824 */ /* 0x004fe200078e00ff */
[----:B----4-:R-:W-:Y:S01]  /*1ed0*/  ISETP.GE.AND P1, PT, R16, R63, PT ;  /* 0x0000003f1000720c */ /* 0x010fe20003f26270 */
[-C--:B-1----:R-:W-:Y:S01]  /*1ee0*/  IMAD R4, R10, R52.reuse, RZ ;  /* 0x000000340a047224 */ /* 0x082fe200078e02ff */
[----:B------:R-:W-:Y:S01]  /*1ef0*/  SHF.L.U64.HI R51, R52, 0x6, R53 ;  /* 0x0000000634337819 */ /* 0x000fe20000010235 */
[----:B---3--:R-:W-:Y:S01]  /*1f00*/  IMAD.WIDE.U32 R2, R25, R52, RZ ;  /* 0x0000003419027225 */ /* 0x008fe200078e00ff */
[----:B------:R-:W-:Y:S01]  /*1f10*/  SEL R11, R63, RZ, P1 ;  /* 0x000000ff3f0b7207 */ /* 0x000fe20000800000 */
[----:B------:R-:W1:Y:S01]  /*1f20*/  LDC R59, c[0x0][0x3d4] ;  /* 0x0000f500ff3b7b82 */ /* 0x000e620000000800 */
[----:B------:R-:W-:Y:S01]  /*1f30*/  LOP3.LUT R57, R57, 0x1c0, RZ, 0xc0, !PT ;  /* 0x000001c039397812 */ /* 0x000fe200078ec0ff */
[----:B------:R-:W-:Y:S01]  /*1f40*/  IMAD.SHL.U32 R56, R26, 0x40, RZ ;  /* 0x000000401a387824 */ /* 0x000fe200078e00ff */
[C---:B------:R-:W-:Y:S01]  /*1f50*/  IADD3 R76, R16.reuse, 0x20, RZ ;  /* 0x00000020104c7810 */ /* 0x040fe20007ffe0ff */
[----:B------:R-:W-:Y:S01]  /*1f60*/  IMAD.IADD R11, R16, 0x1, R11 ;  /* 0x00000001100b7824 */ /* 0x000fe200078e020b */
[----:B------:R-:W-:Y:S01]  /*1f70*/  SHF.R.U32.HI R61, RZ, 0x3, R57 ;  /* 0x00000003ff3d7819 */ /* 0x000fe20000011639 */
[----:B------:R-:W-:Y:S01]  /*1f80*/  IMAD.SHL.U32 R63, R63, 0x2, RZ ;  /* 0x000000023f3f7824 */ /* 0x000fe200078e00ff */
[----:B------:R-:W-:Y:S01]  /*1f90*/  P2R R72, PR, RZ, 0x2 ;  /* 0x00000002ff487803 */ /* 0x000fe20000000000 */
[----:B------:R-:W2:Y:S01]  /*1fa0*/  @P0 LDC R5, c[0x0][0x42c] ;  /* 0x00010b00ff050b82 */ /* 0x000ea20000000800 */
[----:B------:R-:W-:-:S02]  /*1fb0*/  SHF.R.S32.HI R50, RZ, 0x1f, R11 ;  /* 0x0000001fff327819 */ /* 0x000fc4000001140b */
[----:B------:R-:W-:Y:S02]  /*1fc0*/  SHF.L.U64.HI R54, R26, 0x6, R27 ;  /* 0x000000061a367819 */ /* 0x000fe4000001021b */
[----:B------:R-:W-:-:S03]  /*1fd0*/  LEA.HI R50, R50, R11, RZ, 0x3 ;  /* 0x0000000b32327211 */ /* 0x000fc600078f18ff */
[----:B------:R-:W3:Y:S01]  /*1fe0*/  @P0 LDC R7, c[0x0][0x430] ;  /* 0x00010c00ff070b82 */ /* 0x000ee20000000800 */
[----:B------:R-:W-:-:S04]  /*1ff0*/  LOP3.LUT R67, R50, 0xfffffff8, RZ, 0xc0, !PT ;  /* 0xfffffff832437812 */ /* 0x000fc800078ec0ff */
[----:B------:R-:W-:-:S03]  /*2000*/  SHF.R.S32.HI R71, RZ, 0x1f, R67 ;  /* 0x0000001fff477819 */ /* 0x000fc60000011443 */
[----:B------:R-:W4:Y:S01]  /*2010*/  LDC R60, c[0x0][0x2e4] ;  /* 0x0000b900ff3c7b82 */ /* 0x000f220000000800 */
[----:B0-----:R-:W-:-:S05]  /*2020*/  SHF.R.U32.HI R58, RZ, 0x7, R58 ;  /* 0x00000007ff3a7819 */ /* 0x001fca000001163a */
[----:B------:R-:W-:Y:S02]  /*2030*/  VIADD R58, R58, 0x8 ;  /* 0x000000083a3a7836 */ /* 0x000fe40000000000 */
[----:B--2---:R-:W-:-:S04]  /*2040*/  @P0 IMAD.HI.U32 R0, R190, R5, RZ ;  /* 0x00000005be000227 */ /* 0x004fc800078e00ff */
[----:B------:R-:W-:Y:S01]  /*2050*/  IMAD R5, R25, R53, R4 ;  /* 0x0000003519057224 */ /* 0x000fe200078e0204 */
[----:B---3--:R-:W-:-:S03]  /*2060*/  @P0 SHF.R.U32.HI R190, RZ, R7, R0 ;  /* 0x00000007ffbe0219 */ /* 0x008fc60000011600 */
[----:B------:R-:W-:Y:S01]  /*2070*/  IMAD.IADD R3, R3, 0x1, R5 ;  /* 0x0000000103037824 */ /* 0x000fe200078e0205 */
[----:B------:R-:W-:Y:S02]  /*2080*/  ISETP.NE.U32.AND P0, PT, RZ, UR6, PT ;  /* 0x00000006ff007c0c */ /* 0x000fe4000bf05070 */
[----:B------:R-:W-:Y:S01]  /*2090*/  SHF.R.S32.HI R0, RZ, 0x1f, R190 ;  /* 0x0000001fff007819 */ /* 0x000fe200000114be */
[----:B------:R-:W-:Y:S01]  /*20a0*/  IMAD.WIDE.U32 R2, R190, UR4, R2 ;  /* 0x00000004be027c25 */ /* 0x000fe2000f8e0002 */
[----:B------:R-:W-:Y:S01]  /*20b0*/  ISETP.NE.AND.EX P0, PT, RZ, UR7, PT, P0 ;  /* 0x00000007ff007c0c */ /* 0x000fe2000bf05300 */
[----:B------:R-:W-:Y:S02]  /*20c0*/  ULDC.64 UR6, c[0x0][0x320] ;  /* 0x0000c80000067ab9 */ /* 0x000fe40000000a00 */
[----:B------:R-:W-:-:S04]  /*20d0*/  IMAD R5, R0, UR4, RZ ;  /* 0x0000000400057c24 */ /* 0x000fc8000f8e02ff */
[----:B------:R-:W-:Y:S01]  /*20e0*/  IMAD R7, R190, UR5, R5 ;  /* 0x00000005be077c24 */ /* 0x000fe2000f8e0205 */
[----:B------:R-:W-:Y:S01]  /*20f0*/  ULDC.64 UR4, c[0x0][0x300] ;  /* 0x0000c00000047ab9 */ /* 0x000fe20000000a00 */
[----:B------:R-:W-:Y:S02]  /*2100*/  IMAD R5, R0, UR6, RZ ;  /* 0x0000000600057c24 */ /* 0x000fe4000f8e02ff */
[----:B------:R-:W-:Y:S02]  /*2110*/  IMAD.IADD R3, R3, 0x1, R7 ;  /* 0x0000000103037824 */ /* 0x000fe400078e0207 */
[C---:B------:R-:W-:Y:S02]  /*2120*/  IMAD R9, R190.reuse, UR7, R5 ;  /* 0x00000007be097c24 */ /* 0x040fe4000f8e0205 */
[----:B------:R-:W-:-:S04]  /*2130*/  IMAD.WIDE.U32 R4, R190, UR6, R16 ;  /* 0x00000006be047c25 */ /* 0x000fc8000f8e0010 */
[----:B------:R-:W-:Y:S01]  /*2140*/  IMAD.IADD R5, R5, 0x1, R9 ;  /* 0x0000000105057824 */ /* 0x000fe200078e0209 */
        /* <DEDUP_REMOVED lines=8> */
[C---:B------:R-:W-:Y:S01]  /*21d0*/  IMAD R6, R227.reuse, R52, RZ ;  /* 0x00000034e3067224 */ /* 0x040fe200078e02ff */
[----:B------:R-:W-:Y:S01]  /*21e0*/  IADD3 R46, P0, R42, R2, RZ ;  /* 0x000000022a2e7210 */ /* 0x000fe20007f1e0ff */
[----:B------:R-:W-:Y:S02]  /*21f0*/  IMAD R2, R227, R20, RZ ;  /* 0x00000014e3027224 */ /* 0x000fe400078e02ff */
[----:B------:R-:W-:Y:S01]  /*2200*/  IMAD R9, R186, R53, R6 ;  /* 0x00000035ba097224 */ /* 0x000fe200078e0206 */
[----:B------:R-:W-:Y:S01]  /*2210*/  SHF.L.U64.HI R53, R20, 0x6, R21 ;  /* 0x0000000614357819 */ /* 0x000fe20000010215 */
[----:B------:R-:W-:Y:S02]  /*2220*/  IMAD R6, R0, UR4, RZ ;  /* 0x0000000400067c24 */ /* 0x000fe4000f8e02ff */
[----:B------:R-:W-:-:S02]  /*2230*/  IMAD.IADD R0, R43, 0x1, R7 ;  /* 0x000000012b007824 */ /* 0x000fc400078e0207 */
[----:B------:R-:W-:Y:S02]  /*2240*/  IMAD R73, R39, UR5, R6 ;  /* 0x0000000527497c24 */ /* 0x000fe4000f8e0206 */
[----:B------:R-:W-:Y:S01]  /*2250*/  IMAD R13, R186, R21, R2 ;  /* 0x00000015ba0d7224 */ /* 0x000fe200078e0202 */
[----:B------:R-:W-:Y:S01]  /*2260*/  IADD3.X R48, R0, R3, R9, P0, !PT ;  /* 0x0000000300307210 */ /* 0x000fe200007fe409 */
[----:B------:R-:W-:-:S04]  /*2270*/  IMAD.WIDE.U32 R6, R186, R20, R16 ;  /* 0x00000014ba067225 */ /* 0x000fc800078e0010 */
[----:B------:R-:W-:Y:S01]  /*2280*/  IMAD.WIDE.U32 R2, R186, R20, R40 ;  /* 0x00000014ba027225 */ /* 0x000fe200078e0028 */
[----:B------:R-:W-:-:S03]  /*2290*/  IADD3 R7, R13, R7, RZ ;  /* 0x000000070d077210 */ /* 0x000fc60007ffe0ff */
[----:B------:R-:W-:Y:S01]  /*22a0*/  IMAD.WIDE.U32 R38, R39, UR4, R4 ;  /* 0x0000000427267c25 */ /* 0x000fe2000f8e0004 */
[----:B------:R-:W-:Y:S02]  /*22b0*/  ULDC UR4, c[0x0][0x2e4] ;  /* 0x0000b90000047ab9 */ /* 0x000fe40000000800 */
[----:B------:R-:W-:Y:S01]  /*22c0*/  ISETP.GE.AND P0, PT, R16, UR4, PT ;  /* 0x0000000410007c0c */ /* 0x000fe2000bf06270 */
[-C--:B------:R-:W-:Y:S01]  /*22d0*/  IMAD R4, R227, R26.reuse, RZ ;  /* 0x0000001ae3047224 */ /* 0x080fe200078e02ff */
[----:B------:R-:W-:Y:S01]  /*22e0*/  ISETP.GE.AND P1, PT, R76, UR4, PT ;  /* 0x000000044c007c0c */ /* 0x000fe2000bf26270 */
[----:B------:R-:W-:Y:S01]  /*22f0*/  IMAD.IADD R3, R3, 0x1, R13 ;  /* 0x0000000103037824 */ /* 0x000fe200078e020d */
[----:B-----5:R-:W-:Y:S01]  /*2300*/  SHF.R.S32.HI R13, RZ, 0x1f, R33 ;  /* 0x0000001fff0d7819 */ /* 0x020fe20000011421 */
[C---:B------:R-:W-:Y:S02]  /*2310*/  IMAD R15, R186.reuse, R27, R4 ;  /* 0x0000001bba0f7224 */ /* 0x040fe400078e0204 */
[----:B------:R-:W-:-:S04]  /*2320*/  IMAD.WIDE.U32 R4, R186, R26, R40 ;  /* 0x0000001aba047225 */ /* 0x000fc800078e0028 */
[-C--:B------:R-:W-:Y:S02]  /*2330*/  IMAD R12, R13, R20.reuse, RZ ;  /* 0x000000140d0c7224 */ /* 0x080fe400078e02ff */
[----:B------:R-:W-:Y:S02]  /*2340*/  IMAD.IADD R5, R5, 0x1, R15 ;  /* 0x0000000105057824 */ /* 0x000fe400078e020f */
[C---:B------:R-:W-:Y:S02]  /*2350*/  IMAD R11, R33.reuse, R21, R12 ;  /* 0x00000015210b7224 */ /* 0x040fe400078e020c */
[----:B------:R-:W-:-:S04]  /*2360*/  IMAD.WIDE.U32 R36, R33, R20, R6 ;  /* 0x0000001421247225 */ /* 0x000fc800078e0006 */
[C---:B------:R-:W-:Y:S01]  /*2370*/  IMAD.WIDE.U32 R34, R33.reuse, R20, R2 ;  /* 0x0000001421227225 */ /* 0x040fe200078e0002 */
[----:B------:R-:W-:Y:S01]  /*2380*/  IADD3 R2, P2, R186, R25, RZ ;  /* 0x00000019ba027210 */ /* 0x000fe20007f5e0ff */
[----:B------:R-:W0:Y:S02]  /*2390*/  LDC.64 R20, c[0x0][0x2d8] ;  /* 0x0000b600ff147b82 */ /* 0x000e240000000a00 */
[----:B------:R-:W-:Y:S01]  /*23a0*/  IMAD.WIDE.U32 R28, R33, R26, R4 ;  /* 0x0000001a211c7225 */ /* 0x000fe200078e0004 */
[----:B------:R-:W-:-:S03]  /*23b0*/  LOP3.LUT R4, R57, 0x18, R16, 0xf8, !PT ;  /* 0x0000001839047812 */ /* 0x000fc600078ef810 */
[----:B------:R-:W-:Y:S01]  /*23c0*/  IMAD.WIDE.U32 R8, R186, R26, R16 ;  /* 0x0000001aba087225 */ /* 0x000fe200078e0010 */
[----:B------:R-:W-:-:S03]  /*23d0*/  LOP3.LUT R4, R4, R61, RZ, 0x3c, !PT ;  /* 0x0000003d04047212 */ /* 0x000fc600078e3cff */
[----:B------:R-:W-:Y:S02]  /*23e0*/  IMAD.IADD R9, R15, 0x1, R9 ;  /* 0x000000010f097824 */ /* 0x000fe400078e0209 */
[-C--:B------:R-:W-:Y:S02]  /*23f0*/  IMAD R12, R13, R26.reuse, RZ ;  /* 0x0000001a0d0c7224 */ /* 0x080fe400078e02ff */
[----:B------:R-:W-:Y:S01]  /*2400*/  IMAD R62, R213, 0x200, R4 ;  /* 0x00000200d53e7824 */ /* 0x000fe200078e0204 */
[----:B------:R-:W-:Y:S01]  /*2410*/  LOP3.LUT R4, R57, 0x38, R50, 0xf8, !PT ;  /* 0x0000003839047812 */ /* 0x000fe200078ef832 */
[C---:B------:R-:W-:Y:S02]  /*2420*/  IMAD R69, R33.reuse, R27, R12 ;  /* 0x0000001b21457224 */ /* 0x040fe400078e020c */
[----:B------:R-:W-:Y:S01]  /*2430*/  IMAD.WIDE.U32 R30, R33, R26, R8 ;  /* 0x0000001a211e7225 */ /* 0x000fe200078e0008 */
[----:B------:R-:W-:-:S03]  /*2440*/  LOP3.LUT R4, R4, R61, RZ, 0x3c, !PT ;  /* 0x0000003d04047212 */ /* 0x000fc600078e3cff */
[----:B------:R-:W-:Y:S01]  /*2450*/  IMAD.IADD R65, R69, 0x1, R31 ;  /* 0x0000000145417824 */ /* 0x000fe200078e021f */
[----:B------:R-:W-:Y:S01]  /*2460*/  LEA R68, R213, R4, 0x9 ;  /* 0x00000004d5447211 */ /* 0x000fe200078e48ff */
[----:B------:R-:W-:Y:S02]  /*2470*/  IMAD.SHL.U32 R52, R52, 0x40, RZ ;  /* 0x0000004034347824 */ /* 0x000fe400078e00ff */
[----:B------:R-:W-:Y:S02]  /*2480*/  IMAD.X R3, R227, 0x1, R10, P2 ;  /* 0x00000001e3037824 */ /* 0x000fe400010e060a */
[----:B------:R-:W-:Y:S02]  /*2490*/  IMAD.IADD R64, R11, 0x1, R37 ;  /* 0x000000010b407824 */ /* 0x000fe400078e0225 */
[----:B------:R-:W-:Y:S02]  /*24a0*/  IMAD.IADD R66, R35, 0x1, R11 ;  /* 0x0000000123427824 */ /* 0x000fe400078e020b */
[----:B------:R-:W-:-:S02]  /*24b0*/  IMAD.IADD R69, R29, 0x1, R69 ;  /* 0x000000011d457824 */ /* 0x000fc400078e0245 */
[----:B-1--4-:R-:W-:-:S07]  /*24c0*/  IMAD.IADD R73, R39, 0x1, R73 ;  /* 0x0000000127497824 */ /* 0x012fce00078e0249 */
.L_x_2713:
[----:B------:R-:W-:Y:S01]  /*24d0*/  VIADD R49, R49, 0xffffffff ;  /* 0xffffffff31317836 */ /* 0x000fe20000000000 */
[----:B------:R-:W-:Y:S01]  /*24e0*/  ISETP.GE.AND P3, PT, R59, 0x1, PT ;  /* 0x000000013b00780c */ /* 0x000fe20003f66270 */
[----:B---34-:R-:W-:Y:S01]  /*24f0*/  IMAD.SHL.U32 R15, R187, 0x1000, RZ ;  /* 0x00001000bb0f7824 */ /* 0x018fe200078e00ff */
[----:B------:R-:W-:Y:S05]  /*2500*/  YIELD ;  /* 0x0000000000007946 */ /* 0x000fea0003800000 */
[----:B------:R-:W-:Y:S01]  /*2510*/  SHF.R.S32.HI R77, RZ, 0x1f, R49 ;  /* 0x0000001fff4d7819 */ /* 0x000fe20000011431 */
[-C--:B------:R-:W-:Y:S01]  /*2520*/  IMAD R5, R51, R49.reuse, RZ ;  /* 0x0000003133057224 */ /* 0x080fe200078e02ff */
[----:B------:R-:W-:Y:S01]  /*2530*/  BSSY B0, `(.L_x_2684) ;  /* 0x0000179000007945 */ /* 0x000fe20003800000 */
[----:B------:R-:W-:-:S04]  /*2540*/  IMAD.WIDE.U32 R24, R52, R49, RZ ;  /* 0x0000003134187225 */ /* 0x000fc800078e00ff */
[----:B------:R-:W-:Y:S01]  /*2550*/  IMAD R5, R77, R52, R5 ;  /* 0x000000344d057224 */ /* 0x000fe200078e0205 */
[----:B-1----:R-:W-:-:S03]  /*2560*/  IADD3 R4, P2, R46, R24, RZ ;  /* 0x000000182e047210 */ /* 0x002fc60007f5e0ff */
[----:B------:R-:W-:Y:S01]  /*2570*/  IMAD.IADD R79, R25, 0x1, R5 ;  /* 0x00000001194f7824 */ /* 0x000fe200078e0205 */
[----:B0-----:R-:W-:Y:S01]  /*2580*/  LEA R12, P4, R4, R20, 0x1 ;  /* 0x00000014040c7211 */ /* 0x001fe200078808ff */
[----:B------:R-:W-:Y:S02]  /*2590*/  IMAD.IADD R5, R62, 0x1, R15 ;  /* 0x000000013e057824 */ /* 0x000fe400078e020f */
        /* <DEDUP_REMOVED lines=21> */
[----:B------:R-:W-:Y:S01]  /*26f0*/  IADD3 R7, P3, R34, R4, RZ ;  /* 0x0000000422077210 */ /* 0x000fe20007f7e0ff */
[----:B------:R-:W-:Y:S01]  /*2700*/  IMAD R9, R54, R49, RZ ;  /* 0x0000003136097224 */ /* 0x000fe200078e02ff */
[----:B------:R-:W-:Y:S01]  /*2710*/  MOV R4, R28 ;  /* 0x0000001c00047202 */ /* 0x000fe20000000f00 */
[----:B------:R-:W-:Y:S01]  /*2720*/  IMAD.MOV.U32 R5, RZ, RZ, R69 ;  /* 0x000000ffff057224 */ /* 0x000fe200078e0045 */
[----:B------:R-:W-:Y:S01]  /*2730*/  ULDC.64 UR4, c[0x0][0x3c8] ;  /* 0x0000f20000047ab9 */ /* 0x000fe20000000a00 */
[-C--:B------:R-:W-:Y:S01]  /*2740*/  IMAD R9, R77, R56.reuse, R9 ;  /* 0x000000384d097224 */ /* 0x080fe200078e0209 */
[----:B------:R-:W-:Y:S01]  /*2750*/  ULDC.64 UR6, c[0x0][0x3e0] ;  /* 0x0000f80000067ab9 */ /* 0x000fe20000000a00 */
[----:B------:R-:W-:-:S04]  /*2760*/  IMAD.WIDE.U32 R4, R49, R56, R4 ;  /* 0x0000003831047225 */ /* 0x000fc800078e0004 */
[----:B------:R-:W-:Y:S01]  /*2770*/  IMAD.X R10, R81, 0x1, R66, P3 ;  /* 0x00000001510a7824 */ /* 0x000fe200018e0642 */
[----:B------:R-:W-:Y:S01]  /*2780*/  LEA R6, P3, R7, UR4, 0x1 ;  /* 0x0000000407067c11 */ /* 0x000fe2000f8608ff */
[----:B------:R-:W-:Y:S01]  /*2790*/  IMAD.IADD R5, R5, 0x1, R9 ;  /* 0x0000000105057824 */ /* 0x000fe200078e0209 */
[----:B------:R-:W-:Y:S01]  /*27a0*/  LEA R78, P5, R4, UR6, 0x1 ;  /* 0x00000006044e7c11 */ /* 0x000fe2000f8a08ff */
[----:B------:R-:W-:Y:S01]  /*27b0*/  VIADD R8, R40, 0x10 ;  /* 0x0000001028087836 */ /* 0x000fe20000000000 */
        /* <DEDUP_REMOVED lines=10> */
.L_x_2688:
[----:B------:R-:W-:Y:S05]  /*2860*/  BSYNC B1 ;  /* 0x0000000000017941 */ /* 0x000fea0003800000 */
.L_x_2687:
        /* <DEDUP_REMOVED lines=16> */
.L_x_2689:
[----:B------:R-:W-:Y:S01]  /*2970*/  IMAD R70, R187, 0x8, R18 ;  /* 0x00000008bb467824 */ /* 0x000fe200078e0212 */
[----:B------:R-:W-:Y:S01]  /*2980*/  SHF.L.U32 R77, R192, 0x1f, RZ ;  /* 0x0000001fc04d7819 */ /* 0x000fe200000006ff */
[----:B------:R-:W-:Y:S03]  /*2990*/  BSSY B1, `(.L_x_2690) ;  /* 0x0000003000017945 */ /* 0x000fe60003800000 */
[----:B------:R-:W0:Y:S02]  /*29a0*/  SYNCS.PHASECHK.TRANS64.TRYWAIT P5, [R70+URZ+0x38890], R77 ;  /* 0x0388904d460075a7 */ /* 0x000e2400080a017f */
[----:B0-----:R-:W-:Y:S05]  /*29b0*/  @!P5 BRA `(.L_x_2691) ;  /* 0x0000020c0030d947 */ /* 0x001fea0003800000 */
.L_x_2995:
[----:B------:R-:W-:Y:S05]  /*29c0*/  BSYNC B1 ;  /* 0x0000000000017941 */ /* 0x000fea0003800000 */
.L_x_2690:
[----:B------:R-:W-:Y:S05]  /*29d0*/  @P4 BRA `(.L_x_2692) ;  /* 0x0000001000b84947 */ /* 0x000fea0003800000 */
[----:B------:R-:W-:Y:S04]  /*29e0*/  BSSY B1, `(.L_x_2693) ;  /* 0x0000031000017945 */ /* 0x000fe80003800000 */
[----:B------:R-:W-:Y:S05]  /*29f0*/  @P0 BRA `(.L_x_2694) ;  /* 0x0000000000bc0947 */ /* 0x000fea0003800000 */
[----:B------:R1:W2:Y:S01]  /*2a00*/  LDS.128 R4, [R14+0x22400] ;  /* 0x022400000e047984 */ /* 0x0002a20000000c00 */
[----:B------:R-:W-:Y:S01]  /*2a10*/  ISETP.GE.AND P4, PT, R40, R59, PT ;  /* 0x0000003b2800720c */ /* 0x000fe20003f86270 */
[----:B------:R-:W-:-:S12]  /*2a20*/  BSSY B2, `(.L_x_2695) ;  /* 0x000002b000027945 */ /* 0x000fd80003800000 */
[----:B-1----:R-:W-:Y:S05]  /*2a30*/  @P4 BRA `(.L_x_2696) ;  /* 0x0000000000a44947 */ /* 0x002fea0003800000 */
[--C-:B------:R-:W-:Y:S01]  /*2a40*/  SHF.R.U64 R78, R26, 0x10, R27.reuse ;  /* 0x000000101a4e7819 */ /* 0x100fe2000000121b */
[----:B--2---:R-:W-:Y:S01]  /*2a50*/  IMAD.MOV.U32 R14, RZ, RZ, R6 ;  /* 0x000000ffff0e7224 */ /* 0x004fe200078e0006 */
[----:B------:R-:W-:Y:S01]  /*2a60*/  SHF.R.U32.HI R26, RZ, 0x10, R27 ;  /* 0x00000010ff1a7819 */ /* 0x000fe2000001161b */
[----:B------:R-:W-:Y:S01]  /*2a70*/  HADD2.F32 R6, -RZ, R5.H1_H1 ;  /* 0x30000005ff067230 */ /* 0x000fe20000004100 */
[--C-:B------:R-:W-:Y:S01]  /*2a80*/  SHF.R.U64 R27, R24, 0x10, R25.reuse ;  /* 0x00000010181b7819 */ /* 0x100fe20000001219 */
[----:B------:R-:W-:Y:S01]  /*2a90*/  HADD2.F32 R24, -RZ, R7.H1_H1 ;  /* 0x30000007ff187230 */ /* 0x000fe20000004100 */
[----:B------:R-:W-:Y:S01]  /*2aa0*/  SHF.R.U32.HI R74, RZ, 0x10, R25 ;  /* 0x00000010ff4a7819 */ /* 0x000fe20000011619 */
[----:B------:R-:W-:Y:S02]  /*2ab0*/  HADD2.F32 R5, -RZ, R5.H0_H0 ;  /* 0x20000005ff057230 */ /* 0x000fe40000004100 */
[----:B------:R-:W-:Y:S02]  /*2ac0*/  HADD2.F32 R27, -RZ, R27.H0_H0 ;  /* 0x2000001bff1b7230 */ /* 0x000fe40000004100 */
[----:B------:R-:W-:-:S02]  /*2ad0*/  HADD2.F32 R74, -RZ, R74.H0_H0 ;  /* 0x2000004aff4a7230 */ /* 0x000fc40000004100 */
        /* <DEDUP_REMOVED lines=9> */
[----:B------:R-:W-:Y:S01]  /*2b70*/  FFMA.FTZ R85, R24, R26, R79 ;  /* 0x0000001a18557223 */ /* 0x000fe2000001004f */
[----:B------:R-:W-:-:S02]  /*2b80*/  HADD2.F32 R24, -RZ, R86.H0_H0 ;  /* 0x20000056ff187230 */ /* 0x000fc40000004100 */
[----:B------:R-:W-:Y:S01]  /*2b90*/  FFMA.FTZ R80, R7, R26, -R80 ;  /* 0x0000001a07507223 */ /* 0x000fe20000010850 */
[----:B------:R-:W-:Y:S02]  /*2ba0*/  HADD2.F32 R27, -RZ, R86.H1_H1 ;  /* 0x30000056ff1b7230 */ /* 0x000fe40000004100 */
[----:B------:R-:W-:Y:S02]  /*2bb0*/  HADD2.F32 R5, -RZ, R4.H1_H1 ;  /* 0x30000004ff057230 */ /* 0x000fe40000004100 */
[----:B------:R-:W-:Y:S02]  /*2bc0*/  HADD2.F32 R6, -RZ, R14.H1_H1 ;  /* 0x3000000eff067230 */ /* 0x000fe40000004100 */
[----:B------:R-:W-:Y:S02]  /*2bd0*/  HADD2.F32 R4, -RZ, R4.H0_H0 ;  /* 0x20000004ff047230 */ /* 0x000fe40000004100 */
[----:B------:R-:W-:Y:S01]  /*2be0*/  FMUL.FTZ R79, R5, R24 ;  /* 0x00000018054f7220 */ /* 0x000fe20000410000 */
[----:B------:R-:W-:-:S02]  /*2bf0*/  HADD2.F32 R14, -RZ, R14.H0_H0 ;  /* 0x2000000eff0e7230 */ /* 0x000fc40000004100 */
[--C-:B------:R-:W-:Y:S02]  /*2c00*/  HADD2.F32 R7, -RZ, R83.reuse.H0_H0 ;  /* 0x20000053ff077230 */ /* 0x100fe40000004100 */
[----:B------:R-:W-:Y:S01]  /*2c10*/  FMUL.FTZ R24, R4, R24 ;  /* 0x0000001804187220 */ /* 0x000fe20000410000 */
[----:B------:R-:W-:Y:S02]  /*2c20*/  HADD2.F32 R25, -RZ, R83.H1_H1 ;  /* 0x30000053ff197230 */ /* 0x000fe40000004100 */
[-C--:B------:R-:W-:Y:S01]  /*2c30*/  FMUL.FTZ R83, R6, R27.reuse ;  /* 0x0000001b06537220 */ /* 0x080fe20000410000 */
        /* <DEDUP_REMOVED lines=9> */
.L_x_2696:
[----:B------:R-:W-:Y:S05]  /*2cd0*/  BSYNC B2 ;  /* 0x0000000000027941 */ /* 0x000fea0003800000 */
.L_x_2695:
[----:B--2---:R1:W-:Y:S02]  /*2ce0*/  STG.E.128 desc[UR54][R12.64], R4 ;  /* 0x000000040c007986 */ /* 0x0043e4000c101d36 */
.L_x_2694:
[----:B------:R-:W-:Y:S05]  /*2cf0*/  BSYNC B1 ;  /* 0x0000000000017941 */ /* 0x000fea0003800000 */
.L_x_2693:
        /* <DEDUP_REMOVED lines=52> */
.L_x_2698:
[----:B------:R-:W-:Y:S05]  /*3040*/  BSYNC B1 ;  /* 0x0000000000017941 */ /* 0x000fea0003800000 */
.L_x_2697:
[----:B-1----:R2:W-:Y:S01]  /*3050*/  STG.E.128 desc[UR54][R12.64+0x40], R4 ;  /* 0x000040040c007986 */ /* 0x0025e2000c101d36 */
[----:B------:R-:W-:Y:S05]  /*3060*/  BRA `(.L_x_2692) ;  /* 0x0000000c00147947 */ /* 0x000fea0003800000 */
.L_x_2686:
        /* <DEDUP_REMOVED lines=42> */
.L_x_2699:
[----:B------:R-:W-:Y:S01]  /*3310*/  IMAD R70, R187, 0x8, R18 ;  /* 0x00000008bb467824 */ /* 0x000fe200078e0212 */
[----:B------:R-:W-:Y:S01]  /*3320*/  SHF.L.U32 R77, R192, 0x1f, RZ ;  /* 0x0000001fc04d7819 */ /* 0x000fe200000006ff */
[----:B------:R-:W-:Y:S03]  /*3330*/  BSSY B1, `(.L_x_2700) ;  /* 0x0000003000017945 */ /* 0x000fe60003800000 */
[----:B------:R-:W0:Y:S02]  /*3340*/  SYNCS.PHASECHK.TRANS64.TRYWAIT P5, [R70+URZ+0x38890], R77 ;  /* 0x0388904d460075a7 */ /* 0x000e2400080a017f */
[----:B0-----:R-:W-:Y:S05]  /*3350*/  @!P5 BRA `(.L_x_2701) ;  /* 0x0000020000dcd947 */ /* 0x001fea0003800000 */
.L_x_2996:
[----:B------:R-:W-:Y:S05]  /*3360*/  BSYNC B1 ;  /* 0x0000000000017941 */ /* 0x000fea0003800000 */
.L_x_2700:
        /* <DEDUP_REMOVED lines=20> */
[----:B------:R-:W-:Y:S02]  /*34b0*/  IMAD.SHL.U32 R83, R13, 0x8, RZ ;  /* 0x000000080d537824 */ /* 0x000fe400078e00ff */
[----:B------:R-:W-:-:S03]  /*34c0*/  IMAD.IADD R13, R68, 0x1, R15 ;  /* 0x00000001440d7824 */ /* 0x000fc600078e020f */
[----:B------:R-:W-:Y:S01]  /*34d0*/  LOP3.LUT R12, R57, 0x38, R83, 0xf8, !PT ;  /* 0x00000038390c7812 */ /* 0x000fe200078ef853 */
[----:B------:R-:W-:-:S03]  /*34e0*/  IMAD R13, R13, 0x2, R18 ;  /* 0x000000020d0d7824 */ /* 0x000fc600078e0212 */
[----:B------:R-:W-:-:S04]  /*34f0*/  LOP3.LUT R12, R12, R61, RZ, 0x3c, !PT ;  /* 0x0000003d0c0c7212 */ /* 0x000fc800078e3cff */
[----:B------:R-:W-:-:S05]  /*3500*/  LEA R12, R213, R12, 0x9 ;  /* 0x0000000cd50c7211 */ /* 0x000fca00078e48ff */
        /* <DEDUP_REMOVED lines=39> */
[-C--:B------:R-:W-:Y:S01]  /*3780*/  FMUL.FTZ R9, R5, R7.reuse ;  /* 0x0000000705097220 */ /* 0x080fe20000410000 */
[----:B------:R-:W-:Y:S02]  /*3790*/  HADD2.F32 R8, -RZ, R86.H0_H0 ;  /* 0x20000056ff087230 */ /* 0x000fe40000004100 */
[C---:B------:R-:W-:Y:S01]  /*37a0*/  FMUL.FTZ R86, R4.reuse, R7 ;  /* 0x0000000704567220 */ /* 0x040fe20000410000 */
[----:B------:R-:W-:Y:S01]  /*37b0*/  FMUL.FTZ R10, R15, R10 ;  /* 0x0000000a0f0a7220 */ /* 0x000fe20000410000 */
[-C--:B------:R-:W-:Y:S01]  /*37c0*/  FFMA.FTZ R84, R4, R6.reuse, -R9 ;  /* 0x0000000604547223 */ /* 0x080fe20000010809 */
[----:B------:R-:W-:Y:S02]  /*37d0*/  HADD2.F32 R9, -RZ, R91.H0_H0 ;  /* 0x2000005bff097230 */ /* 0x000fe40000004100 */
[----:B------:R-:W-:Y:S01]  /*37e0*/  FFMA.FTZ R86, R5, R6, R86 ;  /* 0x0000000605567223 */ /* 0x000fe20000010056 */
[-C--:B------:R-:W-:Y:S01]  /*37f0*/  FFMA.FTZ R87, R15, R8.reuse, -R88 ;  /* 0x000000080f577223 */ /* 0x080fe20000010858 */
[----:B------:R-:W-:Y:S01]  /*3800*/  FFMA.FTZ R89, R27, R8, R10 ;  /* 0x000000081b597223 */ /* 0x000fe2000001000a */
[----:B------:R-:W-:-:S02]  /*3810*/  HADD2.F32 R8, -RZ, R95.H1_H1 ;  /* 0x3000005fff087230 */ /* 0x000fc40000004100 */
[----:B------:R-:W-:Y:S01]  /*3820*/  HADD2.F32 R5, -RZ, R24.H0_H0 ;  /* 0x20000018ff057230 */ /* 0x000fe20000004100 */
[----:B------:R-:W-:Y:S01]  /*3830*/  F2FP.F16.F32.PACK_AB R84, R87, R84 ;  /* 0x000000545754723e */ /* 0x000fe200000000ff */
[----:B------:R-:W-:Y:S02]  /*3840*/  HADD2.F32 R4, -RZ, R12.H0_H0 ;  /* 0x2000000cff047230 */ /* 0x000fe40000004100 */
[----:B------:R-:W-:Y:S02]  /*3850*/  HADD2.F32 R24, -RZ, R24.H1_H1 ;  /* 0x30000018ff187230 */ /* 0x000fe40000004100 */
[-C--:B------:R-:W-:Y:S01]  /*3860*/  FMUL.FTZ R11, R5, R8.reuse ;  /* 0x00000008050b7220 */ /* 0x080fe20000410000 */
        /* <DEDUP_REMOVED lines=33> */
.L_x_2703:
[----:B------:R-:W-:Y:S05]  /*3a80*/  BSYNC B1 ;  /* 0x0000000000017941 */ /* 0x000fea0003800000 */
.L_x_2702:
        /* <DEDUP_REMOVED lines=10> */
.L_x_2685:
[----:B------:R-:W-:-:S06]  /*3b30*/  UISETP.NE.AND UP0, UPT, UR36, 0x3, UPT ;  /* 0x000000032400788c */ /* 0x000fcc000bf05270 */
[----:B------:R-:W-:-:S13]  /*3b40*/  PLOP3.LUT P3, PT, PT, PT, UP0, 0x80, 0x0 ;  /* 0x000000000000781c */ /* 0x000fda0003f6f008 */
[----:B------:R-:W-:Y:S05]  /*3b50*/  @!P3 BRA `(.L_x_2704) ;  /* 0x000000000004b947 */ /* 0x000fea0003800000 */
[----:B------:R-:W-:Y:S01]  /*3b60*/  BPT.TRAP 0x1 ;  /* 0x000000040000795c */ /* 0x000fe20000300000 */
.L_x_2704:
        /* <DEDUP_REMOVED lines=8> */
.L_x_2997:
[----:B------:R-:W-:Y:S05]  /*3bf0*/  BSYNC B1 ;  /* 0x0000000000017941 */ /* 0x000fea0003800000 */
.L_x_2705:
[----:B------:R-:W-:Y:S05]  /*3c00*/  @P4 BRA `(.L_x_2692) ;  /* 0x00000000002c4947 */ /* 0x000fea0003800000 */
[----:B------:R-:W-:Y:S01]  /*3c10*/  @!P1 LOP3.LUT P4, RZ, R194, 0x4, RZ, 0xc0, !PT ;  /* 0x00000004c2ff9812 */ /* 0x000fe2000788c0ff */
[----:B------:R-:W-:Y:S01]  /*3c20*/  @!P1 VIADD R4, R62, 0x20 ;  /* 0x000000203e049836 */ /* 0x000fe20000000000 */
[----:B------:R-:W-:Y:S02]  /*3c30*/  PLOP3.LUT P5, PT, PT, PT, PT, 0x8, 0x0 ;  /* 0x000000000000781c */ /* 0x000fe40003fae170 */
[----:B------:R-:W-:-:S13]  /*3c40*/  @!P1 PLOP3.LUT P5, PT, P4, PT, PT, 0x80, 0x0 ;  /* 0x000000000000981c */ /* 0x000fda00027af070 */
[----:B------:R-:W-:-:S05]  /*3c50*/  @P5 IADD3 R4, R62, -0x20, RZ ;  /* 0xffffffe03e045810 */ /* 0x000fca0007ffe0ff */
[----:B------:R-:W-:Y:S02]  /*3c60*/  @!P1 IMAD.IADD R15, R15, 0x1, R4 ;  /* 0x000000010f0f9824 */ /* 0x000fe400078e0204 */
[----:B------:R-:W1:Y:S02]  /*3c70*/  @!P0 LDS.128 R4, [R14+0x22400] ;  /* 0x022400000e048984 */ /* 0x000e640000000c00 */
[----:B------:R-:W-:-:S06]  /*3c80*/  @!P1 IMAD R8, R15, 0x2, R18 ;  /* 0x000000020f089824 */ /* 0x000fcc00078e0212 */
[----:B------:R-:W2:Y:S04]  /*3c90*/  @!P1 LDS.128 R8, [R8+0x22400] ;  /* 0x0224000008089984 */ /* 0x000ea80000000c00 */
[----:B-1----:R1:W-:Y:S04]  /*3ca0*/  @!P0 STG.E.128 desc[UR54][R12.64], R4 ;  /* 0x000000040c008986 */ /* 0x0023e8000c101d36 */
[----:B--2---:R1:W-:Y:S02]  /*3cb0*/  @!P1 STG.E.128 desc[UR54][R12.64+0x40], R8 ;  /* 0x000040080c009986 */ /* 0x0043e4000c101d36 */
.L_x_2692:
[----:B------:R-:W-:Y:S05]  /*3cc0*/  BSYNC B0 ;  /* 0x0000000000007941 */ /* 0x000fea0003800000 */
.L_x_2684:
        /* <DEDUP_REMOVED lines=17> */
.L_x_2708:
[----:B------:R-:W-:Y:S05]  /*3de0*/  BSYNC B0 ;  /* 0x0000000000007941 */ /* 0x000fea0003800000 */
.L_x_2707:
[----:B------:R-:W2:Y:S01]  /*3df0*/  SYNCS.PHASECHK.TRANS64.TRYWAIT P5, [R70+URZ+0x388b0], R77 ;  /* 0x0388b04d460075a7 */ /* 0x000ea200080a017f */
[----:B------:R-:W-:Y:S01]  /*3e00*/  BSSY B0, `(.L_x_2709) ;  /* 0x0000003000007945 */ /* 0x000fe20003800000 */
[----:B------:R-:W-:-:S03]  /*3e10*/  ISETP.GE.AND P3, PT, R186, R75, PT ;  /* 0x0000004bba00720c */ /* 0x000fc60003f66270 */
[----:B--2---:R-:W-:Y:S10]  /*3e20*/  @!P5 BRA `(.L_x_2710) ;  /* 0x000001f80050d947 */ /* 0x004ff40003800000 */
.L_x_2998:
[----:B------:R-:W-:Y:S05]  /*3e30*/  BSYNC B0 ;  /* 0x0000000000007941 */ /* 0x000fea0003800000 */
.L_x_2709:
[----:B------:R-:W-:Y:S04]  /*3e40*/  BSSY B0, `(.L_x_2711) ;  /* 0x0000052000007945 */ /* 0x000fe80003800000 */
[----:B------:R-:W-:Y:S05]  /*3e50*/  @P3 BRA `(.L_x_2712) ;  /* 0x0000000400403947 */ /* 0x000fea0003800000 */
[----:B-1----:R-:W-:Y:S01]  /*3e60*/  IMAD.WIDE R4, R49, 0x40, R2 ;  /* 0x0000004031047825 */ /* 0x002fe200078e0202 */
[----:B------:R-:W-:Y:S01]  /*3e70*/  ULDC.64 UR4, c[0x0][0x318] ;  /* 0x0000c60000047ab9 */ /* 0x000fe20000000a00 */
[----:B------:R-:W-:Y:S02]  /*3e80*/  LOP3.LUT P3, RZ, R194, 0x4, RZ, 0xc0, !PT ;  /* 0x00000004c2ff7812 */ /* 0x000fe4000786c0ff */
[----:B------:R-:W-:Y:S02]  /*3e90*/  IMAD R5, R5, UR4, RZ ;  /* 0x0000000405057c24 */ /* 0x000fe4000f8e02ff */
[----:B------:R-:W-:Y:S02]  /*3ea0*/  IMAD.MOV.U32 R6, RZ, RZ, R38 ;  /* 0x000000ffff067224 */ /* 0x000fe400078e0026 */
[----:B------:R-:W-:Y:S02]  /*3eb0*/  IMAD.MOV.U32 R7, RZ, RZ, R73 ;  /* 0x000000ffff077224 */ /* 0x000fe400078e0049 */
[----:B------:R-:W-:-:S02]  /*3ec0*/  IMAD R5, R4, UR5, R5 ;  /* 0x0000000504057c24 */ /* 0x000fc4000f8e0205 */
[----:B------:R-:W-:Y:S01]  /*3ed0*/  IMAD.WIDE.U32 R6, R4, UR4, R6 ;  /* 0x0000000404067c25 */ /* 0x000fe2000f8e0006 */
[----:B------:R-:W-:Y:S01]  /*3ee0*/  ULDC.64 UR4, c[0x0][0x308] ;  /* 0x0000c20000047ab9 */ /* 0x000fe20000000a00 */
[----:B------:R-:W-:Y:S02]  /*3ef0*/  IADD3 R4, R16, 0x40, RZ ;  /* 0x0000004010047810 */ /* 0x000fe40007ffe0ff */
[----:B------:R-:W-:Y:S01]  /*3f00*/  IMAD R9, R187, 0x8000, R62 ;  /* 0x00008000bb097824 */ /* 0x000fe200078e023e */
[C---:B------:R-:W-:Y:S01]  /*3f10*/  LEA R74, P5, R6.reuse, UR4, 0x1 ;  /* 0x00000004064a7c11 */ /* 0x040fe2000f8a08ff */
[----:B------:R-:W-:Y:S01]  /*3f20*/  IMAD.IADD R5, R7, 0x1, R5 ;  /* 0x0000000107057824 */ /* 0x000fe200078e0205 */
[----:B------:R-:W-:Y:S01]  /*3f30*/  ULDC UR4, c[0x0][0x310] ;  /* 0x0000c40000047ab9 */ /* 0x000fe20000000800 */
[C---:B0-2---:R-:W-:Y:S02]  /*3f40*/  VIADD R77, R9.reuse, 0x20 ;  /* 0x00000020094d7836 */ /* 0x045fe40000000000 */
[C---:B------:R-:W-:Y:S01]  /*3f50*/  @P3 VIADD R77, R9.reuse, 0xffffffe0 ;  /* 0xffffffe0094d3836 */ /* 0x040fe20000000000 */
[----:B------:R-:W-:Y:S01]  /*3f60*/  LEA.HI.X R75, R6, UR5, R5, 0x1, P5 ;  /* 0x00000005064b7c11 */ /* 0x000fe2000a8f0c05 */
[----:B---3--:R-:W-:Y:S01]  /*3f70*/  IMAD R80, R9, 0x2, R18 ;  /* 0x0000000209507824 */ /* 0x008fe200078e0212 */
[C---:B------:R-:W-:Y:S01]  /*3f80*/  ISETP.GE.AND P5, PT, R16.reuse, UR4, PT ;  /* 0x0000000410007c0c */ /* 0x040fe2000bfa6270 */
[----:B------:R-:W-:Y:S01]  /*3f90*/  VIADD R12, R16, 0x80 ;  /* 0x00000080100c7836 */ /* 0x000fe20000000000 */
[----:B------:R-:W-:Y:S01]  /*3fa0*/  ISETP.GE.AND P3, PT, R4, UR4, PT ;  /* 0x0000000404007c0c */ /* 0x000fe2000bf66270 */
[----:B------:R-:W-:-:S02]  /*3fb0*/  VIADD R13, R16, 0xc0 ;  /* 0x000000c0100d7836 */ /* 0x000fc40000000000 */
[C---:B------:R-:W-:Y:S02]  /*3fc0*/  VIADD R78, R16.reuse, 0x100 ;  /* 0x00000100104e7836 */ /* 0x040fe40000000000 */
[----:B------:R-:W-:-:S06]  /*3fd0*/  VIADD R79, R16, 0x140 ;  /* 0x00000140104f7836 */ /* 0x000fcc0000000000 */
        /* <DEDUP_REMOVED lines=21> */
[----:B------:R-:W-:-:S02]  /*4130*/  IMAD R79, R77, 0x2, R18 ;  /* 0x000000024d4f7824 */ /* 0x000fc400078e0212 */
[----:B------:R-:W-:-:S06]  /*4140*/  VIADD R77, R16, 0xa0 ;  /* 0x000000a0104d7836 */ /* 0x000fcc0000000000 */
        /* <DEDUP_REMOVED lines=33> */
.L_x_2712:
[----:B------:R-:W-:Y:S05]  /*4360*/  BSYNC B0 ;  /* 0x0000000000007941 */ /* 0x000fea0003800000 */
.L_x_2711:
[----:B------:R-:W-:Y:S01]  /*4370*/  @!PT LDS RZ, [RZ] ;  /* 0x00000000fffff984 */ /* 0x000fe20000000800 */
[----:B------:R-:W-:Y:S01]  /*4380*/  @!PT LDS RZ, [RZ] ;  /* 0x00000000fffff984 */ /* 0x000fe20000000800 */
[----:B------:R-:W-:Y:S01]  /*4390*/  @!PT LDS RZ, [RZ] ;  /* 0x00000000fffff984 */ /* 0x000fe20000000800 */
[----:B------:R-:W-:Y:S01]  /*43a0*/  @!PT LDS RZ, [RZ] ;  /* 0x00000000fffff984 */ /* 0x000fe20000000800 */
[----:B------:R5:W-:Y:S06]  /*43b0*/  MEMBAR.ALL.CTA ;  /* 0x0000000000007992 */ /* 0x000bec0000008000 */
[----:B-----5:R-:W5:Y:S01]  /*43c0*/  FENCE.VIEW.ASYNC.S ;  /* 0x00000000000073c6 */ /* 0x020f620000000000 */
[----:B0-2---:R-:W-:Y:S01]  /*43d0*/  @!P4 VIADD R70, R70, 0x388c0 ;  /* 0x000388c04646c836 */ /* 0x005fe20000000000 */
[----:B------:R-:W-:Y:S01]  /*43e0*/  IADD3 R187, R187, 0x1, RZ ;  /* 0x00000001bbbb7810 */ /* 0x000fe20007ffe0ff */
[----:B-----5:R2:W-:Y:S03]  /*43f0*/  BAR.SYNC.DEFER_BLOCKING R58, 0x80 ;  /* 0x0002003a0000751d */ /* 0x0205e60000010000 */
[----:B------:R-:W-:-:S02]  /*4400*/  @!P4 PRMT R70, RZ, 0x654, R70 ;  /* 0x00000654ff46c816 */ /* 0x000fc40000000046 */
[----:B------:R-:W-:Y:S02]  /*4410*/  PLOP3.LUT P3, PT, PT, PT, PT, 0x8, 0x0 ;  /* 0x000000000000781c */ /* 0x000fe40003f6e170 */
[----:B------:R2:W-:Y:S01]  /*4420*/  @!P4 SYNCS.ARRIVE.TRANS64.RED.A1T0 RZ, [R70+URZ], RZ ;  /* 0x000000ff46ffc9a7 */ /* 0x0005e2000810043f */
[----:B------:R-:W-:-:S04]  /*4430*/  ISETP.NE.AND P4, PT, R187, 0x2, PT ;  /* 0x00000002bb00780c */ /* 0x000fc80003f85270 */
[----:B------:R-:W-:Y:S02]  /*4440*/  SEL R5, RZ, 0x1, P4 ;  /* 0x00000001ff057807 */ /* 0x000fe40002000000 */
[----:B------:R-:W-:Y:S02]  /*4450*/  SEL R187, R187, RZ, P4 ;  /* 0x000000ffbbbb7207 */ /* 0x000fe40002000000 */
[----:B------:R-:W-:Y:S01]  /*4460*/  LOP3.LUT R192, R192, R5, RZ, 0x3c, !PT ;  /* 0x00000005c0c07212 */ /* 0x000fe200078e3cff */
[----:B--2---:R-:W-:Y:S06]  /*4470*/  @P2 BRA `(.L_x_2713) ;  /* 0xffffffe000142947 */ /* 0x004fec000383ffff */
.L_x_2679:
[----:B------:R-:W-:Y:S04]  /*4480*/  BSSY B0, `(.L_x_2714) ;  /* 0x0000004000007945 */ /* 0x000fe80003800000 */
[----:B------:R-:W-:Y:S05]  /*4490*/  @P3 BRA `(.L_x_2715) ;  /* 0x0000000000083947 */ /* 0x000fea0003800000 */
[----:B------:R-:W0:Y:S02]  /*44a0*/  FENCE.VIEW.ASYNC.G ;  /* 0x00000000000073c6 */ /* 0x000e240000000100 */
[----:B0-----:R-:W-:Y:S06]  /*44b0*/  BAR.ARV 0xc, 0x120 ;  /* 0x0304800000007b1d */ /* 0x001fec0000002000 */
.L_x_2715:
[----:B------:R-:W-:Y:S05]  /*44c0*/  BSYNC B0 ;  /* 0x0000000000007941 */ /* 0x000fea0003800000 */
.L_x_2714:
[----:B------:R-:W2:Y:S01]  /*44d0*/  LDL R0, [R1+0x2c] ;  /* 0x00002c0001007983 */ /* 0x000ea20000100800 */
[----:B------:R-:W-:Y:S01]  /*44e0*/  BSSY B7, `(.L_x_2716) ;  /* 0x00015c4000077945 */ /* 0x000fe20003800000 */
[----:B--2---:R-:W-:-:S13]  /*44f0*/  R2UR UR4, R0 ;  /* 0x00000000000472ca */ /* 0x004fda00000e0000 */
[----:B------:R-:W-:-:S03]  /*4500*/  UISETP.NE.AND UP0, UPT, UR4, 0x1, UPT ;  /* 0x000000010400788c */ /* 0x000fc6000bf05270 */
[----:B------:R-:W-:Y:S02]  /*4510*/  ULDC UR4, c[0x0][0xad8] ;  /* 0x0002b60000047ab9 */ /* 0x000fe40000000800 */
[----:B------:R-:W-:Y:S01]  /*4520*/  VIADD R0, R47, UR4 ;  /* 0x000000042f007c36 */ /* 0x000fe20008000000 */
[----:B------:R-:W-:-:S13]  /*4530*/  PLOP3.LUT P0, PT, PT, PT, UP0, 0x80, 0x0 ;  /* 0x000000000000781c */ /* 0x000fda0003f0f008 */
[----:B------:R-:W-:Y:S05]  /*4540*/  @!P0 BRA `(.L_x_2717) ;  /* 0x0000002000188947 */ /* 0x000fea0003800000 */
[----:B-1----:R-:W0:Y:S02]  /*4550*/  LDC R4, c[0x0][0xadc] ;  /* 0x0002b700ff047b82 */ /* 0x002e240000000800 */
        /* <DEDUP_REMOVED lines=13> */
.L_x_2720:
[----:B------:R-:W-:-:S13]  /*4630*/  ISETP.NE.AND P1, PT, R4, 0x1, PT ;  /* 0x000000010400780c */ /* 0x000fda0003f25270 */
[----:B------:R-:W0:Y:S02]  /*4640*/  @P1 LDC.64 R6, c[0x0][0xae0] ;  /* 0x0002b800ff061b82 */ /* 0x000e240000000a00 */
[----:B0-----:R-:W-:-:S05]  /*4650*/  @P1 IMAD.HI.U32 R2, R3, R6, RZ ;  /* 0x0000000603021227 */ /* 0x001fca00078e00ff */
[----:B------:R-:W-:-:S07]  /*4660*/  @P1 SHF.R.U32.HI R3, RZ, R7, R2 ;  /* 0x00000007ff031219 */ /* 0x000fce0000011602 */
.L_x_2721:
[----:B------:R-:W-:Y:S05]  /*4670*/  BSYNC B0 ;  /* 0x0000000000007941 */ /* 0x000fea0003800000 */
.L_x_2719:
[----:B------:R-:W-:-:S05]  /*4680*/  IMAD R3, R3, R4, R4 ;  /* 0x0000000403037224 */ /* 0x000fca00078e0204 */
[----:B------:R-:W-:-:S07]  /*4690*/  VIMNMX R0, R0, R3, PT ;  /* 0x0000000300007248 */ /* 0x000fce0003fe0100 */
.L_x_2718:
[----:B------:R-:W-:Y:S01]  /*46a0*/  VIADD R0, R0, 0x3f ;  /* 0x0000003f00007836 */ /* 0x000fe20000000000 */
[----:B------:R-:W-:Y:S02]  /*46b0*/  ULDC UR4, c[0x0][0xad4] ;  /* 0x0002b50000047ab9 */ /* 0x000fe40000000800 */
[----:B------:R-:W-:Y:S02]  /*46c0*/  VIADD R2, R45, -UR4 ;  /* 0x800000042d027c36 */ /* 0x000fe40008000000 */
[----:B------:R-:W-:-:S04]  /*46d0*/  SHF.R.S32.HI R3, RZ, 0x1f, R0 ;  /* 0x0000001fff037819 */ /* 0x000fc80000011400 */
[----:B------:R-:W-:-:S04]  /*46e0*/  LEA.HI R3, R3, R0, RZ, 0x6 ;  /* 0x0000000003037211 */ /* 0x000fc800078f30ff */
[----:B------:R-:W-:-:S04]  /*46f0*/  SHF.R.S32.HI R20, RZ, 0x6, R3 ;  /* 0x00000006ff147819 */ /* 0x000fc80000011403 */
        /* <DEDUP_REMOVED lines=12> */
.L_x_2724:
[----:B------:R-:W-:-:S13]  /*47c0*/  ISETP.NE.AND P0, PT, R4, 0x1, PT ;  /* 0x000000010400780c */ /* 0x000fda0003f05270 */
[----:B------:R-:W0:Y:S02]  /*47d0*/  @P0 LDC.64 R6, c[0x0][0xae0] ;  /* 0x0002b800ff060b82 */ /* 0x000e240000000a00 */
[----:B0-----:R-:W-:-:S05]  /*47e0*/  @P0 IMAD.HI.U32 R6, R45, R6, RZ ;  /* 0x000000062d060227 */ /* 0x001fca00078e00ff */
[----:B------:R-:W-:-:S07]  /*47f0*/  @P0 SHF.R.U32.HI R45, RZ, R7, R6 ;  /* 0x00000007ff2d0219 */ /* 0x000fce0000011606 */
.L_x_2725:
[----:B------:R-:W-:Y:S05]  /*4800*/  BSYNC B0 ;  /* 0x0000000000007941 */ /* 0x000fea0003800000 */
.L_x_2723:
[----:B------:R-:W-:-:S05]  /*4810*/  IMAD R45, R45, R4, RZ ;  /* 0x000000042d2d7224 */ /* 0x000fca00078e02ff */
[----:B------:R-:W-:-:S07]  /*4820*/  VIMNMX R2, R2, R45, !PT ;  /* 0x0000002d02027248 */ /* 0x000fce0007fe0100 */
.L_x_2722:
[----:B------:R-:W-:Y:S01]  /*4830*/  SHF.R.S32.HI R3, RZ, 0x1f, R2 ;  /* 0x0000001fff037819 */ /* 0x000fe20000011402 */
[----:B------:R-:W-:Y:S01]  /*4840*/  IMAD.MOV.U32 R0, RZ, RZ, RZ ;  /* 0x000000ffff007224 */ /* 0x000fe200078e00ff */
[----:B------:R-:W-:Y:S02]  /*4850*/  PLOP3.LUT P0, PT, PT, PT, PT, 0x80, 0x0 ;  /* 0x000000000000781c */ /* 0x000fe40003f0f070 */
[----:B------:R-:W-:Y:S02]  /*4860*/  CS2R R150, SRZ ;  /* 0x0000000000967805 */ /* 0x000fe4000001ff00 */
[----:B------:R-:W-:Y:S02]  /*4870*/  LEA.HI R4, R3, R2, RZ, 0x6 ;  /* 0x0000000203047211 */ /* 0x000fe400078f30ff */
[----:B------:R-:W-:Y:S02]  /*4880*/  CS2R R2, SRZ ;  /* 0x0000000000027805 */ /* 0x000fe4000001ff00 */
        /* <DEDUP_REMOVED lines=41> */
[----:B---3--:R-:W-:Y:S02]  /*4b20*/  CS2R R80, SRZ ;  /* 0x0000000000507805 */ /* 0x008fe4000001ff00 */
[----:B------:R-:W-:-:S02]  /*4b30*/  CS2R R78, SRZ ;  /* 0x00000000004e7805 */ /* 0x000fc4000001ff00 */
[----:B------:R-:W-:Y:S02]  /*4b40*/  CS2R R76, SRZ ;  /* 0x00000000004c7805 */ /* 0x000fe4000001ff00 */
[----:B----4-:R-:W-:Y:S02]  /*4b50*/  CS2R R74, SRZ ;  /* 0x00000000004a7805 */ /* 0x010fe4000001ff00 */
        /* <DEDUP_REMOVED lines=19> */
[----:B------:R-:W-:Y:S01]  /*4c90*/  CS2R R174, SRZ ;  /* 0x0000000000ae7805 */ /* 0x000fe2000001ff00 */
[----:B------:R-:W-:Y:S01]  /*4ca0*/  IMAD.MOV.U32 R27, RZ, RZ, RZ ;  /* 0x000000ffff1b7224 */ /* 0x000fe200078e00ff */
[----:B------:R-:W-:Y:S01]  /*4cb0*/  MOV R5, RZ ;  /* 0x000000ff00057202 */ /* 0x000fe20000000f00 */
[----:B------:R-:W-:Y:S06]  /*4cc0*/  @!P1 BRA `(.L_x_2726) ;  /* 0x0000015400149947 */ /* 0x000fec0003800000 */
[----:B------:R-:W0:Y:S01]  /*4cd0*/  SHFL.IDX PT, R0, R221, RZ, 0x1f ;  /* 0x00001fffdd007589 */ /* 0x000e2200000e0000 */
[----:B------:R-:W-:Y:S01]  /*4ce0*/  IMAD.MOV.U32 R7, RZ, RZ, 0x40000040 ;  /* 0x40000040ff077424 */ /* 0x000fe200078e00ff */
[----:B------:R-:W-:Y:S01]  /*4cf0*/  BSSY B0, `(.L_x_2727) ;  /* 0x00000fc000007945 */ /* 0x000fe20003800000 */
[----:B------:R-:W-:Y:S01]  /*4d00*/  IMAD.MOV.U32 R13, RZ, RZ, 0x40000040 ;  /* 0x40000040ff0d7424 */ /* 0x000fe200078e00ff */
[----:B------:R-:W-:Y:S01]  /*4d10*/  BAR.SYNC.DEFER_BLOCKING 0xe, 0x100 ;  /* 0x0384000000007b1d */ /* 0x000fe20000010000 */
[----:B------:R-:W-:Y:S01]  /*4d20*/  IMAD.MOV.U32 R9, RZ, RZ, 0x40000040 ;  /* 0x40000040ff097424 */ /* 0x000fe200078e00ff */
[----:B------:R-:W-:Y:S01]  /*4d30*/  R2UR UR7, R7 ;  /* 0x00000000070772ca */ /* 0x000fe200000e0000 */
[----:B------:R-:W-:Y:S01]  /*4d40*/  IMAD.MOV.U32 R11, RZ, RZ, 0x40000040 ;  /* 0x40000040ff0b7424 */ /* 0x000fe200078e00ff */
[----:B------:R-:W-:Y:S01]  /*4d50*/  MOV R7, 0x40000040 ;  /* 0x4000004000077802 */ /* 0x000fe20000000f00 */
[----:B------:R-:W-:Y:S02]  /*4d60*/  IMAD.MOV.U32 R15, RZ, RZ, 0x40000040 ;  /* 0x40000040ff0f7424 */ /* 0x000fe400078e00ff */
[----:B------:R-:W-:Y:S01]  /*4d70*/  VIADD R5, R20, 0xfffffffe ;  /* 0xfffffffe14057836 */ /* 0x000fe20000000000 */
[----:B------:R-:W1:Y:S04]  /*4d80*/  S2R R21, SR_TID.X ;  /* 0x0000000000157919 */ /* 0x000e680000002100 */
[----:B------:R-:W-:-:S02]  /*4d90*/  ISETP.GE.AND P0, PT, R5, R4, PT ;  /* 0x000000040500720c */ /* 0x000fc40003f06270 */
[----:B0-----:R-:W-:-:S04]  /*4da0*/  LEA.HI R2, R0, R0, RZ, 0x1 ;  /* 0x0000000000027211 */ /* 0x001fc800078f08ff */
[----:B------:R-:W-:Y:S01]  /*4db0*/  LOP3.LUT R3, R2, 0x1fffe, RZ, 0xc0, !PT ;  /* 0x0001fffe02037812 */ /* 0x000fe200078ec0ff */
[----:B-----5:R-:W-:-:S04]  /*4dc0*/  WARPGROUP.ARRIVE ;  /* 0x00000000000079c5 */ /* 0x020fc80000000000 */
[----:B------:R-:W-:Y:S02]  /*4dd0*/  IMAD.IADD R3, R0, 0x1, -R3 ;  /* 0x0000000100037824 */ /* 0x000fe400078e0a03 */
[----:B------:R-:W-:Y:S02]  /*4de0*/  VIADD R0, R18, 0x36400 ;  /* 0x0003640012007836 */ /* 0x000fe40000000000 */
[----:B------:R-:W-:-:S03]  /*4df0*/  IMAD R3, R3, 0x8000, R18 ;  /* 0x0000800003037824 */ /* 0x000fc600078e0212 */
[----:B------:R-:W-:Y:S01]  /*4e00*/  SHF.R.U32.HI R0, RZ, 0x4, R0 ;  /* 0x00000004ff007819 */ /* 0x000fe20000011600 */
[----:B------:R-:W-:-:S03]  /*4e10*/  VIADD R3, R3, 0x400 ;  /* 0x0000040003037836 */ /* 0x000fc60000000000 */
[----:B------:R-:W-:Y:S02]  /*4e20*/  LOP3.LUT R0, R0, 0x3fff, RZ, 0xc0, !PT ;  /* 0x00003fff00007812 */ /* 0x000fe400078ec0ff */
[----:B------:R-:W-:Y:S02]  /*4e30*/  SHF.R.U32.HI R3, RZ, 0x4, R3 ;  /* 0x00000004ff037819 */ /* 0x000fe40000011603 */
[----:B------:R-:W-:Y:S02]  /*4e40*/  LOP3.LUT R2, R0, 0x10000, RZ, 0xfc, !PT ;  /* 0x0001000000027812 */ /* 0x000fe400078efcff */
[----:B------:R-:W-:Y:S02]  /*4e50*/  LOP3.LUT R3, R3, 0x3fff, RZ, 0xc0, !PT ;  /* 0x00003fff03037812 */ /* 0x000fe400078ec0ff */
[C---:B------:R-:W-:Y:S01]  /*4e60*/  R2UR UR4, R2.reuse ;  /* 0x00000000020472ca */ /* 0x040fe200000e0000 */
[C---:B------:R-:W-:Y:S01]  /*4e70*/  VIADD R12, R2.reuse, 0x2 ;  /* 0x00000002020c7836 */ /* 0x040fe20000000000 */
[----:B------:R-:W-:Y:S01]  /*4e80*/  LOP3.LUT R152, R3, 0x2000000, RZ, 0xfc, !PT ;  /* 0x0200000003987812 */ /* 0x000fe200078efcff */
[----:B------:R-:W-:Y:S01]  /*4e90*/  IMAD.MOV.U32 R3, RZ, RZ, 0x40000040 ;  /* 0x40000040ff037424 */ /* 0x000fe200078e00ff */
[----:B-1----:R-:W-:Y:S01]  /*4ea0*/  LOP3.LUT R21, R21, 0x7f, RZ, 0xc0, !PT ;  /* 0x0000007f15157812 */ /* 0x002fe200078ec0ff */
[----:B------:R-:W-:-:S02]  /*4eb0*/  VIADD R10, R2, 0x4 ;  /* 0x00000004020a7836 */ /* 0x000fc40000000000 */
[----:B------:R-:W-:Y:S01]  /*4ec0*/  IMAD R6, R19, 0x1000, R152 ;  /* 0x0000100013067824 */ /* 0x000fe200078e0298 */
[----:B------:R-:W-:Y:S01]  /*4ed0*/  R2UR UR5, R3 ;  /* 0x00000000030572ca */ /* 0x000fe200000e0000 */
[----:B------:R-:W-:Y:S01]  /*4ee0*/  VIADD R14, R2, 0x6 ;  /* 0x00000006020e7836 */ /* 0x000fe20000000000 */
[----:B------:R-:W-:Y:S02]  /*4ef0*/  ISETP.NE.AND P2, PT, R21, RZ, PT ;  /* 0x000000ff1500720c */ /* 0x000fe40003f45270 */
[C---:B------:R-:W-:Y:S02]  /*4f00*/  R2UR UR6, R6.reuse ;  /* 0x00000000060672ca */ /* 0x040fe400000e0000 */
[----:B------:R-:W-:-:S09]  /*4f10*/  IADD3 R8, R6, 0x80, RZ ;  /* 0x0000008006087810 */ /* 0x000fd20007ffe0ff */
[----:B------:R-:W-:Y:S02]  /*4f20*/  @!P2 IMAD R0, R19, 0x8, R18 ;  /* 0x000000081300a824 */ /* 0x000fe400078e0212 */
[----:B------:R-:W-:Y:S01]  /*4f30*/  HGMMA.64x256x16.F32 R24, gdesc[UR4].tnspB, RZ, !UPT, gsb0 ;  /* 0x43e00000041879f0 */ /* 0x000fe2000c0008ff */
[----:B------:R-:W-:Y:S01]  /*4f40*/  R2UR UR4, R12 ;  /* 0x000000000c0472ca */ /* 0x000fe200000e0000 */
[----:B------:R-:W-:Y:S01]  /*4f50*/  @!P2 VIADD R0, R0, 0x38860 ;  /* 0x000388600000a836 */ /* 0x000fe20000000000 */
[----:B------:R-:W-:Y:S02]  /*4f60*/  R2UR UR5, R13 ;  /* 0x000000000d0572ca */ /* 0x000fe400000e0000 */
[----:B------:R-:W-:Y:S01]  /*4f70*/  R2UR UR6, R8 ;  /* 0x00000000080672ca */ /* 0x000fe200000e0000 */
[C---:B------:R-:W-:Y:S01]  /*4f80*/  VIADD R8, R6.reuse, 0x100 ;  /* 0x0000010006087836 */ /* 0x040fe20000000000 */
[----:B------:R-:W-:Y:S01]  /*4f90*/  R2UR UR7, R9 ;  /* 0x00000000090772ca */ /* 0x000fe200000e0000 */
[----:B------:R-:W-:Y:S01]  /*4fa0*/  IMAD.MOV.U32 R9, RZ, RZ, 0x40000040 ;  /* 0x40000040ff097424 */ /* 0x000fe200078e00ff */
[----:B------:R-:W-:Y:S01]  /*4fb0*/  @!P2 PRMT R0, RZ, 0x654, R0 ;  /* 0x00000654ff00a816 */ /* 0x000fe20000000000 */
        /* <DEDUP_REMOVED lines=24> */
.L_x_2729:
[----:B------:R-:W-:Y:S01]  /*5140*/  BAR.SYNC.DEFER_BLOCKING 0xe, 0x100 ;  /* 0x0384000000007b1d */ /* 0x000fe20000010000 */
[C---:B------:R-:W-:Y:S01]  /*5150*/  IMAD R7, R19.reuse, 0x40, R193 ;  /* 0x0000004013077824 */ /* 0x040fe200078e02c1 */
[----:B------:R-:W-:Y:S01]  /*5160*/  R2UR UR4, R2 ;  /* 0x00000000020472ca */ /* 0x000fe200000e0000 */
[----:B------:R-:W-:Y:S01]  /*5170*/  VIADD R19, R19, 0x1 ;  /* 0x0000000113137836 */ /* 0x000fe20000000000 */
[----:B------:R-:W-:Y:S01]  /*5180*/  R2UR UR5, R3 ;  /* 0x00000000030572ca */ /* 0x000fe200000e0000 */
[----:B01----:R-:W-:Y:S01]  /*5190*/  IMAD R0, R7, 0x4, R18 ;  /* 0x0000000407007824 */ /* 0x003fe200078e0212 */
[----:B------:R-:W-:Y:S02]  /*51a0*/  MOV R7, 0x40000040 ;  /* 0x4000004000077802 */ /* 0x000fe40000000f00 */
[----:B------:R-:W-:Y:S02]  /*51b0*/  ISETP.NE.AND P0, PT, R19, 0x2, PT ;  /* 0x000000021300780c */ /* 0x000fe40003f05270 */
[----:B------:R-:W-:Y:S01]  /*51c0*/  R2UR UR7, R7 ;  /* 0x00000000070772ca */ /* 0x000fe200000e0000 */
[----:B------:R-:W-:Y:S01]  /*51d0*/  IMAD.MOV.U32 R7, RZ, RZ, 0x40000040 ;  /* 0x40000040ff077424 */ /* 0x000fe200078e00ff */
[----:B------:R-:W-:-:S02]  /*51e0*/  SEL R19, R19, RZ, P0 ;  /* 0x000000ff13137207 */ /* 0x000fc40000000000 */
[C---:B------:R-:W-:Y:S02]  /*51f0*/  ISETP.GT.AND P1, PT, R5.reuse, R4, PT ;  /* 0x000000040500720c */ /* 0x040fe40003f24270 */
[----:B------:R-:W-:Y:S01]  /*5200*/  IADD3 R5, R5, -0x1, RZ ;  /* 0xffffffff05057810 */ /* 0x000fe20007ffe0ff */
[----:B------:R-:W-:-:S05]  /*5210*/  IMAD R6, R19, 0x1000, R152 ;  /* 0x0000100013067824 */ /* 0x000fca00078e0298 */
[----:B------:R-:W-:Y:S01]  /*5220*/  R2UR UR6, R6 ;  /* 0x00000000060672ca */ /* 0x000fe200000e0000 */
[----:B------:R-:W0:Y:S04]  /*5230*/  LDS R8, [R0+0x38400] ;  /* 0x0384000000087984 */ /* 0x000e280000000800 */
[----:B------:R1:W2:Y:S02]  /*5240*/  LDS R9, [R0+0x38420] ;  /* 0x0384200000097984 */ /* 0x0002a40000000800 */
[----:B-1----:R-:W-:-:S04]  /*5250*/  @!P2 IMAD R0, R19, 0x8, R18 ;  /* 0x000000081300a824 */ /* 0x002fc800078e0212 */
        /* <DEDUP_REMOVED lines=130> */
[----:B------:R-:W-:-:S02]  /*5a80*/  VIADD R8, R6, 0x80 ;  /* 0x0000008006087836 */ /* 0x000fc40000000000 */
[----:B------:R-:W-:-:S03]  /*5a90*/  IMAD.MOV.U32 R9, RZ, RZ, 0x40000040 ;  /* 0x40000040ff097424 */ /* 0x000fc600078e00ff */
[----:B------:R-:W-:-:S06]  /*5aa0*/  WARPGROUP.ARRIVE ;  /* 0x00000000000079c5 */ /* 0x000fcc0000000000 */
        /* <DEDUP_REMOVED lines=22> */
[----:B------:R-:W-:Y:S02]  /*5c10*/  R2UR UR7, R7 ;  /* 0x00000000070772ca */ /* 0x000fe400000e0000 */
[----:B------:R-:W-:-:S04]  /*5c20*/  SEL R7, RZ, 0x1, P0 ;  /* 0x00000001ff077807 */ /* 0x000fc80000000000 */
[----:B------:R-:W-:Y:S01]  /*5c30*/  LOP3.LUT R22, R22, R7, RZ, 0x3c, !PT ;  /* 0x0000000716167212 */ /* 0x000fe200078e3cff */
[----:B------:R-:W-:Y:S02]  /*5c40*/  WARPGROUP.DEPBAR.LE gsb0, 0x0 ;  /* 0x00008000000079c5 */ /* 0x000fe40000010000 */
[----:B------:R-:W-:-:S12]  /*5c50*/  WARPGROUP.ARRIVE ;  /* 0x00000000000079c5 */ /* 0x000fd80000000000 */
[----:B------:R-:W-:Y:S03]  /*5c60*/  HGMMA.64x256x16.F32 R24, gdesc[UR4].tnspB, R24, gsb0 ;  /* 0x43e00000041879f0 */ /* 0x000fe60008000818 */
[----:B------:R-:W-:Y:S02]  /*5c70*/  WARPGROUP.DEPBAR.LE gsb0, 0x0 ;  /* 0x00008000000079c5 */ /* 0x000fe40000010000 */
[----:B------:R-:W-:Y:S06]  /*5c80*/  BAR.ARV 0xf, 0x100 ;  /* 0x03c4000000007b1d */ /* 0x000fec0000002000 */
[----:B------:R1:W-:Y:S01]  /*5c90*/  @!P2 SYNCS.ARRIVE.TRANS64.RED.A1T0 RZ, [R0+URZ], RZ ;  /* 0x000000ff00ffa9a7 */ /* 0x0003e2000810043f */
[----:B------:R-:W-:Y:S05]  /*5ca0*/  @P1 BRA `(.L_x_2729) ;  /* 0xfffffff400241947 */ /* 0x000fea000383ffff */
.L_x_2728:
[----:B------:R-:W-:Y:S05]  /*5cb0*/  BSYNC B0 ;  /* 0x0000000000007941 */ /* 0x000fea0003800000 */
.L_x_2727:
        /* <DEDUP_REMOVED lines=10> */
[----:B01----:R-:W0:Y:S01]  /*5d60*/  LDS R0, [R3+0x38420] ;  /* 0x0384200003007984 */ /* 0x003e220000000800 */
[-C--:B--2---:R-:W-:Y:S01]  /*5d70*/  FMUL.FTZ R173, R25, R2.reuse ;  /* 0x0000000219ad7220 */ /* 0x084fe20000410000 */
[-C--:B------:R-:W-:Y:S01]  /*5d80*/  FMUL.FTZ R6, R29, R2.reuse ;  /* 0x000000021d067220 */ /* 0x080fe20000410000 */
[-C--:B------:R-:W-:Y:S01]  /*5d90*/  FMUL.FTZ R175, R24, R2.reuse ;  /* 0x0000000218af7220 */ /* 0x080fe20000410000 */
[-C--:B------:R-:W-:Y:S01]  /*5da0*/  FMUL.FTZ R174, R28, R2.reuse ;  /* 0x000000021cae7220 */ /* 0x080fe20000410000 */
[----:B------:R-:W-:Y:S01]  /*5db0*/  FMUL.FTZ R154, R64, R2 ;  /* 0x00000002409a7220 */ /* 0x000fe20000410000 */
[-C--:B0-----:R-:W-:Y:S01]  /*5dc0*/  FMUL.FTZ R9, R42, R0.reuse ;  /* 0x000000002a097220 */ /* 0x081fe20000410000 */
        /* <DEDUP_REMOVED lines=126> */
.L_x_2717:
        /* <DEDUP_REMOVED lines=14> */
.L_x_2732:
[----:B------:R-:W-:-:S13]  /*6690*/  ISETP.NE.AND P1, PT, R4, 0x1, PT ;  /* 0x000000010400780c */ /* 0x000fda0003f25270 */
[----:B------:R-:W0:Y:S02]  /*66a0*/  @P1 LDC.64 R6, c[0x0][0xae0] ;  /* 0x0002b800ff061b82 */ /* 0x000e240000000a00 */
[----:B0-----:R-:W-:-:S05]  /*66b0*/  @P1 IMAD.HI.U32 R2, R3, R6, RZ ;  /* 0x0000000603021227 */ /* 0x001fca00078e00ff */
[----:B------:R-:W-:-:S07]  /*66c0*/  @P1 SHF.R.U32.HI R3, RZ, R7, R2 ;  /* 0x00000007ff031219 */ /* 0x000fce0000011602 */
.L_x_2733:
[----:B------:R-:W-:Y:S05]  /*66d0*/  BSYNC B0 ;  /* 0x0000000000007941 */ /* 0x000fea0003800000 */
.L_x_2731:
[----:B------:R-:W-:-:S05]  /*66e0*/  IMAD R3, R3, R4, R4 ;  /* 0x0000000403037224 */ /* 0x000fca00078e0204 */
[----:B------:R-:W-:-:S07]  /*66f0*/  VIMNMX R0, R0, R3, PT ;  /* 0x0000000300007248 */ /* 0x000fce0003fe0100 */
.L_x_2730:
[----:B------:R-:W-:Y:S01]  /*6700*/  VIADD R0, R0, 0x3f ;  /* 0x0000003f00007836 */ /* 0x000fe20000000000 */
[----:B------:R-:W-:Y:S02]  /*6710*/  ULDC UR4, c[0x0][0xad4] ;  /* 0x0002b50000047ab9 */ /* 0x000fe40000000800 */
[----:B------:R-:W-:Y:S02]  /*6720*/  IADD3 R2, R45, -UR4, RZ ;  /* 0x800000042d027c10 */ /* 0x000fe4000fffe0ff */
        /* <DEDUP_REMOVED lines=15> */
.L_x_2736:
[----:B------:R-:W-:-:S13]  /*6820*/  ISETP.NE.AND P0, PT, R4, 0x1, PT ;  /* 0x000000010400780c */ /* 0x000fda0003f05270 */
[----:B------:R-:W0:Y:S02]  /*6830*/  @P0 LDC.64 R6, c[0x0][0xae0] ;  /* 0x0002b800ff060b82 */ /* 0x000e240000000a00 */
[----:B0-----:R-:W-:-:S05]  /*6840*/  @P0 IMAD.HI.U32 R6, R45, R6, RZ ;  /* 0x000000062d060227 */ /* 0x001fca00078e00ff */
[----:B------:R-:W-:-:S07]  /*6850*/  @P0 SHF.R.U32.HI R45, RZ, R7, R6 ;  /* 0x00000007ff2d0219 */ /* 0x000fce0000011606 */
.L_x_2737:
[----:B------:R-:W-:Y:S05]  /*6860*/  BSYNC B0 ;  /* 0x0000000000007941 */ /* 0x000fea0003800000 */
.L_x_2735:
[----:B------:R-:W-:-:S05]  /*6870*/  IMAD R45, R45, R4, RZ ;  /* 0x000000042d2d7224 */ /* 0x000fca00078e02ff */
[----:B------:R-:W-:-:S07]  /*6880*/  VIMNMX R2, R2, R45, !PT ;  /* 0x0000002d02027248 */ /* 0x000fce0007fe0100 */
.L_x_2734:
        /* <DEDUP_REMOVED lines=74> */
[----:B------:R-:W0:Y:S01]  /*6d30*/  SHFL.IDX PT, R0, R221, RZ, 0x1f ;  /* 0x00001fffdd007589 */ /* 0x000e2200000e0000 */
[----:B------:R-:W-:Y:S01]  /*6d40*/  BSSY B6, `(.L_x_2738) ;  /* 0x000001c000067945 */ /* 0x000fe20003800000 */
[----:B0-----:R-:W-:-:S04]  /*6d50*/  LEA.HI R2, R0, R0, RZ, 0x1 ;  /* 0x0000000000027211 */ /* 0x001fc800078f08ff */
[----:B------:R-:W-:-:S05]  /*6d60*/  LOP3.LUT R3, R2, 0x1fffe, RZ, 0xc0, !PT ;  /* 0x0001fffe02037812 */ /* 0x000fca00078ec0ff */
[----:B------:R-:W-:Y:S02]  /*6d70*/  IMAD.IADD R3, R0, 0x1, -R3 ;  /* 0x0000000100037824 */ /* 0x000fe400078e0a03 */
[----:B------:R-:W-:Y:S02]  /*6d80*/  VIADD R0, R18, 0x36400 ;  /* 0x0003640012007836 */ /* 0x000fe40000000000 */
[----:B------:R-:W-:-:S03]  /*6d90*/  IMAD R3, R3, 0x8000, R18 ;  /* 0x0000800003037824 */ /* 0x000fc600078e0212 */
[----:B------:R-:W-:Y:S01]  /*6da0*/  LOP3.LUT P0, RZ, R0, 0x3ff, RZ, 0xc0, !PT ;  /* 0x000003ff00ff7812 */ /* 0x000fe2000780c0ff */
        /* <DEDUP_REMOVED lines=8> */
[----:B------:R-:W-:Y:S01]  /*6e30*/  MOV R4, UR4 ;  /* 0x0000000400047c02 */ /* 0x000fe20008000f00 */
[----:B------:R0:W1:Y:S01]  /*6e40*/  LDC.64 R2, c[0x4][R0] ;  /* 0x0100000000027b82 */ /* 0x0000620000000a00 */
[----:B------:R-:W-:Y:S01]  /*6e50*/  IMAD.U32 R5, RZ, RZ, UR5 ;  /* 0x00000005ff057e24 */ /* 0x000fe2000f8e00ff */
[----:B------:R-:W-:Y:S01]  /*6e60*/  ULDC.64 UR4, c[0x4][0x28] ;  /* 0x01000a0000047ab9 */ /* 0x000fe20000000a00 */
[----:B------:R-:W-:Y:S02]  /*6e70*/  IMAD.U32 R6, RZ, RZ, UR6 ;  /* 0x00000006ff067e24 */ /* 0x000fe4000f8e00ff */
[----:B------:R-:W-:Y:S02]  /*6e80*/  IMAD.U32 R7, RZ, RZ, UR7 ;  /* 0x00000007ff077e24 */ /* 0x000fe4000f8e00ff */
[----:B------:R-:W-:-:S02]  /*6e90*/  IMAD.U32 R10, RZ, RZ, UR4 ;  /* 0x00000004ff0a7e24 */ /* 0x000fc4000f8e00ff */
[----:B------:R-:W-:Y:S02]  /*6ea0*/  IMAD.U32 R11, RZ, RZ, UR5 ;  /* 0x00000005ff0b7e24 */ /* 0x000fe4000f8e00ff */
[----:B------:R-:W-:Y:S02]  /*6eb0*/  IMAD.MOV.U32 R8, RZ, RZ, 0x70 ;  /* 0x00000070ff087424 */ /* 0x000fe400078e00ff */
[----:B------:R-:W-:Y:S02]  /*6ec0*/  IMAD.MOV.U32 R12, RZ, RZ, 0x1 ;  /* 0x00000001ff0c7424 */ /* 0x000fe400078e00ff */
[----:B0-----:R-:W-:-:S07]  /*6ed0*/  IMAD.MOV.U32 R13, RZ, RZ, RZ ;  /* 0x000000ffff0d7224 */ /* 0x001fce00078e00ff */
[----:B------:R-:W-:-:S07]  /*6ee0*/  LEPC R20, `(.L_x_2739) ;  /* 0x000000001014794e */ /* 0x000fce0000000000 */
[----:B-1---5:R-:W-:Y:S05]  /*6ef0*/  CALL.ABS.NOINC R2 ;  /* 0x0000000002007343 */ /* 0x022fea0003c00000 */
.L_x_2739:
[----:B------:R-:W-:Y:S05]  /*6f00*/  BSYNC B6 ;  /* 0x0000000000067941 */ /* 0x000fea0003800000 */
.L_x_2738:
        /* <DEDUP_REMOVED lines=12> */
.L_x_2743:
[----:B-1----:R1:W2:Y:S02]  /*6fd0*/  SYNCS.PHASECHK.TRANS64.TRYWAIT P0, [R18+URZ+0x38800], R3 ;  /* 0x03880003120075a7 */ /* 0x0022a4000800017f */
[----:B--2---:R-:W-:Y:S05]  /*6fe0*/  @!P0 NANOSLEEP.SYNCS 0x989680 ;  /* 0x009896800000895d */ /* 0x004fea0003900000 */
[----:B------:R-:W2:Y:S02]  /*6ff0*/  @!P0 SYNCS.PHASECHK.TRANS64 P0, [R18+URZ+0x38800], R3 ;  /* 0x03880003120085a7 */ /* 0x000ea4000800007f */
[----:B--2---:R-:W-:Y:S05]  /*7000*/  @!P0 BRA `(.L_x_2743) ;  /* 0xfffffffc00f08947 */ /* 0x004fea000383ffff */
.L_x_2742:
[----:B------:R-:W-:Y:S05]  /*7010*/  BSYNC B0 ;  /* 0x0000000000007941 */ /* 0x000fea0003800000 */
.L_x_2741:
[----:B------:R-:W-:Y:S05]  /*7020*/  BRA `(.L_x_2744) ;  /* 0x0000002c004c7947 */ /* 0x000fea0003800000 */
.L_x_2740:
        /* <DEDUP_REMOVED lines=10> */
[-C--:B0-----:R-:W-:Y:S01]  /*70d0*/  IMAD R0, R5, R10.reuse, RZ ;  /* 0x0000000a05007224 */ /* 0x081fe200078e02ff */
[----:B------:R-:W-:Y:S01]  /*70e0*/  SHF.L.U64.HI R46, R10, 0x5, R11 ;  /* 0x000000050a2e7819 */ /* 0x000fe2000001020b */
[----:B------:R-:W-:-:S02]  /*70f0*/  IMAD R6, R227, R10, RZ ;  /* 0x0000000ae3067224 */ /* 0x000fc400078e02ff */
[----:B------:R-:W-:-:S04]  /*7100*/  IMAD.WIDE.U32 R42, R33, R10, RZ ;  /* 0x0000000a212a7225 */ /* 0x000fc800078e00ff */
[-C--:B-1----:R-:W-:Y:S01]  /*7110*/  IMAD R4, R5, R38.reuse, RZ ;  /* 0x0000002605047224 */ /* 0x082fe200078e02ff */
[----:B------:R-:W-:Y:S01]  /*7120*/  SHF.L.U64.HI R44, R38, 0x5, R39 ;  /* 0x00000005262c7819 */ /* 0x000fe20000010227 */
[-C--:B------:R-:W-:Y:S02]  /*7130*/  IMAD R5, R227, R38.reuse, RZ ;  /* 0x00000026e3057224 */ /* 0x080fe400078e02ff */
[-C--:B------:R-:W-:Y:S02]  /*7140*/  IMAD R51, R186, R11.reuse, R6 ;  /* 0x0000000bba337224 */ /* 0x080fe400078e0206 */
[C---:B------:R-:W-:Y:S02]  /*7150*/  IMAD R47, R33.reuse, R11, R0 ;  /* 0x0000000b212f7224 */ /* 0x040fe400078e0200 */
[C---:B------:R-:W-:Y:S02]  /*7160*/  IMAD R49, R33.reuse, R39, R4 ;  /* 0x0000002721317224 */ /* 0x040fe400078e0204 */
[----:B------:R-:W-:-:S04]  /*7170*/  IMAD.WIDE.U32 R40, R33, R38, RZ ;  /* 0x0000002621287225 */ /* 0x000fc800078e00ff */
[----:B------:R-:W-:-:S04]  /*7180*/  IMAD.WIDE.U32 R6, R186, R10, R2 ;  /* 0x0000000aba067225 */ /* 0x000fc800078e0002 */
[----:B------:R-:W-:Y:S01]  /*7190*/  IMAD R55, R186, R39, R5 ;  /* 0x00000027ba377224 */ /* 0x000fe200078e0205 */
[----:B------:R-:W-:Y:S01]  /*71a0*/  IADD3 R26, P3, R6, R42, RZ ;  /* 0x0000002a061a7210 */ /* 0x000fe20007f7e0ff */
[----:B------:R-:W-:-:S04]  /*71b0*/  IMAD.WIDE.U32 R8, R186, R38, R2 ;  /* 0x00000026ba087225 */ /* 0x000fc800078e0002 */
[----:B------:R-:W-:Y:S01]  /*71c0*/  IMAD.WIDE.U32 R2, R186, R10, R24 ;  /* 0x0000000aba027225 */ /* 0x000fe200078e0018 */
[----:B------:R-:W-:-:S03]  /*71d0*/  IADD3 R29, P4, R8, R40, RZ ;  /* 0x00000028081d7210 */ /* 0x000fc60007f9e0ff */
[----:B------:R-:W-:Y:S01]  /*71e0*/  IMAD.WIDE.U32 R4, R186, R38, R24 ;  /* 0x00000026ba047225 */ /* 0x000fe200078e0018 */
[----:B------:R-:W-:-:S03]  /*71f0*/  IADD3 R48, P1, R2, R42, RZ ;  /* 0x0000002a02307210 */ /* 0x000fc60007f3e0ff */
[----:B------:R-:W-:Y:S01]  /*7200*/  IMAD.IADD R47, R47, 0x1, R43 ;  /* 0x000000012f2f7824 */ /* 0x000fe200078e022b */
[----:B------:R-:W-:Y:S01]  /*7210*/  IADD3 R53, P2, R4, R40, RZ ;  /* 0x0000002804357210 */ /* 0x000fe20007f5e0ff */
[----:B------:R-:W-:Y:S02]  /*7220*/  IMAD.IADD R49, R49, 0x1, R41 ;  /* 0x0000000131317824 */ /* 0x000fe400078e0229 */
[----:B------:R-:W-:Y:S01]  /*7230*/  IMAD.SHL.U32 R45, R10, 0x20, RZ ;  /* 0x000000200a2d7824 */ /* 0x000fe200078e00ff */
[----:B------:R-:W-:Y:S01]  /*7240*/  IADD3.X R27, R47, R51, R7, P3, !PT ;  /* 0x000000332f1b7210 */ /* 0x000fe20001ffe407 */
[----:B------:R-:W-:Y:S01]  /*7250*/  IMAD.SHL.U32 R38, R38, 0x20, RZ ;  /* 0x0000002026267824 */ /* 0x000fe200078e00ff */
[----:B------:R-:W-:Y:S02]  /*7260*/  IADD3.X R31, R49, R55, R9, P4, !PT ;  /* 0x00000037311f7210 */ /* 0x000fe400027fe409 */
[----:B------:R-:W-:Y:S02]  /*7270*/  IADD3.X R51, R47, R3, R51, P1, !PT ;  /* 0x000000032f337210 */ /* 0x000fe40000ffe433 */
[----:B------:R-:W-:Y:S01]  /*7280*/  IADD3.X R55, R49, R5, R55, P2, !PT ;  /* 0x0000000531377210 */ /* 0x000fe200017fe437 */
        /* <DEDUP_REMOVED lines=17> */
.L_x_2746:
[----:B------:R-:W-:Y:S05]  /*73a0*/  BSYNC B6 ;  /* 0x0000000000067941 */ /* 0x000fea0003800000 */
.L_x_2745:
[----:B------:R-:W0:Y:S01]  /*73b0*/  LDC.64 R4, c[0x0][0x3d8] ;  /* 0x0000f600ff047b82 */ /* 0x000e220000000a00 */
[----:B------:R-:W-:Y:S01]  /*73c0*/  SHF.R.S32.HI R7, RZ, 0x1f, R189 ;  /* 0x0000001fff077819 */ /* 0x000fe200000114bd */
[----:B------:R-:W-:Y:S01]  /*73d0*/  ULDC.U8 UR4, c[0x0][0x3f0] ;  /* 0x0000fc0000047ab9 */ /* 0x000fe20000000000 */
[----:B------:R-:W-:Y:S01]  /*73e0*/  BSSY B0, `(.L_x_2747) ;  /* 0x000028f000007945 */ /* 0x000fe20003800000 */
[----:B------:R-:W-:-:S04]  /*73f0*/  ISETP.NE.AND P0, PT, RZ, UR4, PT ;  /* 0x00000004ff007c0c */ /* 0x000fc8000bf05270 */
[----:B------:R-:W1:Y:S01]  /*7400*/  LDC.64 R2, c[0x0][0x3e8] ;  /* 0x0000fa00ff027b82 */ /* 0x000e620000000a00 */
[----:B0-----:R-:W-:-:S04]  /*7410*/  IMAD R0, R7, R4, RZ ;  /* 0x0000000407007224 */ /* 0x001fc800078e02ff */
[C---:B------:R-:W-:Y:S02]  /*7420*/  IMAD R11, R189.reuse, R5, R0 ;  /* 0x00000005bd0b7224 */ /* 0x040fe400078e0200 */
[----:B------:R-:W-:Y:S02]  /*7430*/  IMAD R0, R189, -0x40, R184 ;  /* 0xffffffc0bd007824 */ /* 0x000fe400078e02b8 */
[----:B-1----:R-:W-:Y:S02]  /*7440*/  IMAD R10, R7, R2, RZ ;  /* 0x00000002070a7224 */ /* 0x002fe400078e02ff */
[----:B------:R-:W-:-:S04]  /*7450*/  IMAD.WIDE.U32 R6, R189, R4, RZ ;  /* 0x00000004bd067225 */ /* 0x000fc800078e00ff */
[----:B------:R-:W-:-:S04]  /*7460*/  IMAD.WIDE.U32 R8, R189, R2, RZ ;  /* 0x00000002bd087225 */ /* 0x000fc800078e00ff */
[----:B------:R-:W-:Y:S02]  /*7470*/  IMAD R13, R189, R3, R10 ;  /* 0x00000003bd0d7224 */ /* 0x000fe400078e020a */
[----:B------:R-:W-:Y:S02]  /*7480*/  IMAD.IADD R11, R7, 0x1, R11 ;  /* 0x00000001070b7824 */ /* 0x000fe400078e020b */
[----:B------:R-:W-:Y:S01]  /*7490*/  IMAD.SHL.U32 R57, R6, 0x40, RZ ;  /* 0x0000004006397824 */ /* 0x000fe200078e00ff */
[----:B------:R-:W-:Y:S01]  /*74a0*/  IADD3 R7, R9, R13, RZ ;  /* 0x0000000d09077210 */ /* 0x000fe20007ffe0ff */
[----:B------:R-:W-:Y:S01]  /*74b0*/  IMAD.SHL.U32 R54, R8, 0x40, RZ ;  /* 0x0000004008367824 */ /* 0x000fe200078e00ff */
[----:B------:R-:W-:Y:S02]  /*74c0*/  SHF.L.U64.HI R50, R6, 0x6, R11 ;  /* 0x0000000606327819 */ /* 0x000fe4000001020b */
[----:B------:R-:W-:Y:S02]  /*74d0*/  SHF.L.U64.HI R52, R8, 0x6, R7 ;  /* 0x0000000608347819 */ /* 0x000fe40000010207 */
[----:B------:R-:W-:Y:S01]  /*74e0*/  VIMNMX R6, R0, 0x40, PT ;  /* 0x0000004000067848 */ /* 0x000fe20003fe0100 */
[----:B------:R-:W-:Y:S06]  /*74f0*/  @!P0 BRA `(.L_x_2748) ;  /* 0x0000001400488947 */ /* 0x000fec0003800000 */
[----:B------:R-:W0:Y:S01]  /*7500*/  LDC R0, c[0x0][0x428] ;  /* 0x00010a00ff007b82 */ /* 0x000e220000000800 */
[----:B------:R-:W-:Y:S01]  /*7510*/  IMAD R7, R189, 0x40, R186 ;  /* 0x00000040bd077824 */ /* 0x000fe200078e02ba */
[-C--:B------:R-:W-:Y:S01]  /*7520*/  ISETP.GE.AND P0, PT, R186, R6.reuse, PT ;  /* 0x00000006ba00720c */ /* 0x080fe20003f06270 */
[----:B------:R-:W-:Y:S01]  /*7530*/  BSSY B1, `(.L_x_2749) ;  /* 0x000002c000017945 */ /* 0x000fe20003800000 */
[----:B------:R-:W-:Y:S01]  /*7540*/  ISETP.GE.AND P1, PT, R235, R6, PT ;  /* 0x00000006eb00720c */ /* 0x000fe20003f26270 */
[----:B------:R-:W-:Y:S01]  /*7550*/  IMAD R39, R220, 0x20, R7 ;  /* 0x00000020dc277824 */ /* 0x000fe200078e0207 */
[----:B------:R-:W-:Y:S01]  /*7560*/  CS2R R26, SRZ ;  /* 0x00000000001a7805 */ /* 0x000fe2000001ff00 */
[----:B------:R-:W-:Y:S01]  /*7570*/  IMAD.MOV.U32 R6, RZ, RZ, R42 ;  /* 0x000000ffff067224 */ /* 0x000fe200078e002a */
[----:B------:R-:W-:Y:S01]  /*7580*/  CS2R R34, SRZ ;  /* 0x0000000000227805 */ /* 0x000fe2000001ff00 */
[----:B------:R-:W-:Y:S01]  /*7590*/  IMAD.MOV.U32 R7, RZ, RZ, R47 ;  /* 0x000000ffff077224 */ /* 0x000fe200078e002f */
[----:B------:R-:W-:Y:S01]  /*75a0*/  CS2R R30, SRZ ;  /* 0x00000000001e7805 */ /* 0x000fe2000001ff00 */
[----:B------:R-:W-:Y:S01]  /*75b0*/  IMAD.MOV.U32 R10, RZ, RZ, R40 ;  /* 0x000000ffff0a7224 */ /* 0x000fe200078e0028 */
[----:B------:R-:W-:Y:S01]  /*75c0*/  CS2R R36, SRZ ;  /* 0x0000000000247805 */ /* 0x000fe2000001ff00 */
[----:B------:R-:W-:Y:S01]  /*75d0*/  IMAD.MOV.U32 R11, RZ, RZ, R49 ;  /* 0x000000ffff0b7224 */ /* 0x000fe200078e0031 */
[----:B------:R-:W-:-:S02]  /*75e0*/  CS2R R28, SRZ ;  /* 0x00000000001c7805 */ /* 0x000fc4000001ff00 */
[----:B------:R-:W-:Y:S02]  /*75f0*/  CS2R R20, SRZ ;  /* 0x0000000000147805 */ /* 0x000fe4000001ff00 */
[----:B------:R-:W-:Y:S02]  /*7600*/  CS2R R32, SRZ ;  /* 0x0000000000207805 */ /* 0x000fe4000001ff00 */
[----:B0-----:R-:W-:-:S13]  /*7610*/  ISETP.NE.AND P2, PT, R0, 0x1, PT ;  /* 0x000000010000780c */ /* 0x001fda0003f45270 */
[----:B------:R-:W0:Y:S08]  /*7620*/  @P2 LDC R0, c[0x0][0x42c] ;  /* 0x00010b00ff002b82 */ /* 0x000e300000000800 */
[----:B------:R-:W1:Y:S01]  /*7630*/  @P2 LDC R9, c[0x0][0x430] ;  /* 0x00010c00ff092b82 */ /* 0x000e620000000800 */
[----:B0-----:R-:W-:-:S05]  /*7640*/  @P2 IMAD.HI.U32 R0, R39, R0, RZ ;  /* 0x0000000027002227 */ /* 0x001fca00078e00ff */
[----:B-1----:R-:W-:Y:S02]  /*7650*/  @P2 SHF.R.U32.HI R39, RZ, R9, R0 ;  /* 0x00000009ff272219 */ /* 0x002fe40000011600 */
[----:B------:R-:W-:Y:S02]  /*7660*/  CS2R R8, SRZ ;  /* 0x0000000000087805 */ /* 0x000fe4000001ff00 */
[----:B------:R-:W-:Y:S01]  /*7670*/  SHF.R.S32.HI R41, RZ, 0x1f, R39 ;  /* 0x0000001fff297819 */ /* 0x000fe20000011427 */
[----:B------:R-:W-:Y:S06]  /*7680*/  @P0 BRA `(.L_x_2750) ;  /* 0x0000000000580947 */ /* 0x000fec0003800000 */
[----:B------:R-:W-:Y:S01]  /*7690*/  IADD3 R12, R24, 0x10, RZ ;  /* 0x00000010180c7810 */ /* 0x000fe20007ffe0ff */
[----:B------:R-:W-:Y:S01]  /*76a0*/  ULDC UR4, c[0x0][0x3d4] ;  /* 0x0000f50000047ab9 */ /* 0x000fe20000000800 */
[----:B------:R-:W-:Y:S01]  /*76b0*/  IADD3 R13, P4, R57, R48, RZ ;  /* 0x00000030390d7210 */ /* 0x000fe20007f9e0ff */
[----:B------:R-:W-:Y:S01]  /*76c0*/  ULDC.64 UR6, c[0x0][0x3c8] ;  /* 0x0000f20000067ab9 */ /* 0x000fe20000000a00 */
[----:B------:R-:W-:Y:S01]  /*76d0*/  IADD3 R0, P5, R54, R53, RZ ;  /* 0x0000003536007210 */ /* 0x000fe20007fbe0ff */
[----:B------:R-:W-:Y:S01]  /*76e0*/  ULDC.64 UR8, c[0x0][0x3e0] ;  /* 0x0000f80000087ab9 */ /* 0x000fe20000000a00 */
[----:B------:R-:W-:Y:S01]  /*76f0*/  ISETP.GE.AND P2, PT, R12, UR4, PT ;  /* 0x000000040c007c0c */ /* 0x000fe2000bf46270 */
[----:B------:R-:W-:Y:S01]  /*7700*/  IMAD.X R30, R50, 0x1, R51, P4 ;  /* 0x00000001321e7824 */ /* 0x000fe200020e0633 */
[----:B------:R-:W-:Y:S01]  /*7710*/  ISETP.GE.AND P3, PT, R24, UR4, PT ;  /* 0x0000000418007c0c */ /* 0x000fe2000bf66270 */
[----:B------:R-:W-:Y:S01]  /*7720*/  IMAD.X R15, R52, 0x1, R55, P5 ;  /* 0x00000001340f7824 */ /* 0x000fe200028e0637 */
[----:B------:R-:W-:-:S02]  /*7730*/  LEA R12, P4, R13, UR6, 0x1 ;  /* 0x000000060d0c7c11 */ /* 0x000fc4000f8808ff */
[----:B------:R-:W-:Y:S02]  /*7740*/  CS2R R36, SRZ ;  /* 0x0000000000247805 */ /* 0x000fe4000001ff00 */
[----:B------:R-:W-:Y:S02]  /*7750*/  LEA R14, P5, R0, UR8, 0x1 ;  /* 0x00000008000e7c11 */ /* 0x000fe4000f8a08ff */
[----:B------:R-:W-:Y:S02]  /*7760*/  CS2R R32, SRZ ;  /* 0x0000000000207805 */ /* 0x000fe4000001ff00 */
[----:B------:R-:W-:Y:S02]  /*7770*/  LEA.HI.X R13, R13, UR7, R30, 0x1, P4 ;  /* 0x000000070d0d7c11 */ /* 0x000fe4000a0f0c1e */
[----:B------:R-:W-:Y:S02]  /*7780*/  CS2R R34, SRZ ;  /* 0x0000000000227805 */ /* 0x000fe4000001ff00 */
[----:B------:R-:W-:-:S02]  /*7790*/  CS2R R30, SRZ ;  /* 0x00000000001e7805 */ /* 0x000fc4000001ff00 */
[----:B------:R-:W-:Y:S01]  /*77a0*/  LEA.HI.X R15, R0, UR9, R15, 0x1, P5 ;  /* 0x00000009000f7c11 */ /* 0x000fe2000a8f0c0f */
[----:B------:R0:W5:Y:S04]  /*77b0*/  @!P2 LDG.E.64 R32, desc[UR54][R12.64+0x20] ;  /* 0x000020360c20a981 */ /* 0x000168000c1e1b00 */
[----:B------:R0:W5:Y:S04]  /*77c0*/  @!P3 LDG.E.64 R36, desc[UR54][R12.64] ;  /* 0x000000360c24b981 */ /* 0x000168000c1e1b00 */
[----:B------:R0:W5:Y:S04]  /*77d0*/  @!P3 LDG.E.64 R34, desc[UR54][R14.64] ;  /* 0x000000360e22b981 */ /* 0x000168000c1e1b00 */
[----:B------:R0:W5:Y:S02]  /*77e0*/  @!P2 LDG.E.64 R30, desc[UR54][R14.64+0x20] ;  /* 0x000020360e1ea981 */ /* 0x000164000c1e1b00 */
.L_x_2750:
[----:B------:R-:W-:Y:S05]  /*77f0*/  BSYNC B1 ;  /* 0x0000000000017941 */ /* 0x000fea0003800000 */
.L_x_2749:
[----:B------:R-:W-:Y:S04]  /*7800*/  BSSY B1, `(.L_x_2751) ;  /* 0x0000018000017945 */ /* 0x000fe80003800000 */
[----:B------:R-:W-:Y:S05]  /*7810*/  @P1 BRA `(.L_x_2752) ;  /* 0x0000000000581947 */ /* 0x000fea0003800000 */
[----:B------:R-:W-:Y:S01]  /*7820*/  IADD3 R0, P4, P5, R53, R38, R54 ;  /* 0x0000002635007210 */ /* 0x000fe20007d9e036 */
[----:B0-----:R-:W-:Y:S01]  /*7830*/  VIADD R12, R24, 0x10 ;  /* 0x00000010180c7836 */ /* 0x001fe20000000000 */
[----:B------:R-:W-:Y:S01]  /*7840*/  IADD3 R8, P2, P3, R48, R45, R57 ;  /* 0x0000002d30087210 */ /* 0x000fe20007b5e039 */
[----:B------:R-:W-:Y:S01]  /*7850*/  ULDC UR4, c[0x0][0x3d4] ;  /* 0x0000f50000047ab9 */ /* 0x000fe20000000800 */
[----:B------:R-:W-:Y:S01]  /*7860*/  IADD3.X R9, R55, R44, R52, P4, P5 ;  /* 0x0000002c37097210 */ /* 0x000fe200027ea434 */
[----:B------:R-:W-:Y:S01]  /*7870*/  ULDC.64 UR6, c[0x0][0x3c8] ;  /* 0x0000f20000067ab9 */ /* 0x000fe20000000a00 */
[----:B------:R-:W-:Y:S02]  /*7880*/  ISETP.GE.AND P5, PT, R12, UR4, PT ;  /* 0x000000040c007c0c */ /* 0x000fe4000bfa6270 */
[----:B------:R-:W-:Y:S02]  /*7890*/  CS2R R28, SRZ ;  /* 0x00000000001c7805 */ /* 0x000fe4000001ff00 */
[----:B------:R-:W-:Y:S01]  /*78a0*/  ISETP.GE.AND P4, PT, R24, UR4, PT ;  /* 0x0000000418007c0c */ /* 0x000fe2000bf86270 */
[----:B------:R-:W-:Y:S01]  /*78b0*/  ULDC.64 UR4, c[0x0][0x3e0] ;  /* 0x0000f80000047ab9 */ /* 0x000fe20000000a00 */
[----:B------:R-:W-:-:S02]  /*78c0*/  IADD3.X R13, R51, R46, R50, P2, P3 ;  /* 0x0000002e330d7210 */ /* 0x000fc400017e6432 */
[----:B------:R-:W-:Y:S02]  /*78d0*/  CS2R R20, SRZ ;  /* 0x0000000000147805 */ /* 0x000fe4000001ff00 */
[----:B------:R-:W-:Y:S02]  /*78e0*/  LEA R12, P2, R8, UR6, 0x1 ;  /* 0x00000006080c7c11 */ /* 0x000fe4000f8408ff */
[----:B------:R-:W-:Y:S02]  /*78f0*/  CS2R R26, SRZ ;  /* 0x00000000001a7805 */ /* 0x000fe4000001ff00 */
[----:B------:R-:W-:Y:S02]  /*7900*/  LEA R14, P3, R0, UR4, 0x1 ;  /* 0x00000004000e7c11 */ /* 0x000fe4000f8608ff */
[----:B------:R-:W-:Y:S02]  /*7910*/  LEA.HI.X R13, R8, UR7, R13, 0x1, P2 ;  /* 0x00000007080d7c11 */ /* 0x000fe400090f0c0d */
[----:B------:R-:W-:-:S02]  /*7920*/  LEA.HI.X R15, R0, UR5, R9, 0x1, P3 ;  /* 0x00000005000f7c11 */ /* 0x000fc400098f0c09 */
[----:B------:R-:W-:Y:S01]  /*7930*/  CS2R R8, SRZ ;  /* 0x0000000000087805 */ /* 0x000fe2000001ff00 */
[----:B------:R1:W5:Y:S04]  /*7940*/  @!P4 LDG.E.64 R28, desc[UR54][R12.64] ;  /* 0x000000360c1cc981 */ /* 0x000368000c1e1b00 */
[----:B------:R1:W5:Y:S04]  /*7950*/  @!P5 LDG.E.64 R20, desc[UR54][R12.64+0x20] ;  /* 0x000020360c14d981 */ /* 0x000368000c1e1b00 */
[----:B------:R1:W5:Y:S04]  /*7960*/  @!P4 LDG.E.64 R26, desc[UR54][R14.64] ;  /* 0x000000360e1ac981 */ /* 0x000368000c1e1b00 */
[----:B------:R1:W5:Y:S02]  /*7970*/  @!P5 LDG.E.64 R8, desc[UR54][R14.64+0x20] ;  /* 0x000020360e08d981 */ /* 0x000364000c1e1b00 */
.L_x_2752:
[----:B------:R-:W-:Y:S05]  /*7980*/  BSYNC B1 ;  /* 0x0000000000017941 */ /* 0x000fea0003800000 */
.L_x_2751:
[----:B01----:R-:W-:Y:S01]  /*7990*/  IMAD.SHL.U32 R12, R194, 0x40, RZ ;  /* 0x00000040c20c7824 */ /* 0x003fe200078e00ff */
[----:B------:R-:W-:Y:S01]  /*79a0*/  LEA.HI R0, R218, R218, RZ, 0x1 ;  /* 0x000000dada007211 */ /* 0x000fe200078f08ff */
[C---:B------:R-:W-:Y:S01]  /*79b0*/  IMAD.WIDE.U32 R6, R39.reuse, R4, R6 ;  /* 0x0000000427067225 */ /* 0x040fe200078e0006 */
[----:B------:R-:W-:Y:S01]  /*79c0*/  ULDC.64 UR4, c[0x0][0x3c8] ;  /* 0x0000f20000047ab9 */ /* 0x000fe20000000a00 */
[----:B------:R-:W-:Y:S01]  /*79d0*/  ULDC.64 UR6, c[0x0][0x3e0] ;  /* 0x0000f80000067ab9 */ /* 0x000fe20000000a00 */
[----:B------:R-:W-:Y:S01]  /*79e0*/  LOP3.LUT R15, R12, 0x1c0, RZ, 0xc0, !PT ;  /* 0x000001c00c0f7812 */ /* 0x000fe200078ec0ff */
[----:B------:R-:W-:Y:S01]  /*79f0*/  IMAD.WIDE.U32 R10, R39, R2, R10 ;  /* 0x00000002270a7225 */ /* 0x000fe200078e000a */
[----:B------:R-:W-:-:S03]  /*7a00*/  LOP3.LUT R13, R0, 0xfffffffe, RZ, 0xc0, !PT ;  /* 0xfffffffe000d7812 */ /* 0x000fc600078ec0ff */
[C---:B------:R-:W-:Y:S01]  /*7a10*/  IMAD R4, R41.reuse, R4, RZ ;  /* 0x0000000429047224 */ /* 0x040fe200078e02ff */
[----:B------:R-:W-:Y:S01]  /*7a20*/  LEA R0, P3, R10, UR6, 0x1 ;  /* 0x000000060a007c11 */ /* 0x000fe2000f8608ff */
[----:B------:R-:W-:Y:S02]  /*7a30*/  IMAD R2, R41, R2, RZ ;  /* 0x0000000229027224 */ /* 0x000fe400078e02ff */
[C---:B------:R-:W-:Y:S02]  /*7a40*/  IMAD R5, R39.reuse, R5, R4 ;  /* 0x0000000527057224 */ /* 0x040fe400078e0204 */
[----:B------:R-:W-:Y:S01]  /*7a50*/  IMAD R39, R39, R3, R2 ;  /* 0x0000000327277224 */ /* 0x000fe200078e0202 */
[----:B------:R-:W-:Y:S01]  /*7a60*/  LOP3.LUT R2, R15, 0x18, R16, 0xf8, !PT ;  /* 0x000000180f027812 */ /* 0x000fe200078ef810 */
[----:B------:R-:W-:Y:S01]  /*7a70*/  IMAD.IADD R7, R7, 0x1, R5 ;  /* 0x0000000107077824 */ /* 0x000fe200078e0205 */
[----:B------:R-:W-:Y:S01]  /*7a80*/  SHF.R.U32.HI R15, RZ, 0x3, R15 ;  /* 0x00000003ff0f7819 */ /* 0x000fe2000001160f */
[----:B------:R-:W-:Y:S01]  /*7a90*/  IMAD.IADD R5, R11, 0x1, R39 ;  /* 0x000000010b057824 */ /* 0x000fe200078e0227 */
[----:B------:R-:W-:Y:S01]  /*7aa0*/  LEA R3, P2, R6, UR4, 0x1 ;  /* 0x0000000406037c11 */ /* 0x000fe2000f8408ff */
[----:B------:R-:W-:Y:S01]  /*7ab0*/  IMAD.IADD R56, R218, 0x1, -R13 ;  /* 0x00000001da387824 */ /* 0x000fe200078e0a0d */
[----:B------:R-:W-:Y:S01]  /*7ac0*/  UMOV UR4, 0xffffffff ;  /* 0xffffffff00047882 */ /* 0x000fe20000000000 */
[----:B------:R-:W-:-:S02]  /*7ad0*/  LOP3.LUT R38, R2, R15, RZ, 0x3c, !PT ;  /* 0x0000000f02267212 */ /* 0x000fc400078e3cff */
[----:B------:R-:W-:Y:S02]  /*7ae0*/  LEA.HI.X R4, R6, UR5, R7, 0x1, P2 ;  /* 0x0000000506047c11 */ /* 0x000fe400090f0c07 */
[----:B------:R-:W-:Y:S02]  /*7af0*/  LEA.HI.X R2, R10, UR7, R5, 0x1, P3 ;  /* 0x000000070a027c11 */ /* 0x000fe400098f0c05 */
[----:B------:R-:W-:Y:S01]  /*7b00*/  SHF.L.U32 R5, R56, 0x1f, RZ ;  /* 0x0000001f38057819 */ /* 0x000fe200000006ff */
[----:B------:R-:W-:Y:S06]  /*7b10*/  BRA.DIV UR4, `(.L_x_2753) ;  /* 0x000001be04287947 */ /* 0x000fec000b800000 */
.L_x_3001:
[----:B------:R-:W-:-:S03]  /*7b20*/  UMOV UR4, 0xffffffff ;  /* 0xffffffff00047882 */ /* 0x000fc60000000000 */
[----:B------:R-:W-:Y:S05]  /*7b30*/  BRA.DIV UR4, `(.L_x_2754) ;  /* 0x000001be04487947 */ /* 0x000fea000b800000 */
.L_x_3004:
[----:B------:R-:W-:-:S03]  /*7b40*/  UMOV UR4, 0xffffffff ;  /* 0xffffffff00047882 */ /* 0x000fc60000000000 */
[----:B------:R-:W-:Y:S05]  /*7b50*/  BRA.DIV UR4, `(.L_x_2755) ;  /* 0x000001be04687947 */ /* 0x000fea000b800000 */
.L_x_3007:
[----:B------:R-:W-:-:S03]  /*7b60*/  UMOV UR4, 0xffffffff ;  /* 0xffffffff00047882 */ /* 0x000fc60000000000 */
[----:B------:R-:W-:Y:S05]  /*7b70*/  BRA.DIV UR4, `(.L_x_2756) ;  /* 0x000001be04887947 */ /* 0x000fea000b800000 */
.L_x_3010:
[----:B------:R-:W-:-:S03]  /*7b80*/  UMOV UR4, 0xffffffff ;  /* 0xffffffff00047882 */ /* 0x000fc60000000000 */
[----:B------:R-:W-:Y:S05]  /*7b90*/  BRA.DIV UR4, `(.L_x_2757) ;  /* 0x000001be04a87947 */ /* 0x000fea000b800000 */
.L_x_3013:
[----:B------:R-:W-:-:S03]  /*7ba0*/  UMOV UR4, 0xffffffff ;  /* 0xffffffff00047882 */ /* 0x000fc60000000000 */
[----:B------:R-:W-:Y:S05]  /*7bb0*/  BRA.DIV UR4, `(.L_x_2758) ;  /* 0x000001be04c87947 */ /* 0x000fea000b800000 */
.L_x_3016:
[----:B------:R-:W-:-:S03]  /*7bc0*/  UMOV UR4, 0xffffffff ;  /* 0xffffffff00047882 */ /* 0x000fc60000000000 */
[----:B------:R-:W-:Y:S05]  /*7bd0*/  BRA.DIV UR4, `(.L_x_2759) ;  /* 0x000001be04e87947 */ /* 0x000fea000b800000 */
.L_x_3019:
[----:B------:R-:W-:-:S03]  /*7be0*/  UMOV UR4, 0xffffffff ;  /* 0xffffffff00047882 */ /* 0x000fc60000000000 */
[----:B------:R-:W-:Y:S05]  /*7bf0*/  BRA.DIV UR4, `(.L_x_2760) ;  /* 0x000001c204087947 */ /* 0x000fea000b800000 */
.L_x_3022:
[----:B------:R-:W0:Y:S01]  /*7c00*/  SYNCS.PHASECHK.TRANS64.TRYWAIT P2, [R18+URZ+0x38800], R5 ;  /* 0x03880005120075a7 */ /* 0x000e22000804017f */
[----:B-----5:R-:W-:Y:S01]  /*7c10*/  IMAD.MOV.U32 R3, RZ, RZ, R30 ;  /* 0x000000ffff037224 */ /* 0x020fe200078e001e */
[----:B------:R-:W-:Y:S01]  /*7c20*/  MOV R2, R35 ;  /* 0x0000002300027202 */ /* 0x000fe20000000f00 */
[----:B------:R-:W-:Y:S01]  /*7c30*/  IMAD.MOV.U32 R4, RZ, RZ, R31 ;  /* 0x000000ffff047224 */ /* 0x000fe200078e001f */
[----:B------:R-:W-:Y:S01]  /*7c40*/  LOP3.LUT P3, RZ, R194, 0x4, RZ, 0xc0, !PT ;  /* 0x00000004c2ff7812 */ /* 0x000fe2000786c0ff */
[----:B------:R-:W-:Y:S01]  /*7c50*/  IMAD.MOV.U32 R0, RZ, RZ, R34 ;  /* 0x000000ffff007224 */ /* 0x000fe200078e0022 */
[----:B------:R-:W-:Y:S01]  /*7c60*/  PRMT R40, R2, 0x5410, R3 ;  /* 0x0000541002287816 */ /* 0x000fe20000000003 */
[----:B------:R-:W-:Y:S01]  /*7c70*/  IMAD R3, R213, 0x200, R38 ;  /* 0x00000200d5037824 */ /* 0x000fe200078e0226 */
[----:B------:R-:W-:Y:S01]  /*7c80*/  PRMT R41, R4, 0x7610, R41 ;  /* 0x0000761004297816 */ /* 0x000fe20000000029 */
[----:B------:R-:W-:Y:S01]  /*7c90*/  IMAD.MOV.U32 R4, RZ, RZ, R37 ;  /* 0x000000ffff047224 */ /* 0x000fe200078e0025 */
[----:B------:R-:W-:Y:S01]  /*7ca0*/  PRMT R15, R0, 0x7610, R15 ;  /* 0x00007610000f7816 */ /* 0x000fe2000000000f */
[----:B------:R-:W-:Y:S01]  /*7cb0*/  IMAD.MOV.U32 R6, RZ, RZ, R32 ;  /* 0x000000ffff067224 */ /* 0x000fe200078e0020 */
[----:B------:R-:W-:Y:S01]  /*7cc0*/  BSSY B1, `(.L_x_2761) ;  /* 0x0000017000017945 */ /* 0x000fe20003800000 */
[----:B------:R-:W-:Y:S01]  /*7cd0*/  IMAD R2, R3, 0x2, R18 ;  /* 0x0000000203027824 */ /* 0x000fe200078e0212 */
[----:B------:R-:W-:Y:S01]  /*7ce0*/  PRMT R41, R41, 0x5410, R4 ;  /* 0x0000541029297816 */ /* 0x000fe20000000004 */
[----:B------:R-:W-:Y:S01]  /*7cf0*/  IMAD.MOV.U32 R0, RZ, RZ, R36 ;  /* 0x000000ffff007224 */ /* 0x000fe200078e0024 */
[----:B------:R-:W-:Y:S01]  /*7d00*/  PRMT R42, R6, 0x7610, R42 ;  /* 0x00007610062a7816 */ /* 0x000fe2000000002a */
[----:B------:R-:W-:Y:S01]  /*7d10*/  IMAD.MOV.U32 R4, RZ, RZ, R33 ;  /* 0x000000ffff047224 */ /* 0x000fe200078e0021 */
[----:B------:R-:W-:Y:S01]  /*7d20*/  IADD3 R3, R2, 0x20400, RZ ;  /* 0x0002040002037810 */ /* 0x000fe20007ffe0ff */
[----:B------:R-:W-:Y:S01]  /*7d30*/  IMAD.MOV.U32 R6, RZ, RZ, R26 ;  /* 0x000000ffff067224 */ /* 0x000fe200078e001a */
[----:B------:R-:W-:Y:S01]  /*7d40*/  PRMT R13, R0, 0x7610, R13 ;  /* 0x00007610000d7816 */ /* 0x000fe2000000000d */
[----:B------:R-:W-:Y:S01]  /*7d50*/  IMAD.MOV.U32 R7, RZ, RZ, R27 ;  /* 0x000000ffff077224 */ /* 0x000fe200078e001b */
[----:B------:R-:W-:Y:S01]  /*7d60*/  PRMT R42, R42, 0x5410, R4 ;  /* 0x000054102a2a7816 */ /* 0x000fe20000000004 */
[----:B------:R-:W-:-:S02]  /*7d70*/  VIADD R0, R2, 0x20440 ;  /* 0x0002044002007836 */ /* 0x000fc40000000000 */
[----:B------:R-:W-:Y:S01]  /*7d80*/  @P3 VIADD R0, R3, 0xffffffc0 ;  /* 0xffffffc003003836 */ /* 0x000fe20000000000 */
[----:B------:R-:W-:Y:S01]  /*7d90*/  PRMT R43, R6, 0x5410, R7 ;  /* 0x00005410062b7816 */ /* 0x000fe20000000007 */
[----:B------:R-:W-:Y:S02]  /*7da0*/  IMAD.MOV.U32 R3, RZ, RZ, R8 ;  /* 0x000000ffff037224 */ /* 0x000fe400078e0008 */
[----:B------:R-:W-:Y:S02]  /*7db0*/  IMAD.MOV.U32 R4, RZ, RZ, R9 ;  /* 0x000000ffff047224 */ /* 0x000fe400078e0009 */
[----:B------:R-:W-:Y:S02]  /*7dc0*/  IMAD.MOV.U32 R6, RZ, RZ, R28 ;  /* 0x000000ffff067224 */ /* 0x000fe400078e001c */
[----:B------:R-:W-:Y:S01]  /*7dd0*/  IMAD.MOV.U32 R7, RZ, RZ, R29 ;  /* 0x000000ffff077224 */ /* 0x000fe200078e001d */
[----:B------:R-:W-:Y:S01]  /*7de0*/  PRMT R44, R3, 0x5410, R4 ;  /* 0x00005410032c7816 */ /* 0x000fe20000000004 */
[----:B------:R-:W-:Y:S01]  /*7df0*/  IMAD.MOV.U32 R4, RZ, RZ, R21 ;  /* 0x000000ffff047224 */ /* 0x000fe200078e0015 */
[----:B------:R-:W-:-:S02]  /*7e00*/  MOV R3, R20 ;  /* 0x0000001400037202 */ /* 0x000fc40000000f00 */
[----:B------:R-:W-:Y:S01]  /*7e10*/  PRMT R45, R6, 0x5410, R7 ;  /* 0x00005410062d7816 */ /* 0x000fe20000000007 */
[----:B0-----:R-:W-:Y:S06]  /*7e20*/  @!P2 BRA `(.L_x_2762) ;  /* 0x000001bc00a4a947 */ /* 0x001fec0003800000 */
.L_x_3023:
[----:B------:R-:W-:Y:S05]  /*7e30*/  BSYNC B1 ;  /* 0x0000000000017941 */ /* 0x000fea0003800000 */
.L_x_2761:
        /* <DEDUP_REMOVED lines=10> */
[----:B------:R-:W-:Y:S01]  /*7ee0*/  SHF.R.U64 R38, R34, 0x10, R35 ;  /* 0x0000001022267819 */ /* 0x000fe20000001223 */
[----:B------:R-:W-:Y:S01]  /*7ef0*/  HADD2.F32 R15, -RZ, R15.H0_H0 ;  /* 0x2000000fff0f7230 */ /* 0x000fe20000004100 */
[----:B------:R-:W-:Y:S01]  /*7f00*/  SHF.R.U32.HI R14, RZ, 0x10, R37 ;  /* 0x00000010ff0e7819 */ /* 0x000fe20000011625 */
[----:B------:R-:W-:Y:S01]  /*7f10*/  HADD2.F32 R13, -RZ, R13.H0_H0 ;  /* 0x2000000dff0d7230 */ /* 0x000fe20000004100 */
[----:B------:R-:W-:Y:S02]  /*7f20*/  SHF.R.U32.HI R34, RZ, 0x10, R35 ;  /* 0x00000010ff227819 */ /* 0x000fe40000011623 */
[----:B------:R-:W-:Y:S01]  /*7f30*/  SHF.R.U64 R39, R36, 0x10, R37 ;  /* 0x0000001024277819 */ /* 0x000fe20000001225 */
[----:B------:R-:W-:Y:S02]  /*7f40*/  HADD2.F32 R14, -RZ, R14.H0_H0 ;  /* 0x2000000eff0e7230 */ /* 0x000fe40000004100 */
[----:B------:R-:W-:-:S02]  /*7f50*/  HADD2.F32 R34, -RZ, R34.H0_H0 ;  /* 0x20000022ff227230 */ /* 0x000fc40000004100 */
[--C-:B0-----:R-:W-:Y:S02]  /*7f60*/  HADD2.F32 R12, -RZ, R7.reuse.H1_H1 ;  /* 0x30000007ff0c7230 */ /* 0x101fe40000004100 */
[--C-:B------:R-:W-:Y:S02]  /*7f70*/  HADD2.F32 R3, -RZ, R4.reuse.H0_H0 ;  /* 0x20000004ff037230 */ /* 0x100fe40000004100 */
[----:B------:R-:W-:Y:S02]  /*7f80*/  HADD2.F32 R4, -RZ, R4.H1_H1 ;  /* 0x30000004ff047230 */ /* 0x000fe40000004100 */
[C---:B------:R-:W-:Y:S01]  /*7f90*/  FMUL.FTZ R36, R12.reuse, R34 ;  /* 0x000000220c247220 */ /* 0x040fe20000410000 */
[----:B------:R-:W-:Y:S02]  /*7fa0*/  HADD2.F32 R11, -RZ, R7.H0_H0 ;  /* 0x20000007ff0b7230 */ /* 0x000fe40000004100 */
[----:B------:R-:W-:Y:S01]  /*7fb0*/  FMUL.FTZ R35, R12, R14 ;  /* 0x0000000e0c237220 */ /* 0x000fe20000410000 */
[----:B------:R-:W-:-:S02]  /*7fc0*/  HADD2.F32 R7, -RZ, R6.H0_H0 ;  /* 0x20000006ff077230 */ /* 0x000fc40000004100 */
[C---:B------:R-:W-:Y:S01]  /*7fd0*/  FMUL.FTZ R12, R4.reuse, R15 ;  /* 0x0000000f040c7220 */ /* 0x040fe20000410000 */
[----:B------:R-:W-:Y:S02]  /*7fe0*/  HADD2.F32 R10, -RZ, R6.H1_H1 ;  /* 0x30000006ff0a7230 */ /* 0x000fe40000004100 */
[C---:B------:R-:W-:Y:S01]  /*7ff0*/  FFMA.FTZ R36, R11.reuse, R14, -R36 ;  /* 0x0000000e0b247223 */ /* 0x040fe20000010824 */
[----:B------:R-:W-:Y:S01]  /*8000*/  FFMA.FTZ R37, R11, R34, R35 ;  /* 0x000000220b257223 */ /* 0x000fe20000010023 */
[-C--:B------:R-:W-:Y:S01]  /*8010*/  FMUL.FTZ R34, R4, R13.reuse ;  /* 0x0000000d04227220 */ /* 0x080fe20000410000 */
[C---:B------:R-:W-:Y:S01]  /*8020*/  FFMA.FTZ R14, R3.reuse, R13, -R12 ;  /* 0x0000000d030e7223 */ /* 0x040fe2000001080c */
[--C-:B------:R-:W-:Y:S02]  /*8030*/  HADD2.F32 R6, -RZ, R5.reuse.H0_H0 ;  /* 0x20000005ff067230 */ /* 0x100fe40000004100 */
        /* <DEDUP_REMOVED lines=8> */
[----:B------:R-:W-:Y:S01]  /*80c0*/  FFMA.FTZ R34, R7, R11, -R34 ;  /* 0x0000000b07227223 */ /* 0x000fe20000010822 */
[C---:B------:R-:W-:Y:S01]  /*80d0*/  FMUL.FTZ R15, R5.reuse, R12 ;  /* 0x0000000c050f7220 */ /* 0x040fe20000410000 */
[----:B------:R-:W-:Y:S01]  /*80e0*/  FMUL.FTZ R35, R5, R4 ;  /* 0x0000000405237220 */ /* 0x000fe20000410000 */
[----:B------:R-:W-:-:S02]  /*80f0*/  FFMA.FTZ R13, R7, R13, R10 ;  /* 0x0000000d070d7223 */ /* 0x000fc4000001000a */
[C---:B------:R-:W-:Y:S01]  /*8100*/  FFMA.FTZ R5, R6.reuse, R4, -R15 ;  /* 0x0000000406057223 */ /* 0x040fe2000001080f */
[----:B------:R-:W-:Y:S01]  /*8110*/  F2FP.F16.F32.PACK_AB R7, R37, R36 ;  /* 0x000000242507723e */ /* 0x000fe200000000ff */
[----:B------:R-:W-:Y:S01]  /*8120*/  FFMA.FTZ R12, R6, R12, R35 ;  /* 0x0000000c060c7223 */ /* 0x000fe20000010023 */
[----:B------:R-:W-:Y:S02]  /*8130*/  F2FP.F16.F32.PACK_AB R4, R3, R14 ;  /* 0x0000000e0304723e */ /* 0x000fe400000000ff */
[----:B------:R-:W-:Y:S02]  /*8140*/  F2FP.F16.F32.PACK_AB R6, R13, R34 ;  /* 0x000000220d06723e */ /* 0x000fe400000000ff */
[----:B------:R-:W-:-:S05]  /*8150*/  F2FP.F16.F32.PACK_AB R5, R12, R5 ;  /* 0x000000050c05723e */ /* 0x000fca00000000ff */
[----:B------:R1:W-:Y:S02]  /*8160*/  STS.128 [R2+0x20400], R4 ;  /* 0x0204000402007388 */ /* 0x0003e40000000c00 */
.L_x_2766:
[----:B------:R-:W-:Y:S05]  /*8170*/  BSYNC B2 ;  /* 0x0000000000027941 */ /* 0x000fea0003800000 */
.L_x_2765:
[----:B------:R-:W-:Y:S05]  /*8180*/  @P2 BRA `(.L_x_2764) ;  /* 0x0000000000a82947 */ /* 0x000fea0003800000 */
[----:B01----:R-:W0:Y:S01]  /*8190*/  LDS.128 R4, [R0] ;  /* 0x0000000000047984 */ /* 0x003e220000000c00 */
[----:B------:R-:W-:Y:S01]  /*81a0*/  SHF.R.U64 R34, R30, 0x10, R31 ;  /* 0x000000101e227819 */ /* 0x000fe2000000121f */
[----:B------:R-:W-:Y:S01]  /*81b0*/  HADD2.F32 R15, -RZ, R40.H1_H1 ;  /* 0x30000028ff0f7230 */ /* 0x000fe20000004100 */
        /* <DEDUP_REMOVED lines=19> */
[----:B------:R-:W-:Y:S02]  /*82f0*/  HADD2.F32 R6, -RZ, R5.H0_H0 ;  /* 0x20000005ff067230 */ /* 0x000fe40000004100 */
        /* <DEDUP_REMOVED lines=18> */
[----:B------:R2:W-:Y:S02]  /*8420*/  STS.128 [R0], R4 ;  /* 0x0000000400007388 */ /* 0x0005e40000000c00 */
.L_x_2764:
[----:B------:R-:W-:Y:S05]  /*8430*/  BSYNC B1 ;  /* 0x0000000000017941 */ /* 0x000fea0003800000 */
.L_x_2763:
[----:B------:R-:W-:Y:S05]  /*8440*/  @P1 BRA `(.L_x_2767) ;  /* 0x0000001800201947 */ /* 0x000fea0003800000 */
[----:B------:R-:W3:Y:S01]  /*8450*/  LDC R3, c[0x0][0x3d4] ;  /* 0x0000f500ff037b82 */ /* 0x000ee20000000800 */
[C---:B-12---:R-:W-:Y:S01]  /*8460*/  VIADD R4, R24.reuse, 0x10 ;  /* 0x0000001018047836 */ /* 0x046fe20000000000 */
[----:B------:R-:W-:Y:S01]  /*8470*/  BSSY B1, `(.L_x_2768) ;  /* 0x000002e000017945 */ /* 0x000fe20003800000 */
[----:B---3--:R-:W-:-:S03]  /*8480*/  ISETP.GE.AND P0, PT, R24, R3, PT ;  /* 0x000000031800720c */ /* 0x008fc60003f06270 */
        /* <DEDUP_REMOVED lines=12> */
[--C-:B------:R-:W-:Y:S02]  /*8550*/  HADD2.F32 R3, -RZ, R4.reuse.H0_H0 ;  /* 0x20000004ff037230 */ /* 0x100fe40000004100 */
        /* <DEDUP_REMOVED lines=9> */
[-C--:B------:R-:W-:Y:S01]  /*85f0*/  FMUL.FTZ R24, R4, R13.reuse ;  /* 0x0000000d04187220 */ /* 0x080fe20000410000 */
[C---:B------:R-:W-:Y:S01]  /*8600*/  FFMA.FTZ R14, R3.reuse, R13, -R12 ;  /* 0x0000000d030e7223 */ /* 0x040fe2000001080c */
[----:B------:R-:W-:Y:S02]  /*8610*/  HADD2.F32 R6, -RZ, R5.H0_H0 ;  /* 0x20000005ff067230 */ /* 0x000fe40000004100 */
[----:B------:R-:W-:Y:S02]  /*8620*/  HADD2.F32 R13, -RZ, R43.H1_H1 ;  /* 0x3000002bff0d7230 */ /* 0x000fe40000004100 */
[----:B------:R-:W-:Y:S01]  /*8630*/  FFMA.FTZ R3, R3, R15, R24 ;  /* 0x0000000f03037223 */ /* 0x000fe20000010018 */
[----:B------:R-:W-:Y:S01]  /*8640*/  HADD2.F32 R5, -RZ, R5.H1_H1 ;  /* 0x30000005ff057230 */ /* 0x000fe20000004100 */
[----:B------:R-:W-:Y:S01]  /*8650*/  F2FP.F16.F32.PACK_AB R27, R25, R26 ;  /* 0x0000001a191b723e */ /* 0x000fe200000000ff */
[----:B------:R-:W-:-:S02]  /*8660*/  HADD2.F32 R11, -RZ, R45.H1_H1 ;  /* 0x3000002dff0b7230 */ /* 0x000fc40000004100 */
[C---:B------:R-:W-:Y:S01]  /*8670*/  FMUL.FTZ R24, R10.reuse, R13 ;  /* 0x0000000d0a187220 */ /* 0x040fe20000410000 */
[----:B------:R-:W-:Y:S02]  /*8680*/  HADD2.F32 R12, -RZ, R28.H0_H0 ;  /* 0x2000001cff0c7230 */ /* 0x000fe40000004100 */
[----:B------:R-:W-:Y:S02]  /*8690*/  HADD2.F32 R4, -RZ, R30.H0_H0 ;  /* 0x2000001eff047230 */ /* 0x000fe40000004100 */
[-C--:B------:R-:W-:Y:S01]  /*86a0*/  FMUL.FTZ R10, R10, R11.reuse ;  /* 0x0000000b0a0a7220 */ /* 0x080fe20000410000 */
[----:B------:R-:W-:Y:S01]  /*86b0*/  FFMA.FTZ R24, R7, R11, -R24 ;  /* 0x0000000b07187223 */ /* 0x000fe20000010818 */
[C---:B------:R-:W-:Y:S01]  /*86c0*/  FMUL.FTZ R15, R5.reuse, R12 ;  /* 0x0000000c050f7220 */ /* 0x040fe20000410000 */
[-C--:B------:R-:W-:Y:S01]  /*86d0*/  FMUL.FTZ R5, R5, R4.reuse ;  /* 0x0000000405057220 */ /* 0x080fe20000410000 */
[----:B------:R-:W-:Y:S02]  /*86e0*/  FFMA.FTZ R7, R7, R13, R10 ;  /* 0x0000000d07077223 */ /* 0x000fe4000001000a */
[C---:B------:R-:W-:Y:S01]  /*86f0*/  FFMA.FTZ R15, R6.reuse, R4, -R15 ;  /* 0x00000004060f7223 */ /* 0x040fe2000001080f */
[----:B------:R-:W-:-:S02]  /*8700*/  FFMA.FTZ R6, R6, R12, R5 ;  /* 0x0000000c06067223 */ /* 0x000fc40000010005 */
[----:B------:R-:W-:Y:S02]  /*8710*/  F2FP.F16.F32.PACK_AB R26, R7, R24 ;  /* 0x00000018071a723e */ /* 0x000fe400000000ff */
[----:B------:R-:W-:Y:S02]  /*8720*/  F2FP.F16.F32.PACK_AB R24, R3, R14 ;  /* 0x0000000e0318723e */ /* 0x000fe400000000ff */
[----:B------:R-:W-:-:S05]  /*8730*/  F2FP.F16.F32.PACK_AB R25, R6, R15 ;  /* 0x0000000f0619723e */ /* 0x000fca00000000ff */
[----:B------:R1:W-:Y:S02]  /*8740*/  STS.128 [R2+0x21400], R24 ;  /* 0x0214001802007388 */ /* 0x0003e40000000c00 */
.L_x_2769:
[----:B------:R-:W-:Y:S05]  /*8750*/  BSYNC B1 ;  /* 0x0000000000017941 */ /* 0x000fea0003800000 */
.L_x_2768:
        /* <DEDUP_REMOVED lines=8> */
[----:B-1----:R-:W-:Y:S01]  /*87e0*/  SHF.R.U64 R24, R20, 0x10, R21 ;  /* 0x0000001014187819 */ /* 0x002fe20000001215 */
        /* <DEDUP_REMOVED lines=10> */
[----:B------:R-:W-:Y:S01]  /*8890*/  FFMA.FTZ R20, R8, R10, -R15 ;  /* 0x0000000a08147223 */ /* 0x000fe2000001080f */
[-C--:B------:R-:W-:Y:S01]  /*88a0*/  FMUL.FTZ R15, R4, R11.reuse ;  /* 0x0000000b040f7220 */ /* 0x080fe20000410000 */
[----:B------:R-:W-:Y:S01]  /*88b0*/  FFMA.FTZ R21, R8, R12, R21 ;  /* 0x0000000c08157223 */ /* 0x000fe20000010015 */
[C---:B------:R-:W-:Y:S01]  /*88c0*/  FFMA.FTZ R11, R2.reuse, R11, -R9 ;  /* 0x0000000b020b7223 */ /* 0x040fe20000010809 */
[--C-:B------:R-:W-:Y:S02]  /*88d0*/  HADD2.F32 R3, -RZ, R5.reuse.H0_H0 ;  /* 0x20000005ff037230 */ /* 0x100fe40000004100 */
[----:B------:R-:W-:Y:S01]  /*88e0*/  FFMA.FTZ R2, R2, R13, R15 ;  /* 0x0000000d02027223 */ /* 0x000fe2000001000f */
[----:B------:R-:W-:Y:S01]  /*88f0*/  HADD2.F32 R9, -RZ, R44.H1_H1 ;  /* 0x3000002cff097230 */ /* 0x000fe20000004100 */
[----:B------:R-:W-:Y:S01]  /*8900*/  F2FP.F16.F32.PACK_AB R15, R21, R20 ;  /* 0x00000014150f723e */ /* 0x000fe200000000ff */
[----:B------:R-:W-:Y:S02]  /*8910*/  HADD2.F32 R8, -RZ, R46.H1_H1 ;  /* 0x3000002eff087230 */ /* 0x000fe40000004100 */
[----:B------:R-:W-:-:S02]  /*8920*/  HADD2.F32 R5, -RZ, R5.H1_H1 ;  /* 0x30000005ff057230 */ /* 0x000fc40000004100 */
[CC--:B------:R-:W-:Y:S01]  /*8930*/  FMUL.FTZ R12, R6.reuse, R9.reuse ;  /* 0x00000009060c7220 */ /* 0x0c0fe20000410000 */
[----:B------:R-:W-:Y:S02]  /*8940*/  HADD2.F32 R10, -RZ, R14.H0_H0 ;  /* 0x2000000eff0a7230 */ /* 0x000fe40000004100 */
[-C--:B------:R-:W-:Y:S01]  /*8950*/  FMUL.FTZ R14, R6, R8.reuse ;  /* 0x00000008060e7220 */ /* 0x080fe20000410000 */
[----:B------:R-:W-:Y:S02]  /*8960*/  HADD2.F32 R4, -RZ, R24.H0_H0 ;  /* 0x20000018ff047230 */ /* 0x000fe40000004100 */
[----:B------:R-:W-:Y:S01]  /*8970*/  FFMA.FTZ R12, R7, R8, -R12 ;  /* 0x00000008070c7223 */ /* 0x000fe2000001080c */
[----:B------:R-:W-:Y:S01]  /*8980*/  FMUL.FTZ R6, R5, R10 ;  /* 0x0000000a05067220 */ /* 0x000fe20000410000 */
[----:B------:R-:W-:Y:S01]  /*8990*/  FFMA.FTZ R7, R7, R9, R14 ;  /* 0x0000000907077223 */ /* 0x000fe2000001000e */
[-C--:B------:R-:W-:Y:S02]  /*89a0*/  FMUL.FTZ R5, R5, R4.reuse ;  /* 0x0000000405057220 */ /* 0x080fe40000410000 */
[----:B------:R-:W-:-:S02]  /*89b0*/  FFMA.FTZ R6, R3, R4, -R6 ;  /* 0x0000000403067223 */ /* 0x000fc40000010806 */
[----:B------:R-:W-:Y:S01]  /*89c0*/  FFMA.FTZ R5, R3, R10, R5 ;  /* 0x0000000a03057223 */ /* 0x000fe20000010005 */
[----:B------:R-:W-:Y:S02]  /*89d0*/  F2FP.F16.F32.PACK_AB R14, R7, R12 ;  /* 0x0000000c070e723e */ /* 0x000fe400000000ff */
[----:B------:R-:W-:Y:S02]  /*89e0*/  F2FP.F16.F32.PACK_AB R12, R2, R11 ;  /* 0x0000000b020c723e */ /* 0x000fe400000000ff */
[----:B------:R-:W-:-:S05]  /*89f0*/  F2FP.F16.F32.PACK_AB R13, R5, R6 ;  /* 0x00000006050d723e */ /* 0x000fca00000000ff */
[----:B------:R3:W-:Y:S01]  /*8a00*/  STS.128 [R0+0x1000], R12 ;  /* 0x0010000c00007388 */ /* 0x0007e20000000c00 */
[----:B------:R-:W-:Y:S05]  /*8a10*/  BRA `(.L_x_2767) ;  /* 0x0000001000ac7947 */ /* 0x000fea0003800000 */
.L_x_2748:
        /* <DEDUP_REMOVED lines=13> */
[----:B------:R-:W-:Y:S01]  /*8af0*/  @!P0 IMAD.X R8, R50, 0x1, R27, P4 ;  /* 0x0000000132088824 */ /* 0x000fe200020e061b */
[----:B------:R-:W-:Y:S01]  /*8b00*/  @!P0 LEA R6, P4, R7, UR4, 0x1 ;  /* 0x0000000407068c11 */ /* 0x000fe2000f8808ff */
[----:B------:R-:W1:Y:S01]  /*8b10*/  @!P1 LDC.64 R24, c[0x0][0x3c8] ;  /* 0x0000f200ff189b82 */ /* 0x000e620000000a00 */
[----:B------:R-:W-:-:S02]  /*8b20*/  @!P0 IADD3 R9, P5, R54, R29, RZ ;  /* 0x0000001d36098210 */ /* 0x000fc40007fbe0ff */
[----:B------:R-:W-:Y:S02]  /*8b30*/  @!P0 LEA.HI.X R7, R7, UR5, R8, 0x1, P4 ;  /* 0x0000000507078c11 */ /* 0x000fe4000a0f0c08 */
[----:B------:R-:W-:Y:S01]  /*8b40*/  @!P1 IADD3.X R13, R31, R44, R52, P2, P3 ;  /* 0x0000002c1f0d9210 */ /* 0x000fe200017e6434 */
[----:B------:R-:W-:Y:S01]  /*8b50*/  @!P0 IMAD.X R20, R52, 0x1, R31, P5 ;  /* 0x0000000134148824 */ /* 0x000fe200028e061f */
[----:B------:R-:W-:Y:S02]  /*8b60*/  CS2R R28, SRZ ;  /* 0x00000000001c7805 */ /* 0x000fe4000001ff00 */
[----:B------:R-:W-:Y:S02]  /*8b70*/  CS2R R30, SRZ ;  /* 0x00000000001e7805 */ /* 0x000fe4000001ff00 */
[C---:B------:R-:W-:Y:S01]  /*8b80*/  @!P0 LEA R8, P2, R9.reuse, UR6, 0x1 ;  /* 0x0000000609088c11 */ /* 0x040fe2000f8408ff */
[----:B------:R2:W5:Y:S03]  /*8b90*/  @!P0 LDG.E.128 R32, desc[UR54][R6.64] ;  /* 0x0000003606208981 */ /* 0x000566000c1e1d00 */
[----:B------:R-:W-:-:S02]  /*8ba0*/  @!P0 LEA.HI.X R9, R9, UR7, R20, 0x1, P2 ;  /* 0x0000000709098c11 */ /* 0x000fc400090f0c14 */
[----:B0-----:R-:W-:-:S04]  /*8bb0*/  @!P1 LEA R12, P4, R0, R36, 0x1 ;  /* 0x00000024000c9211 */ /* 0x001fc800078808ff */
[----:B------:R-:W-:Y:S02]  /*8bc0*/  @!P1 LEA.HI.X R13, R0, R37, R13, 0x1, P4 ;  /* 0x00000025000d9211 */ /* 0x000fe400020f0c0d */
[----:B------:R-:W0:Y:S03]  /*8bd0*/  LDC R0, c[0x0][0x428] ;  /* 0x00010a00ff007b82 */ /* 0x000e260000000800 */
[----:B------:R-:W5:Y:S01]  /*8be0*/  @!P1 LDG.E.128 R28, desc[UR54][R12.64] ;  /* 0x000000360c1c9981 */ /* 0x000f62000c1e1d00 */
[----:B------:R-:W-:Y:S01]  /*8bf0*/  IMAD R15, R189, 0x40, R186 ;  /* 0x00000040bd0f7824 */ /* 0x000fe200078e02ba */
[C---:B-1----:R-:W-:Y:S02]  /*8c00*/  @!P1 LEA R10, P3, R11.reuse, R24, 0x1 ;  /* 0x000000180b0a9211 */ /* 0x042fe400078608ff */
[----:B0-----:R-:W-:Y:S01]  /*8c10*/  ISETP.NE.AND P2, PT, R0, 0x1, PT ;  /* 0x000000010000780c */ /* 0x001fe20003f45270 */
[----:B------:R-:W-:Y:S01]  /*8c20*/  IMAD R15, R220, 0x20, R15 ;  /* 0x00000020dc0f7824 */ /* 0x000fe200078e020f */
[----:B------:R-:W-:-:S11]  /*8c30*/  @!P1 LEA.HI.X R11, R11, R25, R14, 0x1, P3 ;  /* 0x000000190b0b9211 */ /* 0x000fd600018f0c0e */
[----:B------:R-:W0:Y:S08]  /*8c40*/  @P2 LDC R0, c[0x0][0x42c] ;  /* 0x00010b00ff002b82 */ /* 0x000e300000000800 */
[----:B--2---:R-:W1:Y:S01]  /*8c50*/  @P2 LDC R7, c[0x0][0x430] ;  /* 0x00010c00ff072b82 */ /* 0x004e620000000800 */
[----:B------:R-:W-:Y:S02]  /*8c60*/  CS2R R36, SRZ ;  /* 0x0000000000247805 */ /* 0x000fe4000001ff00 */
[----:B------:R-:W-:-:S02]  /*8c70*/  CS2R R38, SRZ ;  /* 0x0000000000267805 */ /* 0x000fc4000001ff00 */
[----:B------:R-:W-:Y:S02]  /*8c80*/  CS2R R24, SRZ ;  /* 0x0000000000187805 */ /* 0x000fe4000001ff00 */
[----:B------:R-:W-:Y:S01]  /*8c90*/  CS2R R26, SRZ ;  /* 0x00000000001a7805 */ /* 0x000fe2000001ff00 */
[----:B------:R-:W-:Y:S01]  /*8ca0*/  IMAD.MOV.U32 R6, RZ, RZ, R42 ;  /* 0x000000ffff067224 */ /* 0x000fe200078e002a */
[----:B------:R2:W5:Y:S04]  /*8cb0*/  @!P0 LDG.E.128 R36, desc[UR54][R8.64] ;  /* 0x0000003608248981 */ /* 0x000568000c1e1d00 */
[----:B------:R3:W5:Y:S01]  /*8cc0*/  @!P1 LDG.E.128 R24, desc[UR54][R10.64] ;  /* 0x000000360a189981 */ /* 0x000762000c1e1d00 */
[----:B0-----:R-:W-:-:S05]  /*8cd0*/  @P2 IMAD.HI.U32 R0, R15, R0, RZ ;  /* 0x000000000f002227 */ /* 0x001fca00078e00ff */
[----:B-1----:R-:W-:-:S04]  /*8ce0*/  @P2 SHF.R.U32.HI R15, RZ, R7, R0 ;  /* 0x00000007ff0f2219 */ /* 0x002fc80000011600 */
[----:B------:R-:W-:Y:S01]  /*8cf0*/  SHF.R.S32.HI R21, RZ, 0x1f, R15 ;  /* 0x0000001fff157819 */ /* 0x000fe2000001140f */
[----:B--2---:R-:W-:Y:S01]  /*8d00*/  IMAD.MOV.U32 R8, RZ, RZ, R40 ;  /* 0x000000ffff087224 */ /* 0x004fe200078e0028 */
[----:B------:R-:W-:Y:S01]  /*8d10*/  MOV R7, R47 ;  /* 0x0000002f00077202 */ /* 0x000fe20000000f00 */
[----:B------:R-:W-:Y:S02]  /*8d20*/  IMAD.MOV.U32 R9, RZ, RZ, R49 ;  /* 0x000000ffff097224 */ /* 0x000fe400078e0031 */
[C---:B------:R-:W-:Y:S02]  /*8d30*/  IMAD R0, R21.reuse, R4, RZ ;  /* 0x0000000415007224 */ /* 0x040fe400078e02ff */
[----:B---3--:R-:W-:Y:S02]  /*8d40*/  IMAD R10, R21, R2, RZ ;  /* 0x00000002150a7224 */ /* 0x008fe400078e02ff */
[----:B------:R-:W-:-:S04]  /*8d50*/  IMAD.WIDE.U32 R6, R15, R4, R6 ;  /* 0x000000040f067225 */ /* 0x000fc800078e0006 */
[----:B------:R-:W-:-:S04]  /*8d60*/  IMAD.WIDE.U32 R8, R15, R2, R8 ;  /* 0x000000020f087225 */ /* 0x000fc800078e0008 */
[C---:B------:R-:W-:Y:S02]  /*8d70*/  IMAD R5, R15.reuse, R5, R0 ;  /* 0x000000050f057224 */ /* 0x040fe400078e0200 */
[----:B------:R-:W-:Y:S02]  /*8d80*/  IMAD R15, R15, R3, R10 ;  /* 0x000000030f0f7224 */ /* 0x000fe400078e020a */
[----:B------:R-:W-:Y:S01]  /*8d90*/  IMAD.IADD R7, R7, 0x1, R5 ;  /* 0x0000000107077824 */ /* 0x000fe200078e0205 */
[----:B------:R-:W-:Y:S01]  /*8da0*/  LEA R3, P2, R6, UR4, 0x1 ;  /* 0x0000000406037c11 */ /* 0x000fe2000f8408ff */
[----:B------:R-:W-:Y:S01]  /*8db0*/  IMAD.IADD R5, R9, 0x1, R15 ;  /* 0x0000000109057824 */ /* 0x000fe200078e020f */
[----:B------:R-:W-:Y:S01]  /*8dc0*/  LEA R0, P3, R8, UR6, 0x1 ;  /* 0x0000000608007c11 */ /* 0x000fe2000f8608ff */
[----:B------:R-:W-:Y:S01]  /*8dd0*/  UMOV UR4, 0xffffffff ;  /* 0xffffffff00047882 */ /* 0x000fe20000000000 */
[----:B------:R-:W-:Y:S02]  /*8de0*/  LEA.HI.X R4, R6, UR5, R7, 0x1, P2 ;  /* 0x0000000506047c11 */ /* 0x000fe400090f0c07 */
[----:B------:R-:W-:-:S02]  /*8df0*/  LEA.HI.X R2, R8, UR7, R5, 0x1, P3 ;  /* 0x0000000708027c11 */ /* 0x000fc400098f0c05 */
[----:B------:R-:W-:Y:S01]  /*8e00*/  LEA.HI R5, R218, R218, RZ, 0x1 ;  /* 0x000000dada057211 */ /* 0x000fe200078f08ff */
[----:B------:R-:W-:Y:S06]  /*8e10*/  BRA.DIV UR4, `(.L_x_2770) ;  /* 0x000001ae04bc7947 */ /* 0x000fec000b800000 */
.L_x_3026:
[----:B------:R-:W-:-:S03]  /*8e20*/  UMOV UR4, 0xffffffff ;  /* 0xffffffff00047882 */ /* 0x000fc60000000000 */
[----:B------:R-:W-:Y:S05]  /*8e30*/  BRA.DIV UR4, `(.L_x_2771) ;  /* 0x000001ae04dc7947 */ /* 0x000fea000b800000 */
.L_x_3029:
[----:B------:R-:W-:-:S03]  /*8e40*/  UMOV UR4, 0xffffffff ;  /* 0xffffffff00047882 */ /* 0x000fc60000000000 */
[----:B------:R-:W-:Y:S05]  /*8e50*/  BRA.DIV UR4, `(.L_x_2772) ;  /* 0x000001ae04fc7947 */ /* 0x000fea000b800000 */
.L_x_3032:
[----:B------:R-:W-:-:S03]  /*8e60*/  UMOV UR4, 0xffffffff ;  /* 0xffffffff00047882 */ /* 0x000fc60000000000 */
[----:B------:R-:W-:Y:S05]  /*8e70*/  BRA.DIV UR4, `(.L_x_2773) ;  /* 0x000001b2041c7947 */ /* 0x000fea000b800000 */
.L_x_3035:
[----:B------:R-:W-:-:S03]  /*8e80*/  UMOV UR4, 0xffffffff ;  /* 0xffffffff00047882 */ /* 0x000fc60000000000 */
[----:B------:R-:W-:Y:S05]  /*8e90*/  BRA.DIV UR4, `(.L_x_2774) ;  /* 0x000001b2043c7947 */ /* 0x000fea000b800000 */
.L_x_3038:
[----:B------:R-:W-:Y:S01]  /*8ea0*/  UMOV UR4, 0xffffffff ;  /* 0xffffffff00047882 */ /* 0x000fe20000000000 */
[----:B------:R-:W-:Y:S02]  /*8eb0*/  LOP3.LUT R5, R5, 0xfffffffe, RZ, 0xc0, !PT ;  /* 0xfffffffe05057812 */ /* 0x000fe400078ec0ff */
[----:B------:R-:W-:Y:S05]  /*8ec0*/  BRA.DIV UR4, `(.L_x_2775) ;  /* 0x000001b204587947 */ /* 0x000fea000b800000 */
.L_x_3041:
[----:B------:R-:W-:Y:S01]  /*8ed0*/  UMOV UR4, 0xffffffff ;  /* 0xffffffff00047882 */ /* 0x000fe20000000000 */
[----:B------:R-:W-:Y:S02]  /*8ee0*/  IMAD.IADD R56, R218, 0x1, -R5 ;  /* 0x00000001da387824 */ /* 0x000fe400078e0a05 */
[----:B------:R-:W-:Y:S05]  /*8ef0*/  BRA.DIV UR4, `(.L_x_2776) ;  /* 0x000001b204747947 */ /* 0x000fea000b800000 */
.L_x_3044:
[----:B------:R-:W-:Y:S01]  /*8f00*/  UMOV UR4, 0xffffffff ;  /* 0xffffffff00047882 */ /* 0x000fe20000000000 */
[----:B------:R-:W-:Y:S02]  /*8f10*/  SHF.L.U32 R3, R56, 0x1f, RZ ;  /* 0x0000001f38037819 */ /* 0x000fe400000006ff */
[----:B------:R-:W-:Y:S05]  /*8f20*/  BRA.DIV UR4, `(.L_x_2777) ;  /* 0x000001b204907947 */ /* 0x000fea000b800000 */
.L_x_3047:
        /* <DEDUP_REMOVED lines=15> */
[----:B------:R-:W-:-:S02]  /*9020*/  IMAD.MOV.U32 R0, RZ, RZ, R38 ;  /* 0x000000ffff007224 */ /* 0x000fc400078e0026 */
[----:B------:R-:W-:Y:S01]  /*9030*/  IMAD.MOV.U32 R5, RZ, RZ, R25 ;  /* 0x000000ffff057224 */ /* 0x000fe200078e0019 */
[----:B------:R-:W-:Y:S01]  /*9040*/  PRMT R49, R2, 0x7610, R49 ;  /* 0x0000761002317816 */ /* 0x000fe20000000031 */
[----:B------:R-:W-:Y:S01]  /*9050*/  IMAD.MOV.U32 R2, RZ, RZ, R29 ;  /* 0x000000ffff027224 */ /* 0x000fe200078e001d */
[----:B------:R-:W-:Y:S02]  /*9060*/  PRMT R48, R48, 0x5410, R0 ;  /* 0x0000541030307816 */ /* 0x000fe40000000000 */
[----:B------:R-:W-:Y:S01]  /*9070*/  PRMT R52, R4, 0x5410, R5 ;  /* 0x0000541004347816 */ /* 0x000fe20000000005 */
[----:B------:R-:W-:Y:S01]  /*9080*/  IMAD.MOV.U32 R4, RZ, RZ, R26 ;  /* 0x000000ffff047224 */ /* 0x000fe200078e001a */
[----:B------:R-:W-:Y:S01]  /*9090*/  MOV R0, R28 ;  /* 0x0000001c00007202 */ /* 0x000fe20000000f00 */
[----:B------:R-:W-:-:S03]  /*90a0*/  IMAD.MOV.U32 R5, RZ, RZ, R27 ;  /* 0x000000ffff057224 */ /* 0x000fc600078e001b */
[----:B------:R-:W-:Y:S01]  /*90b0*/  PRMT R51, R0, 0x5410, R2 ;  /* 0x0000541000337816 */ /* 0x000fe20000000002 */
[----:B------:R-:W-:Y:S01]  /*90c0*/  IMAD.IADD R0, R16, 0x1, R41 ;  /* 0x0000000110007824 */ /* 0x000fe200078e0229 */
[----:B------:R-:W-:Y:S01]  /*90d0*/  PRMT R53, R4, 0x5410, R5 ;  /* 0x0000541004357816 */ /* 0x000fe20000000005 */
[----:B0-----:R-:W-:Y:S06]  /*90e0*/  @!P2 BRA `(.L_x_2779) ;  /* 0x000001b00048a947 */ /* 0x001fec0003800000 */
.L_x_3048:
[----:B------:R-:W-:Y:S05]  /*90f0*/  BSYNC B1 ;  /* 0x0000000000017941 */ /* 0x000fea0003800000 */
.L_x_2778:
[----:B------:R-:W-:Y:S01]  /*9100*/  BSSY B1, `(.L_x_2780) ;  /* 0x0000063000017945 */ /* 0x000fe20003800000 */
[----:B------:R-:W-:Y:S01]  /*9110*/  IMAD.MOV.U32 R54, RZ, RZ, R30 ;  /* 0x000000ffff367224 */ /* 0x000fe200078e001e */
[----:B0-----:R-:W-:Y:S01]  /*9120*/  LOP3.LUT R3, R0, 0x38, RZ, 0xc0, !PT ;  /* 0x0000003800037812 */ /* 0x001fe200078ec0ff */
[----:B------:R-:W-:Y:S01]  /*9130*/  IMAD.MOV.U32 R55, RZ, RZ, R31 ;  /* 0x000000ffff377224 */ /* 0x000fe200078e001f */
[----:B------:R-:W-:Y:S06]  /*9140*/  @P0 BRA `(.L_x_2781) ;  /* 0x0000000400780947 */ /* 0x000fec0003800000 */
[----:B------:R-:W-:Y:S01]  /*9150*/  IMAD.SHL.U32 R0, R194, 0x40, RZ ;  /* 0x00000040c2007824 */ /* 0x000fe200078e00ff */
[--C-:B------:R-:W-:Y:S02]  /*9160*/  SHF.R.U64 R47, R32, 0x10, R33.reuse ;  /* 0x00000010202f7819 */ /* 0x100fe40000001221 */
[----:B------:R-:W-:Y:S01]  /*9170*/  SHF.R.U32.HI R41, RZ, 0x10, R33 ;  /* 0x00000010ff297819 */ /* 0x000fe20000011621 */
[----:B------:R-:W-:Y:S01]  /*9180*/  HADD2.F32 R33, -RZ, R14.H1_H1 ;  /* 0x3000000eff217230 */ /* 0x000fe20000004100 */
[----:B------:R-:W-:Y:S02]  /*9190*/  LOP3.LUT R2, R0, 0x1c0, RZ, 0xc0, !PT ;  /* 0x000001c000027812 */ /* 0x000fe400078ec0ff */
[----:B------:R-:W-:Y:S02]  /*91a0*/  SHF.R.U64 R46, R34, 0x10, R35 ;  /* 0x00000010222e7819 */ /* 0x000fe40000001223 */
[----:B------:R-:W-:Y:S02]  /*91b0*/  LOP3.LUT R0, R2, 0x38, R16, 0xf8, !PT ;  /* 0x0000003802007812 */ /* 0x000fe400078ef810 */
[----:B------:R-:W-:-:S02]  /*91c0*/  SHF.R.U32.HI R7, RZ, 0x3, R2 ;  /* 0x00000003ff077819 */ /* 0x000fc40000011602 */
[----:B------:R-:W-:Y:S01]  /*91d0*/  SHF.R.U32.HI R40, RZ, 0x10, R35 ;  /* 0x00000010ff287819 */ /* 0x000fe20000011623 */
[----:B------:R-:W-:Y:S01]  /*91e0*/  HADD2.F32 R35, -RZ, R14.H0_H0 ;  /* 0x2000000eff237230 */ /* 0x000fe20000004100 */
[----:B------:R-:W-:Y:S02]  /*91f0*/  LOP3.LUT R0, R0, R7, RZ, 0x3c, !PT ;  /* 0x0000000700007212 */ /* 0x000fe400078e3cff */
[--C-:B------:R-:W-:Y:S02]  /*9200*/  SHF.R.U32.HI R32, RZ, 0x10, R37.reuse ;  /* 0x00000010ff207819 */ /* 0x100fe40000011625 */
[----:B------:R-:W-:Y:S01]  /*9210*/  SHF.R.U64 R45, R36, 0x10, R37 ;  /* 0x00000010242d7819 */ /* 0x000fe20000001225 */
[----:B------:R-:W-:Y:S01]  /*9220*/  IMAD R5, R213, 0x200, R0 ;  /* 0x00000200d5057824 */ /* 0x000fe200078e0200 */
[----:B------:R-:W-:Y:S01]  /*9230*/  LOP3.LUT R0, R7, R3, R2, 0x1e, !PT ;  /* 0x0000000307007212 */ /* 0x000fe200078e1e02 */
[----:B------:R-:W-:Y:S01]  /*9240*/  HADD2.F32 R32, -RZ, R32.H0_H0 ;  /* 0x20000020ff207230 */ /* 0x000fe20000004100 */
[--C-:B------:R-:W-:Y:S01]  /*9250*/  SHF.R.U64 R44, R38, 0x10, R39.reuse ;  /* 0x00000010262c7819 */ /* 0x100fe20000001227 */
[----:B------:R-:W-:Y:S01]  /*9260*/  IMAD R42, R5, 0x2, R18 ;  /* 0x00000002052a7824 */ /* 0x000fe200078e0212 */
[----:B------:R-:W-:Y:S01]  /*9270*/  SHF.R.U32.HI R38, RZ, 0x10, R39 ;  /* 0x00000010ff267819 */ /* 0x000fe20000011627 */
[----:B------:R-:W-:-:S03]  /*9280*/  IMAD R9, R213, 0x200, R0 ;  /* 0x00000200d5097824 */ /* 0x000fc600078e0200 */
[----:B------:R-:W0:Y:S02]  /*9290*/  LDS.128 R4, [R42+0x20400] ;  /* 0x020400002a047984 */ /* 0x000e240000000c00 */
[----:B------:R-:W-:-:S05]  /*92a0*/  LEA R43, R9, R18, 0x1 ;  /* 0x00000012092b7211 */ /* 0x000fca00078e08ff */
[----:B------:R-:W1:Y:S01]  /*92b0*/  LDS.128 R8, [R43+0x20400] ;  /* 0x020400002b087984 */ /* 0x000e620000000c00 */
[--C-:B0-----:R-:W-:Y:S02]  /*92c0*/  HADD2.F32 R2, -RZ, R5.reuse.H0_H0 ;  /* 0x20000005ff027230 */ /* 0x101fe40000004100 */
[----:B------:R-:W-:Y:S02]  /*92d0*/  HADD2.F32 R5, -RZ, R5.H1_H1 ;  /* 0x30000005ff057230 */ /* 0x000fe40000004100 */
[--C-:B------:R-:W-:Y:S02]  /*92e0*/  HADD2.F32 R12, -RZ, R7.reuse.H0_H0 ;  /* 0x20000007ff0c7230 */ /* 0x100fe40000004100 */
[----:B------:R-:W-:Y:S02]  /*92f0*/  HADD2.F32 R13, -RZ, R7.H1_H1 ;  /* 0x30000007ff0d7230 */ /* 0x000fe40000004100 */
[--C-:B-1----:R-:W-:Y:S02]  /*9300*/  HADD2.F32 R14, -RZ, R9.reuse.H0_H0 ;  /* 0x20000009ff0e7230 */ /* 0x102fe40000004100 */
[----:B------:R-:W-:-:S02]  /*9310*/  HADD2.F32 R15, -RZ, R9.H1_H1 ;  /* 0x30000009ff0f7230 */ /* 0x000fc40000004100 */
[----:B------:R-:W-:Y:S02]  /*9320*/  HADD2.F32 R20, -RZ, R11.H0_H0 ;  /* 0x2000000bff147230 */ /* 0x000fe40000004100 */
[C---:B------:R-:W-:Y:S01]  /*9330*/  FMUL.FTZ R37, R14.reuse, R35 ;  /* 0x000000230e257220 */ /* 0x040fe20000410000 */
[-C--:B------:R-:W-:Y:S01]  /*9340*/  FMUL.FTZ R39, R14, R33.reuse ;  /* 0x000000210e277220 */ /* 0x080fe20000410000 */
[----:B------:R-:W-:Y:S02]  /*9350*/  HADD2.F32 R14, -RZ, R41.H0_H0 ;  /* 0x20000029ff0e7230 */ /* 0x000fe40000004100 */
[----:B------:R-:W-:Y:S01]  /*9360*/  FMUL.FTZ R34, R15, R32 ;  /* 0x000000200f227220 */ /* 0x000fe20000410000 */
[C---:B------:R-:W-:Y:S01]  /*9370*/  FFMA.FTZ R36, R2.reuse, R33, -R37 ;  /* 0x0000002102247223 */ /* 0x040fe20000010825 */
[----:B------:R-:W-:Y:S02]  /*9380*/  HADD2.F32 R37, -RZ, R49.H0_H0 ;  /* 0x20000031ff257230 */ /* 0x000fe40000004100 */
[----:B------:R-:W-:Y:S01]  /*9390*/  FFMA.FTZ R39, R2, R35, R39 ;  /* 0x0000002302277223 */ /* 0x000fe20000010027 */
[----:B------:R-:W-:-:S02]  /*93a0*/  HADD2.F32 R33, -RZ, R50.H1_H1 ;  /* 0x30000032ff217230 */ /* 0x000fc40000004100 */
[-C--:B------:R-:W-:Y:S01]  /*93b0*/  FMUL.FTZ R2, R15, R14.reuse ;  /* 0x0000000e0f027220 */ /* 0x080fe20000410000 */
[C---:B------:R-:W-:Y:S01]  /*93c0*/  FFMA.FTZ R35, R5.reuse, R14, -R34 ;  /* 0x0000000e05237223 */ /* 0x040fe20000010822 */
[C---:B------:R-:W-:Y:S01]  /*93d0*/  FMUL.FTZ R15, R20.reuse, R37 ;  /* 0x00000025140f7220 */ /* 0x040fe20000410000 */
[----:B------:R-:W-:Y:S02]  /*93e0*/  HADD2.F32 R21, -RZ, R11.H1_H1 ;  /* 0x3000000bff157230 */ /* 0x000fe40000004100 */
[-C--:B------:R-:W-:Y:S01]  /*93f0*/  FMUL.FTZ R20, R20, R33.reuse ;  /* 0x0000002114147220 */ /* 0x080fe20000410000 */
[----:B------:R-:W-:Y:S02]  /*9400*/  HADD2.F32 R34, -RZ, R38.H0_H0 ;  /* 0x20000026ff227230 */ /* 0x000fe40000004100 */
[----:B------:R-:W-:Y:S01]  /*9410*/  FFMA.FTZ R32, R5, R32, R2 ;  /* 0x0000002005207223 */ /* 0x000fe20000010002 */
[----:B------:R-:W-:Y:S01]  /*9420*/  FFMA.FTZ R38, R12, R33, -R15 ;  /* 0x000000210c267223 */ /* 0x000fe2000001080f */
[----:B------:R-:W-:-:S02]  /*9430*/  HADD2.F32 R14, -RZ, R40.H0_H0 ;  /* 0x20000028ff0e7230 */ /* 0x000fc40000004100 */
[----:B------:R-:W-:Y:S01]  /*9440*/  FFMA.FTZ R37, R12, R37, R20 ;  /* 0x000000250c257223 */ /* 0x000fe20000010014 */
[----:B------:R-:W-:Y:S02]  /*9450*/  HADD2.F32 R9, -RZ, R8.H0_H0 ;  /* 0x20000008ff097230 */ /* 0x000fe40000004100 */
[C---:B------:R-:W-:Y:S01]  /*9460*/  FMUL.FTZ R12, R21.reuse, R34 ;  /* 0x00000022150c7220 */ /* 0x040fe20000410000 */
[----:B------:R-:W-:Y:S02]  /*9470*/  HADD2.F32 R2, -RZ, R49.H1_H1 ;  /* 0x30000031ff027230 */ /* 0x000fe40000004100 */
[-C--:B------:R-:W-:Y:S01]  /*9480*/  FMUL.FTZ R40, R21, R14.reuse ;  /* 0x0000000e15287220 */ /* 0x080fe20000410000 */
[----:B------:R-:W-:Y:S02]  /*9490*/  HADD2.F32 R5, -RZ, R48.H0_H0 ;  /* 0x20000030ff057230 */ /* 0x000fe40000004100 */
[----:B------:R-:W-:Y:S01]  /*94a0*/  FFMA.FTZ R41, R13, R14, -R12 ;  /* 0x0000000e0d297223 */ /* 0x000fe2000001080c */
[----:B------:R-:W-:-:S02]  /*94b0*/  HADD2.F32 R0, -RZ, R4.H0_H0 ;  /* 0x20000004ff007230 */ /* 0x000fc40000004100 */
[C---:B------:R-:W-:Y:S01]  /*94c0*/  FMUL.FTZ R20, R9.reuse, R2 ;  /* 0x0000000209147220 */ /* 0x040fe20000410000 */
[----:B------:R-:W-:Y:S02]  /*94d0*/  HADD2.F32 R11, -RZ, R10.H0_H0 ;  /* 0x2000000aff0b7230 */ /* 0x000fe40000004100 */
[-C--:B------:R-:W-:Y:S01]  /*94e0*/  FMUL.FTZ R15, R9, R5.reuse ;  /* 0x00000005090f7220 */ /* 0x080fe20000410000 */
[----:B------:R-:W-:Y:S02]  /*94f0*/  HADD2.F32 R14, -RZ, R48.H1_H1 ;  /* 0x30000030ff0e7230 */ /* 0x000fe40000004100 */
[----:B------:R-:W-:Y:S01]  /*9500*/  FFMA.FTZ R40, R13, R34, R40 ;  /* 0x000000220d287223 */ /* 0x000fe20000010028 */
[----:B------:R-:W-:Y:S02]  /*9510*/  HADD2.F32 R12, -RZ, R50.H0_H0 ;  /* 0x20000032ff0c7230 */ /* 0x000fe40000004100 */
[C---:B------:R-:W-:Y:S01]  /*9520*/  FFMA.FTZ R15, R0.reuse, R2, -R15 ;  /* 0x00000002000f7223 */ /* 0x040fe2000001080f */
[----:B------:R-:W-:Y:S01]  /*9530*/  FFMA.FTZ R20, R0, R5, R20 ;  /* 0x0000000500147223 */ /* 0x000fe20000010014 */
[----:B------:R-:W-:-:S02]  /*9540*/  HADD2.F32 R7, -RZ, R6.H0_H0 ;  /* 0x20000006ff077230 */ /* 0x000fc40000004100 */
[C---:B------:R-:W-:Y:S01]  /*9550*/  FMUL.FTZ R34, R11.reuse, R14 ;  /* 0x0000000e0b227220 */ /* 0x040fe20000410000 */
[-C--:B------:R-:W-:Y:S01]  /*9560*/  FMUL.FTZ R0, R11, R12.reuse ;  /* 0x0000000c0b007220 */ /* 0x080fe20000410000 */
[----:B------:R-:W-:Y:S02]  /*9570*/  HADD2.F32 R8, -RZ, R8.H1_H1 ;  /* 0x30000008ff087230 */ /* 0x000fe40000004100 */
[----:B------:R-:W-:Y:S02]  /*9580*/  HADD2.F32 R10, -RZ, R10.H1_H1 ;  /* 0x3000000aff0a7230 */ /* 0x000fe40000004100 */
[C---:B------:R-:W-:Y:S01]  /*9590*/  FFMA.FTZ R34, R7.reuse, R12, -R34 ;  /* 0x0000000c07227223 */ /* 0x040fe20000010822 */
[----:B------:R-:W-:Y:S02]  /*95a0*/  HADD2.F32 R11, -RZ, R45.H0_H0 ;  /* 0x2000002dff0b7230 */ /* 0x000fe40000004100 */
[----:B------:R-:W-:Y:S01]  /*95b0*/  FFMA.FTZ R14, R7, R14, R0 ;  /* 0x0000000e070e7223 */ /* 0x000fe20000010000 */
[----:B------:R-:W-:-:S02]  /*95c0*/  HADD2.F32 R13, -RZ, R44.H0_H0 ;  /* 0x2000002cff0d7230 */ /* 0x000fc40000004100 */
[----:B------:R-:W-:Y:S02]  /*95d0*/  HADD2.F32 R5, -RZ, R47.H0_H0 ;  /* 0x2000002fff057230 */ /* 0x000fe40000004100 */
[----:B------:R-:W-:Y:S01]  /*95e0*/  FMUL.FTZ R7, R8, R11 ;  /* 0x0000000b08077220 */ /* 0x000fe20000410000 */
[----:B------:R-:W-:Y:S02]  /*95f0*/  HADD2.F32 R9, -RZ, R46.H0_H0 ;  /* 0x2000002eff097230 */ /* 0x000fe40000004100 */
[----:B------:R-:W-:Y:S01]  /*9600*/  FMUL.FTZ R33, R10, R13 ;  /* 0x0000000d0a217220 */ /* 0x000fe20000410000 */
[----:B------:R-:W-:Y:S02]  /*9610*/  HADD2.F32 R4, -RZ, R4.H1_H1 ;  /* 0x30000004ff047230 */ /* 0x000fe40000004100 */
[----:B------:R-:W-:Y:S01]  /*9620*/  FMUL.FTZ R8, R8, R5 ;  /* 0x0000000508087220 */ /* 0x000fe20000410000 */
[----:B------:R-:W-:Y:S02]  /*9630*/  HADD2.F32 R6, -RZ, R6.H1_H1 ;  /* 0x30000006ff067230 */ /* 0x000fe40000004100 */
[----:B------:R-:W-:Y:S01]  /*9640*/  FMUL.FTZ R10, R10, R9 ;  /* 0x000000090a0a7220 */ /* 0x000fe20000410000 */
[C---:B------:R-:W-:Y:S01]  /*9650*/  FFMA.FTZ R0, R4.reuse, R5, -R7 ;  /* 0x0000000504007223 */ /* 0x040fe20000010807 */
[----:B------:R-:W-:Y:S01]  /*9660*/  FFMA.FTZ R21, R4, R11, R8 ;  /* 0x0000000b04157223 */ /* 0x000fe20000010008 */
[C---:B------:R-:W-:Y:S01]  /*9670*/  FFMA.FTZ R33, R6.reuse, R9, -R33 ;  /* 0x0000000906217223 */ /* 0x040fe20000010821 */
        /* <DEDUP_REMOVED lines=11> */
.L_x_2781:
[----:B------:R-:W-:Y:S05]  /*9730*/  BSYNC B1 ;  /* 0x0000000000017941 */ /* 0x000fea0003800000 */
.L_x_2780:
[----:B------:R-:W-:Y:S01]  /*9740*/  PRMT R33, R54, 0x5410, R55 ;  /* 0x0000541036217816 */ /* 0x000fe20000000037 */
[----:B------:R-:W-:Y:S06]  /*9750*/  @P1 BRA `(.L_x_2767) ;  /* 0x00000004005c1947 */ /* 0x000fec0003800000 */
[----:B------:R-:W-:Y:S01]  /*9760*/  LOP3.LUT R0, R234, R3, R230, 0x1e, !PT ;  /* 0x00000003ea007212 */ /* 0x000fe200078e1ee6 */
[----:B0-----:R-:W0:Y:S01]  /*9770*/  LDS.128 R8, [R228+0x20400] ;  /* 0x02040000e4087984 */ /* 0x001e220000000c00 */
[--C-:B------:R-:W-:Y:S02]  /*9780*/  SHF.R.U64 R38, R24, 0x10, R25.reuse ;  /* 0x0000001018267819 */ /* 0x100fe40000001219 */
[----:B------:R-:W-:Y:S01]  /*9790*/  SHF.R.U32.HI R24, RZ, 0x10, R25 ;  /* 0x00000010ff187819 */ /* 0x000fe20000011619 */
[----:B------:R-:W-:Y:S01]  /*97a0*/  IMAD.IADD R3, R231, 0x1, R0 ;  /* 0x00000001e7037824 */ /* 0x000fe200078e0200 */
[--C-:B------:R-:W-:Y:S01]  /*97b0*/  SHF.R.U64 R37, R26, 0x10, R27.reuse ;  /* 0x000000101a257819 */ /* 0x100fe2000000121b */
[----:B------:R-:W-:Y:S01]  /*97c0*/  HADD2.F32 R25, -RZ, R52.H1_H1 ;  /* 0x30000034ff197230 */ /* 0x000fe20000004100 */
[----:B------:R-:W-:Y:S01]  /*97d0*/  SHF.R.U32.HI R35, RZ, 0x10, R27 ;  /* 0x00000010ff237819 */ /* 0x000fe2000001161b */
[----:B------:R-:W-:Y:S01]  /*97e0*/  IMAD R3, R3, 0x2, R18 ;  /* 0x0000000203037824 */ /* 0x000fe200078e0212 */
[--C-:B------:R-:W-:Y:S01]  /*97f0*/  SHF.R.U64 R36, R28, 0x10, R29.reuse ;  /* 0x000000101c247819 */ /* 0x100fe2000000121d */
[----:B------:R-:W-:Y:S01]  /*9800*/  HADD2.F32 R27, -RZ, R51.H1_H1 ;  /* 0x30000033ff1b7230 */ /* 0x000fe20000004100 */
[----:B------:R-:W-:-:S02]  /*9810*/  SHF.R.U32.HI R28, RZ, 0x10, R29 ;  /* 0x00000010ff1c7819 */ /* 0x000fc4000001161d */
[----:B------:R-:W1:Y:S01]  /*9820*/  LDS.128 R4, [R3+0x20400] ;  /* 0x0204000003047984 */ /* 0x000e620000000c00 */
[--C-:B------:R-:W-:Y:S02]  /*9830*/  SHF.R.U64 R34, R30, 0x10, R31.reuse ;  /* 0x000000101e227819 */ /* 0x100fe4000000121f */
[----:B------:R-:W-:Y:S01]  /*9840*/  SHF.R.U32.HI R32, RZ, 0x10, R31 ;  /* 0x00000010ff207819 */ /* 0x000fe2000001161f */
[----:B------:R-:W-:Y:S02]  /*9850*/  HADD2.F32 R26, -RZ, R28.H0_H0 ;  /* 0x2000001cff1a7230 */ /* 0x000fe40000004100 */
[--C-:B0-----:R-:W-:Y:S02]  /*9860*/  HADD2.F32 R2, -RZ, R9.reuse.H0_H0 ;  /* 0x20000009ff027230 */ /* 0x101fe40000004100 */
[----:B------:R-:W-:Y:S02]  /*9870*/  HADD2.F32 R9, -RZ, R9.H1_H1 ;  /* 0x30000009ff097230 */ /* 0x000fe40000004100 */
[----:B------:R-:W-:-:S02]  /*9880*/  HADD2.F32 R0, -RZ, R8.H0_H0 ;  /* 0x20000008ff007230 */ /* 0x000fc40000004100 */
[----:B------:R-:W-:Y:S02]  /*9890*/  HADD2.F32 R12, -RZ, R10.H0_H0 ;  /* 0x2000000aff0c7230 */ /* 0x000fe40000004100 */
[--C-:B------:R-:W-:Y:S02]  /*98a0*/  HADD2.F32 R13, -RZ, R11.reuse.H0_H0 ;  /* 0x2000000bff0d7230 */ /* 0x100fe40000004100 */
[----:B------:R-:W-:Y:S02]  /*98b0*/  HADD2.F32 R11, -RZ, R11.H1_H1 ;  /* 0x3000000bff0b7230 */ /* 0x000fe40000004100 */
[----:B------:R-:W-:Y:S02]  /*98c0*/  HADD2.F32 R8, -RZ, R8.H1_H1 ;  /* 0x30000008ff087230 */ /* 0x000fe40000004100 */
[--C-:B-1----:R-:W-:Y:S02]  /*98d0*/  HADD2.F32 R14, -RZ, R5.reuse.H0_H0 ;  /* 0x20000005ff0e7230 */ /* 0x102fe40000004100 */
[----:B------:R-:W-:-:S02]  /*98e0*/  HADD2.F32 R15, -RZ, R5.H1_H1 ;  /* 0x30000005ff0f7230 */ /* 0x000fc40000004100 */
[----:B------:R-:W-:Y:S02]  /*98f0*/  HADD2.F32 R5, -RZ, R4.H0_H0 ;  /* 0x20000004ff057230 */ /* 0x000fe40000004100 */
[C---:B------:R-:W-:Y:S01]  /*9900*/  FMUL.FTZ R29, R14.reuse, R27 ;  /* 0x0000001b0e1d7220 */ /* 0x040fe20000410000 */
[-C--:B------:R-:W-:Y:S01]  /*9910*/  FMUL.FTZ R31, R14, R25.reuse ;  /* 0x000000190e1f7220 */ /* 0x080fe20000410000 */
[----:B------:R-:W-:Y:S02]  /*9920*/  HADD2.F32 R14, -RZ, R24.H0_H0 ;  /* 0x20000018ff0e7230 */ /* 0x000fe40000004100 */
[C---:B------:R-:W-:Y:S01]  /*9930*/  FMUL.FTZ R28, R15.reuse, R26 ;  /* 0x0000001a0f1c7220 */ /* 0x040fe20000410000 */
[C---:B------:R-:W-:Y:S01]  /*9940*/  FFMA.FTZ R29, R2.reuse, R25, -R29 ;  /* 0x00000019021d7223 */ /* 0x040fe2000001081d */
[----:B------:R-:W-:Y:S01]  /*9950*/  FFMA.FTZ R31, R2, R27, R31 ;  /* 0x0000001b021f7223 */ /* 0x000fe2000001001f */
[----:B------:R-:W-:Y:S02]  /*9960*/  HADD2.F32 R24, -RZ, R51.H0_H0 ;  /* 0x20000033ff187230 */ /* 0x000fe40000004100 */
[----:B------:R-:W-:Y:S01]  /*9970*/  FMUL.FTZ R30, R15, R14 ;  /* 0x0000000e0f1e7220 */ /* 0x000fe20000410000 */
[----:B------:R-:W-:-:S02]  /*9980*/  HADD2.F32 R2, -RZ, R52.H0_H0 ;  /* 0x20000034ff027230 */ /* 0x000fc40000004100 */
[----:B------:R-:W-:Y:S01]  /*9990*/  FFMA.FTZ R28, R9, R14, -R28 ;  /* 0x0000000e091c7223 */ /* 0x000fe2000001081c */
[----:B------:R-:W-:Y:S02]  /*99a0*/  HADD2.F32 R20, -RZ, R6.H0_H0 ;  /* 0x20000006ff147230 */ /* 0x000fe40000004100 */
[C---:B------:R-:W-:Y:S01]  /*99b0*/  FMUL.FTZ R25, R5.reuse, R24 ;  /* 0x0000001805197220 */ /* 0x040fe20000410000 */
[----:B------:R-:W-:Y:S02]  /*99c0*/  HADD2.F32 R21, -RZ, R7.H0_H0 ;  /* 0x20000007ff157230 */ /* 0x000fe40000004100 */
[-C--:B------:R-:W-:Y:S01]  /*99d0*/  FMUL.FTZ R27, R5, R2.reuse ;  /* 0x00000002051b7220 */ /* 0x080fe20000410000 */
[----:B------:R-:W-:Y:S02]  /*99e0*/  HADD2.F32 R15, -RZ, R33.H0_H0 ;  /* 0x20000021ff0f7230 */ /* 0x000fe40000004100 */
[----:B------:R-:W-:Y:S01]  /*99f0*/  FFMA.FTZ R25, R0, R2, -R25 ;  /* 0x0000000200197223 */ /* 0x000fe20000010819 */
[----:B------:R-:W-:-:S02]  /*9a00*/  HADD2.F32 R5, -RZ, R53.H0_H0 ;  /* 0x20000035ff057230 */ /* 0x000fc40000004100 */
[----:B------:R-:W-:Y:S01]  /*9a10*/  FFMA.FTZ R27, R0, R24, R27 ;  /* 0x00000018001b7223 */ /* 0x000fe2000001001b */
[----:B------:R-:W-:Y:S02]  /*9a20*/  HADD2.F32 R14, -RZ, R33.H1_H1 ;  /* 0x30000021ff0e7230 */ /* 0x000fe40000004100 */
[----:B------:R-:W-:Y:S01]  /*9a30*/  FFMA.FTZ R30, R9, R26, R30 ;  /* 0x0000001a091e7223 */ /* 0x000fe2000001001e */
[----:B------:R-:W-:Y:S02]  /*9a40*/  HADD2.F32 R0, -RZ, R53.H1_H1 ;  /* 0x30000035ff007230 */ /* 0x000fe40000004100 */
[C---:B------:R-:W-:Y:S01]  /*9a50*/  FMUL.FTZ R9, R20.reuse, R15 ;  /* 0x0000000f14097220 */ /* 0x040fe20000410000 */
[----:B------:R-:W-:Y:S01]  /*9a60*/  FMUL.FTZ R33, R20, R5 ;  /* 0x0000000514217220 */ /* 0x000fe20000410000 */
[C---:B------:R-:W-:Y:S01]  /*9a70*/  FMUL.FTZ R26, R21.reuse, R14 ;  /* 0x0000000e151a7220 */ /* 0x040fe20000410000 */
[----:B------:R-:W-:Y:S02]  /*9a80*/  HADD2.F32 R7, -RZ, R7.H1_H1 ;  /* 0x30000007ff077230 */ /* 0x000fe40000004100 */
[----:B------:R-:W-:Y:S01]  /*9a90*/  FMUL.FTZ R21, R21, R0 ;  /* 0x0000000015157220 */ /* 0x000fe20000410000 */
[----:B------:R-:W-:-:S02]  /*9aa0*/  HADD2.F32 R20, -RZ, R32.H0_H0 ;  /* 0x20000020ff147230 */ /* 0x000fc40000004100 */
[C---:B------:R-:W-:Y:S01]  /*9ab0*/  FFMA.FTZ R24, R12.reuse, R5, -R9 ;  /* 0x000000050c187223 */ /* 0x040fe20000010809 */
[----:B------:R-:W-:Y:S02]  /*9ac0*/  HADD2.F32 R2, -RZ, R35.H0_H0 ;  /* 0x20000023ff027230 */ /* 0x000fe40000004100 */
[----:B------:R-:W-:Y:S01]  /*9ad0*/  FFMA.FTZ R33, R12, R15, R33 ;  /* 0x0000000f0c217223 */ /* 0x000fe20000010021 */
[C---:B------:R-:W-:Y:S01]  /*9ae0*/  FFMA.FTZ R26, R13.reuse, R0, -R26 ;  /* 0x000000000d1a7223 */ /* 0x040fe2000001081a */
[----:B------:R-:W-:Y:S01]  /*9af0*/  FFMA.FTZ R21, R13, R14, R21 ;  /* 0x0000000e0d157223 */ /* 0x000fe20000010015 */
[----:B------:R-:W-:Y:S02]  /*9b00*/  HADD2.F32 R4, -RZ, R4.H1_H1 ;  /* 0x30000004ff047230 */ /* 0x000fe40000004100 */
[C---:B------:R-:W-:Y:S01]  /*9b10*/  FMUL.FTZ R12, R7.reuse, R20 ;  /* 0x00000014070c7220 */ /* 0x040fe20000410000 */
[----:B------:R-:W-:Y:S02]  /*9b20*/  HADD2.F32 R6, -RZ, R6.H1_H1 ;  /* 0x30000006ff067230 */ /* 0x000fe40000004100 */
[----:B------:R-:W-:Y:S01]  /*9b30*/  FMUL.FTZ R0, R7, R2 ;  /* 0x0000000207007220 */ /* 0x000fe20000410000 */
[----:B------:R-:W-:-:S02]  /*9b40*/  HADD2.F32 R9, -RZ, R36.H0_H0 ;  /* 0x20000024ff097230 */ /* 0x000fc40000004100 */
[C---:B------:R-:W-:Y:S01]  /*9b50*/  FFMA.FTZ R35, R11.reuse, R2, -R12 ;  /* 0x000000020b237223 */ /* 0x040fe2000001080c */
[----:B------:R-:W-:Y:S02]  /*9b60*/  HADD2.F32 R13, -RZ, R34.H0_H0 ;  /* 0x20000022ff0d7230 */ /* 0x000fe40000004100 */
[----:B------:R-:W-:Y:S01]  /*9b70*/  FFMA.FTZ R20, R11, R20, R0 ;  /* 0x000000140b147223 */ /* 0x000fe20000010000 */
[----:B------:R-:W-:Y:S02]  /*9b80*/  HADD2.F32 R5, -RZ, R38.H0_H0 ;  /* 0x20000026ff057230 */ /* 0x000fe40000004100 */
[----:B------:R-:W-:Y:S01]  /*9b90*/  FMUL.FTZ R11, R4, R9 ;  /* 0x00000009040b7220 */ /* 0x000fe20000410000 */
[----:B------:R-:W-:Y:S02]  /*9ba0*/  HADD2.F32 R7, -RZ, R37.H0_H0 ;  /* 0x20000025ff077230 */ /* 0x000fe40000004100 */
[----:B------:R-:W-:Y:S01]  /*9bb0*/  FMUL.FTZ R15, R6, R13 ;  /* 0x0000000d060f7220 */ /* 0x000fe20000410000 */
[----:B------:R-:W-:-:S02]  /*9bc0*/  HADD2.F32 R10, -RZ, R10.H1_H1 ;  /* 0x3000000aff0a7230 */ /* 0x000fc40000004100 */
[-C--:B------:R-:W-:Y:S01]  /*9bd0*/  FMUL.FTZ R0, R4, R5.reuse ;  /* 0x0000000504007220 */ /* 0x080fe20000410000 */
[----:B------:R-:W-:Y:S01]  /*9be0*/  FFMA.FTZ R4, R8, R5, -R11 ;  /* 0x0000000508047223 */ /* 0x000fe2000001080b */
[----:B------:R-:W-:Y:S01]  /*9bf0*/  FMUL.FTZ R6, R6, R7 ;  /* 0x0000000706067220 */ /* 0x000fe20000410000 */
[----:B------:R-:W-:Y:S01]  /*9c00*/  F2FP.F16.F32.PACK_AB R5, R28, R29 ;  /* 0x0000001d1c05723e */ /* 0x000fe200000000ff */
[----:B------:R-:W-:Y:S01]  /*9c10*/  FFMA.FTZ R15, R10, R7, -R15 ;  /* 0x000000070a0f7223 */ /* 0x000fe2000001080f */
[----:B------:R-:W-:Y:S01]  /*9c20*/  FFMA.FTZ R0, R8, R9, R0 ;  /* 0x0000000908007223 */ /* 0x000fe20000010000 */
[----:B------:R-:W-:Y:S01]  /*9c30*/  FFMA.FTZ R10, R10, R13, R6 ;  /* 0x0000000d0a0a7223 */ /* 0x000fe20000010006 */
[----:B------:R-:W-:Y:S02]  /*9c40*/  F2FP.F16.F32.PACK_AB R7, R35, R26 ;  /* 0x0000001a2307723e */ /* 0x000fe400000000ff */
[----:B------:R-:W-:Y:S02]  /*9c50*/  F2FP.F16.F32.PACK_AB R4, R4, R25 ;  /* 0x000000190404723e */ /* 0x000fe400000000ff */
[----:B------:R-:W-:-:S02]  /*9c60*/  F2FP.F16.F32.PACK_AB R6, R15, R24 ;  /* 0x000000180f06723e */ /* 0x000fc400000000ff */
[----:B------:R-:W-:Y:S02]  /*9c70*/  F2FP.F16.F32.PACK_AB R11, R20, R21 ;  /* 0x00000015140b723e */ /* 0x000fe400000000ff */
[----:B------:R-:W-:Y:S01]  /*9c80*/  F2FP.F16.F32.PACK_AB R9, R30, R31 ;  /* 0x0000001f1e09723e */ /* 0x000fe200000000ff */
[----:B------:R4:W-:Y:S01]  /*9c90*/  STS.128 [R228+0x20400], R4 ;  /* 0x02040004e4007388 */ /* 0x0009e20000000c00 */
[----:B------:R-:W-:Y:S02]  /*9ca0*/  F2FP.F16.F32.PACK_AB R8, R0, R27 ;  /* 0x0000001b0008723e */ /* 0x000fe400000000ff */
[----:B------:R-:W-:-:S05]  /*9cb0*/  F2FP.F16.F32.PACK_AB R10, R10, R33 ;  /* 0x000000210a0a723e */ /* 0x000fca00000000ff */
[----:B------:R4:W-:Y:S02]  /*9cc0*/  STS.128 [R3+0x20400], R8 ;  /* 0x0204000803007388 */ /* 0x0009e40000000c00 */
.L_x_2767:
[----:B------:R-:W-:Y:S05]  /*9cd0*/  BSYNC B0 ;  /* 0x0000000000007941 */ /* 0x000fea0003800000 */
.L_x_2747:
        /* <DEDUP_REMOVED lines=8> */
.L_x_2744:
[----:B--23--:R-:W-:-:S05]  /*9d60*/  IMAD.U32 R0, RZ, RZ, UR36 ;  /* 0x00000024ff007e24 */ /* 0x00cfca000f8e00ff */
[----:B------:R-:W-:-:S13]  /*9d70*/  ISETP.NE.AND P0, PT, R0, 0x3, PT ;  /* 0x000000030000780c */ /* 0x000fda0003f05270 */
[----:B------:R-:W-:Y:S05]  /*9d80*/  @!P0 BRA `(.L_x_2782) ;  /* 0x0000000000048947 */ /* 0x000fea0003800000 */
[----:B------:R-:W-:Y:S01]  /*9d90*/  BPT.TRAP 0x1 ;  /* 0x000000040000795c */ /* 0x000fe20000300000 */
.L_x_2782:
[----:B------:R-:W-:Y:S01]  /*9da0*/  IMAD R14, R19, 0x8, R18 ;  /* 0x00000008130e7824 */ /* 0x000fe200078e0212 */
[----:B01--4-:R-:W-:-:S04]  /*9db0*/  SHF.L.U32 R7, R22, 0x1f, RZ ;  /* 0x0000001f16077819 */ /* 0x013fc800000006ff */
[----:B------:R0:W1:Y:S01]  /*9dc0*/  SYNCS.PHASECHK.TRANS64.TRYWAIT P1, [R14+URZ+0x38830], R7 ;  /* 0x038830070e0075a7 */ /* 0x000062000802017f */
[----:B------:R-:W-:Y:S05]  /*9dd0*/  @!P0 BRA `(.L_x_2783) ;  /* 0x0000000000048947 */ /* 0x000fea0003800000 */
[----:B------:R-:W-:Y:S01]  /*9de0*/  BPT.TRAP 0x1 ;  /* 0x000000040000795c */ /* 0x000fe20000300000 */
.L_x_2783:
[C---:B------:R-:W-:Y:S02]  /*9df0*/  VIADD R0, R18.reuse, 0x22400 ;  /* 0x0002240012007836 */ /* 0x040fe40000000000 */
[----:B------:R-:W-:-:S03]  /*9e00*/  VIADD R2, R18, 0x20400 ;  /* 0x0002040012027836 */ /* 0x000fc60000000000 */
[----:B------:R-:W-:Y:S02]  /*9e10*/  SHF.R.U32.HI R0, RZ, 0x4, R0 ;  /* 0x00000004ff007819 */ /* 0x000fe40000011600 */
[----:B------:R-:W-:Y:S02]  /*9e20*/  SHF.R.U32.HI R2, RZ, 0x4, R2 ;  /* 0x00000004ff027819 */ /* 0x000fe40000011602 */
[----:B------:R-:W-:Y:S02]  /*9e30*/  LOP3.LUT R0, R0, 0x3fff, RZ, 0xc0, !PT ;  /* 0x00003fff00007812 */ /* 0x000fe400078ec0ff */
[----:B------:R-:W-:Y:S02]  /*9e40*/  LOP3.LUT R2, R2, 0x3fff, RZ, 0xc0, !PT ;  /* 0x00003fff02027812 */ /* 0x000fe400078ec0ff */
[----:B------:R-:W-:Y:S01]  /*9e50*/  LOP3.LUT R15, R0, 0x10000, RZ, 0xfc, !PT ;  /* 0x00010000000f7812 */ /* 0x000fe200078efcff */
[----:B-1----:R-:W-:Y:S06]  /*9e60*/  @P1 BRA `(.L_x_2784) ;  /* 0x0000000000081947 */ /* 0x002fec0003800000 */
[----:B------:R-:W1:Y:S02]  /*9e70*/  SYNCS.PHASECHK.TRANS64.TRYWAIT P1, [R14+URZ+0x38830], R7 ;  /* 0x038830070e0075a7 */ /* 0x000e64000802017f */
[----:B-1----:R-:W-:Y:S05]  /*9e80*/  @!P1 BRA `(.L_x_2785) ;  /* 0x000001a000f49947 */ /* 0x002fea0003800000 */
.L_x_2784:
[----:B------:R-:W-:Y:S01]  /*9e90*/  LOP3.LUT R4, R2, 0x10000, RZ, 0xfc, !PT ;  /* 0x0001000002047812 */ /* 0x000fe200078efcff */
[----:B------:R-:W-:Y:S01]  /*9ea0*/  IMAD R2, R19, 0x200, R15 ;  /* 0x0000020013027824 */ /* 0x000fe200078e020f */
[----:B------:R-:W-:Y:S01]  /*9eb0*/  MOV R3, 0x40000040 ;  /* 0x4000004000037802 */ /* 0x000fe20000000f00 */
[----:B------:R-:W-:Y:S01]  /*9ec0*/  IMAD.MOV.U32 R5, RZ, RZ, 0x40000040 ;  /* 0x40000040ff057424 */ /* 0x000fe200078e00ff */
[----:B------:R-:W-:Y:S05]  /*9ed0*/  WARPSYNC.ALL ;  /* 0x0000000000007948 */ /* 0x000fea0003800000 */
[C---:B------:R-:W-:Y:S01]  /*9ee0*/  R2UR UR4, R4.reuse ;  /* 0x00000000040472ca */ /* 0x040fe200000e0000 */
[----:B-----5:R-:W-:Y:S01]  /*9ef0*/  WARPGROUP.ARRIVE ;  /* 0x00000000000079c5 */ /* 0x020fe20000000000 */
[----:B------:R-:W-:Y:S01]  /*9f00*/  R2UR UR5, R5 ;  /* 0x00000000050572ca */ /* 0x000fe200000e0000 */
[----:B------:R-:W-:Y:S01]  /*9f10*/  VIADD R12, R4, 0x2 ;  /* 0x00000002040c7836 */ /* 0x000fe20000000000 */
[C---:B------:R-:W-:Y:S01]  /*9f20*/  R2UR UR6, R2.reuse ;  /* 0x00000000020672ca */ /* 0x040fe200000e0000 */
[----:B------:R-:W-:Y:S01]  /*9f30*/  VIADD R8, R2, 0x2 ;  /* 0x0000000202087836 */ /* 0x000fe20000000000 */
[----:B------:R-:W-:Y:S01]  /*9f40*/  R2UR UR7, R3 ;  /* 0x00000000030772ca */ /* 0x000fe200000e0000 */
[----:B------:R-:W-:Y:S01]  /*9f50*/  IMAD.MOV.U32 R13, RZ, RZ, 0x40000040 ;  /* 0x40000040ff0d7424 */ /* 0x000fe200078e00ff */
[----:B------:R-:W-:Y:S01]  /*9f60*/  BSSY B0, `(.L_x_2786) ;  /* 0x0000024000007945 */ /* 0x000fe20003800000 */
[----:B------:R-:W-:-:S02]  /*9f70*/  IMAD.MOV.U32 R9, RZ, RZ, 0x40000040 ;  /* 0x40000040ff097424 */ /* 0x000fc400078e00ff */
[----:B------:R-:W-:Y:S02]  /*9f80*/  VIADD R10, R4, 0x4 ;  /* 0x00000004040a7836 */ /* 0x000fe40000000000 */
[----:B------:R-:W-:Y:S02]  /*9f90*/  IMAD.MOV.U32 R11, RZ, RZ, 0x40000040 ;  /* 0x40000040ff0b7424 */ /* 0x000fe400078e00ff */
[----:B------:R-:W-:-:S04]  /*9fa0*/  IMAD.MOV.U32 R3, RZ, RZ, 0x40000040 ;  /* 0x40000040ff037424 */ /* 0x000fc800078e00ff */
[----:B------:R-:W-:Y:S01]  /*9fb0*/  HGMMA.64x64x16.F32 R24, gdesc[UR4], RZ, !UPT, gsb0 ;  /* 0x00e00000041879f0 */ /* 0x000fe2000c0008ff */
        /* <DEDUP_REMOVED lines=15> */
[----:B------:R-:W-:Y:S01]  /*a0b0*/  IADD3 R8, R4, 0x6, RZ ;  /* 0x0000000604087810 */ /* 0x000fe20007ffe0ff */
[----:B------:R-:W-:-:S02]  /*a0c0*/  WARPGROUP.DEPBAR.LE gsb0, 0x0 ;  /* 0x00008000000079c5 */ /* 0x000fc40000010000 */
[----:B------:R-:W-:-:S08]  /*a0d0*/  WARPGROUP.ARRIVE ;  /* 0x00000000000079c5 */ /* 0x000fd00000000000 */
[----:B------:R-:W-:Y:S01]  /*a0e0*/  HGMMA.64x64x16.F32 R24, gdesc[UR4], R24, gsb0 ;  /* 0x00e00000041879f0 */ /* 0x000fe20008000818 */
[----:B------:R-:W-:Y:S02]  /*a0f0*/  R2UR UR4, R8 ;  /* 0x00000000080472ca */ /* 0x000fe400000e0000 */
[----:B------:R-:W-:Y:S02]  /*a100*/  R2UR UR5, R9 ;  /* 0x00000000090572ca */ /* 0x000fe400000e0000 */
[----:B------:R-:W-:Y:S02]  /*a110*/  R2UR UR6, R2 ;  /* 0x00000000020672ca */ /* 0x000fe400000e0000 */
[----:B------:R-:W-:Y:S02]  /*a120*/  R2UR UR7, R3 ;  /* 0x00000000030772ca */ /* 0x000fe400000e0000 */
[----:B------:R-:W-:Y:S01]  /*a130*/  SHF.L.U32 R3, R56, 0x1f, RZ ;  /* 0x0000001f38037819 */ /* 0x000fe200000006ff */
[----:B------:R-:W-:-:S02]  /*a140*/  WARPGROUP.DEPBAR.LE gsb0, 0x0 ;  /* 0x00008000000079c5 */ /* 0x000fc40000010000 */
[----:B------:R-:W-:-:S08]  /*a150*/  WARPGROUP.ARRIVE ;  /* 0x00000000000079c5 */ /* 0x000fd00000000000 */
[----:B------:R-:W-:Y:S03]  /*a160*/  HGMMA.64x64x16.F32 R24, gdesc[UR4], R24, gsb0 ;  /* 0x00e00000041879f0 */ /* 0x000fe60008000818 */
[----:B------:R-:W-:Y:S02]  /*a170*/  WARPGROUP.DEPBAR.LE gsb0, 0x0 ;  /* 0x00008000000079c5 */ /* 0x000fe40000010000 */
[----:B------:R-:W2:Y:S02]  /*a180*/  SYNCS.PHASECHK.TRANS64.TRYWAIT P1, [R18+URZ+0x38810], R3 ;  /* 0x03881003120075a7 */ /* 0x000ea4000802017f */
[----:B--2---:R-:W-:Y:S05]  /*a190*/  @!P1 BRA `(.L_x_2787) ;  /* 0x000001a000449947 */ /* 0x004fea0003800000 */
.L_x_3049:
[----:B------:R-:W-:Y:S05]  /*a1a0*/  BSYNC B0 ;  /* 0x0000000000007941 */ /* 0x000fea0003800000 */
.L_x_2786:
[----:B------:R-:W-:Y:S05]  /*a1b0*/  @!P0 BRA `(.L_x_2788) ;  /* 0x0000000000048947 */ /* 0x000fea0003800000 */
[----:B------:R-:W-:Y:S01]  /*a1c0*/  BPT.TRAP 0x1 ;  /* 0x000000040000795c */ /* 0x000fe20000300000 */
.L_x_2788:
[----:B------:R3:W4:Y:S01]  /*a1d0*/  SYNCS.PHASECHK.TRANS64.TRYWAIT P2, [R14+URZ+0x38850], R7 ;  /* 0x038850070e0075a7 */ /* 0x000722000804017f */
[----:B------:R-:W-:Y:S05]  /*a1e0*/  @!P0 BRA `(.L_x_2789) ;  /* 0x0000000000048947 */ /* 0x000fea0003800000 */
[----:B------:R-:W-:Y:S01]  /*a1f0*/  BPT.TRAP 0x1 ;  /* 0x000000040000795c */ /* 0x000fe20000300000 */
.L_x_2789:
[----:B------:R-:W5:Y:S02]  /*a200*/  S2R R0, SR_TID.X ;  /* 0x0000000000007919 */ /* 0x000f640000002100 */
[----:B-----5:R-:W-:-:S04]  /*a210*/  LOP3.LUT R0, R0, 0x7f, RZ, 0xc0, !PT ;  /* 0x0000007f00007812 */ /* 0x020fc800078ec0ff */
[----:B------:R-:W-:Y:S01]  /*a220*/  ISETP.NE.AND P1, PT, R0, RZ, PT ;  /* 0x000000ff0000720c */ /* 0x000fe20003f25270 */
[----:B------:R-:W-:-:S05]  /*a230*/  VIADD R0, R18, 0x400 ;  /* 0x0000040012007836 */ /* 0x000fca0000000000 */
[----:B------:R-:W-:Y:S01]  /*a240*/  SHF.R.U32.HI R0, RZ, 0x4, R0 ;  /* 0x00000004ff007819 */ /* 0x000fe20000011600 */
[----:B----4-:R-:W-:Y:S06]  /*a250*/  @P2 BRA `(.L_x_2790) ;  /* 0x0000000000082947 */ /* 0x010fec0003800000 */
[----:B------:R-:W4:Y:S02]  /*a260*/  SYNCS.PHASECHK.TRANS64.TRYWAIT P2, [R14+URZ+0x38850], R7 ;  /* 0x038850070e0075a7 */ /* 0x000f24000804017f */
[----:B----4-:R-:W-:Y:S05]  /*a270*/  @!P2 BRA `(.L_x_2791) ;  /* 0x000001a00020a947 */ /* 0x010fea0003800000 */
.L_x_2790:
[----:B------:R-:W-:Y:S01]  /*a280*/  LOP3.LUT R0, R0, 0x3fff, RZ, 0xc0, !PT ;  /* 0x00003fff00007812 */ /* 0x000fe200078ec0ff */
[----:B------:R-:W-:Y:S05]  /*a290*/  WARPSYNC.ALL ;  /* 0x0000000000007948 */ /* 0x000fea0003800000 */
[----:B------:R-:W-:Y:S01]  /*a2a0*/  LOP3.LUT R20, R0, 0x10000, RZ, 0xfc, !PT ;  /* 0x0001000000147812 */ /* 0x000fe200078efcff */
[----:B------:R-:W-:Y:S01]  /*a2b0*/  VIADD R0, R18, 0x26400 ;  /* 0x0002640012007836 */ /* 0x000fe20000000000 */
[----:B------:R-:W-:-:S03]  /*a2c0*/  WARPGROUP.ARRIVE ;  /* 0x00000000000079c5 */ /* 0x000fc60000000000 */
[----:B------:R-:W-:-:S03]  /*a2d0*/  IMAD R6, R19, 0x1000, R20 ;  /* 0x0000100013067824 */ /* 0x000fc600078e0214 */
[----:B------:R-:W5:Y:S01]  /*a2e0*/  S2R R21, SR_TID.X ;  /* 0x0000000000157919 */ /* 0x000f620000002100 */
[----:B01-34-:R-:W-:Y:S01]  /*a2f0*/  IMAD.MOV.U32 R7, RZ, RZ, 0x40000040 ;  /* 0x40000040ff077424 */ /* 0x01bfe200078e00ff */
[----:B------:R-:W-:Y:S01]  /*a300*/  SHF.R.U32.HI R0, RZ, 0x4, R0 ;  /* 0x00000004ff007819 */ /* 0x000fe20000011600 */
[----:B--2---:R-:W-:Y:S01]  /*a310*/  IMAD.MOV.U32 R3, RZ, RZ, 0x40000040 ;  /* 0x40000040ff037424 */ /* 0x004fe200078e00ff */
[----:B------:R-:W-:Y:S01]  /*a320*/  R2UR UR6, R6 ;  /* 0x00000000060672ca */ /* 0x000fe200000e0000 */
[----:B------:R-:W-:Y:S01]  /*a330*/  IMAD.MOV.U32 R57, RZ, RZ, 0x40000040 ;  /* 0x40000040ff397424 */ /* 0x000fe200078e00ff */
[----:B------:R-:W-:Y:S01]  /*a340*/  LOP3.LUT R0, R0, 0x3fff, RZ, 0xc0, !PT ;  /* 0x00003fff00007812 */ /* 0x000fe200078ec0ff */
[----:B------:R-:W-:Y:S01]  /*a350*/  IMAD.MOV.U32 R59, RZ, RZ, 0x40000040 ;  /* 0x40000040ff3b7424 */ /* 0x000fe200078e00ff */
[----:B------:R-:W-:Y:S01]  /*a360*/  R2UR UR7, R7 ;  /* 0x00000000070772ca */ /* 0x000fe200000e0000 */
[----:B------:R-:W-:Y:S01]  /*a370*/  IMAD.MOV.U32 R62, RZ, RZ, 0x4 ;  /* 0x00000004ff3e7424 */ /* 0x000fe200078e00ff */
[----:B------:R-:W-:Y:S01]  /*a380*/  LOP3.LUT R2, R0, 0x10000, RZ, 0xfc, !PT ;  /* 0x0001000000027812 */ /* 0x000fe200078efcff */
[----:B------:R-:W-:Y:S01]  /*a390*/  IMAD.MOV.U32 R67, RZ, RZ, 0x40000040 ;  /* 0x40000040ff437424 */ /* 0x000fe200078e00ff */
[----:B------:R-:W-:Y:S01]  /*a3a0*/  R2UR UR5, R3 ;  /* 0x00000000030572ca */ /* 0x000fe200000e0000 */
[----:B------:R-:W-:Y:S01]  /*a3b0*/  IMAD.MOV.U32 R65, RZ, RZ, 0x40000040 ;  /* 0x40000040ff417424 */ /* 0x000fe200078e00ff */
[C---:B------:R-:W-:Y:S01]  /*a3c0*/  R2UR UR4, R2.reuse ;  /* 0x00000000020472ca */ /* 0x040fe200000e0000 */
[----:B------:R-:W-:Y:S01]  /*a3d0*/  VIADD R58, R2, 0x2 ;  /* 0x00000002023a7836 */ /* 0x000fe20000000000 */
[----:B------:R-:W-:Y:S01]  /*a3e0*/  IADD3 R56, R6, 0x2, RZ ;  /* 0x0000000206387810 */ /* 0x000fe20007ffe0ff */
[----:B------:R-:W-:Y:S01]  /*a3f0*/  VIADD R7, R2, 0x800 ;  /* 0x0000080002077836 */ /* 0x000fe20000000000 */
[----:B------:R-:W-:-:S02]  /*a400*/  ULDC.64 UR46, c[0x0][0xad0] ;  /* 0x0002b400002e7ab9 */ /* 0x000fc40000000a00 */
[----:B------:R-:W-:-:S07]  /*a410*/  ULOP3.LUT UR47, URZ, UR47, URZ, 0x33, !UPT ;  /* 0x0000002f3f2f7292 */ /* 0x000fce000f8e333f */
        /* <DEDUP_REMOVED lines=9> */
[----:B-----5:R-:W-:-:S05]  /*a4b0*/  SHF.R.U32.HI R21, RZ, 0x7, R21 ;  /* 0x00000007ff157819 */ /* 0x020fca0000011615 */
[----:B------:R0:W1:Y:S02]  /*a4c0*/  SHFL.IDX PT, R0, R21, RZ, 0x1f ;  /* 0x00001fff15007589 */ /* 0x00006400000e0000 */
[----:B0-----:R-:W-:Y:S01]  /*a4d0*/  VIADD R21, R6, 0x800 ;  /* 0x0000080006157836 */ /* 0x001fe20000000000 */
[----:B-1----:R-:W-:-:S04]  /*a4e0*/  ISETP.GT.AND P2, PT, R0, 0x7f, PT ;  /* 0x0000007f0000780c */ /* 0x002fc80003f44270 */
        /* <DEDUP_REMOVED lines=153> */
[C---:B------:R-:W-:Y:S01]  /*ae80*/  IMAD.IADD R58, R0.reuse, 0x1, R21 ;  /* 0x00000001003a7824 */ /* 0x040fe200078e0215 */
[----:B------:R-:W-:Y:S01]  /*ae90*/  R2UR UR5, R59 ;  /* 0x000000003b0572ca */ /* 0x000fe200000e0000 */
[----:B------:R-:W-:Y:S01]  /*aea0*/  IMAD.MOV.U32 R59, RZ, RZ, 0x40000040 ;  /* 0x40000040ff3b7424 */ /* 0x000fe200078e00ff */
[----:B------:R-:W-:Y:S01]  /*aeb0*/  IADD3 R56, R0, R7, RZ ;  /* 0x0000000700387210 */ /* 0x000fe20007ffe0ff */
[----:B------:R-:W-:-:S02]  /*aec0*/  WARPGROUP.DEPBAR.LE gsb0, 0x0 ;  /* 0x00008000000079c5 */ /* 0x000fc40000010000 */
[----:B------:R-:W-:-:S08]  /*aed0*/  WARPGROUP.ARRIVE ;  /* 0x00000000000079c5 */ /* 0x000fd00000000000 */
        /* <DEDUP_REMOVED lines=16> */
[----:B------:R-:W-:Y:S01]  /*afe0*/  R2UR UR4, R56 ;  /* 0x00000000380472ca */ /* 0x000fe200000e0000 */
[----:B------:R-:W-:Y:S01]  /*aff0*/  IMAD.MOV.U32 R21, RZ, RZ, 0xa00 ;  /* 0x00000a00ff157424 */ /* 0x000fe200078e00ff */
[----:B------:R-:W-:Y:S01]  /*b000*/  R2UR UR5, R57 ;  /* 0x00000000390572ca */ /* 0x000fe200000e0000 */
[----:B------:R-:W-:Y:S01]  /*b010*/  IMAD.MOV.U32 R57, RZ, RZ, 0x40000040 ;  /* 0x40000040ff397424 */ /* 0x000fe200078e00ff */
[----:B------:R-:W-:Y:S01]  /*b020*/  IADD3 R56, R7, R62, RZ ;  /* 0x0000003e07387210 */ /* 0x000fe20007ffe0ff */
[----:B------:R-:W-:Y:S01]  /*b030*/  IMAD.MOV.U32 R7, RZ, RZ, 0x28 ;  /* 0x00000028ff077424 */ /* 0x000fe200078e00ff */
[----:B------:R-:W-:-:S04]  /*b040*/  SEL R21, R21, 0x980, P2 ;  /* 0x0000098015157807 */ /* 0x000fc80001000000 */
[----:B------:R-:W-:Y:S02]  /*b050*/  SEL R7, R7, 0x26, P2 ;  /* 0x0000002607077807 */ /* 0x000fe40001000000 */
[----:B------:R-:W-:Y:S02]  /*b060*/  LOP3.LUT R21, R21, 0xa00, RZ, 0xc0, !PT ;  /* 0x00000a0015157812 */ /* 0x000fe400078ec0ff */
[----:B------:R-:W-:Y:S01]  /*b070*/  LOP3.LUT R7, R7, 0x6, RZ, 0xc0, !PT ;  /* 0x0000000607077812 */ /* 0x000fe200078ec0ff */
        /* <DEDUP_REMOVED lines=9> */
[CC--:B------:R-:W-:Y:S02]  /*b110*/  IADD3 R58, R7.reuse, R21.reuse, R2 ;  /* 0x00000015073a7210 */ /* 0x0c0fe40007ffe002 */
[----:B------:R-:W-:Y:S01]  /*b120*/  IADD3 R56, R7, R21, R6 ;  /* 0x0000001507387210 */ /* 0x000fe20007ffe006 */
[----:B------:R-:W-:-:S02]  /*b130*/  IMAD.MOV.U32 R7, RZ, RZ, 0x30 ;  /* 0x00000030ff077424 */ /* 0x000fc400078e00ff */
[----:B------:R-:W-:-:S03]  /*b140*/  IMAD.MOV.U32 R21, RZ, RZ, 0xc00 ;  /* 0x00000c00ff157424 */ /* 0x000fc600078e00ff */
[----:B------:R-:W-:Y:S02]  /*b150*/  SEL R7, R7, 0x2e, P2 ;  /* 0x0000002e07077807 */ /* 0x000fe40001000000 */
        /* <DEDUP_REMOVED lines=8> */
[----:B------:R-:W-:Y:S01]  /*b1e0*/  VIADD R59, R6, 0xa00 ;  /* 0x00000a00063b7836 */ /* 0x000fe20000000000 */
[----:B------:R-:W-:Y:S02]  /*b1f0*/  R2UR UR6, R56 ;  /* 0x00000000380672ca */ /* 0x000fe400000e0000 */
[----:B------:R-:W-:Y:S01]  /*b200*/  R2UR UR7, R57 ;  /* 0x00000000390772ca */ /* 0x000fe200000e0000 */
[----:B------:R-:W-:Y:S01]  /*b210*/  VIADD R57, R2, 0xa00 ;  /* 0x00000a0002397836 */ /* 0x000fe20000000000 */
[----:B------:R-:W-:Y:S01]  /*b220*/  IADD3 R66, R0, R59, RZ ;  /* 0x0000003b00427210 */ /* 0x000fe20007ffe0ff */
[----:B------:R-:W-:-:S02]  /*b230*/  IMAD.IADD R58, R62, 0x1, R59 ;  /* 0x000000013e3a7824 */ /* 0x000fc400078e023b */
[----:B------:R-:W-:Y:S01]  /*b240*/  IMAD.IADD R64, R0, 0x1, R57 ;  /* 0x0000000100407824 */ /* 0x000fe200078e0239 */
[----:B------:R-:W-:Y:S01]  /*b250*/  IADD3 R56, R62, R57, RZ ;  /* 0x000000393e387210 */ /* 0x000fe20007ffe0ff */
        /* <DEDUP_REMOVED lines=10> */
[----:B------:R-:W-:Y:S02]  /*b300*/  IMAD.MOV.U32 R65, RZ, RZ, 0x40000040 ;  /* 0x40000040ff417424 */ /* 0x000fe400078e00ff */
[----:B------:R-:W-:-:S02]  /*b310*/  IMAD.MOV.U32 R59, RZ, RZ, 0x40000040 ;  /* 0x40000040ff3b7424 */ /* 0x000fc400078e00ff */
        /* <DEDUP_REMOVED lines=72> */
[----:B------:R-:W-:-:S02]  /*b7a0*/  VIADD R7, R2, 0xe00 ;  /* 0x00000e0002077836 */ /* 0x000fc40000000000 */
        /* <DEDUP_REMOVED lines=8> */
[----:B------:R-:W-:Y:S01]  /*b830*/  VIADD R59, R6, 0xe00 ;  /* 0x00000e00063b7836 */ /* 0x000fe20000000000 */
[----:B------:R-:W-:Y:S01]  /*b840*/  R2UR UR6, R56 ;  /* 0x00000000380672ca */ /* 0x000fe200000e0000 */
[C---:B------:R-:W-:Y:S01]  /*b850*/  IMAD.IADD R56, R0.reuse, 0x1, R7 ;  /* 0x0000000100387824 */ /* 0x040fe200078e0207 */
[----:B------:R-:W-:Y:S01]  /*b860*/  R2UR UR7, R57 ;  /* 0x00000000390772ca */ /* 0x000fe200000e0000 */
[----:B------:R-:W-:Y:S01]  /*b870*/  IMAD.MOV.U32 R57, RZ, RZ, 0x40000040 ;  /* 0x40000040ff397424 */ /* 0x000fe200078e00ff */
[----:B------:R-:W-:Y:S01]  /*b880*/  IADD3 R64, R0, R59, RZ ;  /* 0x0000003b00407210 */ /* 0x000fe20007ffe0ff */
[----:B------:R-:W-:-:S02]  /*b890*/  IMAD.IADD R58, R62, 0x1, R59 ;  /* 0x000000013e3a7824 */ /* 0x000fc400078e023b */
[----:B------:R-:W-:-:S05]  /*b8a0*/  IMAD.MOV.U32 R0, RZ, RZ, 0x40 ;  /* 0x00000040ff007424 */ /* 0x000fca00078e00ff */
[----:B------:R-:W-:Y:S01]  /*b8b0*/  SEL R0, R0, 0x3e, P2 ;  /* 0x0000003e00007807 */ /* 0x000fe20001000000 */
        /* <DEDUP_REMOVED lines=11> */
[----:B------:R-:W-:Y:S01]  /*b970*/  IMAD.MOV.U32 R59, RZ, RZ, 0x40000040 ;  /* 0x40000040ff3b7424 */ /* 0x000fe200078e00ff */
        /* <DEDUP_REMOVED lines=8> */
[----:B------:R-:W-:Y:S02]  /*ba00*/  IADD3 R56, R62, R7, RZ ;  /* 0x000000073e387210 */ /* 0x000fe40007ffe0ff */
[----:B------:R-:W-:Y:S01]  /*ba10*/  LOP3.LUT R7, R0, 0x6, RZ, 0xc0, !PT ;  /* 0x0000000600077812 */ /* 0x000fe200078ec0ff */
[----:B------:R-:W-:-:S03]  /*ba20*/  @!P1 VIADD R0, R14, 0x38840 ;  /* 0x000388400e009836 */ /* 0x000fc60000000000 */
[----:B------:R-:W-:Y:S02]  /*ba30*/  IADD3 R6, R7, R21, R6 ;  /* 0x0000001507067210 */ /* 0x000fe40007ffe006 */
[----:B------:R-:W-:Y:S01]  /*ba40*/  @!P1 PRMT R0, RZ, 0x654, R0 ;  /* 0x00000654ff009816 */ /* 0x000fe20000000000 */
        /* <DEDUP_REMOVED lines=8> */
[----:B------:R-:W-:Y:S01]  /*bad0*/  IADD3 R56, R7, R21, R2 ;  /* 0x0000001507387210 */ /* 0x000fe20007ffe002 */
[----:B------:R-:W-:Y:S01]  /*bae0*/  IMAD.MOV.U32 R7, RZ, RZ, 0x40000040 ;  /* 0x40000040ff077424 */ /* 0x000fe200078e00ff */
[----:B------:R-:W-:-:S04]  /*baf0*/  LEA R58, R169, 0xffffffc0, 0x6 ;  /* 0xffffffc0a93a7811 */ /* 0x000fc800078e30ff */
[----:B------:R-:W-:Y:S01]  /*bb00*/  IADD3 R59, -R185, R23, -R58 ;  /* 0x00000017b93b7210 */ /* 0x000fe20007ffe93a */
[----:B------:R-:W-:Y:S02]  /*bb10*/  WARPGROUP.DEPBAR.LE gsb0, 0x0 ;  /* 0x00008000000079c5 */ /* 0x000fe40000010000 */
[----:B------:R-:W-:-:S06]  /*bb20*/  WARPGROUP.ARRIVE ;  /* 0x00000000000079c5 */ /* 0x000fcc0000000000 */
[----:B------:R-:W-:Y:S01]  /*bb30*/  HGMMA.64x64x16.F32 R24, gdesc[UR4], R24, gsb0 ;  /* 0x00e00000041879f0 */ /* 0x000fe20008000818 */
[----:B------:R-:W-:Y:S02]  /*bb40*/  R2UR UR4, R56 ;  /* 0x00000000380472ca */ /* 0x000fe400000e0000 */
[----:B------:R-:W-:Y:S02]  /*bb50*/  R2UR UR5, R57 ;  /* 0x00000000390572ca */ /* 0x000fe400000e0000 */
[----:B------:R-:W-:Y:S01]  /*bb60*/  R2UR UR6, R6 ;  /* 0x00000000060672ca */ /* 0x000fe200000e0000 */
[----:B------:R-:W-:Y:S01]  /*bb70*/  IMAD.MOV.U32 R6, RZ, RZ, -0x40 ;  /* 0xffffffc0ff067424 */ /* 0x000fe200078e00ff */
[----:B------:R-:W-:-:S03]  /*bb80*/  R2UR UR7, R7 ;  /* 0x00000000070772ca */ /* 0x000fc600000e0000 */
[----:B------:R-:W-:-:S04]  /*bb90*/  IMAD R6, R169, R6, 0x41 ;  /* 0x00000041a9067424 */ /* 0x000fc800078e0206 */
[----:B------:R-:W-:Y:S01]  /*bba0*/  VIADD R62, R6, 0xffffffff ;  /* 0xffffffff063e7836 */ /* 0x000fe20000000000 */
[----:B------:R-:W-:Y:S02]  /*bbb0*/  WARPGROUP.DEPBAR.LE gsb0, 0x0 ;  /* 0x00008000000079c5 */ /* 0x000fe40000010000 */
[----:B------:R-:W-:-:S06]  /*bbc0*/  WARPGROUP.ARRIVE ;  /* 0x00000000000079c5 */ /* 0x000fcc0000000000 */
[----:B------:R-:W-:Y:S01]  /*bbd0*/  HGMMA.64x64x16.F32 R24, gdesc[UR4], R24, gsb0 ;  /* 0x00e00000041879f0 */ /* 0x000fe20008000818 */
[----:B------:R-:W-:Y:S02]  /*bbe0*/  ULDC.64 UR4, c[0x0][0xad8] ;  /* 0x0002b60000047ab9 */ /* 0x000fe40000000a00 */
[----:B------:R-:W-:-:S06]  /*bbf0*/  UISETP.GE.AND UP0, UPT, UR5, 0x1, UPT ;  /* 0x000000010500788c */ /* 0x000fcc000bf06270 */
[----:B------:R-:W-:Y:S01]  /*bc00*/  PLOP3.LUT P2, PT, PT, PT, UP0, 0x40, 0x0 ;  /* 0x000000000000781c */ /* 0x000fe20003f4e808 */
        /* <DEDUP_REMOVED lines=35> */
[----:B------:R-:W-:Y:S01]  /*be40*/  UP2UR UR46, UPR, URZ, 0x1 ;  /* 0x000000013f2e7883 */ /* 0x000fe20008000000 */
[----:B0-----:R-:W-:-:S06]  /*be50*/  IADD3 R0, -R184, R6, R23 ;  /* 0x00000006b8007210 */ /* 0x001fcc0007ffe117 */
[----:B------:R0:W2:Y:S01]  /*be60*/  MUFU.TANH R56, R24 ;  /* 0x0000001800387308 */ /* 0x0000a20000002400 */
[----:B------:R-:W-:Y:S01]  /*be70*/  IADD3 R7, -R185, R0, RZ ;  /* 0x00000000b9077210 */ /* 0x000fe20007ffe1ff */
[----:B------:R-:W-:-:S06]  /*be80*/  IMAD R0, R189, 0x40, R193 ;  /* 0x00000040bd007824 */ /* 0x000fcc00078e02c1 */
[----:B------:R-:W3:Y:S01]  /*be90*/  MUFU.TANH R26, R26 ;  /* 0x0000001a001a7308 */ /* 0x000ee20000002400 */
        /* <DEDUP_REMOVED lines=32> */
[----:B------:R0:W0:Y:S01]  /*c0a0*/  MUFU.TANH R57, R55 ;  /* 0x0000003700397308 */ /* 0x0000220000002400 */
        /* <DEDUP_REMOVED lines=9> */
[----:B0-----:R-:W-:-:S05]  /*c140*/  @P2 IMAD.HI.U32 R24, R21, UR6, RZ ;  /* 0x0000000615182c27 */ /* 0x001fca000f8e00ff */
[----:B------:R-:W-:-:S04]  /*c150*/  @P2 SHF.R.U32.HI R21, RZ, UR7, R24 ;  /* 0x00000007ff152c19 */ /* 0x000fc80008011618 */
[----:B------:R-:W-:Y:S01]  /*c160*/  LOP3.LUT R21, RZ, R21, RZ, 0x33, !PT ;  /* 0x00000015ff157212 */ /* 0x000fe200078e33ff */
[----:B------:R-:W-:Y:S06]  /*c170*/  BRA `(.L_x_2795) ;  /* 0x0000000000147947 */ /* 0x000fec0003800000 */
.L_x_2794:
[----:B------:R-:W-:-:S06]  /*c180*/  UISETP.NE.AND UP0, UPT, UR5, 0x1, UPT ;  /* 0x000000010500788c */ /* 0x000fcc000bf05270 */
[----:B------:R-:W-:-:S05]  /*c190*/  PLOP3.LUT P2, PT, PT, PT, UP0, 0x80, 0x0 ;  /* 0x000000000000781c */ /* 0x000fca0003f4f008 */
[----:B------:R-:W-:-:S08]  /*c1a0*/  @UP0 ULDC.64 UR6, c[0x0][0xae0] ;  /* 0x0002b80000060ab9 */ /* 0x000fd00000000a00 */
[----:B0-----:R-:W-:-:S05]  /*c1b0*/  @P2 IMAD.HI.U32 R24, R21, UR6, RZ ;  /* 0x0000000615182c27 */ /* 0x001fca000f8e00ff */
[----:B------:R-:W-:-:S07]  /*c1c0*/  @P2 SHF.R.U32.HI R21, RZ, UR7, R24 ;  /* 0x00000007ff152c19 */ /* 0x000fce0008011618 */
.L_x_2795:
[----:B------:R-:W-:Y:S05]  /*c1d0*/  BSYNC B0 ;  /* 0x0000000000007941 */ /* 0x000fea0003800000 */
.L_x_2793:
[----:B------:R-:W-:-:S04]  /*c1e0*/  IMAD R24, R21, UR5, -R58 ;  /* 0x0000000515187c24 */ /* 0x000fc8000f8e0a3a */
[----:B------:R-:W-:-:S05]  /*c1f0*/  IMAD.IADD R24, R24, 0x1, -R185 ;  /* 0x0000000118187824 */ /* 0x000fca00078e0ab9 */
[----:B------:R-:W-:Y:S02]  /*c200*/  VIMNMX R7, R7, R24, !PT ;  /* 0x0000001807077248 */ /* 0x000fe40007fe0100 */
[----:B------:R-:W-:-:S07]  /*c210*/  VIADDMNMX R6, R24, UR5, R6, PT ;  /* 0x0000000518067c46 */ /* 0x000fce000b800106 */
.L_x_2792:
[C---:B------:R-:W-:Y:S01]  /*c220*/  ISETP.GE.AND P2, PT, R62.reuse, 0x2, PT ;  /* 0x000000023e00780c */ /* 0x040fe20003f46270 */
[----:B------:R-:W-:Y:S01]  /*c230*/  UISETP.NE.AND UP0, UPT, UR46, URZ, UPT ;  /* 0x0000003f2e00728c */ /* 0x000fe2000bf05270 */
[C---:B------:R-:W-:Y:S02]  /*c240*/  ISETP.GE.AND P6, PT, R62.reuse, 0xa, PT ;  /* 0x0000000a3e00780c */ /* 0x040fe40003fc6270 */
[----:B------:R-:W-:Y:S02]  /*c250*/  ISETP.GT.AND P4, PT, R7, 0x1, !P2 ;  /* 0x000000010700780c */ /* 0x000fe40005784270 */
[----:B------:R-:W-:Y:S02]  /*c260*/  ISETP.GE.AND P3, PT, R62, 0x9, PT ;  /* 0x000000093e00780c */ /* 0x000fe40003f66270 */
[----:B------:R-:W-:Y:S02]  /*c270*/  ISETP.LT.OR P4, PT, R6, 0x2, P4 ;  /* 0x000000020600780c */ /* 0x000fe40002781670 */
[----:B0-----:R-:W-:-:S02]  /*c280*/  P2R R55, PR, RZ, 0x40 ;  /* 0x00000040ff377803 */ /* 0x001fc40000000000 */
[----:B------:R-:W-:Y:S02]  /*c290*/  FSEL R172, R25, -INF , !P4 ;  /* 0xff80000019ac7808 */ /* 0x000fe40006000000 */
[C---:B------:R-:W-:Y:S02]  /*c2a0*/  ISETP.GT.AND P4, PT, R7.reuse, 0x9, !P6 ;  /* 0x000000090700780c */ /* 0x040fe40007784270 */
[----:B------:R-:W-:Y:S02]  /*c2b0*/  ISETP.GT.AND P5, PT, R7, 0x8, !P3 ;  /* 0x000000080700780c */ /* 0x000fe40005fa4270 */
[----:B------:R-:W-:Y:S02]  /*c2c0*/  ISETP.LT.OR P4, PT, R6, 0xa, P4 ;  /* 0x0000000a0600780c */ /* 0x000fe40002781670 */
[----:B------:R-:W-:Y:S02]  /*c2d0*/  ISETP.GE.AND P6, PT, R62, 0x11, PT ;  /* 0x000000113e00780c */ /* 0x000fe40003fc6270 */
[----:B------:R-:W-:-:S02]  /*c2e0*/  FSEL R174, R29, -INF , !P4 ;  /* 0xff8000001dae7808 */ /* 0x000fc40006000000 */
[----:B------:R-:W-:Y:S02]  /*c2f0*/  ISETP.LT.OR P5, PT, R6, 0x9, P5 ;  /* 0x000000090600780c */ /* 0x000fe40002fa1670 */
[----:B------:R-:W-:Y:S02]  /*c300*/  ISETP.GT.AND P4, PT, R7, 0x10, !P6 ;  /* 0x000000100700780c */ /* 0x000fe40007784270 */
[----:B------:R-:W-:Y:S02]  /*c310*/  FSEL R64, R28, -INF , !P5 ;  /* 0xff8000001c407808 */ /* 0x000fe40006800000 */
        /* <DEDUP_REMOVED lines=80> */
.L_x_2798:
[----:B------:R-:W-:-:S06]  /*c820*/  UISETP.NE.AND UP0, UPT, UR5, 0x1, UPT ;  /* 0x000000010500788c */ /* 0x000fcc000bf05270 */
[----:B------:R-:W-:-:S05]  /*c830*/  PLOP3.LUT P6, PT, PT, PT, UP0, 0x80, 0x0 ;  /* 0x000000000000781c */ /* 0x000fca0003fcf008 */
[----:B------:R-:W-:-:S08]  /*c840*/  @UP0 ULDC.64 UR6, c[0x0][0xae0] ;  /* 0x0002b80000060ab9 */ /* 0x000fd00000000a00 */
[----:B------:R-:W-:Y:S01]  /*c850*/  @P6 IMAD.HI.U32 R24, R21, UR6, RZ ;  /* 0x0000000615186c27 */ /* 0x000fe2000f8e00ff */
[----:B------:R-:W-:-:S13]  /*c860*/  PLOP3.LUT P6, PT, PT, PT, UP0, 0x80, 0x0 ;  /* 0x000000000000781c */ /* 0x000fda0003fcf008 */
[----:B------:R-:W-:-:S07]  /*c870*/  @P6 SHF.R.U32.HI R21, RZ, UR7, R24 ;  /* 0x00000007ff156c19 */ /* 0x000fce0008011618 */
.L_x_2799:
[----:B------:R-:W-:Y:S05]  /*c880*/  BSYNC B0 ;  /* 0x0000000000007941 */ /* 0x000fea0003800000 */
.L_x_2797:
[----:B------:R-:W-:-:S05]  /*c890*/  IMAD R24, R21, UR5, -R58 ;  /* 0x0000000515187c24 */ /* 0x000fca000f8e0a3a */
[----:B------:R-:W-:-:S04]  /*c8a0*/  IADD3 R24, -R185, R24, RZ ;  /* 0x00000018b9187210 */ /* 0x000fc80007ffe1ff */
[----:B------:R-:W-:Y:S02]  /*c8b0*/  VIMNMX R7, R7, R24, !PT ;  /* 0x0000001807077248 */ /* 0x000fe40007fe0100 */
[----:B------:R-:W-:-:S07]  /*c8c0*/  VIADDMNMX R6, R24, UR5, R6, PT ;  /* 0x0000000518067c46 */ /* 0x000fce000b800106 */
.L_x_2796:
[C---:B------:R-:W-:Y:S01]  /*c8d0*/  ISETP.GT.AND P2, PT, R7.reuse, 0x1, !P2 ;  /* 0x000000010700780c */ /* 0x040fe20005744270 */
[----:B------:R-:W-:Y:S01]  /*c8e0*/  ULDC UR6, c[0x0][0xa80] ;  /* 0x0002a00000067ab9 */ /* 0x000fe20000000800 */
[----:B------:R-:W-:Y:S01]  /*c8f0*/  ISETP.GT.AND P3, PT, R7, 0x8, !P3 ;  /* 0x000000080700780c */ /* 0x000fe20005f64270 */
[----:B------:R-:W-:Y:S01]  /*c900*/  IMAD.U32 R168, RZ, RZ, UR6 ;  /* 0x00000006ffa87e24 */ /* 0x000fe2000f8e00ff */
[C---:B------:R-:W-:Y:S01]  /*c910*/  ISETP.LT.OR P2, PT, R6.reuse, 0x2, P2 ;  /* 0x000000020600780c */ /* 0x040fe20001741670 */
[----:B------:R-:W-:Y:S01]  /*c920*/  UISETP.NE.AND UP0, UPT, UR46, URZ, UPT ;  /* 0x0000003f2e00728c */ /* 0x000fe2000bf05270 */
[----:B------:R-:W-:Y:S01]  /*c930*/  BAR.SYNC.DEFER_BLOCKING 0xf, 0x100 ;  /* 0x03c4000000007b1d */ /* 0x000fe20000010000 */
[----:B------:R-:W-:Y:S01]  /*c940*/  ISETP.LT.OR P3, PT, R6, 0x9, P3 ;  /* 0x000000090600780c */ /* 0x000fe20001f61670 */
[----:B------:R-:W-:Y:S01]  /*c950*/  @!P1 VIADD R14, R14, 0x38860 ;  /* 0x000388600e0e9836 */ /* 0x000fe20000000000 */
[----:B------:R-:W-:Y:S02]  /*c960*/  FSEL R24, R27, -INF , !P2 ;  /* 0xff8000001b187808 */ /* 0x000fe40005000000 */
[----:B------:R-:W-:-:S02]  /*c970*/  ISETP.NE.AND P2, PT, R55, RZ, PT ;  /* 0x000000ff3700720c */ /* 0x000fc40003f45270 */
[----:B------:R-:W-:Y:S02]  /*c980*/  FSEL R27, R30, -INF , !P3 ;  /* 0xff8000001e1b7808 */ /* 0x000fe40005800000 */
[----:B------:R-:W-:Y:S02]  /*c990*/  ISETP.GT.AND P2, PT, R7, 0x9, !P2 ;  /* 0x000000090700780c */ /* 0x000fe40005744270 */
[----:B------:R-:W-:Y:S02]  /*c9a0*/  ISETP.NE.AND P3, PT, R29, RZ, PT ;  /* 0x000000ff1d00720c */ /* 0x000fe40003f65270 */
        /* <DEDUP_REMOVED lines=33> */
[----:B------:R-:W-:Y:S02]  /*cbc0*/  ISETP.GT.AND P2, PT, R7, 0x20, !P2 ;  /* 0x000000200700780c */ /* 0x000fe40005744270 */
[----:B------:R-:W-:Y:S02]  /*cbd0*/  FMNMX.FTZ R28, R62, R21, !PT ;  /* 0x000000153e1c7209 */ /* 0x000fe40007810000 */
[----:B------:R-:W-:Y:S02]  /*cbe0*/  ISETP.LT.OR P2, PT, R6, 0x21, P2 ;  /* 0x000000210600780c */ /* 0x000fe40001741670 */
[----:B------:R-:W-:Y:S01]  /*cbf0*/  ISETP.NE.AND P6, PT, R25, RZ, PT ;  /* 0x000000ff1900720c */ /* 0x000fe20003fc5270 */
[----:B------:R-:W0:Y:S01]  /*cc00*/  SHFL.BFLY PT, R21, R28, 0x2, 0x1f ;  /* 0x0c401f001c157f89 */ /* 0x000e2200000e0000 */
[----:B------:R-:W-:Y:S02]  /*cc10*/  FSEL R39, R42, -INF , !P2 ;  /* 0xff8000002a277808 */ /* 0x000fe40005000000 */
[----:B------:R-:W-:-:S02]  /*cc20*/  ISETP.NE.AND P2, PT, R69, RZ, PT ;  /* 0x000000ff4500720c */ /* 0x000fc40003f45270 */
[C---:B------:R-:W-:Y:S02]  /*cc30*/  ISETP.GT.AND P4, PT, R7.reuse, 0x31, !P4 ;  /* 0x000000310700780c */ /* 0x040fe40006784270 */
[C---:B------:R-:W-:Y:S02]  /*cc40*/  ISETP.GT.AND P2, PT, R7.reuse, 0x21, !P2 ;  /* 0x000000210700780c */ /* 0x040fe40005744270 */
[----:B------:R-:W-:Y:S02]  /*cc50*/  ISETP.GT.AND P5, PT, R7, 0x38, !P5 ;  /* 0x000000380700780c */ /* 0x000fe40006fa4270 */
[C---:B------:R-:W-:Y:S02]  /*cc60*/  ISETP.LT.OR P2, PT, R6.reuse, 0x22, P2 ;  /* 0x000000220600780c */ /* 0x040fe40001741670 */
[----:B------:R-:W-:Y:S02]  /*cc70*/  ISETP.LT.OR P4, PT, R6, 0x32, P4 ;  /* 0x000000320600780c */ /* 0x000fe40002781670 */
[----:B------:R-:W-:-:S02]  /*cc80*/  FSEL R41, R43, -INF , !P2 ;  /* 0xff8000002b297808 */ /* 0x000fc40005000000 */
[----:B------:R-:W-:Y:S02]  /*cc90*/  ISETP.GT.AND P2, PT, R7, 0x28, !P3 ;  /* 0x000000280700780c */ /* 0x000fe40005f44270 */
[----:B------:R-:W-:Y:S02]  /*cca0*/  ISETP.NE.AND P3, PT, R45, RZ, PT ;  /* 0x000000ff2d00720c */ /* 0x000fe40003f65270 */
[----:B------:R-:W-:Y:S02]  /*ccb0*/  ISETP.LT.OR P2, PT, R6, 0x29, P2 ;  /* 0x000000290600780c */ /* 0x000fe40001741670 */
[C---:B------:R-:W-:Y:S02]  /*ccc0*/  ISETP.GT.AND P3, PT, R7.reuse, 0x30, !P3 ;  /* 0x000000300700780c */ /* 0x040fe40005f64270 */
[----:B------:R-:W-:Y:S02]  /*ccd0*/  FSEL R43, R46, -INF , !P2 ;  /* 0xff8000002e2b7808 */ /* 0x000fe40005000000 */
[----:B------:R-:W-:-:S02]  /*cce0*/  ISETP.GT.AND P2, PT, R7, RZ, !P6 ;  /* 0x000000ff0700720c */ /* 0x000fc40007744270 */
[----:B0-----:R-:W-:Y:S02]  /*ccf0*/  FMNMX.FTZ R30, R28, R21, !PT ;  /* 0x000000151c1e7209 */ /* 0x001fe40007810000 */
[----:B------:R-:W-:Y:S02]  /*cd00*/  ISETP.LT.OR P2, PT, R6, 0x1, P2 ;  /* 0x000000010600780c */ /* 0x000fe40001741670 */
[----:B------:R-:W-:Y:S01]  /*cd10*/  ISETP.NE.AND P6, PT, R49, RZ, PT ;  /* 0x000000ff3100720c */ /* 0x000fe20003fc5270 */
[----:B------:R-:W0:Y:S01]  /*cd20*/  SHFL.BFLY PT, R21, R30, 0x1, 0x1f ;  /* 0x0c201f001e157f89 */ /* 0x000e2200000e0000 */
[----:B------:R-:W-:Y:S02]  /*cd30*/  FSEL R25, R26, -INF , !P2 ;  /* 0xff8000001a197808 */ /* 0x000fe40005000000 */
[----:B------:R-:W-:Y:S02]  /*cd40*/  ISETP.NE.AND P2, PT, R70, RZ, PT ;  /* 0x000000ff4600720c */ /* 0x000fe40003f45270 */
[----:B------:R-:W-:-:S02]  /*cd50*/  FMNMX.FTZ R26, R25, R24, !PT ;  /* 0x00000018191a7209 */ /* 0x000fc40007810000 */
[----:B------:R-:W-:Y:S02]  /*cd60*/  ISETP.GT.AND P2, PT, R7, 0x29, !P2 ;  /* 0x000000290700780c */ /* 0x000fe40005744270 */
[----:B------:R-:W-:Y:S02]  /*cd70*/  FMNMX.FTZ R26, R27, R26, !PT ;  /* 0x0000001a1b1a7209 */ /* 0x000fe40007810000 */
[----:B------:R-:W-:Y:S02]  /*cd80*/  ISETP.LT.OR P2, PT, R6, 0x2a, P2 ;  /* 0x0000002a0600780c */ /* 0x000fe40001741670 */
[----:B------:R-:W-:Y:S02]  /*cd90*/  FMNMX.FTZ R26, R29, R26, !PT ;  /* 0x0000001a1d1a7209 */ /* 0x000fe40007810000 */
[----:B------:R-:W-:Y:S02]  /*cda0*/  FSEL R45, R47, -INF , !P2 ;  /* 0xff8000002f2d7808 */ /* 0x000fe40005000000 */
[----:B------:R-:W-:-:S02]  /*cdb0*/  FMNMX.FTZ R26, R31, R26, !PT ;  /* 0x0000001a1f1a7209 */ /* 0x000fc40007810000 */
[C---:B------:R-:W-:Y:S02]  /*cdc0*/  ISETP.LT.OR P3, PT, R6.reuse, 0x31, P3 ;  /* 0x000000310600780c */ /* 0x040fe40001f61670 */
[----:B------:R-:W-:Y:S02]  /*cdd0*/  FMNMX.FTZ R26, R33, R26, !PT ;  /* 0x0000001a211a7209 */ /* 0x000fe40007810000 */
[----:B------:R-:W-:Y:S02]  /*cde0*/  ISETP.LT.OR P5, PT, R6, 0x39, P5 ;  /* 0x000000390600780c */ /* 0x000fe40002fa1670 */
[----:B------:R-:W-:Y:S02]  /*cdf0*/  FMNMX.FTZ R26, R35, R26, !PT ;  /* 0x0000001a231a7209 */ /* 0x000fe40007810000 */
[----:B0-----:R-:W-:Y:S02]  /*ce00*/  FMNMX.FTZ R21, R30, R21, !PT ;  /* 0x000000151e157209 */ /* 0x001fe40007810000 */
[----:B------:R-:W-:-:S02]  /*ce10*/  FMNMX.FTZ R26, R37, R26, !PT ;  /* 0x0000001a251a7209 */ /* 0x000fc40007810000 */
[C---:B------:R-:W-:Y:S01]  /*ce20*/  FSETP.NEU.FTZ.AND P2, PT, R21.reuse, -INF , PT ;  /* 0xff8000001500780b */ /* 0x040fe20003f5d000 */
[----:B------:R-:W-:Y:S01]  /*ce30*/  FMUL.FTZ R28, R21, R168 ;  /* 0x000000a8151c7220 */ /* 0x000fe20000410000 */
[----:B------:R-:W-:Y:S02]  /*ce40*/  FMNMX.FTZ R26, R39, R26, !PT ;  /* 0x0000001a271a7209 */ /* 0x000fe40007810000 */
[----:B------:R-:W-:Y:S02]  /*ce50*/  FSEL R47, R51, -INF , !P4 ;  /* 0xff800000332f7808 */ /* 0x000fe40006000000 */
[----:B------:R-:W-:Y:S02]  /*ce60*/  FMNMX.FTZ R26, R41, R26, !PT ;  /* 0x0000001a291a7209 */ /* 0x000fe40007810000 */
[----:B------:R-:W-:Y:S02]  /*ce70*/  FSEL R55, R28, RZ, P2 ;  /* 0x000000ff1c377208 */ /* 0x000fe40001000000 */
[----:B------:R-:W-:-:S02]  /*ce80*/  FMNMX.FTZ R26, R43, R26, !PT ;  /* 0x0000001a2b1a7209 */ /* 0x000fc40007810000 */
[----:B------:R-:W-:Y:S01]  /*ce90*/  ISETP.GT.AND P2, PT, R7, 0x39, !P6 ;  /* 0x000000390700780c */ /* 0x000fe20007744270 */
[-CC-:B------:R-:W-:Y:S01]  /*cea0*/  FFMA.FTZ R171, R56, R168.reuse, -R55.reuse ;  /* 0x000000a838ab7223 */ /* 0x180fe20000010837 */
[----:B------:R-:W-:Y:S01]  /*ceb0*/  FSEL R7, R50, -INF , !P3 ;  /* 0xff80000032077808 */ /* 0x000fe20005800000 */
[--C-:B------:R-:W-:Y:S01]  /*cec0*/  FFMA.FTZ R172, R172, R168, -R55.reuse ;  /* 0x000000a8acac7223 */ /* 0x100fe20000010837 */
[----:B------:R-:W-:Y:S01]  /*ced0*/  FMNMX.FTZ R26, R45, R26, !PT ;  /* 0x0000001a2d1a7209 */ /* 0x000fe20007810000 */
[-CC-:B------:R-:W-:Y:S01]  /*cee0*/  FFMA.FTZ R173, R64, R168.reuse, -R55.reuse ;  /* 0x000000a840ad7223 */ /* 0x180fe20000010837 */
[----:B------:R-:W-:Y:S01]  /*cef0*/  ISETP.LT.OR P2, PT, R6, 0x3a, P2 ;  /* 0x0000003a0600780c */ /* 0x000fe20001741670 */
[--C-:B------:R-:W-:Y:S01]  /*cf00*/  FFMA.FTZ R174, R174, R168, -R55.reuse ;  /* 0x000000a8aeae7223 */ /* 0x100fe20000010837 */
[----:B------:R-:W-:Y:S01]  /*cf10*/  FMNMX.FTZ R26, R7, R26, !PT ;  /* 0x0000001a071a7209 */ /* 0x000fe20007810000 */
[-CC-:B------:R-:W-:Y:S01]  /*cf20*/  FFMA.FTZ R175, R32, R168.reuse, -R55.reuse ;  /* 0x000000a820af7223 */ /* 0x180fe20000010837 */
[----:B------:R-:W-:Y:S01]  /*cf30*/  FSEL R49, R54, -INF , !P5 ;  /* 0xff80000036317808 */ /* 0x000fe20006800000 */
[--C-:B------:R-:W-:Y:S01]  /*cf40*/  FFMA.FTZ R176, R176, R168, -R55.reuse ;  /* 0x000000a8b0b07223 */ /* 0x100fe20000010837 */
[----:B------:R-:W-:Y:S01]  /*cf50*/  FMNMX.FTZ R26, R47, R26, !PT ;  /* 0x0000001a2f1a7209 */ /* 0x000fe20007810000 */
[-CC-:B------:R-:W-:Y:S01]  /*cf60*/  FFMA.FTZ R177, R36, R168.reuse, -R55.reuse ;  /* 0x000000a824b17223 */ /* 0x180fe20000010837 */
[----:B------:R-:W-:Y:S01]  /*cf70*/  FSEL R51, R57, -INF , !P2 ;  /* 0xff80000039337808 */ /* 0x000fe20005000000 */
        /* <DEDUP_REMOVED lines=11> */
[----:B------:R-:W-:Y:S01]  /*d030*/  FFMA.FTZ R199, R62, R168, -R55 ;  /* 0x000000a83ec77223 */ /* 0x000fe20000010837 */
[----:B------:R-:W-:Y:S01]  /*d040*/  MUFU.EX2 R171, R171 ;  /* 0x000000ab00ab7308 */ /* 0x000fe20000000800 */
[----:B------:R-:W-:-:S07]  /*d050*/  @!P1 PRMT R14, RZ, 0x654, R14 ;  /* 0x00000654ff0e9816 */ /* 0x000fce000000000e */
[----:B------:R-:W1:Y:S08]  /*d060*/  MUFU.EX2 R172, R172 ;  /* 0x000000ac00ac7308 */ /* 0x000e700000000800 */
[----:B------:R-:W-:Y:S01]  /*d070*/  MUFU.EX2 R173, R173 ;  /* 0x000000ad00ad7308 */ /* 0x000fe20000000800 */
[----:B0-----:R-:W-:-:S07]  /*d080*/  FMNMX.FTZ R53, R26, R53, !PT ;  /* 0x000000351a357209 */ /* 0x001fce0007810000 */
[----:B------:R-:W0:Y:S01]  /*d090*/  MUFU.EX2 R174, R174 ;  /* 0x000000ae00ae7308 */ /* 0x000e220000000800 */
[----:B-1----:R-:W-:Y:S01]  /*d0a0*/  F2FP.F16.F32.PACK_AB R164, R172, R171 ;  /* 0x000000abaca4723e */ /* 0x002fe200000000ff */
[----:B------:R-:W-:Y:S01]  /*d0b0*/  FADD.FTZ R172, R171, R172 ;  /* 0x000000acabac7221 */ /* 0x000fe20000010000 */
[----:B------:R-:W1:Y:S05]  /*d0c0*/  SHFL.BFLY PT, R190, R53, 0x1, 0x1f ;  /* 0x0c201f0035be7f89 */ /* 0x000e6a00000e0000 */
[----:B------:R-:W-:Y:S08]  /*d0d0*/  MUFU.EX2 R175, R175 ;  /* 0x000000af00af7308 */ /* 0x000ff00000000800 */
[----:B------:R-:W2:Y:S01]  /*d0e0*/  MUFU.EX2 R176, R176 ;  /* 0x000000b000b07308 */ /* 0x000ea20000000800 */
[----:B0-----:R-:W-:Y:S01]  /*d0f0*/  F2FP.F16.F32.PACK_AB R166, R174, R173 ;  /* 0x000000adaea6723e */ /* 0x001fe200000000ff */
[----:B------:R-:W-:-:S04]  /*d100*/  FADD.FTZ R173, R173, R172 ;  /* 0x000000acadad7221 */ /* 0x000fc80000010000 */
[----:B------:R-:W-:Y:S02]  /*d110*/  FADD.FTZ R174, R174, R173 ;  /* 0x000000adaeae7221 */ /* 0x000fe40000010000 */
[----:B------:R-:W-:Y:S01]  /*d120*/  MUFU.EX2 R177, R177 ;  /* 0x000000b100b17308 */ /* 0x000fe20000000800 */
[----:B-1----:R-:W-:-:S04]  /*d130*/  FMNMX.FTZ R190, R53, R190, !PT ;  /* 0x000000be35be7209 */ /* 0x002fc80007810000 */
[C---:B------:R-:W-:Y:S01]  /*d140*/  FSETP.NEU.FTZ.AND P2, PT, R190.reuse, -INF , PT ;  /* 0xff800000be00780b */ /* 0x040fe20003f5d000 */
[-C--:B------:R-:W-:Y:S02]  /*d150*/  FMUL.FTZ R6, R190, R168.reuse ;  /* 0x000000a8be067220 */ /* 0x080fe40000410000 */
[----:B------:R-:W0:Y:S01]  /*d160*/  MUFU.EX2 R178, R178 ;  /* 0x000000b200b27308 */ /* 0x000e220000000800 */
[----:B--2---:R-:W-:Y:S01]  /*d170*/  F2FP.F16.F32.PACK_AB R160, R176, R175 ;  /* 0x000000afb0a0723e */ /* 0x004fe200000000ff */
[----:B------:R-:W-:Y:S01]  /*d180*/  FADD.FTZ R175, R175, R174 ;  /* 0x000000aeafaf7221 */ /* 0x000fe20000010000 */
[----:B------:R-:W-:Y:S01]  /*d190*/  FSEL R26, R6, RZ, P2 ;  /* 0x000000ff061a7208 */ /* 0x000fe20001000000 */
[----:B------:R-:W-:Y:S02]  /*d1a0*/  IMAD R6, R19, 0x1000, R188 ;  /* 0x0000100013067824 */ /* 0x000fe400078e02bc */
[----:B------:R-:W-:Y:S01]  /*d1b0*/  FADD.FTZ R176, R176, R175 ;  /* 0x000000afb0b07221 */ /* 0x000fe20000010000 */
[----:B------:R-:W-:Y:S01]  /*d1c0*/  PLOP3.LUT P2, PT, PT, PT, UP0, 0x40, 0x0 ;  /* 0x000000000000781c */ /* 0x000fe20003f4e808 */
        /* <DEDUP_REMOVED lines=17> */
[----:B------:R-:W-:Y:S01]  /*d2e0*/  MUFU.EX2 R200, R200 ;  /* 0x000000c800c87308 */ /* 0x000fe20000000800 */
[----:B------:R-:W-:Y:S01]  /*d2f0*/  IMAD.MOV.U32 R7, RZ, RZ, 0x40000040 ;  /* 0x40000040ff077424 */ /* 0x000fe200078e00ff */
[----:B0-----:R-:W-:Y:S01]  /*d300*/  F2FP.F16.F32.PACK_AB R162, R178, R177 ;  /* 0x000000b1b2a2723e */ /* 0x001fe200000000ff */
[----:B------:R-:W-:Y:S01]  /*d310*/  FADD.FTZ R177, R177, R176 ;  /* 0x000000b0b1b17221 */ /* 0x000fe20000010000 */
[----:B------:R-:W-:-:S02]  /*d320*/  R2UR UR6, R6 ;  /* 0x00000000060672ca */ /* 0x000fc400000e0000 */
[----:B------:R-:W-:Y:S01]  /*d330*/  R2UR UR7, R7 ;  /* 0x00000000070772ca */ /* 0x000fe200000e0000 */
[----:B------:R-:W-:Y:S01]  /*d340*/  FADD.FTZ R178, R178, R177 ;  /* 0x000000b1b2b27221 */ /* 0x000fe20000010000 */
[----:B------:R-:W0:Y:S01]  /*d350*/  MUFU.EX2 R201, R201 ;  /* 0x000000c900c97308 */ /* 0x000e220000000800 */
[----:B------:R-:W-:-:S07]  /*d360*/  MOV R7, 0x40000040 ;  /* 0x4000004000077802 */ /* 0x000fce0000000f00 */
        /* <DEDUP_REMOVED lines=21> */
[----:B------:R-:W3:Y:S01]  /*d4c0*/  MUFU.EX2 R182, R182 ;  /* 0x000000b600b67308 */ /* 0x000ee20000000800 */
[----:B0-----:R-:W-:Y:S01]  /*d4d0*/  F2FP.F16.F32.PACK_AB R156, R180, R179 ;  /* 0x000000b3b49c723e */ /* 0x001fe200000000ff */
[----:B------:R-:W-:-:S04]  /*d4e0*/  FADD.FTZ R179, R179, R178 ;  /* 0x000000b2b3b37221 */ /* 0x000fc80000010000 */
[----:B------:R-:W-:Y:S02]  /*d4f0*/  FADD.FTZ R180, R180, R179 ;  /* 0x000000b3b4b47221 */ /* 0x000fe40000010000 */
[----:B------:R-:W0:Y:S08]  /*d500*/  MUFU.EX2 R210, R210 ;  /* 0x000000d200d27308 */ /* 0x000e300000000800 */
[----:B------:R-:W4:Y:S01]  /*d510*/  MUFU.EX2 R222, R222 ;  /* 0x000000de00de7308 */ /* 0x000f220000000800 */
[----:B---3--:R-:W-:Y:S01]  /*d520*/  F2FP.F16.F32.PACK_AB R158, R182, R181 ;  /* 0x000000b5b69e723e */ /* 0x008fe200000000ff */
[----:B------:R-:W-:-:S04]  /*d530*/  FADD.FTZ R181, R181, R180 ;  /* 0x000000b4b5b57221 */ /* 0x000fc80000010000 */
[----:B------:R-:W-:Y:S02]  /*d540*/  FADD.FTZ R182, R182, R181 ;  /* 0x000000b5b6b67221 */ /* 0x000fe40000010000 */
[----:B------:R-:W-:Y:S01]  /*d550*/  MUFU.EX2 R223, R223 ;  /* 0x000000df00df7308 */ /* 0x000fe20000000800 */
[----:B0-----:R-:W-:-:S07]  /*d560*/  FADD.FTZ R207, R210, R207 ;  /* 0x000000cfd2cf7221 */ /* 0x001fce0000010000 */
[----:B------:R-:W0:Y:S01]  /*d570*/  MUFU.EX2 R224, R224 ;  /* 0x000000e000e07308 */ /* 0x000e220000000800 */
[C---:B----4-:R-:W-:Y:S01]  /*d580*/  F2FP.F16.F32.PACK_AB R157, R222.reuse, R210 ;  /* 0x000000d2de9d723e */ /* 0x050fe200000000ff */
[----:B------:R-:W-:-:S06]  /*d590*/  FADD.FTZ R222, R222, R207 ;  /* 0x000000cfdede7221 */ /* 0x000fcc0000010000 */
[----:B------:R-:W3:Y:S08]  /*d5a0*/  MUFU.EX2 R183, R183 ;  /* 0x000000b700b77308 */ /* 0x000ef00000000800 */
[----:B------:R-:W4:Y:S01]  /*d5b0*/  MUFU.EX2 R191, R191 ;  /* 0x000000bf00bf7308 */ /* 0x000f220000000800 */
[----:B0-----:R-:W-:Y:S01]  /*d5c0*/  F2FP.F16.F32.PACK_AB R159, R224, R223 ;  /* 0x000000dfe09f723e */ /* 0x001fe200000000ff */
[----:B------:R-:W-:-:S04]  /*d5d0*/  FADD.FTZ R223, R223, R222 ;  /* 0x000000dedfdf7221 */ /* 0x000fc80000010000 */
[----:B------:R-:W-:Y:S01]  /*d5e0*/  STSM.16.M88.4 [R209], R156 ;  /* 0x0000009cd1007844 */ /* 0x000fe20000000200 */
[----:B------:R-:W-:Y:S01]  /*d5f0*/  FADD.FTZ R224, R224, R223 ;  /* 0x000000dfe0e07221 */ /* 0x000fe20000010000 */
[----:B------:R-:W-:Y:S01]  /*d600*/  MUFU.EX2 R198, R198 ;  /* 0x000000c600c67308 */ /* 0x000fe20000000800 */
[----:B---3--:R-:W-:-:S07]  /*d610*/  FADD.FTZ R182, R183, R182 ;  /* 0x000000b6b7b67221 */ /* 0x008fce0000010000 */
[----:B------:R-:W0:Y:S01]  /*d620*/  MUFU.EX2 R199, R199 ;  /* 0x000000c700c77308 */ /* 0x000e220000000800 */
[C---:B----4-:R-:W-:Y:S01]  /*d630*/  F2FP.F16.F32.PACK_AB R152, R191.reuse, R183 ;  /* 0x000000b7bf98723e */ /* 0x050fe200000000ff */
[----:B------:R-:W-:-:S06]  /*d640*/  FADD.FTZ R191, R191, R182 ;  /* 0x000000b6bfbf7221 */ /* 0x000fcc0000010000 */
[----:B------:R-:W-:Y:S08]  /*d650*/  MUFU.EX2 R225, R225 ;  /* 0x000000e100e17308 */ /* 0x000ff00000000800 */
[----:B------:R-:W3:Y:S01]  /*d660*/  MUFU.EX2 R226, R226 ;  /* 0x000000e200e27308 */ /* 0x000ee20000000800 */
[----:B0-----:R-:W-:-:S07]  /*d670*/  F2FP.F16.F32.PACK_AB R154, R199, R198 ;  /* 0x000000c6c79a723e */ /* 0x001fce00000000ff */
[----:B------:R-:W-:Y:S08]  /*d680*/  MUFU.EX2 R229, R229 ;  /* 0x000000e500e57308 */ /* 0x000ff00000000800 */
[----:B------:R-:W0:Y:S01]  /*d690*/  MUFU.EX2 R170, R170 ;  /* 0x000000aa00aa7308 */ /* 0x000e220000000800 */
[----:B---3--:R-:W-:Y:S01]  /*d6a0*/  F2FP.F16.F32.PACK_AB R153, R226, R225 ;  /* 0x000000e1e299723e */ /* 0x008fe200000000ff */
[----:B------:R-:W-:-:S04]  /*d6b0*/  FADD.FTZ R225, R225, R224 ;  /* 0x000000e0e1e17221 */ /* 0x000fc80000010000 */
[----:B------:R-:W-:Y:S01]  /*d6c0*/  FADD.FTZ R226, R226, R225 ;  /* 0x000000e1e2e27221 */ /* 0x000fe20000010000 */
[----:B0-----:R-:W-:-:S05]  /*d6d0*/  F2FP.F16.F32.PACK_AB R155, R170, R229 ;  /* 0x000000e5aa9b723e */ /* 0x001fca00000000ff */
[----:B------:R0:W-:Y:S01]  /*d6e0*/  STSM.16.M88.4 [R208], R152 ;  /* 0x00000098d0007844 */ /* 0x0001e20000000200 */
[----:B------:R-:W-:-:S06]  /*d6f0*/  WARPGROUP.ARRIVE ;  /* 0x00000000000079c5 */ /* 0x000fcc0000000000 */
[----:B------:R-:W-:Y:S03]  /*d700*/  HGMMA.64x256x16.F32 R24, R164, gdesc[UR4].tnspB, RZ, !UPT, gsb0 ;  /* 0x43e00004a4187df0 */ /* 0x000fe6000c0008ff */
[----:B------:R-:W-:Y:S02]  /*d710*/  WARPGROUP.DEPBAR.LE gsb0, 0x0 ;  /* 0x00008000000079c5 */ /* 0x000fe40000010000 */
[----:B-1----:R-:W-:Y:S01]  /*d720*/  VIADD R164, R6, 0x80 ;  /* 0x0000008006a47836 */ /* 0x002fe20000000000 */
[----:B------:R-:W-:Y:S01]  /*d730*/  WARPGROUP.ARRIVE ;  /* 0x00000000000079c5 */ /* 0x000fe20000000000 */
[----:B------:R-:W-:-:S03]  /*d740*/  IMAD.MOV.U32 R165, RZ, RZ, 0x40000040 ;  /* 0x40000040ffa57424 */ /* 0x000fc600078e00ff */
[----:B------:R-:W-:Y:S02]  /*d750*/  R2UR UR6, R164 ;  /* 0x00000000a40672ca */ /* 0x000fe400000e0000 */
[----:B------:R-:W-:-:S15]  /*d760*/  R2UR UR7, R165 ;  /* 0x00000000a50772ca */ /* 0x000fde00000e0000 */
[----:B------:R-:W-:-:S01]  /*d770*/  NOP ;  /* 0x0000000000007918 */ /* 0x000fc20000000000 */
[----:B------:R-:W-:Y:S03]  /*d780*/  HGMMA.64x256x16.F32 R24, R160, gdesc[UR4].tnspB, R24, gsb0 ;  /* 0x43e00004a0187df0 */ /* 0x000fe60008000818 */
[----:B------:R-:W-:Y:S02]  /*d790*/  WARPGROUP.DEPBAR.LE gsb0, 0x0 ;  /* 0x00008000000079c5 */ /* 0x000fe40000010000 */
[C---:B--2---:R-:W-:Y:S01]  /*d7a0*/  VIADD R160, R6.reuse, 0x100 ;  /* 0x0000010006a07836 */ /* 0x044fe20000000000 */
[----:B------:R-:W-:Y:S01]  /*d7b0*/  WARPGROUP.ARRIVE ;  /* 0x00000000000079c5 */ /* 0x000fe20000000000 */
[----:B------:R-:W-:Y:S02]  /*d7c0*/  IMAD.MOV.U32 R161, RZ, RZ, 0x40000040 ;  /* 0x40000040ffa17424 */ /* 0x000fe400078e00ff */
[----:B------:R-:W-:Y:S01]  /*d7d0*/  VIADD R6, R6, 0x180 ;  /* 0x0000018006067836 */ /* 0x000fe20000000000 */
[----:B------:R-:W-:-:S02]  /*d7e0*/  R2UR UR6, R160 ;  /* 0x00000000a00672ca */ /* 0x000fc400000e0000 */
[----:B------:R-:W-:-:S15]  /*d7f0*/  R2UR UR7, R161 ;  /* 0x00000000a10772ca */ /* 0x000fde00000e0000 */
[----:B------:R-:W-:-:S01]  /*d800*/  NOP ;  /* 0x0000000000007918 */ /* 0x000fc20000000000 */
[----:B------:R-:W-:Y:S01]  /*d810*/  HGMMA.64x256x16.F32 R24, R156, gdesc[UR4].tnspB, R24, gsb0 ;  /* 0x43e000049c187df0 */ /* 0x000fe20008000818 */
[----:B------:R-:W-:Y:S01]  /*d820*/  R2UR UR6, R6 ;  /* 0x00000000060672ca */ /* 0x000fe200000e0000 */
[----:B------:R-:W-:Y:S01]  /*d830*/  FADD.FTZ R6, R198, R191 ;  /* 0x000000bfc6067221 */ /* 0x000fe20000010000 */
[----:B------:R-:W-:Y:S01]  /*d840*/  R2UR UR7, R7 ;  /* 0x00000000070772ca */ /* 0x000fe200000e0000 */
[----:B------:R-:W-:Y:S02]  /*d850*/  FADD.FTZ R7, R229, R226 ;  /* 0x000000e2e5077221 */ /* 0x000fe40000010000 */
[----:B------:R-:W-:Y:S02]  /*d860*/  FADD.FTZ R6, R199, R6 ;  /* 0x00000006c7067221 */ /* 0x000fe40000010000 */
[----:B------:R-:W-:Y:S01]  /*d870*/  FADD.FTZ R7, R170, R7 ;  /* 0x00000007aa077221 */ /* 0x000fe20000010000 */
[----:B------:R-:W-:Y:S02]  /*d880*/  WARPGROUP.DEPBAR.LE gsb0, 0x0 ;  /* 0x00008000000079c5 */ /* 0x000fe40000010000 */
[----:B------:R-:W-:-:S15]  /*d890*/  WARPGROUP.ARRIVE ;  /* 0x00000000000079c5 */ /* 0x000fde0000000000 */
[----:B------:R-:W-:-:S02]  /*d8a0*/  NOP ;  /* 0x0000000000007918 */ /* 0x000fc40000000000 */
[----:B------:R-:W-:Y:S03]  /*d8b0*/  HGMMA.64x256x16.F32 R24, R152, gdesc[UR4].tnspB, R24, gsb0 ;  /* 0x43e0000498187df0 */ /* 0x000fe60008000818 */
[----:B------:R-:W-:Y:S02]  /*d8c0*/  WARPGROUP.DEPBAR.LE gsb0, 0x0 ;  /* 0x00008000000079c5 */ /* 0x000fe40000010000 */
[----:B------:R1:W-:Y:S06]  /*d8d0*/  MEMBAR.ALL.CTA ;  /* 0x0000000000007992 */ /* 0x0003ec0000008000 */
[----:B-1----:R-:W1:Y:S02]  /*d8e0*/  FENCE.VIEW.ASYNC.S ;  /* 0x00000000000073c6 */ /* 0x002e640000000000 */
[----:B-1----:R-:W-:Y:S01]  /*d8f0*/  NOP ;  /* 0x0000000000007918 */ /* 0x002fe20000000000 */
[----:B------:R-:W-:Y:S06]  /*d900*/  BAR.ARV 0xe, 0x100 ;  /* 0x0384000000007b1d */ /* 0x000fec0000002000 */
[----:B------:R1:W-:Y:S02]  /*d910*/  @!P1 SYNCS.ARRIVE.TRANS64.RED.A1T0 RZ, [R14+URZ], RZ ;  /* 0x000000ff0eff99a7 */ /* 0x0003e4000810043f */
[----:B-1----:R-:W-:-:S04]  /*d920*/  IMAD.IADD R14, R23, 0x1, -R184 ;  /* 0x00000001170e7824 */ /* 0x002fc800078e0ab8 */
[----:B0-----:R-:W-:Y:S02]  /*d930*/  IMAD R154, R189, 0x40, R14 ;  /* 0x00000040bd9a7824 */ /* 0x001fe400078e020e */
[----:B------:R-:W-:Y:S02]  /*d940*/  VIADD R14, R169, 0xfffffffe ;  /* 0xfffffffea90e7836 */ /* 0x000fe40000000000 */
[----:B------:R-:W-:Y:S01]  /*d950*/  VIADD R152, R154, UR4 ;  /* 0x000000049a987c36 */ /* 0x000fe20008000000 */
        /* <DEDUP_REMOVED lines=13> */
.L_x_2802:
[----:B------:R-:W-:-:S06]  /*da30*/  UISETP.NE.AND UP0, UPT, UR5, 0x1, UPT ;  /* 0x000000010500788c */ /* 0x000fcc000bf05270 */
[----:B------:R-:W-:-:S05]  /*da40*/  PLOP3.LUT P2, PT, PT, PT, UP0, 0x80, 0x0 ;  /* 0x000000000000781c */ /* 0x000fca0003f4f008 */
[----:B------:R-:W-:-:S08]  /*da50*/  @UP0 ULDC.64 UR6, c[0x0][0xae0] ;  /* 0x0002b80000060ab9 */ /* 0x000fd00000000a00 */
[----:B------:R-:W-:-:S05]  /*da60*/  @P2 IMAD.HI.U32 R154, R153, UR6, RZ ;  /* 0x00000006999a2c27 */ /* 0x000fca000f8e00ff */
[----:B------:R-:W-:-:S07]  /*da70*/  @P2 SHF.R.U32.HI R153, RZ, UR7, R154 ;  /* 0x00000007ff992c19 */ /* 0x000fce000801169a */
.L_x_2803:
[----:B------:R-:W-:Y:S05]  /*da80*/  BSYNC B0 ;  /* 0x0000000000007941 */ /* 0x000fea0003800000 */
.L_x_2801:
[----:B------:R-:W-:-:S04]  /*da90*/  IMAD.U32 R154, RZ, RZ, UR5 ;  /* 0x00000005ff9a7e24 */ /* 0x000fc8000f8e00ff */
[----:B------:R-:W-:-:S05]  /*daa0*/  IMAD R153, R153, R154, UR5 ;  /* 0x0000000599997e24 */ /* 0x000fca000f8e029a */
[----:B------:R-:W-:-:S07]  /*dab0*/  VIMNMX R152, R152, R153, PT ;  /* 0x0000009998987248 */ /* 0x000fce0003fe0100 */
.L_x_2800:
[----:B------:R-:W-:Y:S01]  /*dac0*/  SHF.R.S32.HI R153, RZ, 0x1f, R152 ;  /* 0x0000001fff997819 */ /* 0x000fe20000011498 */
[----:B------:R-:W-:Y:S01]  /*dad0*/  ULDC UR38, c[0x0][0xadc] ;  /* 0x0002b70000267ab9 */ /* 0x000fe20000000800 */
[----:B------:R-:W-:Y:S01]  /*dae0*/  ULDC UR41, c[0x0][0xadc] ;  /* 0x0002b70000297ab9 */ /* 0x000fe20000000800 */
[----:B------:R-:W-:Y:S01]  /*daf0*/  ULDC UR37, c[0x0][0xa80] ;  /* 0x0002a00000257ab9 */ /* 0x000fe20000000800 */
[----:B------:R-:W-:Y:S01]  /*db00*/  LEA.HI R153, R153, R152, RZ, 0x6 ;  /* 0x0000009899997211 */ /* 0x000fe200078f30ff */
[----:B------:R-:W-:Y:S01]  /*db10*/  ULDC UR40, c[0x0][0xa80] ;  /* 0x0002a00000287ab9 */ /* 0x000fe20000000800 */
[----:B------:R-:W-:Y:S01]  /*db20*/  ULDC UR39, c[0x0][0xa80] ;  /* 0x0002a00000277ab9 */ /* 0x000fe20000000800 */
[----:B------:R-:W-:Y:S01]  /*db30*/  ULDC UR45, c[0x0][0xad0] ;  /* 0x0002b400002d7ab9 */ /* 0x000fe20000000800 */
[----:B------:R-:W-:Y:S01]  /*db40*/  SHF.R.S32.HI R153, RZ, 0x6, R153 ;  /* 0x00000006ff997819 */ /* 0x000fe20000011499 */
[----:B------:R-:W-:Y:S01]  /*db50*/  ULDC UR44, c[0x0][0xad0] ;  /* 0x0002b400002c7ab9 */ /* 0x000fe20000000800 */
[----:B------:R-:W-:Y:S01]  /*db60*/  ULDC UR43, c[0x0][0xad0] ;  /* 0x0002b400002b7ab9 */ /* 0x000fe20000000800 */
[----:B------:R-:W-:Y:S01]  /*db70*/  ULDC UR42, c[0x0][0xad8] ;  /* 0x0002b600002a7ab9 */ /* 0x000fe20000000800 */
[----:B------:R-:W-:Y:S01]  /*db80*/  VIMNMX R210, R212, R153, !PT ;  /* 0x00000099d4d27248 */ /* 0x000fe20007fe0100 */
[----:B------:R-:W-:Y:S01]  /*db90*/  ULDC UR48, c[0x0][0xad8] ;  /* 0x0002b60000307ab9 */ /* 0x000fe20000000800 */
[----:B------:R-:W-:Y:S02]  /*dba0*/  BSSY B1, `(.L_x_2804) ;  /* 0x0000414000017945 */ /* 0x000fe40003800000 */
[----:B------:R-:W-:-:S13]  /*dbb0*/  ISETP.GE.AND P2, PT, R14, R210, PT ;  /* 0x000000d20e00720c */ /* 0x000fda0003f46270 */
[----:B------:R-:W-:Y:S05]  /*dbc0*/  @!P2 BRA `(.L_x_2805) ;  /* 0x000000400044a947 */ /* 0x000fea0003800000 */
[----:B------:R-:W-:Y:S01]  /*dbd0*/  IADD3 R191, R0, R23, -R184 ;  /* 0x0000001700bf7210 */ /* 0x000fe20007ffe8b8 */
[----:B------:R-:W-:Y:S03]  /*dbe0*/  BSSY B0, `(.L_x_2806) ;  /* 0x000040b000007945 */ /* 0x000fe60003800000 */
[----:B------:R-:W-:-:S07]  /*dbf0*/  IADD3 R191, R191, 0x8, RZ ;  /* 0x00000008bfbf7810 */ /* 0x000fce0007ffe0ff */
.L_x_2825:
[----:B------:R-:W-:-:S05]  /*dc00*/  VIADD R198, R19, 0x1 ;  /* 0x0000000113c67836 */ /* 0x000fca0000000000 */
[----:B------:R-:W-:-:S04]  /*dc10*/  ISETP.NE.AND P2, PT, R198, 0x2, PT ;  /* 0x00000002c600780c */ /* 0x000fc80003f45270 */
[----:B------:R-:W-:Y:S02]  /*dc20*/  SEL R153, RZ, 0x1, P2 ;  /* 0x00000001ff997807 */ /* 0x000fe40001000000 */
[----:B------:R-:W-:Y:S02]  /*dc30*/  SEL R198, R198, RZ, P2 ;  /* 0x000000ffc6c67207 */ /* 0x000fe40001000000 */
[----:B------:R-:W-:Y:S01]  /*dc40*/  LOP3.LUT R22, R22, R153, RZ, 0x3c, !PT ;  /* 0x0000009916167212 */ /* 0x000fe200078e3cff */
[----:B0-----:R-:W-:Y:S06]  /*dc50*/  @!P0 BRA `(.L_x_2807) ;  /* 0x0000000000048947 */ /* 0x001fec0003800000 */
[----:B------:R-:W-:Y:S01]  /*dc60*/  BPT.TRAP 0x1 ;  /* 0x000000040000795c */ /* 0x000fe20000300000 */
.L_x_2807:
[----:B------:R-:W-:Y:S01]  /*dc70*/  IMAD R199, R198, 0x8, R18 ;  /* 0x00000008c6c77824 */ /* 0x000fe200078e0212 */
[----:B------:R-:W-:-:S04]  /*dc80*/  SHF.L.U32 R204, R22, 0x1f, RZ ;  /* 0x0000001f16cc7819 */ /* 0x000fc800000006ff */
[----:B------:R0:W1:Y:S01]  /*dc90*/  SYNCS.PHASECHK.TRANS64.TRYWAIT P2, [R199+URZ+0x38830], R204 ;  /* 0x038830ccc70075a7 */ /* 0x000062000804017f */
[----:B------:R-:W-:Y:S05]  /*dca0*/  @!P0 BRA `(.L_x_2808) ;  /* 0x0000000000048947 */ /* 0x000fea0003800000 */
[----:B------:R-:W-:Y:S01]  /*dcb0*/  BPT.TRAP 0x1 ;  /* 0x000000040000795c */ /* 0x000fe20000300000 */
.L_x_2808:
[----:B------:R-:W-:Y:S01]  /*dcc0*/  BSSY B2, `(.L_x_2809) ;  /* 0x0000006000027945 */ /* 0x000fe20003800000 */
[----:B------:R-:W-:Y:S02]  /*dcd0*/  IMAD R200, R198, 0x200, R15 ;  /* 0x00000200c6c87824 */ /* 0x000fe400078e020f */
[----:B------:R-:W-:Y:S01]  /*dce0*/  IMAD.MOV.U32 R201, RZ, RZ, 0x40000040 ;  /* 0x40000040ffc97424 */ /* 0x000fe200078e00ff */
[----:B-1----:R-:W-:Y:S06]  /*dcf0*/  @P2 BRA `(.L_x_2810) ;  /* 0x0000000000082947 */ /* 0x002fec0003800000 */
[----:B------:R-:W1:Y:S02]  /*dd00*/  SYNCS.PHASECHK.TRANS64.TRYWAIT P2, [R199+URZ+0x38830], R204 ;  /* 0x038830ccc70075a7 */ /* 0x000e64000804017f */
[----:B-1----:R-:W-:Y:S05]  /*dd10*/  @!P2 BRA `(.L_x_2811) ;  /* 0x00000164008ca947 */ /* 0x002fea0003800000 */
.L_x_2810:
[----:B------:R-:W-:Y:S05]  /*dd20*/  BSYNC B2 ;  /* 0x0000000000027941 */ /* 0x000fea0003800000 */
.L_x_2809:
        /* <DEDUP_REMOVED lines=9> */
[----:B------:R-:W-:Y:S01]  /*ddc0*/  R2UR UR6, R202 ;  /* 0x00000000ca0672ca */ /* 0x000fe200000e0000 */
[----:B------:R-:W-:Y:S01]  /*ddd0*/  VIADD R202, R200, 0x4 ;  /* 0x00000004c8ca7836 */ /* 0x000fe20000000000 */
        /* <DEDUP_REMOVED lines=25> */
.L_x_2812:
[----:B------:R2:W3:Y:S01]  /*df70*/  SYNCS.PHASECHK.TRANS64.TRYWAIT P2, [R199+URZ+0x38850], R204 ;  /* 0x038850ccc70075a7 */ /* 0x0004e2000804017f */
[----:B------:R-:W-:Y:S05]  /*df80*/  @!P0 BRA `(.L_x_2813) ;  /* 0x0000000000048947 */ /* 0x000fea0003800000 */
[----:B------:R-:W-:Y:S01]  /*df90*/  BPT.TRAP 0x1 ;  /* 0x000000040000795c */ /* 0x000fe20000300000 */
.L_x_2813:
[----:B------:R-:W-:Y:S04]  /*dfa0*/  BSSY B2, `(.L_x_2814) ;  /* 0x0000004000027945 */ /* 0x000fe80003800000 */
[----:B---3--:R-:W-:Y:S05]  /*dfb0*/  @P2 BRA `(.L_x_2815) ;  /* 0x0000000000082947 */ /* 0x008fea0003800000 */
[----:B------:R-:W3:Y:S02]  /*dfc0*/  SYNCS.PHASECHK.TRANS64.TRYWAIT P2, [R199+URZ+0x38850], R204 ;  /* 0x038850ccc70075a7 */ /* 0x000ee4000804017f */
[----:B---3--:R-:W-:Y:S05]  /*dfd0*/  @!P2 BRA `(.L_x_2816) ;  /* 0x0000016000f0a947 */ /* 0x008fea0003800000 */
.L_x_2815:
[----:B------:R-:W-:Y:S05]  /*dfe0*/  BSYNC B2 ;  /* 0x0000000000027941 */ /* 0x000fea0003800000 */
.L_x_2814:
[----:B------:R-:W-:Y:S01]  /*dff0*/  IMAD R202, R198, 0x1000, R20 ;  /* 0x00001000c6ca7824 */ /* 0x000fe200078e0214 */
[----:B------:R-:W-:Y:S01]  /*e000*/  R2UR UR4, R2 ;  /* 0x00000000020472ca */ /* 0x000fe200000e0000 */
[----:B------:R-:W-:Y:S01]  /*e010*/  IMAD.MOV.U32 R203, RZ, RZ, 0x40000040 ;  /* 0x40000040ffcb7424 */ /* 0x000fe200078e00ff */
[----:B------:R-:W-:Y:S01]  /*e020*/  R2UR UR5, R3 ;  /* 0x00000000030572ca */ /* 0x000fe200000e0000 */
[----:B------:R-:W-:Y:S01]  /*e030*/  WARPGROUP.ARRIVE ;  /* 0x00000000000079c5 */ /* 0x000fe20000000000 */
[----:B------:R-:W-:Y:S01]  /*e040*/  R2UR UR6, R202 ;  /* 0x00000000ca0672ca */ /* 0x000fe200000e0000 */
[C---:B------:R-:W-:Y:S01]  /*e050*/  VIADD R200, R2.reuse, 0x2 ;  /* 0x0000000202c87836 */ /* 0x040fe20000000000 */
[----:B------:R-:W-:Y:S01]  /*e060*/  R2UR UR7, R203 ;  /* 0x00000000cb0772ca */ /* 0x000fe200000e0000 */
[----:B------:R-:W-:Y:S02]  /*e070*/  IMAD.MOV.U32 R201, RZ, RZ, 0x40000040 ;  /* 0x40000040ffc97424 */ /* 0x000fe400078e00ff */
[----:B------:R-:W4:Y:S01]  /*e080*/  S2R R206, SR_TID.X ;  /* 0x0000000000ce7919 */ /* 0x000f220000002100 */
[----:B------:R-:W-:Y:S01]  /*e090*/  IMAD.MOV.U32 R205, RZ, RZ, 0x40000040 ;  /* 0x40000040ffcd7424 */ /* 0x000fe200078e00ff */
[----:B------:R-:W-:Y:S01]  /*e0a0*/  UISETP.NE.AND UP0, UPT, UR46, URZ, UPT ;  /* 0x0000003f2e00728c */ /* 0x000fe2000bf05270 */
[----:B------:R-:W-:-:S07]  /*e0b0*/  VIADD R207, R2, 0x800 ;  /* 0x0000080002cf7836 */ /* 0x000fce0000000000 */
        /* <DEDUP_REMOVED lines=8> */
[----:B------:R-:W-:Y:S02]  /*e140*/  MOV R201, 0x40000040 ;  /* 0x4000004000c97802 */ /* 0x000fe40000000f00 */
[----:B----4-:R-:W-:Y:S01]  /*e150*/  SHF.R.U32.HI R206, RZ, 0x7, R206 ;  /* 0x00000007ffce7819 */ /* 0x010fe200000116ce */
[----:B------:R-:W-:Y:S02]  /*e160*/  WARPGROUP.DEPBAR.LE gsb0, 0x0 ;  /* 0x00008000000079c5 */ /* 0x000fe40000010000 */
[----:B------:R-:W-:-:S06]  /*e170*/  WARPGROUP.ARRIVE ;  /* 0x00000000000079c5 */ /* 0x000fcc0000000000 */
        /* <DEDUP_REMOVED lines=148> */
[----:B------:R-:W-:Y:S02]  /*eac0*/  R2UR UR6, R200 ;  /* 0x00000000c80672ca */ /* 0x000fe400000e0000 */
[----:B------:R-:W-:Y:S01]  /*ead0*/  R2UR UR7, R201 ;  /* 0x00000000c90772ca */ /* 0x000fe200000e0000 */
[----:B------:R4:W5:Y:S01]  /*eae0*/  SHFL.IDX PT, R200, R206, RZ, 0x1f ;  /* 0x00001fffcec87589 */ /* 0x00096200000e0000 */
[----:B------:R-:W-:-:S02]  /*eaf0*/  IMAD.MOV.U32 R201, RZ, RZ, 0x4 ;  /* 0x00000004ffc97424 */ /* 0x000fc400078e00ff */
[----:B----4-:R-:W-:Y:S01]  /*eb00*/  VIADD R206, R202, 0x800 ;  /* 0x00000800cace7836 */ /* 0x010fe20000000000 */
[----:B-----5:R-:W-:-:S04]  /*eb10*/  ISETP.GT.AND P2, PT, R200, 0x7f, PT ;  /* 0x0000007fc800780c */ /* 0x020fc80003f44270 */
[----:B------:R-:W-:Y:S02]  /*eb20*/  SEL R200, RZ, 0x2, !P2 ;  /* 0x00000002ffc87807 */ /* 0x000fe40005000000 */
[C---:B------:R-:W-:Y:S02]  /*eb30*/  SEL R203, R201.reuse, 0x2, P2 ;  /* 0x00000002c9cb7807 */ /* 0x040fe40001000000 */
[----:B------:R-:W-:Y:S01]  /*eb40*/  SEL R201, R201, 0x6, !P2 ;  /* 0x00000006c9c97807 */ /* 0x000fe20005000000 */
[----:B0123--:R-:W-:Y:S01]  /*eb50*/  IMAD.IADD R204, R200, 0x1, R206 ;  /* 0x00000001c8cc7824 */ /* 0x00ffe200078e02ce */
[----:B------:R-:W-:Y:S02]  /*eb60*/  WARPGROUP.DEPBAR.LE gsb0, 0x0 ;  /* 0x00008000000079c5 */ /* 0x000fe40000010000 */
[----:B------:R-:W-:-:S06]  /*eb70*/  WARPGROUP.ARRIVE ;  /* 0x00000000000079c5 */ /* 0x000fcc0000000000 */
[----:B------:R-:W-:Y:S01]  /*eb80*/  HGMMA.64x64x16.F32 R152, gdesc[UR4], R152, gsb0 ;  /* 0x00e00000049879f0 */ /* 0x000fe20008000898 */
[----:B------:R-:W-:Y:S01]  /*eb90*/  R2UR UR6, R204 ;  /* 0x00000000cc0672ca */ /* 0x000fe200000e0000 */
[----:B------:R-:W-:Y:S01]  /*eba0*/  IMAD.IADD R204, R207, 0x1, R200 ;  /* 0x00000001cfcc7824 */ /* 0x000fe200078e02c8 */
[----:B------:R-:W-:Y:S01]  /*ebb0*/  R2UR UR7, R205 ;  /* 0x00000000cd0772ca */ /* 0x000fe200000e0000 */
[----:B------:R-:W-:-:S03]  /*ebc0*/  IMAD.MOV.U32 R205, RZ, RZ, 0x40000040 ;  /* 0x40000040ffcd7424 */ /* 0x000fc600078e00ff */
[----:B------:R-:W-:Y:S01]  /*ebd0*/  R2UR UR4, R204 ;  /* 0x00000000cc0472ca */ /* 0x000fe200000e0000 */
[----:B------:R-:W-:Y:S01]  /*ebe0*/  IMAD.IADD R204, R206, 0x1, R203 ;  /* 0x00000001cecc7824 */ /* 0x000fe200078e02cb */
[----:B------:R-:W-:Y:S02]  /*ebf0*/  R2UR UR5, R205 ;  /* 0x00000000cd0572ca */ /* 0x000fe400000e0000 */
[----:B------:R-:W-:Y:S01]  /*ec00*/  MOV R205, 0x40000040 ;  /* 0x4000004000cd7802 */ /* 0x000fe20000000f00 */
        /* <DEDUP_REMOVED lines=17> */
[----:B------:R-:W-:-:S03]  /*ed20*/  IMAD.MOV.U32 R205, RZ, RZ, 0x40000040 ;  /* 0x40000040ffcd7424 */ /* 0x000fc600078e00ff */
[----:B------:R-:W-:Y:S01]  /*ed30*/  R2UR UR6, R204 ;  /* 0x00000000cc0672ca */ /* 0x000fe200000e0000 */
[----:B------:R-:W-:Y:S01]  /*ed40*/  IMAD.MOV.U32 R204, RZ, RZ, 0x28 ;  /* 0x00000028ffcc7424 */ /* 0x000fe200078e00ff */
[----:B------:R-:W-:Y:S01]  /*ed50*/  R2UR UR7, R205 ;  /* 0x00000000cd0772ca */ /* 0x000fe200000e0000 */
[----:B------:R-:W-:-:S03]  /*ed60*/  IMAD.MOV.U32 R205, RZ, RZ, 0xa00 ;  /* 0x00000a00ffcd7424 */ /* 0x000fc600078e00ff */
[----:B------:R-:W-:Y:S02]  /*ed70*/  SEL R204, R204, 0x26, P2 ;  /* 0x00000026cccc7807 */ /* 0x000fe40001000000 */
[----:B------:R-:W-:Y:S02]  /*ed80*/  SEL R205, R205, 0x980, P2 ;  /* 0x00000980cdcd7807 */ /* 0x000fe40001000000 */
[----:B------:R-:W-:Y:S02]  /*ed90*/  LOP3.LUT R207, R204, 0x6, RZ, 0xc0, !PT ;  /* 0x00000006cccf7812 */ /* 0x000fe400078ec0ff */
[----:B------:R-:W-:-:S04]  /*eda0*/  LOP3.LUT R205, R205, 0xa00, RZ, 0xc0, !PT ;  /* 0x00000a00cdcd7812 */ /* 0x000fc800078ec0ff */
[CC--:B------:R-:W-:Y:S02]  /*edb0*/  IADD3 R204, R207.reuse, R205.reuse, R2 ;  /* 0x000000cdcfcc7210 */ /* 0x0c0fe40007ffe002 */
[----:B------:R-:W-:Y:S01]  /*edc0*/  IADD3 R206, R207, R205, R202 ;  /* 0x000000cdcfce7210 */ /* 0x000fe20007ffe0ca */
[----:B------:R-:W-:Y:S01]  /*edd0*/  IMAD.MOV.U32 R207, RZ, RZ, 0x40000040 ;  /* 0x40000040ffcf7424 */ /* 0x000fe200078e00ff */
[----:B------:R-:W-:Y:S01]  /*ede0*/  MOV R205, 0x40000040 ;  /* 0x4000004000cd7802 */ /* 0x000fe20000000f00 */
[----:B------:R-:W-:Y:S02]  /*edf0*/  WARPGROUP.DEPBAR.LE gsb0, 0x0 ;  /* 0x00008000000079c5 */ /* 0x000fe40000010000 */
[----:B------:R-:W-:-:S06]  /*ee00*/  WARPGROUP.ARRIVE ;  /* 0x00000000000079c5 */ /* 0x000fcc0000000000 */
[----:B------:R-:W-:Y:S01]  /*ee10*/  HGMMA.64x64x16.F32 R152, gdesc[UR4], R152, gsb0 ;  /* 0x00e00000049879f0 */ /* 0x000fe20008000898 */
[----:B------:R-:W-:Y:S02]  /*ee20*/  R2UR UR4, R204 ;  /* 0x00000000cc0472ca */ /* 0x000fe400000e0000 */
[----:B------:R-:W-:Y:S01]  /*ee30*/  R2UR UR5, R205 ;  /* 0x00000000cd0572ca */ /* 0x000fe200000e0000 */
[----:B------:R-:W-:Y:S01]  /*ee40*/  IMAD.MOV.U32 R205, RZ, RZ, 0x40000040 ;  /* 0x40000040ffcd7424 */ /* 0x000fe200078e00ff */
[----:B------:R-:W-:Y:S01]  /*ee50*/  R2UR UR6, R206 ;  /* 0x00000000ce0672ca */ /* 0x000fe200000e0000 */
[----:B------:R-:W-:Y:S01]  /*ee60*/  VIADD R206, R2, 0xa00 ;  /* 0x00000a0002ce7836 */ /* 0x000fe20000000000 */
[----:B------:R-:W-:Y:S01]  /*ee70*/  R2UR UR7, R207 ;  /* 0x00000000cf0772ca */ /* 0x000fe200000e0000 */
[----:B------:R-:W-:Y:S02]  /*ee80*/  VIADD R207, R202, 0xa00 ;  /* 0x00000a00cacf7836 */ /* 0x000fe40000000000 */
[----:B------:R-:W-:Y:S01]  /*ee90*/  IMAD.IADD R204, R206, 0x1, R200 ;  /* 0x00000001cecc7824 */ /* 0x000fe200078e02c8 */
[----:B------:R-:W-:-:S02]  /*eea0*/  WARPGROUP.DEPBAR.LE gsb0, 0x0 ;  /* 0x00008000000079c5 */ /* 0x000fc40000010000 */
[----:B------:R-:W-:-:S07]  /*eeb0*/  WARPGROUP.ARRIVE ;  /* 0x00000000000079c5 */ /* 0x000fce0000000000 */
        /* <DEDUP_REMOVED lines=108> */
[----:B------:R-:W-:Y:S02]  /*f580*/  IMAD.MOV.U32 R205, RZ, RZ, 0x40000040 ;  /* 0x40000040ffcd7424 */ /* 0x000fe400078e00ff */
[----:B------:R-:W-:Y:S01]  /*f590*/  IMAD.IADD R200, R207, 0x1, R201 ;  /* 0x00000001cfc87824 */ /* 0x000fe200078e02c9 */
        /* <DEDUP_REMOVED lines=14> */
[----:B------:R-:W-:Y:S02]  /*f680*/  IMAD.MOV.U32 R201, RZ, RZ, 0x40000040 ;  /* 0x40000040ffc97424 */ /* 0x000fe400078e00ff */
[----:B------:R-:W-:Y:S01]  /*f690*/  IMAD.MOV.U32 R205, RZ, RZ, 0x40000040 ;  /* 0x40000040ffcd7424 */ /* 0x000fe200078e00ff */
[----:B------:R-:W-:Y:S02]  /*f6a0*/  WARPGROUP.DEPBAR.LE gsb0, 0x0 ;  /* 0x00008000000079c5 */ /* 0x000fe40000010000 */
[----:B------:R-:W-:-:S07]  /*f6b0*/  WARPGROUP.ARRIVE ;  /* 0x00000000000079c5 */ /* 0x000fce0000000000 */
[----:B------:R-:W-:Y:S01]  /*f6c0*/  HGMMA.64x64x16.F32 R152, gdesc[UR4], R152, gsb0 ;  /* 0x00e00000049879f0 */ /* 0x000fe20008000898 */
[----:B------:R-:W-:Y:S02]  /*f6d0*/  R2UR UR4, R200 ;  /* 0x00000000c80472ca */ /* 0x000fe400000e0000 */
[----:B------:R-:W-:Y:S01]  /*f6e0*/  R2UR UR5, R201 ;  /* 0x00000000c90572ca */ /* 0x000fe200000e0000 */
[----:B------:R-:W-:Y:S01]  /*f6f0*/  IMAD.MOV.U32 R201, RZ, RZ, 0x1000 ;  /* 0x00001000ffc97424 */ /* 0x000fe200078e00ff */
[----:B------:R-:W-:Y:S02]  /*f700*/  R2UR UR6, R204 ;  /* 0x00000000cc0672ca */ /* 0x000fe400000e0000 */
[----:B------:R-:W-:Y:S02]  /*f710*/  R2UR UR7, R205 ;  /* 0x00000000cd0772ca */ /* 0x000fe400000e0000 */
[----:B------:R-:W-:Y:S02]  /*f720*/  MOV R200, 0x40 ;  /* 0x0000004000c87802 */ /* 0x000fe40000000f00 */
[----:B------:R-:W-:-:S02]  /*f730*/  SEL R201, R201, 0xf80, P2 ;  /* 0x00000f80c9c97807 */ /* 0x000fc40001000000 */
[----:B------:R-:W-:Y:S02]  /*f740*/  SEL R200, R200, 0x3e, P2 ;  /* 0x0000003ec8c87807 */ /* 0x000fe40001000000 */
[----:B------:R-:W-:Y:S02]  /*f750*/  LOP3.LUT R201, R201, 0x1e00, RZ, 0xc0, !PT ;  /* 0x00001e00c9c97812 */ /* 0x000fe400078ec0ff */
[----:B------:R-:W-:Y:S02]  /*f760*/  LOP3.LUT R203, R200, 0x6, RZ, 0xc0, !PT ;  /* 0x00000006c8cb7812 */ /* 0x000fe400078ec0ff */
[----:B------:R-:W-:Y:S02]  /*f770*/  PLOP3.LUT P2, PT, PT, PT, UP0, 0x40, 0x0 ;  /* 0x000000000000781c */ /* 0x000fe40003f4e808 */
[CC--:B------:R-:W-:Y:S02]  /*f780*/  IADD3 R200, R203.reuse, R201.reuse, R2 ;  /* 0x000000c9cbc87210 */ /* 0x0c0fe40007ffe002 */
[----:B------:R-:W-:Y:S01]  /*f790*/  IADD3 R202, R203, R201, R202 ;  /* 0x000000c9cbca7210 */ /* 0x000fe20007ffe0ca */
        /* <DEDUP_REMOVED lines=20> */
[----:B------:R-:W-:-:S02]  /*f8e0*/  @!P1 VIADD R154, R199, 0x38840 ;  /* 0x00038840c79a9836 */ /* 0x000fc40000000000 */
        /* <DEDUP_REMOVED lines=29> */
[----:B0-----:R-:W-:-:S07]  /*fac0*/  IADD3 R154, R23, 0x1, -R178 ;  /* 0x00000001179a7810 */ /* 0x001fce0007ffe8b2 */
[----:B------:R-:W0:Y:S01]  /*fad0*/  MUFU.TANH R201, R201 ;  /* 0x000000c900c97308 */ /* 0x000e220000002400 */
[----:B------:R-:W-:-:S07]  /*fae0*/  IADD3 R154, -R185, R154, -R184 ;  /* 0x0000009ab99a7210 */ /* 0x000fce0007ffe9b8 */
[----:B------:R-:W2:Y:S01]  /*faf0*/  MUFU.TANH R152, R152 ;  /* 0x0000009800987308 */ /* 0x000ea20000002400 */
[C---:B------:R-:W-:Y:S02]  /*fb00*/  VIADD R206, R154.reuse, UR48 ;  /* 0x000000309ace7c36 */ /* 0x040fe40008000000 */
[----:B------:R-:W-:-:S03]  /*fb10*/  VIADD R183, R154, UR47 ;  /* 0x0000002f9ab77c36 */ /* 0x000fc60008000000 */
        /* <DEDUP_REMOVED lines=44> */
.L_x_2819:
[----:B------:R-:W-:-:S05]  /*fde0*/  IMAD.U32 R207, RZ, RZ, UR41 ;  /* 0x00000029ffcf7e24 */ /* 0x000fca000f8e00ff */
[----:B------:R-:W-:-:S13]  /*fdf0*/  ISETP.NE.AND P2, PT, R207, 0x1, PT ;  /* 0x00000001cf00780c */ /* 0x000fda0003f45270 */
[----:B------:R-:W1:Y:S02]  /*fe00*/  @P2 LDC.64 R154, c[0x0][0xae0] ;  /* 0x0002b800ff9a2b82 */ /* 0x000e640000000a00 */
[----:B-1----:R-:W-:-:S04]  /*fe10*/  @P2 IMAD.HI.U32 R222, R223, R154, RZ ;  /* 0x0000009adfde2227 */ /* 0x002fc800078e00ff */
[----:B------:R-:W-:Y:S01]  /*fe20*/  IMAD.MOV.U32 R154, RZ, RZ, R223 ;  /* 0x000000ffff9a7224 */ /* 0x000fe200078e00df */
[----:B------:R-:W-:-:S07]  /*fe30*/  @P2 SHF.R.U32.HI R154, RZ, R155, R222 ;  /* 0x0000009bff9a2219 */ /* 0x000fce00000116de */
.L_x_2820:
[----:B------:R-:W-:Y:S05]  /*fe40*/  BSYNC B2 ;  /* 0x0000000000027941 */ /* 0x000fea0003800000 */
.L_x_2818:
[----:B------:R-:W-:-:S04]  /*fe50*/  IMAD R154, R154, R207, -R178 ;  /* 0x000000cf9a9a7224 */ /* 0x000fc800078e0ab2 */
[----:B------:R-:W-:-:S05]  /*fe60*/  IMAD.IADD R154, R154, 0x1, -R185 ;  /* 0x000000019a9a7824 */ /* 0x000fca00078e0ab9 */
[----:B------:R-:W-:Y:S02]  /*fe70*/  VIADDMNMX R182, R154, R207, R182, PT ;  /* 0x000000cf9ab67246 */ /* 0x000fe400038001b6 */
[----:B------:R-:W-:-:S07]  /*fe80*/  VIMNMX R181, R181, R154, !PT ;  /* 0x0000009ab5b57248 */ /* 0x000fce0007fe0100 */
.L_x_2817:
[----:B------:R-:W-:Y:S01]  /*fe90*/  ISETP.GT.AND P2, PT, R14, -0x1, PT ;  /* 0xffffffff0e00780c */ /* 0x000fe20003f44270 */
[----:B------:R-:W-:Y:S01]  /*fea0*/  UISETP.NE.AND UP0, UPT, UR46, URZ, UPT ;  /* 0x0000003f2e00728c */ /* 0x000fe2000bf05270 */
[----:B------:R-:W-:Y:S02]  /*feb0*/  IADD3 R206, R206, 0x8, R0 ;  /* 0x00000008cece7810 */ /* 0x000fe40007ffe000 */
[C---:B------:R-:W-:Y:S02]  /*fec0*/  ISETP.GT.AND P5, PT, R181.reuse, RZ, P2 ;  /* 0x000000ffb500720c */ /* 0x040fe400017a4270 */
[C---:B------:R-:W-:Y:S02]  /*fed0*/  ISETP.GT.AND P4, PT, R181.reuse, 0x1, P2 ;  /* 0x00000001b500780c */ /* 0x040fe40001784270 */
[----:B------:R-:W-:Y:S02]  /*fee0*/  ISETP.LT.OR P5, PT, R182, 0x1, P5 ;  /* 0x00000001b600780c */ /* 0x000fe40002fa1670 */
[----:B------:R-:W-:-:S02]  /*fef0*/  ISETP.GT.AND P6, PT, R181, 0x8, P2 ;  /* 0x00000008b500780c */ /* 0x000fc400017c4270 */
[----:B------:R-:W-:Y:S02]  /*ff00*/  FSEL R200, R200, -INF , !P5 ;  /* 0xff800000c8c87808 */ /* 0x000fe40006800000 */
[C---:B------:R-:W-:Y:S02]  /*ff10*/  ISETP.GT.AND P5, PT, R181.reuse, 0x10, P2 ;  /* 0x00000010b500780c */ /* 0x040fe400017a4270 */
[----:B------:R-:W-:Y:S02]  /*ff20*/  ISETP.GT.AND P3, PT, R181, 0x9, P2 ;  /* 0x00000009b500780c */ /* 0x000fe40001764270 */
[C---:B------:R-:W-:Y:S02]  /*ff30*/  ISETP.LT.OR P5, PT, R182.reuse, 0x11, P5 ;  /* 0x00000011b600780c */ /* 0x040fe40002fa1670 */
[----:B------:R-:W-:Y:S02]  /*ff40*/  ISETP.LT.OR P4, PT, R182, 0x2, P4 ;  /* 0x00000002b600780c */ /* 0x000fe40002781670 */
[----:B0-----:R-:W-:-:S02]  /*ff50*/  FSEL R204, R204, -INF , !P5 ;  /* 0xff800000cccc7808 */ /* 0x001fc40006800000 */
[----:B------:R-:W-:Y:S02]  /*ff60*/  ISETP.GT.AND P5, PT, R181, 0x20, P2 ;  /* 0x00000020b500780c */ /* 0x000fe400017a4270 */
[C---:B------:R-:W-:Y:S02]  /*ff70*/  ISETP.LT.OR P6, PT, R182.reuse, 0x9, P6 ;  /* 0x00000009b600780c */ /* 0x040fe400037c1670 */
[C---:B------:R-:W-:Y:S02]  /*ff80*/  ISETP.LT.OR P3, PT, R182.reuse, 0xa, P3 ;  /* 0x0000000ab600780c */ /* 0x040fe40001f61670 */
[----:B------:R-:W-:Y:S02]  /*ff90*/  ISETP.LT.OR P5, PT, R182, 0x21, P5 ;  /* 0x00000021b600780c */ /* 0x000fe40002fa1670 */
[----:B------:R-:W-:Y:S02]  /*ffa0*/  FSEL R201, R201, -INF , !P4 ;  /* 0xff800000c9c97808 */ /* 0x000fe40006000000 */
[----:B------:R-:W-:-:S02]  /*ffb0*/  FSEL R202, R202, -INF , !P6 ;  /* 0xff800000caca7808 */ /* 0x000fc40007000000 */
[----:B------:R-:W-:Y:S02]  /*ffc0*/  FSEL R203, R203, -INF , !P3 ;  /* 0xff800000cbcb7808 */ /* 0x000fe40005800000 */
[C---:B------:R-:W-:Y:S02]  /*ffd0*/  ISETP.GT.AND P4, PT, R181.reuse, 0x11, P2 ;  /* 0x00000011b500780c */ /* 0x040fe40001784270 */
[C---:B------:R-:W-:Y:S02]  /*ffe0*/  ISETP.GT.AND P6, PT, R181.reuse, 0x18, P2 ;  /* 0x00000018b500780c */ /* 0x040fe400017c4270 */
[C---:B------:R-:W-:Y:S02]  /*fff0*/  ISETP.GT.AND P3, PT, R181.reuse, 0x19, P2 ;  /* 0x00000019b500780c */ /* 0x040fe40001764270 */
[----:B------:R-:W-:Y:S02]  /*10000*/  FSEL R207, R168, -INF , !P5 ;  /* 0xff800000a8cf7808 */ /* 0x000fe40006800000 */
[----:B------:R-:W-:-:S02]  /*10010*/  ISETP.GT.AND P5, PT, R181, 0x30, P2 ;  /* 0x00000030b500780c */ /* 0x000fc400017a4270 */
[C---:B------:R-:W-:Y:S02]  /*10020*/  ISETP.LT.OR P4, PT, R182.reuse, 0x12, P4 ;  /* 0x00000012b600780c */ /* 0x040fe40002781670 */
        /* <DEDUP_REMOVED lines=8> */
[----:B------:R-:W-:Y:S02]  /*100b0*/  ISETP.GT.AND P3, PT, R181, 0x29, P2 ;  /* 0x00000029b500780c */ /* 0x000fe40001764270 */
[----:B------:R-:W-:Y:S02]  /*100c0*/  FSEL R176, R176, -INF , !P5 ;  /* 0xff800000b0b07808 */ /* 0x000fe40006800000 */
[----:B------:R-:W-:-:S02]  /*100d0*/  PLOP3.LUT P5, PT, PT, PT, UP0, 0x40, 0x0 ;  /* 0x000000000000781c */ /* 0x000fc40003fae808 */
        /* <DEDUP_REMOVED lines=20> */
[----:B------:R-:W-:Y:S01]  /*10220*/  IMAD.U32 R171, RZ, RZ, UR41 ;  /* 0x00000029ffab7e24 */ /* 0x000fe2000f8e00ff */
[----:B------:R-:W-:-:S04]  /*10230*/  IADD3 R168, R0, R23, -R184 ;  /* 0x0000001700a87210 */ /* 0x000fc80007ffe8b8 */
[----:B------:R-:W-:Y:S01]  /*10240*/  ISETP.NE.AND P3, PT, R171, 0x1, PT ;  /* 0x00000001ab00780c */ /* 0x000fe20003f65270 */
[----:B------:R-:W-:-:S05]  /*10250*/  VIADD R168, R168, 0x8 ;  /* 0x00000008a8a87836 */ /* 0x000fca0000000000 */
[----:B------:R-:W-:-:S07]  /*10260*/  LOP3.LUT R181, RZ, R168, RZ, 0x33, !PT ;  /* 0x000000a8ffb57212 */ /* 0x000fce00078e33ff */
[----:B------:R-:W0:Y:S02]  /*10270*/  @P3 LDC.64 R154, c[0x0][0xae0] ;  /* 0x0002b800ff9a3b82 */ /* 0x000e240000000a00 */
[----:B0-----:R-:W-:-:S05]  /*10280*/  @P3 IMAD.HI.U32 R154, R181, R154, RZ ;  /* 0x0000009ab59a3227 */ /* 0x001fca00078e00ff */
[----:B------:R-:W-:-:S04]  /*10290*/  @P3 SHF.R.U32.HI R181, RZ, R155, R154 ;  /* 0x0000009bffb53219 */ /* 0x000fc8000001169a */
[----:B------:R-:W-:Y:S01]  /*102a0*/  LOP3.LUT R154, RZ, R181, RZ, 0x33, !PT ;  /* 0x000000b5ff9a7212 */ /* 0x000fe200078e33ff */
[----:B------:R-:W-:Y:S06]  /*102b0*/  BRA `(.L_x_2824) ;  /* 0x0000000000187947 */ /* 0x000fec0003800000 */
.L_x_2823:
[----:B------:R-:W-:-:S04]  /*102c0*/  MOV R171, UR41 ;  /* 0x0000002900ab7c02 */ /* 0x000fc80008000f00 */
[----:B------:R-:W-:-:S13]  /*102d0*/  ISETP.NE.AND P3, PT, R171, 0x1, PT ;  /* 0x00000001ab00780c */ /* 0x000fda0003f65270 */
[----:B------:R-:W0:Y:S02]  /*102e0*/  @P3 LDC.64 R154, c[0x0][0xae0] ;  /* 0x0002b800ff9a3b82 */ /* 0x000e240000000a00 */
[----:B0-----:R-:W-:-:S04]  /*102f0*/  @P3 IMAD.HI.U32 R168, R191, R154, RZ ;  /* 0x0000009abfa83227 */ /* 0x001fc800078e00ff */
[----:B------:R-:W-:Y:S01]  /*10300*/  IMAD.MOV.U32 R154, RZ, RZ, R191 ;  /* 0x000000ffff9a7224 */ /* 0x000fe200078e00bf */
[----:B------:R-:W-:-:S07]  /*10310*/  @P3 SHF.R.U32.HI R154, RZ, R155, R168 ;  /* 0x0000009bff9a3219 */ /* 0x000fce00000116a8 */
.L_x_2824:
[----:B------:R-:W-:Y:S05]  /*10320*/  BSYNC B2 ;  /* 0x0000000000027941 */ /* 0x000fea0003800000 */
.L_x_2822:
[----:B------:R-:W-:-:S04]  /*10330*/  IMAD R178, R154, R171, -R178 ;  /* 0x000000ab9ab27224 */ /* 0x000fc800078e0ab2 */
[----:B------:R-:W-:-:S05]  /*10340*/  IMAD.IADD R178, R178, 0x1, -R185 ;  /* 0x00000001b2b27824 */ /* 0x000fca00078e0ab9 */
[----:B------:R-:W-:Y:S02]  /*10350*/  VIADDMNMX R206, R178, R171, R206, PT ;  /* 0x000000abb2ce7246 */ /* 0x000fe400038001ce */
[----:B------:R-:W-:-:S07]  /*10360*/  VIMNMX R183, R183, R178, !PT ;  /* 0x000000b2b7b77248 */ /* 0x000fce0007fe0100 */
.L_x_2821:
[----:B------:R-:W-:Y:S01]  /*10370*/  FMNMX.FTZ R154, R200, R21, !PT ;  /* 0x00000015c89a7209 */ /* 0x000fe20007810000 */
[----:B------:R-:W-:Y:S01]  /*10380*/  IMAD.MOV.U32 R171, RZ, RZ, 0x40000040 ;  /* 0x40000040ffab7424 */ /* 0x000fe200078e00ff */
[----:B------:R-:W-:Y:S01]  /*10390*/  ISETP.GT.AND P4, PT, R183, 0x9, P2 ;  /* 0x00000009b700780c */ /* 0x000fe20001784270 */
[----:B------:R-:W-:Y:S01]  /*103a0*/  IMAD R170, R198, 0x1000, R188 ;  /* 0x00001000c6aa7824 */ /* 0x000fe200078e02bc */
[----:B------:R-:W-:Y:S01]  /*103b0*/  FMNMX.FTZ R155, R201, R154, !PT ;  /* 0x0000009ac99b7209 */ /* 0x000fe20007810000 */
[----:B------:R-:W-:Y:S01]  /*103c0*/  @!P1 VIADD R199, R199, 0x38860 ;  /* 0x00038860c7c79836 */ /* 0x000fe20000000000 */
        /* <DEDUP_REMOVED lines=8> */
[----:B------:R-:W-:-:S02]  /*10450*/  R2UR UR7, R171 ;  /* 0x00000000ab0772ca */ /* 0x000fc400000e0000 */
[----:B------:R-:W-:Y:S02]  /*10460*/  FMNMX.FTZ R154, R163, R154, !PT ;  /* 0x0000009aa39a7209 */ /* 0x000fe40007810000 */
[----:B------:R-:W-:Y:S02]  /*10470*/  FSEL R161, R161, -INF , !P4 ;  /* 0xff800000a1a17808 */ /* 0x000fe40006000000 */
[----:B------:R-:W-:Y:S02]  /*10480*/  FMNMX.FTZ R154, R165, R154, !PT ;  /* 0x0000009aa59a7209 */ /* 0x000fe40007810000 */
[----:B------:R-:W-:Y:S02]  /*10490*/  ISETP.GT.AND P4, PT, R183, RZ, P2 ;  /* 0x000000ffb700720c */ /* 0x000fe40001784270 */
[----:B------:R-:W-:Y:S02]  /*104a0*/  FMNMX.FTZ R154, R207, R154, !PT ;  /* 0x0000009acf9a7209 */ /* 0x000fe40007810000 */
[----:B------:R-:W-:-:S02]  /*104b0*/  ISETP.GT.AND P3, PT, R183, 0x1, P2 ;  /* 0x00000001b700780c */ /* 0x000fc40001764270 */
[----:B------:R-:W-:Y:S02]  /*104c0*/  FMNMX.FTZ R155, R169, R154, !PT ;  /* 0x0000009aa99b7209 */ /* 0x000fe40007810000 */
[----:B------:R-:W-:Y:S02]  /*104d0*/  ISETP.LT.OR P4, PT, R206, 0x1, P4 ;  /* 0x00000001ce00780c */ /* 0x000fe40002781670 */
[----:B------:R-:W-:Y:S02]  /*104e0*/  FMNMX.FTZ R154, R222, R155, !PT ;  /* 0x0000009bde9a7209 */ /* 0x000fe40007810000 */
[----:B------:R-:W-:Y:S02]  /*104f0*/  ISETP.GT.AND P6, PT, R183, 0x8, P2 ;  /* 0x00000008b700780c */ /* 0x000fe400017c4270 */
        /* <DEDUP_REMOVED lines=9> */
[----:B------:R-:W-:Y:S02]  /*10590*/  FMNMX.FTZ R168, R152, R190, !PT ;  /* 0x000000be98a87209 */ /* 0x000fe40007810000 */
[C---:B------:R-:W-:Y:S01]  /*105a0*/  ISETP.GT.AND P5, PT, R183.reuse, 0x10, P2 ;  /* 0x00000010b700780c */ /* 0x040fe200017a4270 */
[----:B------:R-:W0:Y:S01]  /*105b0*/  SHFL.BFLY PT, R154, R155, 0x2, 0x1f ;  /* 0x0c401f009b9a7f89 */ /* 0x000e2200000e0000 */
[----:B------:R-:W-:Y:S02]  /*105c0*/  FSEL R156, R156, -INF , !P6 ;  /* 0xff8000009c9c7808 */ /* 0x000fe40007000000 */
[----:B------:R-:W-:Y:S02]  /*105d0*/  ISETP.GT.AND P3, PT, R183, 0x11, P2 ;  /* 0x00000011b700780c */ /* 0x000fe40001764270 */
[----:B------:R-:W-:-:S02]  /*105e0*/  ISETP.LT.OR P5, PT, R206, 0x11, P5 ;  /* 0x00000011ce00780c */ /* 0x000fc40002fa1670 */
[C---:B------:R-:W-:Y:S02]  /*105f0*/  ISETP.GT.AND P6, PT, R183.reuse, 0x18, P2 ;  /* 0x00000018b700780c */ /* 0x040fe400017c4270 */
[----:B------:R-:W-:Y:S02]  /*10600*/  ISETP.LT.OR P3, PT, R206, 0x12, P3 ;  /* 0x00000012ce00780c */ /* 0x000fe40001f61670 */
[----:B------:R-:W-:Y:S02]  /*10610*/  FSEL R158, R158, -INF , !P5 ;  /* 0xff8000009e9e7808 */ /* 0x000fe40006800000 */
[----:B------:R-:W-:Y:S02]  /*10620*/  ISETP.GT.AND P5, PT, R183, 0x20, P2 ;  /* 0x00000020b700780c */ /* 0x000fe400017a4270 */
[----:B------:R-:W-:Y:S02]  /*10630*/  ISETP.LT.OR P6, PT, R206, 0x19, P6 ;  /* 0x00000019ce00780c */ /* 0x000fe400037c1670 */
[----:B------:R-:W-:-:S02]  /*10640*/  FSEL R159, R159, -INF , !P3 ;  /* 0xff8000009f9f7808 */ /* 0x000fc40005800000 */
[----:B------:R-:W-:Y:S02]  /*10650*/  ISETP.LT.OR P5, PT, R206, 0x21, P5 ;  /* 0x00000021ce00780c */ /* 0x000fe40002fa1670 */
[----:B------:R-:W-:Y:S02]  /*10660*/  FSEL R160, R160, -INF , !P6 ;  /* 0xff800000a0a07808 */ /* 0x000fe40007000000 */
[----:B------:R-:W-:Y:S02]  /*10670*/  FSEL R162, R162, -INF , !P5 ;  /* 0xff800000a2a27808 */ /* 0x000fe40006800000 */
[----:B0-----:R-:W-:Y:S02]  /*10680*/  FMNMX.FTZ R171, R155, R154, !PT ;  /* 0x0000009a9bab7209 */ /* 0x001fe40007810000 */
[----:B------:R-:W-:Y:S02]  /*10690*/  FMNMX.FTZ R155, R153, R168, !PT ;  /* 0x000000a8999b7209 */ /* 0x000fe40007810000 */
[----:B------:R-:W-:Y:S01]  /*106a0*/  ISETP.GT.AND P5, PT, R183, 0x29, P2 ;  /* 0x00000029b700780c */ /* 0x000fe200017a4270 */
[----:B------:R-:W0:Y:S01]  /*106b0*/  SHFL.BFLY PT, R154, R171, 0x1, 0x1f ;  /* 0x0c201f00ab9a7f89 */ /* 0x000e2200000e0000 */
[----:B------:R-:W-:-:S02]  /*106c0*/  FMNMX.FTZ R168, R156, R155, !PT ;  /* 0x0000009b9ca87209 */ /* 0x000fc40007810000 */
[----:B------:R-:W-:Y:S02]  /*106d0*/  ISETP.GT.AND P3, PT, R183, 0x21, P2 ;  /* 0x00000021b700780c */ /* 0x000fe40001764270 */
[----:B------:R-:W-:Y:S01]  /*106e0*/  FMNMX.FTZ R155, R157, R168, !PT ;  /* 0x000000a89d9b7209 */ /* 0x000fe20007810000 */
[----:B------:R-:W-:Y:S01]  /*106f0*/  IMAD.U32 R168, RZ, RZ, UR40 ;  /* 0x00000028ffa87e24 */ /* 0x000fe2000f8e00ff */
[C---:B------:R-:W-:Y:S02]  /*10700*/  ISETP.LT.OR P5, PT, R206.reuse, 0x2a, P5 ;  /* 0x0000002ace00780c */ /* 0x040fe40002fa1670 */
[----:B------:R-:W-:Y:S02]  /*10710*/  ISETP.GT.AND P6, PT, R183, 0x28, P2 ;  /* 0x00000028b700780c */ /* 0x000fe400017c4270 */
[----:B------:R-:W-:Y:S02]  /*10720*/  ISETP.LT.OR P3, PT, R206, 0x22, P3 ;  /* 0x00000022ce00780c */ /* 0x000fe40001f61670 */
[----:B------:R-:W-:-:S02]  /*10730*/  FSEL R166, R166, -INF , !P5 ;  /* 0xff800000a6a67808 */ /* 0x000fc40006800000 */
[----:B------:R-:W-:Y:S02]  /*10740*/  ISETP.LT.OR P6, PT, R206, 0x29, P6 ;  /* 0x00000029ce00780c */ /* 0x000fe400037c1670 */
[----:B------:R-:W-:Y:S02]  /*10750*/  FSEL R164, R164, -INF , !P3 ;  /* 0xff800000a4a47808 */ /* 0x000fe40005800000 */
[----:B------:R-:W-:Y:S02]  /*10760*/  ISETP.GT.AND P3, PT, R183, 0x30, P2 ;  /* 0x00000030b700780c */ /* 0x000fe40001764270 */
[----:B------:R-:W-:Y:S02]  /*10770*/  FSEL R167, R167, -INF , !P6 ;  /* 0xff800000a7a77808 */ /* 0x000fe40007000000 */
[----:B------:R-:W-:Y:S02]  /*10780*/  ISETP.GT.AND P4, PT, R183, 0x31, P2 ;  /* 0x00000031b700780c */ /* 0x000fe40001784270 */
[----:B0-----:R-:W-:-:S02]  /*10790*/  FMNMX.FTZ R171, R171, R154, !PT ;  /* 0x0000009aabab7209 */ /* 0x001fc40007810000 */
[----:B------:R-:W-:Y:S02]  /*107a0*/  FMNMX.FTZ R154, R158, R155, !PT ;  /* 0x0000009b9e9a7209 */ /* 0x000fe40007810000 */
[C---:B------:R-:W-:Y:S01]  /*107b0*/  FSETP.NEU.FTZ.AND P5, PT, R171.reuse, -INF , PT ;  /* 0xff800000ab00780b */ /* 0x040fe20003fbd000 */
[----:B------:R-:W-:Y:S01]  /*107c0*/  FMUL.FTZ R178, R171, R168 ;  /* 0x000000a8abb27220 */ /* 0x000fe20000410000 */
[----:B------:R-:W-:Y:S02]  /*107d0*/  FMNMX.FTZ R155, R159, R154, !PT ;  /* 0x0000009a9f9b7209 */ /* 0x000fe40007810000 */
[----:B------:R-:W-:Y:S02]  /*107e0*/  ISETP.LT.OR P3, PT, R206, 0x31, P3 ;  /* 0x00000031ce00780c */ /* 0x000fe40001f61670 */
[----:B------:R-:W-:Y:S02]  /*107f0*/  FMNMX.FTZ R154, R160, R155, !PT ;  /* 0x0000009ba09a7209 */ /* 0x000fe40007810000 */
[----:B------:R-:W-:-:S02]  /*10800*/  FSEL R155, R178, RZ, P5 ;  /* 0x000000ffb29b7208 */ /* 0x000fc40002800000 */
[----:B------:R-:W-:Y:S02]  /*10810*/  FMNMX.FTZ R181, R161, R154, !PT ;  /* 0x0000009aa1b57209 */ /* 0x000fe40007810000 */
[----:B------:R-:W-:Y:S01]  /*10820*/  ISETP.GT.AND P6, PT, R183, 0x38, P2 ;  /* 0x00000038b700780c */ /* 0x000fe200017c4270 */
[-CC-:B------:R-:W-:Y:S01]  /*10830*/  FFMA.FTZ R154, R200, R168.reuse, -R155.reuse ;  /* 0x000000a8c89a7223 */ /* 0x180fe2000001089b */
[----:B------:R-:W-:Y:S01]  /*10840*/  FMNMX.FTZ R181, R162, R181, !PT ;  /* 0x000000b5a2b57209 */ /* 0x000fe20007810000 */
[-CC-:B------:R-:W-:Y:S01]  /*10850*/  FFMA.FTZ R202, R202, R168.reuse, -R155.reuse ;  /* 0x000000a8caca7223 */ /* 0x180fe2000001089b */
[----:B------:R-:W-:Y:S01]  /*10860*/  ISETP.LT.OR P4, PT, R206, 0x32, P4 ;  /* 0x00000032ce00780c */ /* 0x000fe20002781670 */
[-CC-:B------:R-:W-:Y:S01]  /*10870*/  FFMA.FTZ R203, R203, R168.reuse, -R155.reuse ;  /* 0x000000a8cbcb7223 */ /* 0x180fe2000001089b */
[----:B------:R-:W-:Y:S01]  /*10880*/  FMNMX.FTZ R178, R164, R181, !PT ;  /* 0x000000b5a4b27209 */ /* 0x000fe20007810000 */
[-CC-:B------:R-:W-:Y:S01]  /*10890*/  FFMA.FTZ R169, R169, R168.reuse, -R155.reuse ;  /* 0x000000a8a9a97223 */ /* 0x180fe2000001089b */
[----:B------:R-:W-:Y:S01]  /*108a0*/  FSEL R200, R172, -INF , !P3 ;  /* 0xff800000acc87808 */ /* 0x000fe20005800000 */
[--C-:B------:R-:W-:Y:S01]  /*108b0*/  FFMA.FTZ R176, R176, R168, -R155.reuse ;  /* 0x000000a8b0b07223 */ /* 0x100fe2000001089b */
[----:B------:R-:W-:Y:S01]  /*108c0*/  FMNMX.FTZ R181, R167, R178, !PT ;  /* 0x000000b2a7b57209 */ /* 0x000fe20007810000 */
[-CC-:B------:R-:W-:Y:S01]  /*108d0*/  FFMA.FTZ R178, R207, R168.reuse, -R155.reuse ;  /* 0x000000a8cfb27223 */ /* 0x180fe2000001089b */
[----:B------:R-:W-:Y:S01]  /*108e0*/  ISETP.GT.AND P2, PT, R183, 0x39, P2 ;  /* 0x00000039b700780c */ /* 0x000fe20001744270 */
[-CC-:B------:R-:W-:Y:S01]  /*108f0*/  FFMA.FTZ R183, R201, R168.reuse, -R155.reuse ;  /* 0x000000a8c9b77223 */ /* 0x180fe2000001089b */
[----:B------:R-:W-:Y:S01]  /*10900*/  FMNMX.FTZ R181, R166, R181, !PT ;  /* 0x000000b5a6b57209 */ /* 0x000fe20007810000 */
[----:B------:R-:W-:Y:S01]  /*10910*/  FFMA.FTZ R177, R177, R168, -R155 ;  /* 0x000000a8b1b17223 */ /* 0x000fe2000001089b */
[----:B------:R-:W-:Y:S01]  /*10920*/  ISETP.LT.OR P6, PT, R206, 0x39, P6 ;  /* 0x00000039ce00780c */ /* 0x000fe200037c1670 */
[----:B------:R-:W-:Y:S01]  /*10930*/  MUFU.EX2 R154, R154 ;  /* 0x0000009a009a7308 */ /* 0x000fe20000000800 */
[----:B------:R-:W-:-:S02]  /*10940*/  FSEL R201, R173, -INF , !P4 ;  /* 0xff800000adc97808 */ /* 0x000fc40006000000 */
[----:B------:R-:W-:Y:S02]  /*10950*/  FMNMX.FTZ R172, R200, R181, !PT ;  /* 0x000000b5c8ac7209 */ /* 0x000fe40007810000 */
[----:B------:R-:W-:Y:S02]  /*10960*/  ISETP.LT.OR P2, PT, R206, 0x3a, P2 ;  /* 0x0000003ace00780c */ /* 0x000fe40001741670 */
[----:B------:R-:W-:Y:S01]  /*10970*/  FSEL R206, R174, -INF , !P6 ;  /* 0xff800000aece7808 */ /* 0x000fe20007000000 */
[--C-:B------:R-:W-:Y:S01]  /*10980*/  FFMA.FTZ R174, R163, R168, -R155.reuse ;  /* 0x000000a8a3ae7223 */ /* 0x100fe2000001089b */
[----:B------:R-:W-:Y:S01]  /*10990*/  FMNMX.FTZ R173, R201, R172, !PT ;  /* 0x000000acc9ad7209 */ /* 0x000fe20007810000 */
[-CC-:B------:R-:W-:Y:S01]  /*109a0*/  FFMA.FTZ R172, R204, R168.reuse, -R155.reuse ;  /* 0x000000a8ccac7223 */ /* 0x180fe2000001089b */
[----:B------:R-:W-:Y:S01]  /*109b0*/  FSEL R224, R175, -INF , !P2 ;  /* 0xff800000afe07808 */ /* 0x000fe20005000000 */
[-CC-:B------:R-:W-:Y:S01]  /*109c0*/  FFMA.FTZ R175, R165, R168.reuse, -R155.reuse ;  /* 0x000000a8a5af7223 */ /* 0x180fe2000001089b */
[----:B------:R-:W-:Y:S01]  /*109d0*/  FMNMX.FTZ R173, R206, R173, !PT ;  /* 0x000000adcead7209 */ /* 0x000fe20007810000 */
[----:B------:R-:W-:Y:S01]  /*109e0*/  FFMA.FTZ R165, R179, R168, -R155 ;  /* 0x000000a8b3a57223 */ /* 0x000fe2000001089b */
[----:B------:R-:W-:Y:S01]  /*109f0*/  MUFU.EX2 R183, R183 ;  /* 0x000000b700b77308 */ /* 0x000fe20000000800 */
[----:B------:R-:W-:-:S02]  /*10a00*/  R2UR UR6, R170 ;  /* 0x00000000aa0672ca */ /* 0x000fc400000e0000 */
[----:B------:R-:W-:Y:S01]  /*10a10*/  FMNMX.FTZ R181, R224, R173, !PT ;  /* 0x000000ade0b57209 */ /* 0x000fe20007810000 */
[-CC-:B------:R-:W-:Y:S01]  /*10a20*/  FFMA.FTZ R173, R205, R168.reuse, -R155.reuse ;  /* 0x000000a8cdad7223 */ /* 0x180fe2000001089b */
[----:B------:R-:W-:Y:S01]  /*10a30*/  FFMA.FTZ R205, R180, R168, -R155 ;  /* 0x000000a8b4cd7223 */ /* 0x000fe2000001089b */
[----:B------:R-:W-:Y:S02]  /*10a40*/  @!P1 PRMT R199, RZ, 0x654, R199 ;  /* 0x00000654ffc79816 */ /* 0x000fe400000000c7 */
[----:B------:R-:W0:Y:S01]  /*10a50*/  SHFL.BFLY PT, R182, R181, 0x2, 0x1f ;  /* 0x0c401f00b5b67f89 */ /* 0x000e2200000e0000 */
[----:B------:R1:W-:Y:S08]  /*10a60*/  MUFU.EX2 R180, R165 ;  /* 0x000000a500b47308 */ /* 0x0003f00000000800 */
[----:B------:R-:W-:Y:S08]  /*10a70*/  MUFU.EX2 R202, R202 ;  /* 0x000000ca00ca7308 */ /* 0x000ff00000000800 */
[----:B------:R-:W-:Y:S01]  /*10a80*/  MUFU.EX2 R203, R203 ;  /* 0x000000cb00cb7308 */ /* 0x000fe20000000800 */
[----:B0-----:R-:W-:Y:S01]  /*10a90*/  FMNMX.FTZ R163, R181, R182, !PT ;  /* 0x000000b6b5a37209 */ /* 0x001fe20007810000 */
[-CC-:B------:R-:W-:Y:S01]  /*10aa0*/  FFMA.FTZ R181, R222, R168.reuse, -R155.reuse ;  /* 0x000000a8deb57223 */ /* 0x180fe2000001089b */
[----:B------:R-:W-:Y:S01]  /*10ab0*/  FFMA.FTZ R182, R223, R168, -R155 ;  /* 0x000000a8dfb67223 */ /* 0x000fe2000001089b */
[----:B------:R-:W-:-:S04]  /*10ac0*/  IMAD.MOV R222, RZ, RZ, -R195 ;  /* 0x000000ffffde7224 */ /* 0x000fc800078e0ac3 */
[----:B------:R-:W-:Y:S01]  /*10ad0*/  MUFU.EX2 R172, R172 ;  /* 0x000000ac00ac7308 */ /* 0x000fe20000000800 */
[----:B------:R-:W0:Y:S01]  /*10ae0*/  SHFL.BFLY PT, R204, R163, 0x1, 0x1f ;  /* 0x0c201f00a3cc7f89 */ /* 0x000e2200000e0000 */
[----:B------:R-:W-:-:S06]  /*10af0*/  ISETP.NE.AND P2, PT, R185, R222, PT ;  /* 0x000000deb900720c */ /* 0x000fcc0003f45270 */
[----:B------:R-:W-:Y:S08]  /*10b00*/  MUFU.EX2 R173, R173 ;  /* 0x000000ad00ad7308 */ /* 0x000ff00000000800 */
[----:B------:R-:W-:Y:S01]  /*10b10*/  MUFU.EX2 R174, R174 ;  /* 0x000000ae00ae7308 */ /* 0x000fe20000000800 */
[----:B------:R-:W-:-:S05]  /*10b20*/  @!P2 IMAD R19, R19, 0x40, R193 ;  /* 0x000000401313a824 */ /* 0x000fca00078e02c1 */
[----:B------:R-:W-:Y:S02]  /*10b30*/  @!P2 LEA R19, R19, R18, 0x2 ;  /* 0x000000121313a211 */ /* 0x000fe400078e10ff */
[----:B------:R-:W-:Y:S01]  /*10b40*/  MUFU.EX2 R175, R175 ;  /* 0x000000af00af7308 */ /* 0x000fe20000000800 */
[----:B0-----:R-:W-:Y:S02]  /*10b50*/  FMNMX.FTZ R179, R163, R204, !PT ;  /* 0x000000cca3b37209 */ /* 0x001fe40007810000 */
[----:B------:R-:W-:Y:S02]  /*10b60*/  FSEL R204, R171, RZ, P5 ;  /* 0x000000ffabcc7208 */ /* 0x000fe40002800000 */
[----:B------:R-:W-:-:S03]  /*10b70*/  FSETP.NEU.FTZ.AND P3, PT, R179, -INF , PT ;  /* 0xff800000b300780b */ /* 0x000fc60003f7d000 */
[----:B------:R-:W-:Y:S01]  /*10b80*/  FADD.FTZ R155, -R204, R21 ;  /* 0x00000015cc9b7221 */ /* 0x000fe20000010100 */
[C---:B------:R-:W-:Y:S01]  /*10b90*/  FSEL R163, R179.reuse, RZ, P3 ;  /* 0x000000ffb3a37208 */ /* 0x040fe20001800000 */
[-C--:B------:R-:W-:Y:S01]  /*10ba0*/  FMUL.FTZ R204, R179, R168.reuse ;  /* 0x000000a8b3cc7220 */ /* 0x080fe20000410000 */
[----:B------:R0:W-:Y:S01]  /*10bb0*/  MUFU.EX2 R21, R205 ;  /* 0x000000cd00157308 */ /* 0x0001e20000000800 */
[----:B------:R-:W-:Y:S02]  /*10bc0*/  FMUL.FTZ R155, R155, R168 ;  /* 0x000000a89b9b7220 */ /* 0x000fe40000410000 */
[----:B-1----:R-:W-:Y:S01]  /*10bd0*/  FADD.FTZ R165, -R163, R190 ;  /* 0x000000bea3a57221 */ /* 0x002fe20000010100 */
[----:B------:R-:W-:-:S03]  /*10be0*/  FSEL R204, R204, RZ, P3 ;  /* 0x000000ffcccc7208 */ /* 0x000fc60001800000 */
[-C--:B------:R-:W-:Y:S01]  /*10bf0*/  FMUL.FTZ R165, R165, R168.reuse ;  /* 0x000000a8a5a57220 */ /* 0x080fe20000410000 */
[----:B------:R-:W1:Y:S01]  /*10c00*/  MUFU.EX2 R155, R155 ;  /* 0x0000009b009b7308 */ /* 0x000e620000000800 */
[-CC-:B------:R-:W-:Y:S01]  /*10c10*/  FFMA.FTZ R207, R152, R168.reuse, -R204.reuse ;  /* 0x000000a898cf7223 */ /* 0x180fe200000108cc */
[-CC-:B------:R-:W-:Y:S01]  /*10c20*/  FFMA.FTZ R153, R153, R168.reuse, -R204.reuse ;  /* 0x000000a899997223 */ /* 0x180fe200000108cc */
[-CC-:B0-----:R-:W-:Y:S01]  /*10c30*/  FFMA.FTZ R205, R167, R168.reuse, -R204.reuse ;  /* 0x000000a8a7cd7223 */ /* 0x181fe200000108cc */
[-CC-:B------:R-:W-:Y:S01]  /*10c40*/  FFMA.FTZ R152, R156, R168.reuse, -R204.reuse ;  /* 0x000000a89c987223 */ /* 0x180fe200000108cc */
[-CC-:B------:R-:W-:Y:S01]  /*10c50*/  FFMA.FTZ R190, R158, R168.reuse, -R204.reuse ;  /* 0x000000a89ebe7223 */ /* 0x180fe200000108cc */
[-CC-:B------:R-:W-:Y:S01]  /*10c60*/  FFMA.FTZ R223, R157, R168.reuse, -R204.reuse ;  /* 0x000000a89ddf7223 */ /* 0x180fe200000108cc */
[-CC-:B------:R-:W-:Y:S01]  /*10c70*/  FFMA.FTZ R159, R159, R168.reuse, -R204.reuse ;  /* 0x000000a89f9f7223 */ /* 0x180fe200000108cc */
[----:B------:R-:W0:Y:S01]  /*10c80*/  MUFU.EX2 R165, R165 ;  /* 0x000000a500a57308 */ /* 0x000e220000000800 */
[-CC-:B------:R-:W-:Y:S01]  /*10c90*/  FFMA.FTZ R160, R160, R168.reuse, -R204.reuse ;  /* 0x000000a8a0a07223 */ /* 0x180fe200000108cc */
[-CC-:B------:R-:W-:Y:S01]  /*10ca0*/  FFMA.FTZ R161, R161, R168.reuse, -R204.reuse ;  /* 0x000000a8a1a17223 */ /* 0x180fe200000108cc */
[-CC-:B------:R-:W-:Y:S01]  /*10cb0*/  FFMA.FTZ R222, R201, R168.reuse, -R204.reuse ;  /* 0x000000a8c9de7223 */ /* 0x180fe200000108cc */
[-CC-:B------:R-:W-:Y:S01]  /*10cc0*/  FFMA.FTZ R224, R224, R168.reuse, -R204.reuse ;  /* 0x000000a8e0e07223 */ /* 0x180fe200000108cc */
[-CC-:B------:R-:W-:Y:S01]  /*10cd0*/  FFMA.FTZ R162, R162, R168.reuse, -R204.reuse ;  /* 0x000000a8a2a27223 */ /* 0x180fe200000108cc */
[-CC-:B------:R-:W-:Y:S01]  /*10ce0*/  FFMA.FTZ R164, R164, R168.reuse, -R204.reuse ;  /* 0x000000a8a4a47223 */ /* 0x180fe200000108cc */
[----:B------:R-:W-:Y:S01]  /*10cf0*/  FFMA.FTZ R166, R166, R168, -R204 ;  /* 0x000000a8a6a67223 */ /* 0x000fe200000108cc */
[----:B------:R2:W3:Y:S01]  /*10d00*/  MUFU.EX2 R163, R207 ;  /* 0x000000cf00a37308 */ /* 0x0004e20000000800 */
[----:B-1----:R-:W-:Y:S01]  /*10d10*/  FFMA.FTZ R6, R155, R6, R154 ;  /* 0x000000069b067223 */ /* 0x002fe2000001009a */
[----:B------:R-:W-:Y:S01]  /*10d20*/  @!P2 STS [R19+0x38400], R155 ;  /* 0x0384009b1300a388 */ /* 0x000fe20000000800 */
[-C--:B------:R-:W-:Y:S01]  /*10d30*/  FFMA.FTZ R156, R206, R168.reuse, -R204 ;  /* 0x000000a8ce9c7223 */ /* 0x080fe200000108cc */
[-C--:B------:R-:W-:Y:S01]  /*10d40*/  FMUL.FTZ R24, R24, R155.reuse ;  /* 0x0000009b18187220 */ /* 0x080fe20000410000 */
[----:B------:R-:W-:Y:S01]  /*10d50*/  FADD.FTZ R167, R183, R6 ;  /* 0x00000006b7a77221 */ /* 0x000fe20000010000 */
[-C--:B------:R-:W-:Y:S01]  /*10d60*/  FMUL.FTZ R25, R25, R155.reuse ;  /* 0x0000009b19197220 */ /* 0x080fe20000410000 */
[-C--:B------:R-:W-:Y:S01]  /*10d70*/  FMUL.FTZ R28, R28, R155.reuse ;  /* 0x0000009b1c1c7220 */ /* 0x080fe20000410000 */
[----:B------:R-:W1:Y:S01]  /*10d80*/  MUFU.EX2 R153, R153 ;  /* 0x0000009900997308 */ /* 0x000e620000000800 */
[----:B--2---:R-:W-:Y:S01]  /*10d90*/  FFMA.FTZ R207, R200, R168, -R204 ;  /* 0x000000a8c8cf7223 */ /* 0x004fe200000108cc */
[----:B0-----:R0:W-:Y:S01]  /*10da0*/  @!P2 STS [R19+0x38420], R165 ;  /* 0x038420a51300a388 */ /* 0x0011e20000000800 */
[----:B------:R-:W-:Y:S01]  /*10db0*/  FADD.FTZ R6, R202, R167 ;  /* 0x000000a7ca067221 */ /* 0x000fe20000010000 */
        /* <DEDUP_REMOVED lines=11> */
[----:B------:R-:W-:Y:S01]  /*10e70*/  FMUL.FTZ R49, R49, R155 ;  /* 0x0000009b31317220 */ /* 0x000fe20000410000 */
[----:B0-----:R-:W0:Y:S01]  /*10e80*/  MUFU.EX2 R19, R223 ;  /* 0x000000df00137308 */ /* 0x001e220000000800 */
[----:B--2---:R-:W-:Y:S01]  /*10e90*/  F2FP.F16.F32.PACK_AB R152, R183, R154 ;  /* 0x0000009ab798723e */ /* 0x004fe200000000ff */
[C---:B------:R-:W-:Y:S01]  /*10ea0*/  FADD.FTZ R183, R203.reuse, R6 ;  /* 0x00000006cbb77221 */ /* 0x040fe20000010000 */
[----:B------:R-:W-:Y:S01]  /*10eb0*/  F2FP.F16.F32.PACK_AB R154, R203, R202 ;  /* 0x000000cacb9a723e */ /* 0x000fe200000000ff */
[----:B---3--:R-:W-:Y:S01]  /*10ec0*/  FFMA.FTZ R6, R165, R7, R163 ;  /* 0x00000007a5067223 */ /* 0x008fe200000100a3 */
[-C--:B------:R-:W-:Y:S01]  /*10ed0*/  FMUL.FTZ R52, R52, R155.reuse ;  /* 0x0000009b34347220 */ /* 0x080fe20000410000 */
[-C--:B------:R-:W-:Y:S01]  /*10ee0*/  FMUL.FTZ R53, R53, R155.reuse ;  /* 0x0000009b35357220 */ /* 0x080fe20000410000 */
[-C--:B------:R-:W-:Y:S01]  /*10ef0*/  FMUL.FTZ R56, R56, R155.reuse ;  /* 0x0000009b38387220 */ /* 0x080fe20000410000 */
[----:B------:R-:W-:Y:S01]  /*10f00*/  MUFU.EX2 R190, R190 ;  /* 0x000000be00be7308 */ /* 0x000fe20000000800 */
        /* <DEDUP_REMOVED lines=54> */
[----:B------:R-:W-:Y:S01]  /*11270*/  F2FP.F16.F32.PACK_AB R153, R153, R163 ;  /* 0x000000a39999723e */ /* 0x000fe200000000ff */
[----:B------:R-:W5:Y:S01]  /*11280*/  MUFU.EX2 R182, R182 ;  /* 0x000000b600b67308 */ /* 0x000f620000000800 */
[----:B----4-:R-:W-:Y:S01]  /*11290*/  FADD.FTZ R225, R157, R6 ;  /* 0x000000069de17221 */ /* 0x010fe20000010000 */
[----:B0-----:R-:W-:Y:S01]  /*112a0*/  F2FP.F16.F32.PACK_AB R155, R19, R157 ;  /* 0x0000009d139b723e */ /* 0x001fe200000000ff */
[----:B------:R-:W-:Y:S01]  /*112b0*/  BAR.SYNC.DEFER_BLOCKING 0xf, 0x100 ;  /* 0x03c4000000007b1d */ /* 0x000fe20000010000 */
[----:B------:R-:W-:Y:S01]  /*112c0*/  F2FP.F16.F32.PACK_AB R158, R175, R174 ;  /* 0x000000aeaf9e723e */ /* 0x000fe200000000ff */
[-C--:B------:R-:W-:Y:S01]  /*112d0*/  FMUL.FTZ R26, R26, R165.reuse ;  /* 0x000000a51a1a7220 */ /* 0x080fe20000410000 */
[----:B-1----:R-:W-:Y:S01]  /*112e0*/  F2FP.F16.F32.PACK_AB R157, R200, R190 ;  /* 0x000000bec89d723e */ /* 0x002fe200000000ff */
[----:B------:R-:W-:Y:S01]  /*112f0*/  FMUL.FTZ R27, R27, R165 ;  /* 0x000000a51b1b7220 */ /* 0x000fe20000410000 */
[----:B--2---:R-:W-:Y:S01]  /*11300*/  F2FP.F16.F32.PACK_AB R159, R202, R201 ;  /* 0x000000c9ca9f723e */ /* 0x004fe200000000ff */
        /* <DEDUP_REMOVED lines=70> */
[----:B------:R-:W-:Y:S01]  /*11770*/  FMUL.FTZ R151, R151, R165 ;  /* 0x000000a597977220 */ /* 0x000fe20000410000 */
[----:B---3--:R-:W-:Y:S01]  /*11780*/  F2FP.F16.F32.PACK_AB R160, R169, R178 ;  /* 0x000000b2a9a0723e */ /* 0x008fe200000000ff */
[----:B------:R-:W3:Y:S01]  /*11790*/  MUFU.EX2 R224, R224 ;  /* 0x000000e000e07308 */ /* 0x000ee20000000800 */
[----:B-----5:R-:W-:Y:S01]  /*117a0*/  F2FP.F16.F32.PACK_AB R156, R173, R172 ;  /* 0x000000acad9c723e */ /* 0x020fe200000000ff */
[----:B------:R5:W-:Y:S01]  /*117b0*/  STSM.16.M88.4 [R196+0x36400], R152 ;  /* 0x03640098c4007844 */ /* 0x000be20000000200 */
[----:B------:R-:W-:Y:S01]  /*117c0*/  F2FP.F16.F32.PACK_AB R162, R182, R181 ;  /* 0x000000b5b6a2723e */ /* 0x000fe200000000ff */
[----:B------:R-:W-:Y:S01]  /*117d0*/  VIADD R6, R170, 0x80 ;  /* 0x00000080aa067836 */ /* 0x000fe20000000000 */
[----:B0-----:R-:W-:Y:S01]  /*117e0*/  F2FP.F16.F32.PACK_AB R161, R204, R203 ;  /* 0x000000cbcca1723e */ /* 0x001fe200000000ff */
[----:B------:R0:W-:Y:S01]  /*117f0*/  STSM.16.M88.4 [R197], R156 ;  /* 0x0000009cc5007844 */ /* 0x0001e20000000200 */
[----:B-1----:R-:W-:Y:S01]  /*11800*/  F2FP.F16.F32.PACK_AB R163, R206, R205 ;  /* 0x000000cdcea3723e */ /* 0x002fe200000000ff */
[----:B------:R-:W-:Y:S01]  /*11810*/  IMAD.MOV.U32 R7, RZ, RZ, 0x40000040 ;  /* 0x40000040ff077424 */ /* 0x000fe200078e00ff */
[----:B--2---:R-:W-:Y:S01]  /*11820*/  F2FP.F16.F32.PACK_AB R164, R177, R176 ;  /* 0x000000b0b1a4723e */ /* 0x004fe200000000ff */
[----:B------:R-:W-:Y:S01]  /*11830*/  FADD.FTZ R225, R19, R225 ;  /* 0x000000e113e17221 */ /* 0x000fe20000010000 */
[----:B------:R-:W-:Y:S01]  /*11840*/  F2FP.F16.F32.PACK_AB R166, R21, R180 ;  /* 0x000000b415a6723e */ /* 0x000fe200000000ff */
[----:B------:R0:W-:Y:S01]  /*11850*/  STSM.16.M88.4 [R209], R160 ;  /* 0x000000a0d1007844 */ /* 0x0001e20000000200 */
[----:B----4-:R-:W-:Y:S01]  /*11860*/  F2FP.F16.F32.PACK_AB R165, R222, R207 ;  /* 0x000000cfdea5723e */ /* 0x010fe200000000ff */
[----:B------:R-:W-:Y:S01]  /*11870*/  FADD.FTZ R172, R172, R183 ;  /* 0x000000b7acac7221 */ /* 0x000fe20000010000 */
[----:B------:R-:W-:Y:S01]  /*11880*/  FADD.FTZ R225, R190, R225 ;  /* 0x000000e1bee17221 */ /* 0x000fe20000010000 */
[----:B------:R-:W-:Y:S01]  /*11890*/  ISETP.GT.AND P2, PT, R14, R210, PT ;  /* 0x000000d20e00720c */ /* 0x000fe20003f44270 */
[----:B------:R-:W-:Y:S01]  /*118a0*/  IMAD.MOV.U32 R19, RZ, RZ, R198 ;  /* 0x000000ffff137224 */ /* 0x000fe200078e00c6 */
[----:B---3--:R-:W-:Y:S01]  /*118b0*/  F2FP.F16.F32.PACK_AB R167, R224, R223 ;  /* 0x000000dfe0a7723e */ /* 0x008fe200000000ff */
[----:B------:R-:W-:Y:S01]  /*118c0*/  FADD.FTZ R173, R173, R172 ;  /* 0x000000acadad7221 */ /* 0x000fe20000010000 */
[----:B------:R-:W-:Y:S01]  /*118d0*/  FADD.FTZ R200, R200, R225 ;  /* 0x000000e1c8c87221 */ /* 0x000fe20000010000 */
[----:B------:R-:W-:-:S02]  /*118e0*/  IMAD.MOV.U32 R190, RZ, RZ, R179 ;  /* 0x000000ffffbe7224 */ /* 0x000fc400078e00b3 */
[----:B------:R0:W-:Y:S01]  /*118f0*/  STSM.16.M88.4 [R208], R164 ;  /* 0x000000a4d0007844 */ /* 0x0001e20000000200 */
[----:B------:R-:W-:Y:S01]  /*11900*/  WARPGROUP.ARRIVE ;  /* 0x00000000000079c5 */ /* 0x000fe20000000000 */
[----:B------:R-:W-:Y:S01]  /*11910*/  FADD.FTZ R174, R174, R173 ;  /* 0x000000adaeae7221 */ /* 0x000fe20000010000 */
[----:B------:R-:W-:-:S03]  /*11920*/  FADD.FTZ R201, R201, R200 ;  /* 0x000000c8c9c97221 */ /* 0x000fc60000010000 */
[----:B------:R-:W-:Y:S01]  /*11930*/  FADD.FTZ R175, R175, R174 ;  /* 0x000000aeafaf7221 */ /* 0x000fe20000010000 */
[----:B------:R-:W-:Y:S01]  /*11940*/  HGMMA.64x256x16.F32 R24, R152, gdesc[UR4].tnspB, R24, gsb0 ;  /* 0x43e0000498187df0 */ /* 0x000fe20008000818 */
[----:B------:R-:W-:Y:S01]  /*11950*/  R2UR UR6, R6 ;  /* 0x00000000060672ca */ /* 0x000fe200000e0000 */
[----:B------:R-:W-:Y:S01]  /*11960*/  VIADD R6, R170, 0x100 ;  /* 0x00000100aa067836 */ /* 0x000fe20000000000 */
[----:B------:R-:W-:Y:S01]  /*11970*/  R2UR UR7, R7 ;  /* 0x00000000070772ca */ /* 0x000fe200000e0000 */
[----:B------:R-:W-:Y:S02]  /*11980*/  IMAD.MOV.U32 R7, RZ, RZ, 0x40000040 ;  /* 0x40000040ff077424 */ /* 0x000fe400078e00ff */
        /* <DEDUP_REMOVED lines=14> */
[----:B------:R-:W-:Y:S01]  /*11a70*/  WARPGROUP.ARRIVE ;  /* 0x00000000000079c5 */ /* 0x000fe20000000000 */
[----:B-----5:R-:W-:-:S05]  /*11a80*/  IADD3 R152, R14, -0x1, RZ ;  /* 0xffffffff0e987810 */ /* 0x020fca0007ffe0ff */
[----:B------:R-:W-:Y:S01]  /*11a90*/  HGMMA.64x256x16.F32 R24, R156, gdesc[UR4].tnspB, R24, gsb0 ;  /* 0x43e000049c187df0 */ /* 0x000fe20008000818 */
[----:B------:R-:W-:Y:S01]  /*11aa0*/  R2UR UR6, R6 ;  /* 0x00000000060672ca */ /* 0x000fe200000e0000 */
[----:B------:R-:W-:Y:S01]  /*11ab0*/  VIADD R6, R170, 0x180 ;  /* 0x00000180aa067836 */ /* 0x000fe20000000000 */
[----:B------:R-:W-:Y:S01]  /*11ac0*/  R2UR UR7, R7 ;  /* 0x00000000070772ca */ /* 0x000fe200000e0000 */
[----:B------:R-:W-:Y:S02]  /*11ad0*/  IMAD.MOV.U32 R7, RZ, RZ, 0x40000040 ;  /* 0x40000040ff077424 */ /* 0x000fe400078e00ff */
[----:B------:R-:W-:Y:S01]  /*11ae0*/  IMAD.MOV.U32 R14, RZ, RZ, R152 ;  /* 0x000000ffff0e7224 */ /* 0x000fe200078e0098 */
[----:B------:R-:W-:Y:S02]  /*11af0*/  WARPGROUP.DEPBAR.LE gsb0, 0x0 ;  /* 0x00008000000079c5 */ /* 0x000fe40000010000 */
[----:B------:R-:W-:-:S15]  /*11b00*/  WARPGROUP.ARRIVE ;  /* 0x00000000000079c5 */ /* 0x000fde0000000000 */
[----:B------:R-:W-:-:S04]  /*11b10*/  NOP ;  /* 0x0000000000007918 */ /* 0x000fc80000000000 */
[----:B------:R-:W-:Y:S01]  /*11b20*/  HGMMA.64x256x16.F32 R24, R160, gdesc[UR4].tnspB, R24, gsb0 ;  /* 0x43e00004a0187df0 */ /* 0x000fe20008000818 */
[----:B------:R-:W-:Y:S01]  /*11b30*/  R2UR UR6, R6 ;  /* 0x00000000060672ca */ /* 0x000fe200000e0000 */
[----:B------:R-:W-:Y:S01]  /*11b40*/  FADD.FTZ R6, R180, R177 ;  /* 0x000000b1b4067221 */ /* 0x000fe20000010000 */
[----:B------:R-:W-:Y:S01]  /*11b50*/  R2UR UR7, R7 ;  /* 0x00000000070772ca */ /* 0x000fe200000e0000 */
[----:B------:R-:W-:Y:S02]  /*11b60*/  FADD.FTZ R7, R223, R222 ;  /* 0x000000dedf077221 */ /* 0x000fe40000010000 */
[----:B------:R-:W-:Y:S01]  /*11b70*/  FADD.FTZ R6, R21, R6 ;  /* 0x0000000615067221 */ /* 0x000fe20000010000 */
[----:B------:R-:W-:Y:S02]  /*11b80*/  IMAD.MOV.U32 R21, RZ, RZ, R171 ;  /* 0x000000ffff157224 */ /* 0x000fe400078e00ab */
[----:B------:R-:W-:Y:S01]  /*11b90*/  FADD.FTZ R7, R224, R7 ;  /* 0x00000007e0077221 */ /* 0x000fe20000010000 */
[----:B------:R-:W-:-:S02]  /*11ba0*/  WARPGROUP.DEPBAR.LE gsb0, 0x0 ;  /* 0x00008000000079c5 */ /* 0x000fc40000010000 */
[----:B------:R-:W-:-:S15]  /*11bb0*/  WARPGROUP.ARRIVE ;  /* 0x00000000000079c5 */ /* 0x000fde0000000000 */
[----:B------:R-:W-:-:S01]  /*11bc0*/  NOP ;  /* 0x0000000000007918 */ /* 0x000fc20000000000 */
        /* <DEDUP_REMOVED lines=12> */
[----:B------:R-:W-:Y:S05]  /*11c90*/  BSYNC B0 ;  /* 0x0000000000007941 */ /* 0x000fea0003800000 */
.L_x_2806:
[----:B------:R-:W-:Y:S01]  /*11ca0*/  IMAD.MOV.U32 R190, RZ, RZ, R179 ;  /* 0x000000ffffbe7224 */ /* 0x000fe200078e00b3 */
[----:B------:R-:W-:Y:S01]  /*11cb0*/  MOV R14, R152 ;  /* 0x00000098000e7202 */ /* 0x000fe20000000f00 */
[----:B------:R-:W-:Y:S02]  /*11cc0*/  IMAD.MOV.U32 R21, RZ, RZ, R171 ;  /* 0x000000ffff157224 */ /* 0x000fe400078e00ab */
[----:B------:R-:W-:-:S07]  /*11cd0*/  IMAD.MOV.U32 R19, RZ, RZ, R198 ;  /* 0x000000ffff137224 */ /* 0x000fce00078e00c6 */
.L_x_2805:
[----:B------:R-:W-:Y:S05]  /*11ce0*/  BSYNC B1 ;  /* 0x0000000000017941 */ /* 0x000fea0003800000 */
.L_x_2804:
[----:B0-----:R-:W0:Y:S01]  /*11cf0*/  LDC R156, c[0x0][0xadc] ;  /* 0x0002b700ff9c7b82 */ /* 0x001e220000000800 */
[----:B------:R-:W-:Y:S01]  /*11d00*/  IADD3 R152, R23, 0x40, -R184 ;  /* 0x0000004017987810 */ /* 0x000fe20007ffe8b8 */
[----:B------:R-:W-:-:S04]  /*11d10*/  ULDC UR4, c[0x0][0xad4] ;  /* 0x0002b50000047ab9 */ /* 0x000fc80000000800 */
[----:B------:R-:W-:-:S04]  /*11d20*/  IMAD R152, R189, 0x40, R152 ;  /* 0x00000040bd987824 */ /* 0x000fc800078e0298 */
[----:B------:R-:W-:Y:S01]  /*11d30*/  VIADD R154, R152, -UR4 ;  /* 0x80000004989a7c36 */ /* 0x000fe20008000000 */
[----:B0-----:R-:W-:-:S13]  /*11d40*/  ISETP.GE.AND P6, PT, R156, 0x1, PT ;  /* 0x000000019c00780c */ /* 0x001fda0003fc6270 */
[----:B------:R-:W-:Y:S05]  /*11d50*/  @!P6 BRA `(.L_x_2826) ;  /* 0x000000000048e947 */ /* 0x000fea0003800000 */
[----:B------:R-:W-:Y:S01]  /*11d60*/  IMAD.MOV.U32 R155, RZ, RZ, R152 ;  /* 0x000000ffff9b7224 */ /* 0x000fe200078e0098 */
[----:B------:R-:W-:Y:S04]  /*11d70*/  BSSY B0, `(.L_x_2827) ;  /* 0x000000e000007945 */ /* 0x000fe80003800000 */
        /* <DEDUP_REMOVED lines=9> */
.L_x_2828:
[----:B------:R-:W-:-:S13]  /*11e10*/  ISETP.NE.AND P2, PT, R156, 0x1, PT ;  /* 0x000000019c00780c */ /* 0x000fda0003f45270 */
[----:B------:R-:W0:Y:S02]  /*11e20*/  @P2 LDC.64 R152, c[0x0][0xae0] ;  /* 0x0002b800ff982b82 */ /* 0x000e240000000a00 */
[----:B0-----:R-:W-:-:S05]  /*11e30*/  @P2 IMAD.HI.U32 R152, R155, R152, RZ ;  /* 0x000000989b982227 */ /* 0x001fca00078e00ff */
[----:B------:R-:W-:-:S07]  /*11e40*/  @P2 SHF.R.U32.HI R155, RZ, R153, R152 ;  /* 0x00000099ff9b2219 */ /* 0x000fce0000011698 */
.L_x_2829:
[----:B------:R-:W-:Y:S05]  /*11e50*/  BSYNC B0 ;  /* 0x0000000000007941 */ /* 0x000fea0003800000 */
.L_x_2827:
[----:B------:R-:W-:-:S05]  /*11e60*/  IMAD R155, R155, R156, RZ ;  /* 0x0000009c9b9b7224 */ /* 0x000fca00078e02ff */
[----:B------:R-:W-:-:S07]  /*11e70*/  VIMNMX R154, R154, R155, !PT ;  /* 0x0000009b9a9a7248 */ /* 0x000fce0007fe0100 */
.L_x_2826:
        /* <DEDUP_REMOVED lines=13> */
.L_x_2843:
[----:B------:R-:W-:Y:S01]  /*11f50*/  VIADD R19, R201, 0x1 ;  /* 0x00000001c9137836 */ /* 0x000fe20000000000 */
[C---:B------:R-:W-:Y:S01]  /*11f60*/  ISETP.GT.AND P2, PT, R189.reuse, R210, PT ;  /* 0x000000d2bd00720c */ /* 0x040fe20003f44270 */
[----:B------:R-:W-:-:S03]  /*11f70*/  VIADD R189, R189, 0xffffffff ;  /* 0xffffffffbdbd7836 */ /* 0x000fc60000000000 */
[----:B------:R-:W-:-:S04]  /*11f80*/  ISETP.NE.AND P3, PT, R19, 0x2, PT ;  /* 0x000000021300780c */ /* 0x000fc80003f65270 */
[----:B------:R-:W-:Y:S02]  /*11f90*/  SEL R21, RZ, 0x1, P3 ;  /* 0x00000001ff157807 */ /* 0x000fe40001800000 */
[----:B------:R-:W-:Y:S02]  /*11fa0*/  SEL R19, R19, RZ, P3 ;  /* 0x000000ff13137207 */ /* 0x000fe40001800000 */
[----:B------:R-:W-:Y:S01]  /*11fb0*/  LOP3.LUT R22, R22, R21, RZ, 0x3c, !PT ;  /* 0x0000001516167212 */ /* 0x000fe200078e3cff */
[----:B0-----:R-:W-:Y:S06]  /*11fc0*/  @!P0 BRA `(.L_x_2833) ;  /* 0x0000000000048947 */ /* 0x001fec0003800000 */
[----:B------:R-:W-:Y:S01]  /*11fd0*/  BPT.TRAP 0x1 ;  /* 0x000000040000795c */ /* 0x000fe20000300000 */
.L_x_2833:
[----:B------:R-:W-:Y:S01]  /*11fe0*/  IMAD R14, R19, 0x8, R18 ;  /* 0x00000008130e7824 */ /* 0x000fe200078e0212 */
[----:B------:R-:W-:-:S04]  /*11ff0*/  SHF.L.U32 R21, R22, 0x1f, RZ ;  /* 0x0000001f16157819 */ /* 0x000fc800000006ff */
[----:B------:R0:W1:Y:S01]  /*12000*/  SYNCS.PHASECHK.TRANS64.TRYWAIT P3, [R14+URZ+0x38830], R21 ;  /* 0x038830150e0075a7 */ /* 0x000062000806017f */
[----:B------:R-:W-:Y:S05]  /*12010*/  @!P0 BRA `(.L_x_2834) ;  /* 0x0000000000048947 */ /* 0x000fea0003800000 */
[----:B------:R-:W-:Y:S01]  /*12020*/  BPT.TRAP 0x1 ;  /* 0x000000040000795c */ /* 0x000fe20000300000 */
.L_x_2834:
[----:B------:R-:W-:Y:S01]  /*12030*/  BSSY B2, `(.L_x_2835) ;  /* 0x0000006000027945 */ /* 0x000fe20003800000 */
[----:B------:R-:W-:Y:S02]  /*12040*/  IMAD R198, R19, 0x200, R15 ;  /* 0x0000020013c67824 */ /* 0x000fe400078e020f */
[----:B------:R-:W-:Y:S01]  /*12050*/  IMAD.MOV.U32 R199, RZ, RZ, 0x40000040 ;  /* 0x40000040ffc77424 */ /* 0x000fe200078e00ff */
[----:B-1----:R-:W-:Y:S06]  /*12060*/  @P3 BRA `(.L_x_2836) ;  /* 0x0000000000083947 */ /* 0x002fec0003800000 */
[----:B------:R-:W1:Y:S02]  /*12070*/  SYNCS.PHASECHK.TRANS64.TRYWAIT P3, [R14+URZ+0x38830], R21 ;  /* 0x038830150e0075a7 */ /* 0x000e64000806017f */
[----:B-1----:R-:W-:Y:S05]  /*12080*/  @!P3 BRA `(.L_x_2837) ;  /* 0x0000012000d8b947 */ /* 0x002fea0003800000 */
.L_x_2836:
[----:B------:R-:W-:Y:S05]  /*12090*/  BSYNC B2 ;  /* 0x0000000000027941 */ /* 0x000fea0003800000 */
.L_x_2835:
        /* <DEDUP_REMOVED lines=36> */
.L_x_2838:
[----:B------:R2:W3:Y:S01]  /*122e0*/  SYNCS.PHASECHK.TRANS64.TRYWAIT P3, [R14+URZ+0x38850], R21 ;  /* 0x038850150e0075a7 */ /* 0x0004e2000806017f */
[----:B------:R-:W-:Y:S05]  /*122f0*/  @!P0 BRA `(.L_x_2839) ;  /* 0x0000000000048947 */ /* 0x000fea0003800000 */
[----:B------:R-:W-:Y:S01]  /*12300*/  BPT.TRAP 0x1 ;  /* 0x000000040000795c */ /* 0x000fe20000300000 */
.L_x_2839:
[----:B------:R-:W-:Y:S04]  /*12310*/  BSSY B2, `(.L_x_2840) ;  /* 0x0000004000027945 */ /* 0x000fe80003800000 */
[----:B---3--:R-:W-:Y:S05]  /*12320*/  @P3 BRA `(.L_x_2841) ;  /* 0x0000000000083947 */ /* 0x008fea0003800000 */
[----:B------:R-:W3:Y:S02]  /*12330*/  SYNCS.PHASECHK.TRANS64.TRYWAIT P3, [R14+URZ+0x38850], R21 ;  /* 0x038850150e0075a7 */ /* 0x000ee4000806017f */
[----:B---3--:R-:W-:Y:S05]  /*12340*/  @!P3 BRA `(.L_x_2842) ;  /* 0x00000120003cb947 */ /* 0x008fea0003800000 */
.L_x_2841:
[----:B------:R-:W-:Y:S05]  /*12350*/  BSYNC B2 ;  /* 0x0000000000027941 */ /* 0x000fea0003800000 */
.L_x_2840:
        /* <DEDUP_REMOVED lines=8> */
[----:B------:R-:W-:Y:S02]  /*123e0*/  VIADD R198, R2, 0x2 ;  /* 0x0000000202c67836 */ /* 0x000fe40000000000 */
[----:B------:R-:W4:Y:S01]  /*123f0*/  S2R R190, SR_TID.X ;  /* 0x0000000000be7919 */ /* 0x000f220000002100 */
[----:B------:R-:W-:-:S02]  /*12400*/  VIADD R203, R202, 0x800 ;  /* 0x00000800cacb7836 */ /* 0x000fc40000000000 */
[----:B------:R-:W-:Y:S02]  /*12410*/  VIADD R206, R2, 0x800 ;  /* 0x0000080002ce7836 */ /* 0x000fe40000000000 */
[----:B------:R-:W-:Y:S02]  /*12420*/  IMAD.MOV.U32 R205, RZ, RZ, 0x40000040 ;  /* 0x40000040ffcd7424 */ /* 0x000fe400078e00ff */
[----:B------:R-:W-:-:S03]  /*12430*/  IMAD.MOV.U32 R207, RZ, RZ, 0x40000040 ;  /* 0x40000040ffcf7424 */ /* 0x000fc600078e00ff */
        /* <DEDUP_REMOVED lines=9> */
[----:B----4-:R-:W-:-:S05]  /*124d0*/  SHF.R.U32.HI R190, RZ, 0x7, R190 ;  /* 0x00000007ffbe7819 */ /* 0x010fca00000116be */
[----:B0123--:R0:W1:Y:S02]  /*124e0*/  SHFL.IDX PT, R21, R190, RZ, 0x1f ;  /* 0x00001fffbe157589 */ /* 0x00f06400000e0000 */
[----:B0-----:R-:W-:Y:S02]  /*124f0*/  MOV R190, 0x4 ;  /* 0x0000000400be7802 */ /* 0x001fe40000000f00 */
[----:B-1----:R-:W-:-:S04]  /*12500*/  ISETP.GT.AND P3, PT, R21, 0x7f, PT ;  /* 0x0000007f1500780c */ /* 0x002fc80003f64270 */
[----:B------:R-:W-:Y:S01]  /*12510*/  SEL R21, RZ, 0x2, !P3 ;  /* 0x00000002ff157807 */ /* 0x000fe20005800000 */
        /* <DEDUP_REMOVED lines=153> */
[----:B------:R-:W-:Y:S01]  /*12eb0*/  IMAD.IADD R198, R21, 0x1, R203 ;  /* 0x0000000115c67824 */ /* 0x000fe200078e02cb */
[----:B------:R-:W-:-:S02]  /*12ec0*/  WARPGROUP.DEPBAR.LE gsb0, 0x0 ;  /* 0x00008000000079c5 */ /* 0x000fc40000010000 */
[----:B------:R-:W-:-:S09]  /*12ed0*/  WARPGROUP.ARRIVE ;  /* 0x00000000000079c5 */ /* 0x000fd20000000000 */
        /* <DEDUP_REMOVED lines=8> */
[C---:B------:R-:W-:Y:S02]  /*12f60*/  SEL R198, R190.reuse, 0x2, P3 ;  /* 0x00000002bec67807 */ /* 0x040fe40001800000 */
[----:B------:R-:W-:Y:S02]  /*12f70*/  SEL R190, R190, 0x6, !P3 ;  /* 0x00000006bebe7807 */ /* 0x000fe40005800000 */
[----:B------:R-:W-:Y:S01]  /*12f80*/  SEL R199, R199, 0x26, P3 ;  /* 0x00000026c7c77807 */ /* 0x000fe20001800000 */
[----:B------:R-:W-:-:S03]  /*12f90*/  IMAD.IADD R204, R203, 0x1, R198 ;  /* 0x00000001cbcc7824 */ /* 0x000fc600078e02c6 */
[----:B------:R-:W-:Y:S01]  /*12fa0*/  LOP3.LUT R199, R199, 0x6, RZ, 0xc0, !PT ;  /* 0x00000006c7c77812 */ /* 0x000fe200078ec0ff */
        /* <DEDUP_REMOVED lines=19> */
[----:B------:R-:W-:Y:S02]  /*130e0*/  R2UR UR6, R204 ;  /* 0x00000000cc0672ca */ /* 0x000fe400000e0000 */
[----:B------:R-:W-:Y:S01]  /*130f0*/  R2UR UR7, R205 ;  /* 0x00000000cd0772ca */ /* 0x000fe200000e0000 */
[----:B------:R-:W-:Y:S01]  /*13100*/  IMAD.MOV.U32 R205, RZ, RZ, 0x40000040 ;  /* 0x40000040ffcd7424 */ /* 0x000fe200078e00ff */
[----:B------:R-:W-:-:S04]  /*13110*/  SEL R203, R203, 0x980, P3 ;  /* 0x00000980cbcb7807 */ /* 0x000fc80001800000 */
[----:B------:R-:W-:-:S04]  /*13120*/  LOP3.LUT R203, R203, 0xa00, RZ, 0xc0, !PT ;  /* 0x00000a00cbcb7812 */ /* 0x000fc800078ec0ff */
[CC--:B------:R-:W-:Y:S02]  /*13130*/  IADD3 R204, R199.reuse, R203.reuse, R2 ;  /* 0x000000cbc7cc7210 */ /* 0x0c0fe40007ffe002 */
[----:B------:R-:W-:Y:S01]  /*13140*/  IADD3 R206, R199, R203, R202 ;  /* 0x000000cbc7ce7210 */ /* 0x000fe20007ffe0ca */
[----:B------:R-:W-:Y:S01]  /*13150*/  VIADD R199, R2, 0xa00 ;  /* 0x00000a0002c77836 */ /* 0x000fe20000000000 */
        /* <DEDUP_REMOVED lines=44> */
[----:B------:R-:W-:Y:S02]  /*13420*/  R2UR UR6, R204 ;  /* 0x00000000cc0672ca */ /* 0x000fe400000e0000 */
[----:B------:R-:W-:Y:S01]  /*13430*/  R2UR UR7, R205 ;  /* 0x00000000cd0772ca */ /* 0x000fe200000e0000 */
[----:B------:R-:W-:Y:S01]  /*13440*/  IMAD.MOV.U32 R205, RZ, RZ, 0x40000040 ;  /* 0x40000040ffcd7424 */ /* 0x000fe200078e00ff */
[----:B------:R-:W-:-:S04]  /*13450*/  SEL R203, R203, 0xb80, P3 ;  /* 0x00000b80cbcb7807 */ /* 0x000fc80001800000 */
[----:B------:R-:W-:-:S04]  /*13460*/  LOP3.LUT R203, R203, 0xe00, RZ, 0xc0, !PT ;  /* 0x00000e00cbcb7812 */ /* 0x000fc800078ec0ff */
[CC--:B------:R-:W-:Y:S02]  /*13470*/  IADD3 R204, R199.reuse, R203.reuse, R2 ;  /* 0x000000cbc7cc7210 */ /* 0x0c0fe40007ffe002 */
[----:B------:R-:W-:Y:S01]  /*13480*/  IADD3 R206, R199, R203, R202 ;  /* 0x000000cbc7ce7210 */ /* 0x000fe20007ffe0ca */
[----:B------:R-:W-:Y:S02]  /*13490*/  VIADD R199, R2, 0xc00 ;  /* 0x00000c0002c77836 */ /* 0x000fe40000000000 */
        /* <DEDUP_REMOVED lines=8> */
[----:B------:R-:W-:Y:S02]  /*13520*/  R2UR UR7, R207 ;  /* 0x00000000cf0772ca */ /* 0x000fe400000e0000 */
[----:B------:R-:W-:Y:S02]  /*13530*/  IADD3 R204, R199, R21, RZ ;  /* 0x00000015c7cc7210 */ /* 0x000fe40007ffe0ff */
[----:B------:R-:W-:Y:S01]  /*13540*/  MOV R207, 0x40000040 ;  /* 0x4000004000cf7802 */ /* 0x000fe20000000f00 */
[----:B------:R-:W-:-:S02]  /*13550*/  WARPGROUP.DEPBAR.LE gsb0, 0x0 ;  /* 0x00008000000079c5 */ /* 0x000fc40000010000 */
        /* <DEDUP_REMOVED lines=20> */
[----:B------:R-:W-:-:S02]  /*136a0*/  IMAD.MOV.U32 R205, RZ, RZ, 0x40000040 ;  /* 0x40000040ffcd7424 */ /* 0x000fc400078e00ff */
        /* <DEDUP_REMOVED lines=33> */
[----:B------:R-:W-:Y:S01]  /*138c0*/  R2UR UR6, R204 ;  /* 0x00000000cc0672ca */ /* 0x000fe200000e0000 */
[----:B------:R-:W-:Y:S01]  /*138d0*/  IMAD.IADD R204, R206, 0x1, R21 ;  /* 0x00000001cecc7824 */ /* 0x000fe200078e0215 */
[----:B------:R-:W-:Y:S01]  /*138e0*/  R2UR UR7, R205 ;  /* 0x00000000cd0772ca */ /* 0x000fe200000e0000 */
[----:B------:R-:W-:Y:S02]  /*138f0*/  IMAD.MOV.U32 R205, RZ, RZ, 0x40000040 ;  /* 0x40000040ffcd7424 */ /* 0x000fe400078e00ff */
[----:B------:R-:W-:Y:S01]  /*13900*/  IMAD.MOV.U32 R21, RZ, RZ, 0x40 ;  /* 0x00000040ff157424 */ /* 0x000fe200078e00ff */
[----:B------:R-:W-:Y:S01]  /*13910*/  R2UR UR4, R204 ;  /* 0x00000000cc0472ca */ /* 0x000fe200000e0000 */
[----:B------:R-:W-:Y:S01]  /*13920*/  IMAD.IADD R204, R206, 0x1, R198 ;  /* 0x00000001cecc7824 */ /* 0x000fe200078e02c6 */
[----:B------:R-:W-:Y:S01]  /*13930*/  R2UR UR5, R205 ;  /* 0x00000000cd0572ca */ /* 0x000fe200000e0000 */
[----:B------:R-:W-:Y:S01]  /*13940*/  IMAD.IADD R198, R198, 0x1, R203 ;  /* 0x00000001c6c67824 */ /* 0x000fe200078e02cb */
[----:B------:R-:W-:-:S02]  /*13950*/  MOV R205, 0x40000040 ;  /* 0x4000004000cd7802 */ /* 0x000fc40000000f00 */
        /* <DEDUP_REMOVED lines=13> */
[----:B------:R-:W-:Y:S01]  /*13a30*/  MOV R190, 0x1000 ;  /* 0x0000100000be7802 */ /* 0x000fe20000000f00 */
[----:B------:R-:W-:-:S03]  /*13a40*/  IMAD.MOV.U32 R203, RZ, RZ, 0x40000040 ;  /* 0x40000040ffcb7424 */ /* 0x000fc600078e00ff */
[----:B------:R-:W-:-:S04]  /*13a50*/  SEL R190, R190, 0xf80, P3 ;  /* 0x00000f80bebe7807 */ /* 0x000fc80001800000 */
[----:B------:R-:W-:-:S04]  /*13a60*/  LOP3.LUT R190, R190, 0x1e00, RZ, 0xc0, !PT ;  /* 0x00001e00bebe7812 */ /* 0x000fc800078ec0ff */
[----:B------:R-:W-:Y:S01]  /*13a70*/  IADD3 R202, R21, R190, R202 ;  /* 0x000000be15ca7210 */ /* 0x000fe20007ffe0ca */
        /* <DEDUP_REMOVED lines=8> */
[----:B------:R-:W-:Y:S01]  /*13b00*/  IADD3 R198, R21, R190, R2 ;  /* 0x000000be15c67210 */ /* 0x000fe20007ffe002 */
[----:B------:R-:W-:-:S02]  /*13b10*/  WARPGROUP.DEPBAR.LE gsb0, 0x0 ;  /* 0x00008000000079c5 */ /* 0x000fc40000010000 */
[----:B------:R-:W-:-:S08]  /*13b20*/  WARPGROUP.ARRIVE ;  /* 0x00000000000079c5 */ /* 0x000fd00000000000 */
[----:B------:R-:W-:Y:S01]  /*13b30*/  HGMMA.64x64x16.F32 R152, gdesc[UR4], R152, gsb0 ;  /* 0x00e00000049879f0 */ /* 0x000fe20008000898 */
[----:B------:R-:W-:Y:S01]  /*13b40*/  R2UR UR4, R198 ;  /* 0x00000000c60472ca */ /* 0x000fe200000e0000 */
[----:B------:R-:W-:Y:S01]  /*13b50*/  IMAD R198, R19, 0x1000, R188 ;  /* 0x0000100013c67824 */ /* 0x000fe200078e02bc */
[----:B------:R-:W-:Y:S01]  /*13b60*/  R2UR UR5, R199 ;  /* 0x00000000c70572ca */ /* 0x000fe200000e0000 */
[----:B------:R-:W-:Y:S01]  /*13b70*/  IMAD.MOV.U32 R199, RZ, RZ, 0x40000040 ;  /* 0x40000040ffc77424 */ /* 0x000fe200078e00ff */
[----:B------:R-:W-:Y:S02]  /*13b80*/  R2UR UR6, R202 ;  /* 0x00000000ca0672ca */ /* 0x000fe400000e0000 */
[----:B------:R-:W-:Y:S01]  /*13b90*/  R2UR UR7, R203 ;  /* 0x00000000cb0772ca */ /* 0x000fe200000e0000 */
[----:B------:R-:W-:Y:S02]  /*13ba0*/  WARPGROUP.DEPBAR.LE gsb0, 0x0 ;  /* 0x00008000000079c5 */ /* 0x000fe40000010000 */
[----:B------:R-:W-:-:S10]  /*13bb0*/  WARPGROUP.ARRIVE ;  /* 0x00000000000079c5 */ /* 0x000fd40000000000 */
[----:B------:R-:W-:Y:S01]  /*13bc0*/  HGMMA.64x64x16.F32 R152, gdesc[UR4], R152, gsb0 ;  /* 0x00e00000049879f0 */ /* 0x000fe20008000898 */
[----:B------:R-:W-:Y:S02]  /*13bd0*/  R2UR UR7, R199 ;  /* 0x00000000c70772ca */ /* 0x000fe400000e0000 */
[----:B------:R-:W-:Y:S01]  /*13be0*/  R2UR UR6, R198 ;  /* 0x00000000c60672ca */ /* 0x000fe200000e0000 */
        /* <DEDUP_REMOVED lines=66> */
[----:B0-----:R-:W-:-:S05]  /*14010*/  FMNMX.FTZ R168, R180, R21, !PT ;  /* 0x00000015b4a87209 */ /* 0x001fca0007810000 */
[----:B------:R-:W0:Y:S02]  /*14020*/  SHFL.BFLY PT, R21, R168, 0x2, 0x1f ;  /* 0x0c401f00a8157f89 */ /* 0x000e2400000e0000 */
[----:B------:R-:W3:Y:S01]  /*14030*/  MUFU.TANH R156, R156 ;  /* 0x0000009c009c7308 */ /* 0x000ee20000002400 */
[----:B-1----:R-:W-:-:S07]  /*14040*/  FMNMX.FTZ R171, R153, R200, !PT ;  /* 0x000000c899ab7209 */ /* 0x002fce0007810000 */
[----:B------:R-:W1:Y:S01]  /*14050*/  MUFU.TANH R158, R158 ;  /* 0x0000009e009e7308 */ /* 0x000e620000002400 */
[----:B--2---:R-:W-:-:S07]  /*14060*/  FMNMX.FTZ R171, R154, R171, !PT ;  /* 0x000000ab9aab7209 */ /* 0x004fce0007810000 */
[----:B------:R-:W2:Y:S01]  /*14070*/  MUFU.TANH R162, R162 ;  /* 0x000000a200a27308 */ /* 0x000ea20000002400 */
[----:B---3--:R-:W-:Y:S02]  /*14080*/  FMNMX.FTZ R171, R156, R171, !PT ;  /* 0x000000ab9cab7209 */ /* 0x008fe40007810000 */
[----:B0-----:R-:W-:-:S05]  /*14090*/  FMNMX.FTZ R21, R168, R21, !PT ;  /* 0x00000015a8157209 */ /* 0x001fca0007810000 */
[----:B------:R-:W0:Y:S01]  /*140a0*/  MUFU.TANH R163, R163 ;  /* 0x000000a300a37308 */ /* 0x000e220000002400 */
[----:B-1----:R-:W-:Y:S01]  /*140b0*/  FMNMX.FTZ R171, R158, R171, !PT ;  /* 0x000000ab9eab7209 */ /* 0x002fe20007810000 */
[----:B------:R-:W1:Y:S06]  /*140c0*/  SHFL.BFLY PT, R168, R21, 0x1, 0x1f ;  /* 0x0c201f0015a87f89 */ /* 0x000e6c00000e0000 */
[----:B------:R-:W3:Y:S08]  /*140d0*/  MUFU.TANH R166, R166 ;  /* 0x000000a600a67308 */ /* 0x000ef00000002400 */
[----:B------:R-:W4:Y:S08]  /*140e0*/  MUFU.TANH R167, R167 ;  /* 0x000000a700a77308 */ /* 0x000f300000002400 */
[----:B------:R-:W5:Y:S01]  /*140f0*/  MUFU.TANH R181, R181 ;  /* 0x000000b500b57308 */ /* 0x000f620000002400 */
[----:B-1----:R-:W-:-:S02]  /*14100*/  FMNMX.FTZ R21, R21, R168, !PT ;  /* 0x000000a815157209 */ /* 0x002fc40007810000 */
[----:B--2---:R-:W-:-:S05]  /*14110*/  FMNMX.FTZ R168, R162, R171, !PT ;  /* 0x000000aba2a87209 */ /* 0x004fca0007810000 */
[----:B------:R-:W1:Y:S01]  /*14120*/  MUFU.TANH R202, R202 ;  /* 0x000000ca00ca7308 */ /* 0x000e620000002400 */
[----:B0-----:R-:W-:Y:S01]  /*14130*/  FMNMX.FTZ R171, R163, R168, !PT ;  /* 0x000000a8a3ab7209 */ /* 0x001fe20007810000 */
[----:B------:R-:W-:Y:S02]  /*14140*/  IMAD.U32 R168, RZ, RZ, UR39 ;  /* 0x00000027ffa87e24 */ /* 0x000fe4000f8e00ff */
[C---:B------:R-:W-:Y:S01]  /*14150*/  FADD.FTZ R175, -R21.reuse, R191 ;  /* 0x000000bf15af7221 */ /* 0x040fe20000010100 */
[----:B---3--:R-:W-:Y:S01]  /*14160*/  FMNMX.FTZ R170, R166, R171, !PT ;  /* 0x000000aba6aa7209 */ /* 0x008fe20007810000 */
[-C--:B------:R-:W-:Y:S02]  /*14170*/  FMUL.FTZ R191, R21, R168.reuse ;  /* 0x000000a815bf7220 */ /* 0x080fe40000410000 */
[----:B------:R-:W-:Y:S01]  /*14180*/  FMUL.FTZ R175, R175, R168 ;  /* 0x000000a8afaf7220 */ /* 0x000fe20000410000 */
[----:B------:R-:W0:Y:S01]  /*14190*/  MUFU.TANH R203, R203 ;  /* 0x000000cb00cb7308 */ /* 0x000e220000002400 */
[----:B----4-:R-:W-:Y:S01]  /*141a0*/  FMNMX.FTZ R170, R167, R170, !PT ;  /* 0x000000aaa7aa7209 */ /* 0x010fe20007810000 */
[-CC-:B------:R-:W-:Y:S01]  /*141b0*/  FFMA.FTZ R179, R157, R168.reuse, -R191.reuse ;  /* 0x000000a89db37223 */ /* 0x180fe200000108bf */
[-CC-:B------:R-:W-:Y:S01]  /*141c0*/  FFMA.FTZ R225, R190, R168.reuse, -R191.reuse ;  /* 0x000000a8bee17223 */ /* 0x180fe200000108bf */
[--C-:B------:R-:W-:Y:S01]  /*141d0*/  FFMA.FTZ R152, R152, R168, -R191.reuse ;  /* 0x000000a898987223 */ /* 0x100fe200000108bf */
[----:B-----5:R-:W-:Y:S01]  /*141e0*/  FMNMX.FTZ R171, R181, R170, !PT ;  /* 0x000000aab5ab7209 */ /* 0x020fe20007810000 */
[-CC-:B------:R-:W-:Y:S01]  /*141f0*/  FFMA.FTZ R155, R155, R168.reuse, -R191.reuse ;  /* 0x000000a89b9b7223 */ /* 0x180fe200000108bf */
[-CC-:B------:R-:W-:Y:S01]  /*14200*/  FFMA.FTZ R174, R160, R168.reuse, -R191.reuse ;  /* 0x000000a8a0ae7223 */ /* 0x180fe200000108bf */
[----:B------:R-:W2:Y:S01]  /*14210*/  MUFU.TANH R204, R204 ;  /* 0x000000cc00cc7308 */ /* 0x000ea20000002400 */
[----:B-1----:R-:W-:Y:S01]  /*14220*/  FMNMX.FTZ R170, R202, R171, !PT ;  /* 0x000000abcaaa7209 */ /* 0x002fe20007810000 */
[-CC-:B------:R-:W-:Y:S01]  /*14230*/  FFMA.FTZ R178, R164, R168.reuse, -R191.reuse ;  /* 0x000000a8a4b27223 */ /* 0x180fe200000108bf */
[-CC-:B------:R-:W-:Y:S01]  /*14240*/  FFMA.FTZ R169, R169, R168.reuse, -R191.reuse ;  /* 0x000000a8a9a97223 */ /* 0x180fe200000108bf */
[-CC-:B------:R-:W-:Y:S01]  /*14250*/  FFMA.FTZ R172, R172, R168.reuse, -R191.reuse ;  /* 0x000000a8acac7223 */ /* 0x180fe200000108bf */
[-CC-:B------:R-:W-:Y:S01]  /*14260*/  FFMA.FTZ R173, R173, R168.reuse, -R191.reuse ;  /* 0x000000a8adad7223 */ /* 0x180fe200000108bf */
[-CC-:B------:R-:W-:Y:S01]  /*14270*/  FFMA.FTZ R176, R176, R168.reuse, -R191.reuse ;  /* 0x000000a8b0b07223 */ /* 0x180fe200000108bf */
[--C-:B------:R-:W-:Y:S01]  /*14280*/  FFMA.FTZ R177, R177, R168, -R191.reuse ;  /* 0x000000a8b1b17223 */ /* 0x100fe200000108bf */
[----:B------:R-:W1:Y:S01]  /*14290*/  MUFU.TANH R205, R205 ;  /* 0x000000cd00cd7308 */ /* 0x000e620000002400 */
[----:B0-----:R-:W-:Y:S01]  /*142a0*/  FMNMX.FTZ R171, R203, R170, !PT ;  /* 0x000000aacbab7209 */ /* 0x001fe20007810000 */
[----:B------:R-:W-:-:S06]  /*142b0*/  FFMA.FTZ R180, R180, R168, -R191 ;  /* 0x000000a8b4b47223 */ /* 0x000fcc00000108bf */
[----:B------:R-:W0:Y:S01]  /*142c0*/  MUFU.TANH R206, R206 ;  /* 0x000000ce00ce7308 */ /* 0x000e220000002400 */
[----:B--2---:R-:W-:-:S07]  /*142d0*/  FMNMX.FTZ R170, R204, R171, !PT ;  /* 0x000000abccaa7209 */ /* 0x004fce0007810000 */
[----:B------:R-:W2:Y:S01]  /*142e0*/  MUFU.TANH R207, R207 ;  /* 0x000000cf00cf7308 */ /* 0x000ea20000002400 */
[----:B-1----:R-:W-:-:S07]  /*142f0*/  FMNMX.FTZ R171, R205, R170, !PT ;  /* 0x000000aacdab7209 */ /* 0x002fce0007810000 */
[----:B------:R-:W1:Y:S01]  /*14300*/  MUFU.TANH R222, R222 ;  /* 0x000000de00de7308 */ /* 0x000e620000002400 */
[----:B0-----:R-:W-:Y:S01]  /*14310*/  FMNMX.FTZ R170, R206, R171, !PT ;  /* 0x000000abceaa7209 */ /* 0x001fe20007810000 */
[----:B------:R-:W-:-:S06]  /*14320*/  FFMA.FTZ R171, R159, R168, -R191 ;  /* 0x000000a89fab7223 */ /* 0x000fcc00000108bf */
[----:B------:R0:W3:Y:S01]  /*14330*/  MUFU.EX2 R183, R175 ;  /* 0x000000af00b77308 */ /* 0x0000e20000000800 */
[----:B--2---:R-:W-:-:S07]  /*14340*/  FMNMX.FTZ R157, R207, R170, !PT ;  /* 0x000000aacf9d7209 */ /* 0x004fce0007810000 */
[----:B------:R2:W-:Y:S01]  /*14350*/  MUFU.EX2 R170, R179 ;  /* 0x000000b300aa7308 */ /* 0x0005e20000000800 */
[----:B-1----:R-:W-:Y:S01]  /*14360*/  FMNMX.FTZ R157, R222, R157, !PT ;  /* 0x0000009dde9d7209 */ /* 0x002fe20007810000 */
[----:B0-----:R-:W-:-:S04]  /*14370*/  FFMA.FTZ R175, R161, R168, -R191 ;  /* 0x000000a8a1af7223 */ /* 0x001fc800000108bf */
[----:B------:R-:W0:Y:S02]  /*14380*/  SHFL.BFLY PT, R182, R157, 0x2, 0x1f ;  /* 0x0c401f009db67f89 */ /* 0x000e2400000e0000 */
[----:B------:R-:W1:Y:S01]  /*14390*/  MUFU.EX2 R152, R152 ;  /* 0x0000009800987308 */ /* 0x000e620000000800 */
[--C-:B--2---:R-:W-:Y:S01]  /*143a0*/  FFMA.FTZ R179, R165, R168, -R191.reuse ;  /* 0x000000a8a5b37223 */ /* 0x104fe200000108bf */
[-C--:B---3--:R-:W-:Y:S01]  /*143b0*/  FMUL.FTZ R24, R24, R183.reuse ;  /* 0x000000b718187220 */ /* 0x088fe20000410000 */
        /* <DEDUP_REMOVED lines=16> */
[-C--:B------:R-:W-:Y:S01]  /*144c0*/  FMUL.FTZ R52, R52, R183.reuse ;  /* 0x000000b734347220 */ /* 0x080fe20000410000 */
[-C--:B------:R-:W-:Y:S01]  /*144d0*/  FMUL.FTZ R53, R53, R183.reuse ;  /* 0x000000b735357220 */ /* 0x080fe20000410000 */
[-C--:B------:R-:W-:Y:S01]  /*144e0*/  FMUL.FTZ R56, R56, R183.reuse ;  /* 0x000000b738387220 */ /* 0x080fe20000410000 */
[----:B0-----:R-:W-:Y:S01]  /*144f0*/  FMNMX.FTZ R159, R157, R182, !PT ;  /* 0x000000b69d9f7209 */ /* 0x001fe20007810000 */
[----:B------:R-:W-:Y:S01]  /*14500*/  FFMA.FTZ R182, R199, R168, -R191 ;  /* 0x000000a8c7b67223 */ /* 0x000fe200000108bf */
[----:B------:R-:W-:Y:S01]  /*14510*/  MUFU.EX2 R171, R171 ;  /* 0x000000ab00ab7308 */ /* 0x000fe20000000800 */
[-C--:B------:R-:W-:Y:S01]  /*14520*/  FMUL.FTZ R57, R57, R183.reuse ;  /* 0x000000b739397220 */ /* 0x080fe20000410000 */
[-C--:B------:R-:W-:Y:S01]  /*14530*/  FMUL.FTZ R60, R60, R183.reuse ;  /* 0x000000b73c3c7220 */ /* 0x080fe20000410000 */
        /* <DEDUP_REMOVED lines=41> */
[----:B------:R-:W0:Y:S01]  /*147d0*/  MUFU.EX2 R157, R157 ;  /* 0x0000009d009d7308 */ /* 0x000e220000000800 */
[-CC-:B------:R-:W-:Y:S01]  /*147e0*/  FFMA.FTZ R160, R204, R168.reuse, -R159.reuse ;  /* 0x000000a8cca07223 */ /* 0x180fe2000001089f */
[-CC-:B------:R-:W-:Y:S01]  /*147f0*/  FFMA.FTZ R200, R162, R168.reuse, -R159.reuse ;  /* 0x000000a8a2c87223 */ /* 0x180fe2000001089f */
[-CC-:B------:R-:W-:Y:S01]  /*14800*/  FFMA.FTZ R223, R163, R168.reuse, -R159.reuse ;  /* 0x000000a8a3df7223 */ /* 0x180fe2000001089f */
[----:B------:R-:W-:Y:S01]  /*14810*/  @!P1 PRMT R158, RZ, 0x654, R158 ;  /* 0x00000654ff9e9816 */ /* 0x000fe2000000009e */
[-CC-:B------:R-:W-:Y:S01]  /*14820*/  FFMA.FTZ R224, R166, R168.reuse, -R159.reuse ;  /* 0x000000a8a6e07223 */ /* 0x180fe2000001089f */
[-CC-:B------:R-:W-:Y:S01]  /*14830*/  FFMA.FTZ R226, R167, R168.reuse, -R159.reuse ;  /* 0x000000a8a7e27223 */ /* 0x180fe2000001089f */
[-CC-:B------:R-:W-:Y:S01]  /*14840*/  FFMA.FTZ R204, R205, R168.reuse, -R159.reuse ;  /* 0x000000a8cdcc7223 */ /* 0x180fe2000001089f */
[----:B------:R1:W-:Y:S01]  /*14850*/  @!P1 SYNCS.ARRIVE.TRANS64.RED.A1T0 RZ, [R158+URZ], RZ ;  /* 0x000000ff9eff99a7 */ /* 0x0003e2000810043f */
[----:B------:R-:W2:Y:S01]  /*14860*/  MUFU.EX2 R153, R153 ;  /* 0x0000009900997308 */ /* 0x000ea20000000800 */
[-CC-:B------:R-:W-:Y:S01]  /*14870*/  FFMA.FTZ R181, R181, R168.reuse, -R159.reuse ;  /* 0x000000a8b5b57223 */ /* 0x180fe2000001089f */
[----:B------:R-:W-:Y:S01]  /*14880*/  @!P3 LEA R161, R201, R193, 0x6 ;  /* 0x000000c1c9a1b211 */ /* 0x000fe200078e30ff */
[-CC-:B------:R-:W-:Y:S01]  /*14890*/  FFMA.FTZ R202, R202, R168.reuse, -R159.reuse ;  /* 0x000000a8caca7223 */ /* 0x180fe2000001089f */
[-CC-:B------:R-:W-:Y:S01]  /*148a0*/  FFMA.FTZ R203, R203, R168.reuse, -R159.reuse ;  /* 0x000000a8cbcb7223 */ /* 0x180fe2000001089f */
[-CC-:B------:R-:W-:Y:S01]  /*148b0*/  FFMA.FTZ R205, R206, R168.reuse, -R159.reuse ;  /* 0x000000a8cecd7223 */ /* 0x180fe2000001089f */
[-CC-:B------:R-:W-:Y:S01]  /*148c0*/  FFMA.FTZ R206, R222, R168.reuse, -R159.reuse ;  /* 0x000000a8dece7223 */ /* 0x180fe2000001089f */
[----:B-1----:R-:W-:Y:S01]  /*148d0*/  @!P3 IMAD R158, R161, 0x4, R18 ;  /* 0x00000004a19eb824 */ /* 0x002fe200078e0212 */
[----:B------:R-:W1:Y:S01]  /*148e0*/  MUFU.EX2 R154, R154 ;  /* 0x0000009a009a7308 */ /* 0x000e620000000800 */
[----:B------:R-:W-:Y:S01]  /*148f0*/  FFMA.FTZ R207, R207, R168, -R159 ;  /* 0x000000a8cfcf7223 */ /* 0x000fe2000001089f */
[-C--:B------:R-:W-:Y:S01]  /*14900*/  FMUL.FTZ R112, R112, R183.reuse ;  /* 0x000000b770707220 */ /* 0x080fe20000410000 */
[-C--:B------:R-:W-:Y:S01]  /*14910*/  FMUL.FTZ R113, R113, R183.reuse ;  /* 0x000000b771717220 */ /* 0x080fe20000410000 */
[----:B------:R-:W-:Y:S01]  /*14920*/  @!P3 STS [R158+0x38400], R183 ;  /* 0x038400b79e00b388 */ /* 0x000fe20000000800 */
[-C--:B------:R-:W-:Y:S01]  /*14930*/  FMUL.FTZ R116, R116, R183.reuse ;  /* 0x000000b774747220 */ /* 0x080fe20000410000 */
[-C--:B------:R-:W-:Y:S01]  /*14940*/  FMUL.FTZ R117, R117, R183.reuse ;  /* 0x000000b775757220 */ /* 0x080fe20000410000 */
[-C--:B------:R-:W-:Y:S01]  /*14950*/  FMUL.FTZ R120, R120, R183.reuse ;  /* 0x000000b778787220 */ /* 0x080fe20000410000 */
[----:B0-----:R0:W-:Y:S01]  /*14960*/  @!P3 STS [R158+0x38420], R157 ;  /* 0x0384209d9e00b388 */ /* 0x0011e20000000800 */
        /* <DEDUP_REMOVED lines=18> */
[----:B--2---:R-:W-:Y:S01]  /*14a90*/  FFMA.FTZ R7, R157, R7, R153 ;  /* 0x000000079d077223 */ /* 0x004fe20000010099 */
[C---:B------:R-:W-:Y:S01]  /*14aa0*/  FADD.FTZ R6, R225.reuse, R6 ;  /* 0x00000006e1067221 */ /* 0x040fe20000010000 */
[----:B-1----:R-:W-:Y:S01]  /*14ab0*/  F2FP.F16.F32.PACK_AB R153, R154, R153 ;  /* 0x000000999a99723e */ /* 0x002fe200000000ff */
[----:B------:R-:W-:Y:S01]  /*14ac0*/  FMUL.FTZ R26, R26, R157 ;  /* 0x0000009d1a1a7220 */ /* 0x000fe20000410000 */
[----:B------:R-:W-:Y:S01]  /*14ad0*/  FADD.FTZ R7, R154, R7 ;  /* 0x000000079a077221 */ /* 0x000fe20000010000 */
[----:B------:R-:W-:Y:S01]  /*14ae0*/  F2FP.F16.F32.PACK_AB R154, R170, R155 ;  /* 0x0000009baa9a723e */ /* 0x000fe200000000ff */
[----:B------:R-:W1:Y:S01]  /*14af0*/  MUFU.EX2 R223, R223 ;  /* 0x000000df00df7308 */ /* 0x000e620000000800 */
        /* <DEDUP_REMOVED lines=71> */
[----:B------:R4:W5:Y:S01]  /*14f70*/  MUFU.EX2 R201, R160 ;  /* 0x000000a000c97308 */ /* 0x0009620000000800 */
[----:B------:R-:W-:Y:S01]  /*14f80*/  FMUL.FTZ R151, R151, R157 ;  /* 0x0000009d97977220 */ /* 0x000fe20000410000 */
[----:B---3--:R-:W-:Y:S01]  /*14f90*/  FADD.FTZ R222, R156, R7 ;  /* 0x000000079cde7221 */ /* 0x008fe20000010000 */
[----:B0-----:R-:W-:Y:S01]  /*14fa0*/  F2FP.F16.F32.PACK_AB R158, R178, R175 ;  /* 0x000000afb29e723e */ /* 0x001fe200000000ff */
[----:B------:R-:W-:Y:S01]  /*14fb0*/  IMAD.MOV.U32 R7, RZ, RZ, 0x40000040 ;  /* 0x40000040ff077424 */ /* 0x000fe200078e00ff */
[----:B-1----:R-:W-:Y:S01]  /*14fc0*/  F2FP.F16.F32.PACK_AB R157, R223, R200 ;  /* 0x000000c8df9d723e */ /* 0x002fe200000000ff */
[----:B------:R-:W-:Y:S01]  /*14fd0*/  IMAD.MOV.U32 R199, RZ, RZ, 0x40000040 ;  /* 0x40000040ffc77424 */ /* 0x000fe200078e00ff */
[----:B--2---:R-:W-:Y:S01]  /*14fe0*/  F2FP.F16.F32.PACK_AB R159, R226, R224 ;  /* 0x000000e0e29f723e */ /* 0x004fe200000000ff */
[----:B------:R-:W-:Y:S01]  /*14ff0*/  MUFU.EX2 R176, R176 ;  /* 0x000000b000b07308 */ /* 0x000fe20000000800 */
[----:B----4-:R-:W-:-:S02]  /*15000*/  F2FP.F16.F32.PACK_AB R160, R169, R179 ;  /* 0x000000b3a9a0723e */ /* 0x010fc400000000ff */
[----:B-----5:R-:W-:Y:S02]  /*15010*/  F2FP.F16.F32.PACK_AB R161, R202, R181 ;  /* 0x000000b5caa1723e */ /* 0x020fe400000000ff */
[----:B------:R-:W-:Y:S02]  /*15020*/  F2FP.F16.F32.PACK_AB R162, R173, R172 ;  /* 0x000000acada2723e */ /* 0x000fe400000000ff */
[----:B------:R-:W-:Y:S01]  /*15030*/  @!P1 IADD3 R14, R14, 0x38860, RZ ;  /* 0x000388600e0e9810 */ /* 0x000fe20007ffe0ff */
[----:B------:R-:W0:Y:S01]  /*15040*/  MUFU.EX2 R182, R182 ;  /* 0x000000b600b67308 */ /* 0x000e220000000800 */
[----:B------:R-:W-:Y:S02]  /*15050*/  F2FP.F16.F32.PACK_AB R163, R201, R203 ;  /* 0x000000cbc9a3723e */ /* 0x000fe400000000ff */
[----:B------:R-:W-:-:S05]  /*15060*/  @!P1 PRMT R14, RZ, 0x654, R14 ;  /* 0x00000654ff0e9816 */ /* 0x000fca000000000e */
[----:B------:R-:W-:Y:S08]  /*15070*/  MUFU.EX2 R177, R177 ;  /* 0x000000b100b17308 */ /* 0x000ff00000000800 */
[----:B------:R-:W1:Y:S01]  /*15080*/  MUFU.EX2 R180, R180 ;  /* 0x000000b400b47308 */ /* 0x000e620000000800 */
[----:B0-----:R-:W-:-:S07]  /*15090*/  F2FP.F16.F32.PACK_AB R164, R182, R176 ;  /* 0x000000b0b6a4723e */ /* 0x001fce00000000ff */
[----:B------:R-:W-:Y:S08]  /*150a0*/  MUFU.EX2 R204, R204 ;  /* 0x000000cc00cc7308 */ /* 0x000ff00000000800 */
[----:B------:R-:W0:Y:S01]  /*150b0*/  MUFU.EX2 R205, R205 ;  /* 0x000000cd00cd7308 */ /* 0x000e220000000800 */
[----:B-1----:R-:W-:-:S07]  /*150c0*/  F2FP.F16.F32.PACK_AB R166, R180, R177 ;  /* 0x000000b1b4a6723e */ /* 0x002fce00000000ff */
[----:B------:R1:W-:Y:S08]  /*150d0*/  MUFU.EX2 R183, R207 ;  /* 0x000000cf00b77308 */ /* 0x0003f00000000800 */
[----:B------:R-:W2:Y:S01]  /*150e0*/  MUFU.EX2 R206, R206 ;  /* 0x000000ce00ce7308 */ /* 0x000ea20000000800 */
[----:B-1----:R-:W-:Y:S01]  /*150f0*/  FADD.FTZ R207, R155, R6 ;  /* 0x000000069bcf7221 */ /* 0x002fe20000010000 */
[----:B------:R-:W-:Y:S01]  /*15100*/  F2FP.F16.F32.PACK_AB R155, R191, R156 ;  /* 0x0000009cbf9b723e */ /* 0x000fe200000000ff */
[----:B------:R-:W-:Y:S01]  /*15110*/  BAR.SYNC.DEFER_BLOCKING 0xf, 0x100 ;  /* 0x03c4000000007b1d */ /* 0x000fe20000010000 */
[----:B------:R-:W-:Y:S01]  /*15120*/  F2FP.F16.F32.PACK_AB R156, R174, R171 ;  /* 0x000000abae9c723e */ /* 0x000fe200000000ff */
[----:B------:R-:W-:Y:S01]  /*15130*/  VIADD R6, R198, 0x80 ;  /* 0x00000080c6067836 */ /* 0x000fe20000000000 */
[----:B0-----:R-:W-:Y:S01]  /*15140*/  F2FP.F16.F32.PACK_AB R165, R205, R204 ;  /* 0x000000cccda5723e */ /* 0x001fe200000000ff */
[----:B------:R-:W-:Y:S01]  /*15150*/  FADD.FTZ R170, R170, R207 ;  /* 0x000000cfaaaa7221 */ /* 0x000fe20000010000 */
[----:B------:R-:W-:-:S03]  /*15160*/  FADD.FTZ R191, R191, R222 ;  /* 0x000000debfbf7221 */ /* 0x000fc60000010000 */
[----:B------:R-:W-:Y:S01]  /*15170*/  FADD.FTZ R171, R171, R170 ;  /* 0x000000aaabab7221 */ /* 0x000fe20000010000 */
[----:B------:R-:W-:Y:S01]  /*15180*/  FADD.FTZ R200, R200, R191 ;  /* 0x000000bfc8c87221 */ /* 0x000fe20000010000 */
[----:B------:R-:W-:Y:S02]  /*15190*/  IMAD.MOV.U32 R191, RZ, RZ, R21 ;  /* 0x000000ffffbf7224 */ /* 0x000fe400078e0015 */
[----:B------:R-:W-:Y:S01]  /*151a0*/  FADD.FTZ R174, R174, R171 ;  /* 0x000000abaeae7221 */ /* 0x000fe20000010000 */
[----:B------:R-:W-:Y:S01]  /*151b0*/  FADD.FTZ R223, R223, R200 ;  /* 0x000000c8dfdf7221 */ /* 0x000fe20000010000 */
[----:B--2---:R-:W-:Y:S01]  /*151c0*/  F2FP.F16.F32.PACK_AB R167, R206, R183 ;  /* 0x000000b7cea7723e */ /* 0x004fe200000000ff */
[----:B------:R-:W-:Y:S02]  /*151d0*/  IMAD.MOV.U32 R200, RZ, RZ, R190 ;  /* 0x000000ffffc87224 */ /* 0x000fe400078e00be */
[----:B------:R-:W-:Y:S01]  /*151e0*/  FADD.FTZ R175, R175, R174 ;  /* 0x000000aeafaf7221 */ /* 0x000fe20000010000 */
[----:B------:R-:W-:-:S03]  /*151f0*/  FADD.FTZ R223, R224, R223 ;  /* 0x000000dfe0df7221 */ /* 0x000fc60000010000 */
[----:B------:R-:W-:Y:S01]  /*15200*/  FADD.FTZ R178, R178, R175 ;  /* 0x000000afb2b27221 */ /* 0x000fe20000010000 */
[----:B------:R-:W-:Y:S01]  /*15210*/  FADD.FTZ R226, R226, R223 ;  /* 0x000000dfe2e27221 */ /* 0x000fe20000010000 */
[----:B------:R0:W-:Y:S02]  /*15220*/  STSM.16.M88.4 [R196+0x36400], R152 ;  /* 0x03640098c4007844 */ /* 0x0001e40000000200 */
[----:B------:R-:W-:Y:S01]  /*15230*/  FADD.FTZ R178, R179, R178 ;  /* 0x000000b2b3b27221 */ /* 0x000fe20000010000 */
[----:B------:R-:W-:Y:S01]  /*15240*/  FADD.FTZ R181, R181, R226 ;  /* 0x000000e2b5b57221 */ /* 0x000fe20000010000 */
[----:B------:R0:W-:Y:S02]  /*15250*/  STSM.16.M88.4 [R197], R156 ;  /* 0x0000009cc5007844 */ /* 0x0001e40000000200 */
[----:B------:R-:W-:Y:S01]  /*15260*/  FADD.FTZ R169, R169, R178 ;  /* 0x000000b2a9a97221 */ /* 0x000fe20000010000 */
[----:B------:R-:W-:Y:S01]  /*15270*/  FADD.FTZ R202, R202, R181 ;  /* 0x000000b5caca7221 */ /* 0x000fe20000010000 */
[----:B------:R0:W-:Y:S02]  /*15280*/  STSM.16.M88.4 [R209], R160 ;  /* 0x000000a0d1007844 */ /* 0x0001e40000000200 */
[----:B------:R-:W-:Y:S01]  /*15290*/  FADD.FTZ R172, R172, R169 ;  /* 0x000000a9acac7221 */ /* 0x000fe20000010000 */
[----:B------:R-:W-:Y:S01]  /*152a0*/  FADD.FTZ R202, R203, R202 ;  /* 0x000000cacbca7221 */ /* 0x000fe20000010000 */
        /* <DEDUP_REMOVED lines=11> */
[----:B------:R-:W-:Y:S02]  /*15360*/  VIADD R198, R198, 0x180 ;  /* 0x00000180c6c67836 */ /* 0x000fe40000000000 */
[----:B------:R-:W-:Y:S01]  /*15370*/  FADD.FTZ R182, R182, R173 ;  /* 0x000000adb6b67221 */ /* 0x000fe20000010000 */
[----:B------:R-:W-:-:S02]  /*15380*/  IMAD.MOV.U32 R201, RZ, RZ, R19 ;  /* 0x000000ffffc97224 */ /* 0x000fc400078e0013 */
[----:B------:R-:W-:Y:S01]  /*15390*/  FADD.FTZ R204, R205, R204 ;  /* 0x000000cccdcc7221 */ /* 0x000fe20000010000 */
[----:B------:R-:W-:Y:S01]  /*153a0*/  FADD.FTZ R177, R177, R182 ;  /* 0x000000b6b1b17221 */ /* 0x000fe20000010000 */
[----:B------:R-:W-:Y:S02]  /*153b0*/  WARPGROUP.DEPBAR.LE gsb0, 0x0 ;  /* 0x00008000000079c5 */ /* 0x000fe40000010000 */
[----:B------:R-:W-:-:S12]  /*153c0*/  WARPGROUP.ARRIVE ;  /* 0x00000000000079c5 */ /* 0x000fd80000000000 */
[----:B------:R-:W-:Y:S01]  /*153d0*/  HGMMA.64x256x16.F32 R24, R156, gdesc[UR4].tnspB, R24, gsb0 ;  /* 0x43e000049c187df0 */ /* 0x000fe20008000818 */
[----:B------:R-:W-:Y:S01]  /*153e0*/  R2UR UR6, R6 ;  /* 0x00000000060672ca */ /* 0x000fe200000e0000 */
[----:B------:R-:W-:Y:S01]  /*153f0*/  FADD.FTZ R6, R180, R177 ;  /* 0x000000b1b4067221 */ /* 0x000fe20000010000 */
[----:B------:R-:W-:Y:S01]  /*15400*/  R2UR UR7, R7 ;  /* 0x00000000070772ca */ /* 0x000fe200000e0000 */
[----:B------:R-:W-:-:S04]  /*15410*/  FADD.FTZ R7, R183, R204 ;  /* 0x000000ccb7077221 */ /* 0x000fc80000010000 */
[----:B------:R-:W-:Y:S01]  /*15420*/  FADD.FTZ R7, R206, R7 ;  /* 0x00000007ce077221 */ /* 0x000fe20000010000 */
[----:B------:R-:W-:Y:S02]  /*15430*/  WARPGROUP.DEPBAR.LE gsb0, 0x0 ;  /* 0x00008000000079c5 */ /* 0x000fe40000010000 */
[----:B------:R-:W-:-:S15]  /*15440*/  WARPGROUP.ARRIVE ;  /* 0x00000000000079c5 */ /* 0x000fde0000000000 */
[----:B------:R-:W-:-:S02]  /*15450*/  NOP ;  /* 0x0000000000007918 */ /* 0x000fc40000000000 */
        /* <DEDUP_REMOVED lines=19> */
.L_x_2832:
[----:B0-----:R-:W-:-:S07]  /*15590*/  IMAD.MOV.U32 R14, RZ, RZ, R189 ;  /* 0x000000ffff0e7224 */ /* 0x001fce00078e00bd */
.L_x_2831:
[----:B------:R-:W-:Y:S05]  /*155a0*/  BSYNC B1 ;  /* 0x0000000000017941 */ /* 0x000fea0003800000 */
.L_x_2830:
        /* <DEDUP_REMOVED lines=8> */
.L_x_2864:
[----:B------:R-:W-:-:S05]  /*15630*/  VIADD R19, R200, 0x1 ;  /* 0x00000001c8137836 */ /* 0x000fca0000000000 */
[----:B------:R-:W-:-:S04]  /*15640*/  ISETP.NE.AND P2, PT, R19, 0x2, PT ;  /* 0x000000021300780c */ /* 0x000fc80003f45270 */
[----:B------:R-:W-:Y:S02]  /*15650*/  SEL R21, RZ, 0x1, P2 ;  /* 0x00000001ff157807 */ /* 0x000fe40001000000 */
[----:B------:R-:W-:Y:S02]  /*15660*/  SEL R19, R19, RZ, P2 ;  /* 0x000000ff13137207 */ /* 0x000fe40001000000 */
[----:B------:R-:W-:Y:S01]  /*15670*/  LOP3.LUT R22, R22, R21, RZ, 0x3c, !PT ;  /* 0x0000001516167212 */ /* 0x000fe200078e3cff */
[----:B-1----:R-:W-:Y:S06]  /*15680*/  @!P0 BRA `(.L_x_2846) ;  /* 0x0000000000048947 */ /* 0x002fec0003800000 */
[----:B------:R-:W-:Y:S01]  /*15690*/  BPT.TRAP 0x1 ;  /* 0x000000040000795c */ /* 0x000fe20000300000 */
.L_x_2846:
[----:B------:R-:W-:Y:S01]  /*156a0*/  IMAD R191, R19, 0x8, R18 ;  /* 0x0000000813bf7824 */ /* 0x000fe200078e0212 */
[----:B------:R-:W-:-:S04]  /*156b0*/  SHF.L.U32 R190, R22, 0x1f, RZ ;  /* 0x0000001f16be7819 */ /* 0x000fc800000006ff */
[----:B------:R0:W1:Y:S01]  /*156c0*/  SYNCS.PHASECHK.TRANS64.TRYWAIT P2, [R191+URZ+0x38830], R190 ;  /* 0x038830bebf0075a7 */ /* 0x000062000804017f */
[----:B------:R-:W-:Y:S05]  /*156d0*/  @!P0 BRA `(.L_x_2847) ;  /* 0x0000000000048947 */ /* 0x000fea0003800000 */
[----:B------:R-:W-:Y:S01]  /*156e0*/  BPT.TRAP 0x1 ;  /* 0x000000040000795c */ /* 0x000fe20000300000 */
.L_x_2847:
[----:B------:R-:W-:Y:S01]  /*156f0*/  BSSY B1, `(.L_x_2848) ;  /* 0x0000006000017945 */ /* 0x000fe20003800000 */
[----:B------:R-:W-:Y:S02]  /*15700*/  IMAD R202, R19, 0x200, R15 ;  /* 0x0000020013ca7824 */ /* 0x000fe400078e020f */
[----:B------:R-:W-:Y:S01]  /*15710*/  IMAD.MOV.U32 R203, RZ, RZ, 0x40000040 ;  /* 0x40000040ffcb7424 */ /* 0x000fe200078e00ff */
[----:B-1----:R-:W-:Y:S06]  /*15720*/  @P2 BRA `(.L_x_2849) ;  /* 0x0000000000082947 */ /* 0x002fec0003800000 */
[----:B------:R-:W1:Y:S02]  /*15730*/  SYNCS.PHASECHK.TRANS64.TRYWAIT P2, [R191+URZ+0x38830], R190 ;  /* 0x038830bebf0075a7 */ /* 0x000e64000804017f */
[----:B-1----:R-:W-:Y:S05]  /*15740*/  @!P2 BRA `(.L_x_2850) ;  /* 0x000000ec0050a947 */ /* 0x002fea0003800000 */
.L_x_2849:
[----:B------:R-:W-:Y:S05]  /*15750*/  BSYNC B1 ;  /* 0x0000000000017941 */ /* 0x000fea0003800000 */
.L_x_2848:
        /* <DEDUP_REMOVED lines=36> */
.L_x_2851:
[----:B------:R2:W3:Y:S01]  /*159a0*/  SYNCS.PHASECHK.TRANS64.TRYWAIT P2, [R191+URZ+0x38850], R190 ;  /* 0x038850bebf0075a7 */ /* 0x0004e2000804017f */
[----:B------:R-:W-:Y:S05]  /*159b0*/  @!P0 BRA `(.L_x_2852) ;  /* 0x0000000000048947 */ /* 0x000fea0003800000 */
[----:B------:R-:W-:Y:S01]  /*159c0*/  BPT.TRAP 0x1 ;  /* 0x000000040000795c */ /* 0x000fe20000300000 */
.L_x_2852:
[----:B------:R-:W-:Y:S04]  /*159d0*/  BSSY B1, `(.L_x_2853) ;  /* 0x0000004000017945 */ /* 0x000fe80003800000 */
[----:B---3--:R-:W-:Y:S05]  /*159e0*/  @P2 BRA `(.L_x_2854) ;  /* 0x0000000000082947 */ /* 0x008fea0003800000 */
[----:B------:R-:W3:Y:S02]  /*159f0*/  SYNCS.PHASECHK.TRANS64.TRYWAIT P2, [R191+URZ+0x38850], R190 ;  /* 0x038850bebf0075a7 */ /* 0x000ee4000804017f */
[----:B---3--:R-:W-:Y:S05]  /*15a00*/  @!P2 BRA `(.L_x_2855) ;  /* 0x000000e800b4a947 */ /* 0x008fea0003800000 */
.L_x_2854:
[----:B------:R-:W-:Y:S05]  /*15a10*/  BSYNC B1 ;  /* 0x0000000000017941 */ /* 0x000fea0003800000 */
.L_x_2853:
[----:B------:R-:W-:Y:S01]  /*15a20*/  IMAD R202, R19, 0x1000, R20 ;  /* 0x0000100013ca7824 */ /* 0x000fe200078e0214 */
[----:B------:R-:W-:Y:S01]  /*15a30*/  R2UR UR4, R2 ;  /* 0x00000000020472ca */ /* 0x000fe200000e0000 */
[----:B------:R-:W-:Y:S01]  /*15a40*/  IMAD.MOV.U32 R203, RZ, RZ, 0x40000040 ;  /* 0x40000040ffcb7424 */ /* 0x000fe200078e00ff */
[----:B------:R-:W-:Y:S01]  /*15a50*/  R2UR UR5, R3 ;  /* 0x00000000030572ca */ /* 0x000fe200000e0000 */
[----:B------:R-:W-:Y:S01]  /*15a60*/  WARPGROUP.ARRIVE ;  /* 0x00000000000079c5 */ /* 0x000fe20000000000 */
[----:B------:R-:W-:Y:S01]  /*15a70*/  R2UR UR6, R202 ;  /* 0x00000000ca0672ca */ /* 0x000fe200000e0000 */
[----:B------:R-:W-:Y:S01]  /*15a80*/  VIADD R204, R2, 0x2 ;  /* 0x0000000202cc7836 */ /* 0x000fe20000000000 */
[----:B------:R-:W-:Y:S01]  /*15a90*/  R2UR UR7, R203 ;  /* 0x00000000cb0772ca */ /* 0x000fe200000e0000 */
[----:B------:R-:W-:Y:S02]  /*15aa0*/  IMAD.MOV.U32 R205, RZ, RZ, 0x40000040 ;  /* 0x40000040ffcd7424 */ /* 0x000fe400078e00ff */
[----:B------:R-:W4:Y:S01]  /*15ab0*/  S2R R21, SR_TID.X ;  /* 0x0000000000157919 */ /* 0x000f220000002100 */
[----:B------:R-:W-:-:S02]  /*15ac0*/  VIADD R203, R202, 0x800 ;  /* 0x00000800cacb7836 */ /* 0x000fc40000000000 */
[C---:B------:R-:W-:Y:S02]  /*15ad0*/  VIADD R206, R2.reuse, 0x800 ;  /* 0x0000080002ce7836 */ /* 0x040fe40000000000 */
[----:B0123--:R-:W-:Y:S02]  /*15ae0*/  IMAD.MOV.U32 R190, RZ, RZ, 0x4 ;  /* 0x00000004ffbe7424 */ /* 0x00ffe400078e00ff */
[----:B------:R-:W-:Y:S02]  /*15af0*/  IMAD.MOV.U32 R207, RZ, RZ, 0x40000040 ;  /* 0x40000040ffcf7424 */ /* 0x000fe400078e00ff */
[----:B------:R-:W-:Y:S01]  /*15b00*/  VIADD R210, R2, 0xe00 ;  /* 0x00000e0002d27836 */ /* 0x000fe20000000000 */
[----:B------:R-:W-:Y:S01]  /*15b10*/  HGMMA.64x64x16.F32 R152, gdesc[UR4], R152, gsb0 ;  /* 0x00e00000049879f0 */ /* 0x000fe20008000898 */
[----:B------:R-:W-:Y:S01]  /*15b20*/  R2UR UR4, R204 ;  /* 0x00000000cc0472ca */ /* 0x000fe200000e0000 */
[----:B------:R-:W-:Y:S01]  /*15b30*/  VIADD R204, R202, 0x2 ;  /* 0x00000002cacc7836 */ /* 0x000fe20000000000 */
[----:B------:R-:W-:-:S02]  /*15b40*/  R2UR UR5, R205 ;  /* 0x00000000cd0572ca */ /* 0x000fc400000e0000 */
[----:B------:R-:W-:Y:S02]  /*15b50*/  MOV R205, 0x40000040 ;  /* 0x4000004000cd7802 */ /* 0x000fe40000000f00 */
[----:B------:R-:W-:Y:S01]  /*15b60*/  R2UR UR6, R204 ;  /* 0x00000000cc0672ca */ /* 0x000fe200000e0000 */
[----:B------:R-:W-:Y:S01]  /*15b70*/  VIADD R204, R2, 0x4 ;  /* 0x0000000402cc7836 */ /* 0x000fe20000000000 */
[----:B------:R-:W-:Y:S01]  /*15b80*/  R2UR UR7, R205 ;  /* 0x00000000cd0772ca */ /* 0x000fe200000e0000 */
[----:B------:R-:W-:Y:S01]  /*15b90*/  IMAD.MOV.U32 R205, RZ, RZ, 0x40000040 ;  /* 0x40000040ffcd7424 */ /* 0x000fe200078e00ff */
[----:B----4-:R-:W-:-:S06]  /*15ba0*/  SHF.R.U32.HI R21, RZ, 0x7, R21 ;  /* 0x00000007ff157819 */ /* 0x010fcc0000011615 */
[----:B------:R-:W0:Y:S02]  /*15bb0*/  SHFL.IDX PT, R21, R21, RZ, 0x1f ;  /* 0x00001fff15157589 */ /* 0x000e2400000e0000 */
[----:B0-----:R-:W-:-:S04]  /*15bc0*/  ISETP.GT.AND P2, PT, R21, 0x7f, PT ;  /* 0x0000007f1500780c */ /* 0x001fc80003f44270 */
        /* <DEDUP_REMOVED lines=190> */
[----:B------:R-:W-:Y:S01]  /*167b0*/  IMAD.MOV.U32 R205, RZ, RZ, 0x40000040 ;  /* 0x40000040ffcd7424 */ /* 0x000fe200078e00ff */
[----:B------:R-:W-:-:S02]  /*167c0*/  SEL R203, R203, 0x26, P2 ;  /* 0x00000026cbcb7807 */ /* 0x000fc40001000000 */
        /* <DEDUP_REMOVED lines=39> */
[----:B------:R-:W-:-:S05]  /*16a40*/  IMAD.MOV.U32 R203, RZ, RZ, 0x30 ;  /* 0x00000030ffcb7424 */ /* 0x000fca00078e00ff */
[----:B------:R-:W-:-:S04]  /*16a50*/  SEL R203, R203, 0x2e, P2 ;  /* 0x0000002ecbcb7807 */ /* 0x000fc80001000000 */
[----:B------:R-:W-:Y:S01]  /*16a60*/  LOP3.LUT R203, R203, 0x6, RZ, 0xc0, !PT ;  /* 0x00000006cbcb7812 */ /* 0x000fe200078ec0ff */
[----:B------:R-:W-:Y:S02]  /*16a70*/  WARPGROUP.DEPBAR.LE gsb0, 0x0 ;  /* 0x00008000000079c5 */ /* 0x000fe40000010000 */
[----:B------:R-:W-:-:S06]  /*16a80*/  WARPGROUP.ARRIVE ;  /* 0x00000000000079c5 */ /* 0x000fcc0000000000 */
        /* <DEDUP_REMOVED lines=76> */
[----:B------:R-:W-:Y:S01]  /*16f50*/  IMAD.IADD R204, R21, 0x1, R206 ;  /* 0x0000000115cc7824 */ /* 0x000fe200078e02ce */
        /* <DEDUP_REMOVED lines=11> */
[----:B------:R-:W-:Y:S01]  /*17010*/  IMAD.MOV.U32 R205, RZ, RZ, 0x40000040 ;  /* 0x40000040ffcd7424 */ /* 0x000fe200078e00ff */
        /* <DEDUP_REMOVED lines=8> */
[----:B------:R-:W-:Y:S01]  /*170a0*/  IADD3 R204, R201, R206, RZ ;  /* 0x000000cec9cc7210 */ /* 0x000fe20007ffe0ff */
[----:B------:R-:W-:Y:S01]  /*170b0*/  IMAD.IADD R206, R190, 0x1, R206 ;  /* 0x00000001bece7824 */ /* 0x000fe200078e02ce */
[----:B------:R-:W-:Y:S01]  /*170c0*/  R2UR UR7, R205 ;  /* 0x00000000cd0772ca */ /* 0x000fe200000e0000 */
[----:B------:R-:W-:Y:S01]  /*170d0*/  IMAD.MOV.U32 R205, RZ, RZ, 0x40000040 ;  /* 0x40000040ffcd7424 */ /* 0x000fe200078e00ff */
[----:B------:R-:W-:Y:S01]  /*170e0*/  R2UR UR6, R204 ;  /* 0x00000000cc0672ca */ /* 0x000fe200000e0000 */
[----:B------:R-:W-:-:S02]  /*170f0*/  IMAD.IADD R204, R210, 0x1, R190 ;  /* 0x00000001d2cc7824 */ /* 0x000fc400078e02be */
[----:B------:R-:W-:-:S05]  /*17100*/  IMAD.MOV.U32 R190, RZ, RZ, 0x1000 ;  /* 0x00001000ffbe7424 */ /* 0x000fca00078e00ff */
[----:B------:R-:W-:-:S04]  /*17110*/  SEL R190, R190, 0xf80, P2 ;  /* 0x00000f80bebe7807 */ /* 0x000fc80001000000 */
[----:B------:R-:W-:-:S04]  /*17120*/  LOP3.LUT R190, R190, 0x1e00, RZ, 0xc0, !PT ;  /* 0x00001e00bebe7812 */ /* 0x000fc800078ec0ff */
[----:B------:R-:W-:Y:S01]  /*17130*/  IADD3 R202, R21, R190, R202 ;  /* 0x000000be15ca7210 */ /* 0x000fe20007ffe0ca */
[----:B------:R-:W-:Y:S02]  /*17140*/  WARPGROUP.DEPBAR.LE gsb0, 0x0 ;  /* 0x00008000000079c5 */ /* 0x000fe40000010000 */
[----:B------:R-:W-:-:S06]  /*17150*/  WARPGROUP.ARRIVE ;  /* 0x00000000000079c5 */ /* 0x000fcc0000000000 */
[----:B------:R-:W-:Y:S01]  /*17160*/  HGMMA.64x64x16.F32 R152, gdesc[UR4], R152, gsb0 ;  /* 0x00e00000049879f0 */ /* 0x000fe20008000898 */
[----:B------:R-:W-:Y:S02]  /*17170*/  R2UR UR4, R204 ;  /* 0x00000000cc0472ca */ /* 0x000fe400000e0000 */
[----:B------:R-:W-:Y:S02]  /*17180*/  R2UR UR5, R205 ;  /* 0x00000000cd0572ca */ /* 0x000fe400000e0000 */
[----:B------:R-:W-:Y:S02]  /*17190*/  R2UR UR6, R206 ;  /* 0x00000000ce0672ca */ /* 0x000fe400000e0000 */
[----:B------:R-:W-:Y:S02]  /*171a0*/  R2UR UR7, R207 ;  /* 0x00000000cf0772ca */ /* 0x000fe400000e0000 */
[----:B------:R-:W-:Y:S02]  /*171b0*/  IADD3 R204, R21, R190, R2 ;  /* 0x000000be15cc7210 */ /* 0x000fe40007ffe002 */
[----:B------:R-:W-:Y:S01]  /*171c0*/  MOV R205, 0x40000040 ;  /* 0x4000004000cd7802 */ /* 0x000fe20000000f00 */
        /* <DEDUP_REMOVED lines=43> */
[----:B------:R-:W-:Y:S01]  /*17480*/  FMUL.FTZ R174, R182, UR43 ;  /* 0x0000002bb6ae7c20 */ /* 0x000fe20008410000 */
[----:B------:R-:W-:-:S02]  /*17490*/  IMAD.SHL.U32 R178, R14, 0x40, RZ ;  /* 0x000000400eb27824 */ /* 0x000fc400078e00ff */
        /* <DEDUP_REMOVED lines=8> */
[----:B------:R-:W-:Y:S02]  /*17520*/  VIADD R183, R154, UR47 ;  /* 0x0000002f9ab77c36 */ /* 0x000fe40008000000 */
[C---:B------:R-:W-:Y:S02]  /*17530*/  IMAD.IADD R182, R0.reuse, 0x1, R205 ;  /* 0x0000000100b67824 */ /* 0x040fe400078e02cd */
        /* <DEDUP_REMOVED lines=31> */
[----:B------:R-:W-:Y:S01]  /*17730*/  IADD3 R223, R0, R23, -R184 ;  /* 0x0000001700df7210 */ /* 0x000fe20007ffe8b8 */
[----:B------:R-:W-:Y:S03]  /*17740*/  BSSY B1, `(.L_x_2857) ;  /* 0x0000012000017945 */ /* 0x000fe60003800000 */
[----:B------:R-:W-:-:S13]  /*17750*/  ISETP.GT.AND P2, PT, R223, -0x1, PT ;  /* 0xffffffffdf00780c */ /* 0x000fda0003f44270 */
[----:B------:R-:W-:Y:S05]  /*17760*/  @P2 BRA `(.L_x_2858) ;  /* 0x0000000000242947 */ /* 0x000fea0003800000 */
[----:B------:R-:W-:Y:S02]  /*17770*/  MOV R207, UR38 ;  /* 0x0000002600cf7c02 */ /* 0x000fe40008000f00 */
[----:B------:R-:W-:Y:S02]  /*17780*/  LOP3.LUT R223, RZ, R223, RZ, 0x33, !PT ;  /* 0x000000dfffdf7212 */ /* 0x000fe400078e33ff */
[----:B------:R-:W-:-:S13]  /*17790*/  ISETP.NE.AND P2, PT, R207, 0x1, PT ;  /* 0x00000001cf00780c */ /* 0x000fda0003f45270 */
[----:B------:R-:W1:Y:S02]  /*177a0*/  @P2 LDC.64 R154, c[0x0][0xae0] ;  /* 0x0002b800ff9a2b82 */ /* 0x000e640000000a00 */
[----:B-1----:R-:W-:-:S04]  /*177b0*/  @P2 IMAD.HI.U32 R206, R223, R154, RZ ;  /* 0x0000009adfce2227 */ /* 0x002fc800078e00ff */
[----:B------:R-:W-:Y:S01]  /*177c0*/  IMAD.MOV.U32 R154, RZ, RZ, R223 ;  /* 0x000000ffff9a7224 */ /* 0x000fe200078e00df */
[----:B------:R-:W-:-:S04]  /*177d0*/  @P2 SHF.R.U32.HI R154, RZ, R155, R206 ;  /* 0x0000009bff9a2219 */ /* 0x000fc800000116ce */
[----:B------:R-:W-:Y:S01]  /*177e0*/  LOP3.LUT R154, RZ, R154, RZ, 0x33, !PT ;  /* 0x0000009aff9a7212 */ /* 0x000fe200078e33ff */
[----:B------:R-:W-:Y:S06]  /*177f0*/  BRA `(.L_x_2859) ;  /* 0x0000000000187947 */ /* 0x000fec0003800000 */
.L_x_2858:
[----:B------:R-:W-:-:S05]  /*17800*/  IMAD.U32 R207, RZ, RZ, UR38 ;  /* 0x00000026ffcf7e24 */ /* 0x000fca000f8e00ff */
[----:B------:R-:W-:-:S13]  /*17810*/  ISETP.NE.AND P2, PT, R207, 0x1, PT ;  /* 0x00000001cf00780c */ /* 0x000fda0003f45270 */
[----:B------:R-:W1:Y:S02]  /*17820*/  @P2 LDC.64 R154, c[0x0][0xae0] ;  /* 0x0002b800ff9a2b82 */ /* 0x000e640000000a00 */
[----:B-1----:R-:W-:-:S04]  /*17830*/  @P2 IMAD.HI.U32 R206, R223, R154, RZ ;  /* 0x0000009adfce2227 */ /* 0x002fc800078e00ff */
[----:B------:R-:W-:Y:S01]  /*17840*/  IMAD.MOV.U32 R154, RZ, RZ, R223 ;  /* 0x000000ffff9a7224 */ /* 0x000fe200078e00df */
[----:B------:R-:W-:-:S07]  /*17850*/  @P2 SHF.R.U32.HI R154, RZ, R155, R206 ;  /* 0x0000009bff9a2219 */ /* 0x000fce00000116ce */
.L_x_2859:
[----:B------:R-:W-:Y:S05]  /*17860*/  BSYNC B1 ;  /* 0x0000000000017941 */ /* 0x000fea0003800000 */
.L_x_2857:
[----:B------:R-:W-:-:S04]  /*17870*/  IMAD R154, R154, R207, -R178 ;  /* 0x000000cf9a9a7224 */ /* 0x000fc800078e0ab2 */
[----:B------:R-:W-:-:S05]  /*17880*/  IMAD.IADD R154, R154, 0x1, -R185 ;  /* 0x000000019a9a7824 */ /* 0x000fca00078e0ab9 */
[----:B------:R-:W-:Y:S02]  /*17890*/  VIADDMNMX R182, R154, R207, R182, PT ;  /* 0x000000cf9ab67246 */ /* 0x000fe400038001b6 */
[----:B------:R-:W-:-:S07]  /*178a0*/  VIMNMX R181, R181, R154, !PT ;  /* 0x0000009ab5b57248 */ /* 0x000fce0007fe0100 */
.L_x_2856:
[----:B------:R-:W-:Y:S02]  /*178b0*/  ISETP.GT.AND P2, PT, R14, -0x1, PT ;  /* 0xffffffff0e00780c */ /* 0x000fe40003f44270 */
[----:B------:R-:W-:Y:S02]  /*178c0*/  IADD3 R205, R205, 0x8, R0 ;  /* 0x00000008cdcd7810 */ /* 0x000fe40007ffe000 */
        /* <DEDUP_REMOVED lines=53> */
[----:B------:R-:W-:Y:S02]  /*17c20*/  IMAD.U32 R170, RZ, RZ, UR38 ;  /* 0x00000026ffaa7e24 */ /* 0x000fe4000f8e00ff */
[----:B------:R-:W-:-:S03]  /*17c30*/  VIADD R171, R0, 0x8 ;  /* 0x0000000800ab7836 */ /* 0x000fc60000000000 */
[----:B------:R-:W-:Y:S02]  /*17c40*/  ISETP.NE.AND P3, PT, R170, 0x1, PT ;  /* 0x00000001aa00780c */ /* 0x000fe40003f65270 */
[----:B------:R-:W-:-:S04]  /*17c50*/  IADD3 R171, R171, R23, -R184 ;  /* 0x00000017abab7210 */ /* 0x000fc80007ffe8b8 */
[----:B------:R-:W-:-:S07]  /*17c60*/  LOP3.LUT R171, RZ, R171, RZ, 0x33, !PT ;  /* 0x000000abffab7212 */ /* 0x000fce00078e33ff */
[----:B------:R-:W0:Y:S02]  /*17c70*/  @P3 LDC.64 R154, c[0x0][0xae0] ;  /* 0x0002b800ff9a3b82 */ /* 0x000e240000000a00 */
[----:B0-----:R-:W-:-:S05]  /*17c80*/  @P3 IMAD.HI.U32 R154, R171, R154, RZ ;  /* 0x0000009aab9a3227 */ /* 0x001fca00078e00ff */
[----:B------:R-:W-:-:S04]  /*17c90*/  @P3 SHF.R.U32.HI R171, RZ, R155, R154 ;  /* 0x0000009bffab3219 */ /* 0x000fc8000001169a */
[----:B------:R-:W-:Y:S01]  /*17ca0*/  LOP3.LUT R171, RZ, R171, RZ, 0x33, !PT ;  /* 0x000000abffab7212 */ /* 0x000fe200078e33ff */
[----:B------:R-:W-:Y:S06]  /*17cb0*/  BRA `(.L_x_2863) ;  /* 0x0000000000187947 */ /* 0x000fec0003800000 */
.L_x_2862:
[----:B------:R-:W-:Y:S01]  /*17cc0*/  IMAD.U32 R170, RZ, RZ, UR38 ;  /* 0x00000026ffaa7e24 */ /* 0x000fe2000f8e00ff */
[----:B------:R-:W-:-:S04]  /*17cd0*/  MOV R171, R189 ;  /* 0x000000bd00ab7202 */ /* 0x000fc80000000f00 */
[----:B------:R-:W-:-:S13]  /*17ce0*/  ISETP.NE.AND P3, PT, R170, 0x1, PT ;  /* 0x00000001aa00780c */ /* 0x000fda0003f65270 */
[----:B------:R-:W0:Y:S02]  /*17cf0*/  @P3 LDC.64 R154, c[0x0][0xae0] ;  /* 0x0002b800ff9a3b82 */ /* 0x000e240000000a00 */
[----:B0-----:R-:W-:-:S05]  /*17d00*/  @P3 IMAD.HI.U32 R154, R189, R154, RZ ;  /* 0x0000009abd9a3227 */ /* 0x001fca00078e00ff */
[----:B------:R-:W-:-:S07]  /*17d10*/  @P3 SHF.R.U32.HI R171, RZ, R155, R154 ;  /* 0x0000009bffab3219 */ /* 0x000fce000001169a */
.L_x_2863:
[----:B------:R-:W-:Y:S05]  /*17d20*/  BSYNC B1 ;  /* 0x0000000000017941 */ /* 0x000fea0003800000 */
.L_x_2861:
[----:B------:R-:W-:-:S04]  /*17d30*/  IMAD R178, R171, R170, -R178 ;  /* 0x000000aaabb27224 */ /* 0x000fc800078e0ab2 */
[----:B------:R-:W-:-:S05]  /*17d40*/  IMAD.IADD R178, R178, 0x1, -R185 ;  /* 0x00000001b2b27824 */ /* 0x000fca00078e0ab9 */
[----:B------:R-:W-:Y:S02]  /*17d50*/  VIADDMNMX R205, R178, R170, R205, PT ;  /* 0x000000aab2cd7246 */ /* 0x000fe400038001cd */
[----:B------:R-:W-:-:S07]  /*17d60*/  VIMNMX R183, R183, R178, !PT ;  /* 0x000000b2b7b77248 */ /* 0x000fce0007fe0100 */
.L_x_2860:
[----:B------:R-:W-:Y:S01]  /*17d70*/  FMNMX.FTZ R154, R190, R199, !PT ;  /* 0x000000c7be9a7209 */ /* 0x000fe20007810000 */
[----:B------:R-:W-:Y:S01]  /*17d80*/  IMAD.MOV.U32 R171, RZ, RZ, 0x40000040 ;  /* 0x40000040ffab7424 */ /* 0x000fe200078e00ff */
[----:B------:R-:W-:Y:S01]  /*17d90*/  ISETP.GT.AND P3, PT, R183, 0x1, P2 ;  /* 0x00000001b700780c */ /* 0x000fe20001764270 */
[----:B------:R-:W-:Y:S01]  /*17da0*/  IMAD R170, R19, 0x1000, R188 ;  /* 0x0000100013aa7824 */ /* 0x000fe200078e02bc */
[----:B------:R-:W-:Y:S01]  /*17db0*/  FMNMX.FTZ R155, R201, R154, !PT ;  /* 0x0000009ac99b7209 */ /* 0x000fe20007810000 */
[----:B------:R-:W-:Y:S01]  /*17dc0*/  @!P1 VIADD R191, R191, 0x38860 ;  /* 0x00038860bfbf9836 */ /* 0x000fe20000000000 */
        /* <DEDUP_REMOVED lines=12> */
[----:B------:R-:W-:Y:S02]  /*17e90*/  R2UR UR7, R171 ;  /* 0x00000000ab0772ca */ /* 0x000fe400000e0000 */
        /* <DEDUP_REMOVED lines=16> */
[----:B------:R-:W-:Y:S01]  /*17fa0*/  ISETP.GT.AND P3, PT, R183, 0x19, P2 ;  /* 0x00000019b700780c */ /* 0x000fe20001764270 */
[----:B------:R-:W0:Y:S01]  /*17fb0*/  SHFL.BFLY PT, R154, R155, 0x2, 0x1f ;  /* 0x0c401f009b9a7f89 */ /* 0x000e2200000e0000 */
[----:B------:R-:W-:Y:S02]  /*17fc0*/  ISETP.LT.OR P4, PT, R205, 0x12, P4 ;  /* 0x00000012cd00780c */ /* 0x000fe40002781670 */
[----:B------:R-:W-:Y:S02]  /*17fd0*/  FSEL R159, R159, -INF , !P5 ;  /* 0xff8000009f9f7808 */ /* 0x000fe40006800000 */
        /* <DEDUP_REMOVED lines=9> */
[----:B------:R-:W-:Y:S02]  /*18070*/  ISETP.GT.AND P5, PT, R183, RZ, P2 ;  /* 0x000000ffb700720c */ /* 0x000fe400017a4270 */
[----:B0-----:R-:W-:Y:S02]  /*18080*/  FMNMX.FTZ R171, R155, R154, !PT ;  /* 0x0000009a9bab7209 */ /* 0x001fe40007810000 */
[----:B------:R-:W-:Y:S02]  /*18090*/  ISETP.LT.OR P3, PT, R205, 0x29, P3 ;  /* 0x00000029cd00780c */ /* 0x000fe40001f61670 */
[----:B------:R-:W-:Y:S01]  /*180a0*/  FSEL R162, R162, -INF , !P4 ;  /* 0xff800000a2a27808 */ /* 0x000fe20006000000 */
[----:B------:R-:W0:Y:S01]  /*180b0*/  SHFL.BFLY PT, R178, R171, 0x1, 0x1f ;  /* 0x0c201f00abb27f89 */ /* 0x000e2200000e0000 */
[----:B------:R-:W-:-:S02]  /*180c0*/  ISETP.GT.AND P4, PT, R183, 0x29, P2 ;  /* 0x00000029b700780c */ /* 0x000fc40001784270 */
[----:B------:R-:W-:Y:S02]  /*180d0*/  ISETP.LT.OR P5, PT, R205, 0x1, P5 ;  /* 0x00000001cd00780c */ /* 0x000fe40002fa1670 */
[----:B------:R-:W-:Y:S02]  /*180e0*/  FSEL R166, R166, -INF , !P3 ;  /* 0xff800000a6a67808 */ /* 0x000fe40005800000 */
[----:B------:R-:W-:Y:S02]  /*180f0*/  ISETP.GT.AND P3, PT, R183, 0x30, P2 ;  /* 0x00000030b700780c */ /* 0x000fe40001764270 */
[----:B------:R-:W-:Y:S02]  /*18100*/  ISETP.LT.OR P4, PT, R205, 0x2a, P4 ;  /* 0x0000002acd00780c */ /* 0x000fe40002781670 */
[----:B------:R-:W-:Y:S02]  /*18110*/  FSEL R155, R21, -INF , !P5 ;  /* 0xff800000159b7808 */ /* 0x000fe40006800000 */
[----:B------:R-:W-:-:S02]  /*18120*/  ISETP.LT.OR P3, PT, R205, 0x31, P3 ;  /* 0x00000031cd00780c */ /* 0x000fc40001f61670 */
[----:B------:R-:W-:Y:S01]  /*18130*/  FSEL R154, R168, -INF , !P4 ;  /* 0xff800000a89a7808 */ /* 0x000fe20006000000 */
[----:B------:R-:W-:Y:S01]  /*18140*/  IMAD.U32 R168, RZ, RZ, UR37 ;  /* 0x00000025ffa87e24 */ /* 0x000fe2000f8e00ff */
[C---:B------:R-:W-:Y:S02]  /*18150*/  ISETP.GT.AND P4, PT, R183.reuse, 0x31, P2 ;  /* 0x00000031b700780c */ /* 0x040fe40001784270 */
[C---:B------:R-:W-:Y:S02]  /*18160*/  ISETP.GT.AND P5, PT, R183.reuse, 0x38, P2 ;  /* 0x00000038b700780c */ /* 0x040fe400017a4270 */
[----:B------:R-:W-:Y:S02]  /*18170*/  ISETP.GT.AND P2, PT, R183, 0x39, P2 ;  /* 0x00000039b700780c */ /* 0x000fe40001744270 */
[----:B------:R-:W-:Y:S02]  /*18180*/  FSEL R183, R172, -INF , !P3 ;  /* 0xff800000acb77808 */ /* 0x000fe40005800000 */
        /* <DEDUP_REMOVED lines=9> */
[----:B------:R-:W-:Y:S01]  /*18220*/  ISETP.LT.OR P5, PT, R205, 0x39, P5 ;  /* 0x00000039cd00780c */ /* 0x000fe20002fa1670 */
[--C-:B------:R-:W-:Y:S01]  /*18230*/  FFMA.FTZ R210, R201, R168, -R222.reuse ;  /* 0x000000a8c9d27223 */ /* 0x100fe200000108de */
[----:B------:R-:W-:Y:S01]  /*18240*/  FMNMX.FTZ R171, R157, R172, !PT ;  /* 0x000000ac9dab7209 */ /* 0x000fe20007810000 */
[-CC-:B------:R-:W-:Y:S01]  /*18250*/  FFMA.FTZ R201, R202, R168.reuse, -R222.reuse ;  /* 0x000000a8cac97223 */ /* 0x180fe200000108de */
[----:B------:R-:W-:Y:S01]  /*18260*/  FSEL R202, R173, -INF , !P4 ;  /* 0xff800000adca7808 */ /* 0x000fe20006000000 */
[-CC-:B------:R-:W-:Y:S01]  /*18270*/  FFMA.FTZ R178, R203, R168.reuse, -R222.reuse ;  /* 0x000000a8cbb27223 */ /* 0x180fe200000108de */
        /* <DEDUP_REMOVED lines=11> */
[-CC-:B------:R-:W-:Y:S01]  /*18330*/  FFMA.FTZ R177, R177, R168.reuse, -R222.reuse ;  /* 0x000000a8b1b17223 */ /* 0x180fe200000108de */
[----:B------:R-:W-:Y:S01]  /*18340*/  FMNMX.FTZ R171, R162, R171, !PT ;  /* 0x000000aba2ab7209 */ /* 0x000fe20007810000 */
[----:B------:R-:W-:Y:S01]  /*18350*/  FFMA.FTZ R179, R179, R168, -R222 ;  /* 0x000000a8b3b37223 */ /* 0x000fe200000108de */
[----:B------:R-:W-:Y:S01]  /*18360*/  MUFU.EX2 R205, R205 ;  /* 0x000000cd00cd7308 */ /* 0x000fe20000000800 */
[----:B------:R-:W-:-:S02]  /*18370*/  R2UR UR6, R170 ;  /* 0x00000000aa0672ca */ /* 0x000fc400000e0000 */
[----:B------:R-:W-:Y:S02]  /*18380*/  FMNMX.FTZ R171, R164, R171, !PT ;  /* 0x000000aba4ab7209 */ /* 0x000fe40007810000 */
[----:B------:R-:W-:Y:S02]  /*18390*/  @!P1 PRMT R191, RZ, 0x654, R191 ;  /* 0x00000654ffbf9816 */ /* 0x000fe400000000bf */
[----:B------:R-:W-:Y:S01]  /*183a0*/  FMNMX.FTZ R181, R166, R171, !PT ;  /* 0x000000aba6b57209 */ /* 0x000fe20007810000 */
[----:B------:R-:W-:Y:S03]  /*183b0*/  MUFU.EX2 R210, R210 ;  /* 0x000000d200d27308 */ /* 0x000fe60000000800 */
[----:B------:R-:W-:Y:S01]  /*183c0*/  FMNMX.FTZ R172, R154, R181, !PT ;  /* 0x000000b59aac7209 */ /* 0x000fe20007810000 */
[-CC-:B------:R-:W-:Y:S01]  /*183d0*/  FFMA.FTZ R181, R160, R168.reuse, -R222.reuse ;  /* 0x000000a8a0b57223 */ /* 0x180fe200000108de */
[----:B------:R-:W-:Y:S01]  /*183e0*/  FSEL R160, R174, -INF , !P5 ;  /* 0xff800000aea07808 */ /* 0x000fe20006800000 */
[----:B------:R-:W-:Y:S01]  /*183f0*/  FFMA.FTZ R174, R163, R168, -R222 ;  /* 0x000000a8a3ae7223 */ /* 0x000fe200000108de */
[----:B------:R-:W-:Y:S01]  /*18400*/  FMNMX.FTZ R173, R183, R172, !PT ;  /* 0x000000acb7ad7209 */ /* 0x000fe20007810000 */
[----:B------:R0:W-:Y:S03]  /*18410*/  MUFU.EX2 R171, R178 ;  /* 0x000000b200ab7308 */ /* 0x0001e60000000800 */
[----:B------:R-:W-:-:S04]  /*18420*/  FMNMX.FTZ R173, R202, R173, !PT ;  /* 0x000000adcaad7209 */ /* 0x000fc80007810000 */
[----:B------:R-:W-:Y:S01]  /*18430*/  FMNMX.FTZ R182, R160, R173, !PT ;  /* 0x000000ada0b67209 */ /* 0x000fe20007810000 */
[----:B------:R1:W-:Y:S01]  /*18440*/  MUFU.EX2 R172, R181 ;  /* 0x000000b500ac7308 */ /* 0x0003e20000000800 */
[----:B0-----:R-:W-:Y:S02]  /*18450*/  FFMA.FTZ R178, R167, R168, -R222 ;  /* 0x000000a8a7b27223 */ /* 0x001fe400000108de */
[----:B------:R-:W-:-:S05]  /*18460*/  FMNMX.FTZ R182, R203, R182, !PT ;  /* 0x000000b6cbb67209 */ /* 0x000fca0007810000 */
[----:B------:R-:W0:Y:S01]  /*18470*/  SHFL.BFLY PT, R163, R182, 0x2, 0x1f ;  /* 0x0c401f00b6a37f89 */ /* 0x000e2200000e0000 */
[-CC-:B-1----:R-:W-:Y:S01]  /*18480*/  FFMA.FTZ R181, R206, R168.reuse, -R222.reuse ;  /* 0x000000a8ceb57223 */ /* 0x182fe200000108de */
[----:B------:R-:W-:Y:S01]  /*18490*/  FFMA.FTZ R222, R180, R168, -R222 ;  /* 0x000000a8b4de7223 */ /* 0x000fe200000108de */
[----:B------:R-:W-:Y:S01]  /*184a0*/  FSEL R180, R21, RZ, P3 ;  /* 0x000000ff15b47208 */ /* 0x000fe20001800000 */
[----:B------:R1:W-:Y:S04]  /*184b0*/  MUFU.EX2 R173, R204 ;  /* 0x000000cc00ad7308 */ /* 0x0003e80000000800 */
[----:B------:R-:W-:-:S04]  /*184c0*/  FADD.FTZ R165, -R180, R199 ;  /* 0x000000c7b4a57221 */ /* 0x000fc80000010100 */
[----:B------:R-:W-:Y:S01]  /*184d0*/  MUFU.EX2 R180, R222 ;  /* 0x000000de00b47308 */ /* 0x000fe20000000800 */
[----:B-1----:R-:W-:-:S05]  /*184e0*/  IMAD.MOV R204, RZ, RZ, -R195 ;  /* 0x000000ffffcc7224 */ /* 0x002fca00078e0ac3 */
[----:B------:R-:W-:Y:S02]  /*184f0*/  ISETP.NE.AND P3, PT, R185, R204, PT ;  /* 0x000000ccb900720c */ /* 0x000fe40003f65270 */
[----:B------:R-:W-:Y:S01]  /*18500*/  MUFU.EX2 R201, R201 ;  /* 0x000000c900c97308 */ /* 0x000fe20000000800 */
[----:B0-----:R-:W-:-:S07]  /*18510*/  FMNMX.FTZ R163, R182, R163, !PT ;  /* 0x000000a3b6a37209 */ /* 0x001fce0007810000 */
[----:B------:R0:W-:Y:S01]  /*18520*/  MUFU.EX2 R182, R207 ;  /* 0x000000cf00b67308 */ /* 0x0001e20000000800 */
[----:B------:R-:W1:Y:S07]  /*18530*/  SHFL.BFLY PT, R190, R163, 0x1, 0x1f ;  /* 0x0c201f00a3be7f89 */ /* 0x000e6e00000e0000 */
[----:B------:R-:W-:Y:S01]  /*18540*/  MUFU.EX2 R174, R174 ;  /* 0x000000ae00ae7308 */ /* 0x000fe20000000800 */
[----:B0-----:R-:W-:-:S07]  /*18550*/  @!P3 IMAD R207, R200, 0x40, R193 ;  /* 0x00000040c8cfb824 */ /* 0x001fce00078e02c1 */
[----:B------:R-:W-:Y:S08]  /*18560*/  MUFU.EX2 R175, R175 ;  /* 0x000000af00af7308 */ /* 0x000ff00000000800 */
[----:B------:R-:W-:Y:S01]  /*18570*/  MUFU.EX2 R178, R178 ;  /* 0x000000b200b27308 */ /* 0x000fe20000000800 */
[----:B-1----:R-:W-:Y:S01]  /*18580*/  FMNMX.FTZ R190, R163, R190, !PT ;  /* 0x000000bea3be7209 */ /* 0x002fe20007810000 */
[----:B------:R-:W-:-:S03]  /*18590*/  FMUL.FTZ R163, R165, R168 ;  /* 0x000000a8a5a37220 */ /* 0x000fc60000410000 */
[C---:B------:R-:W-:Y:S01]  /*185a0*/  FSETP.NEU.FTZ.AND P2, PT, R190.reuse, -INF , PT ;  /* 0xff800000be00780b */ /* 0x040fe20003f5d000 */
[C---:B------:R-:W-:Y:S02]  /*185b0*/  FMUL.FTZ R199, R190.reuse, R168 ;  /* 0x000000a8bec77220 */ /* 0x040fe40000410000 */
[----:B------:R-:W0:Y:S01]  /*185c0*/  MUFU.EX2 R163, R163 ;  /* 0x000000a300a37308 */ /* 0x000e220000000800 */
[----:B------:R-:W-:Y:S02]  /*185d0*/  FSEL R165, R190, RZ, P2 ;  /* 0x000000ffbea57208 */ /* 0x000fe40001000000 */
[----:B------:R-:W-:Y:S02]  /*185e0*/  FSEL R199, R199, RZ, P2 ;  /* 0x000000ffc7c77208 */ /* 0x000fe40001000000 */
[----:B------:R-:W-:Y:S01]  /*185f0*/  ISETP.GT.AND P2, PT, R14, R212, PT ;  /* 0x000000d40e00720c */ /* 0x000fe20003f44270 */
[----:B------:R-:W-:Y:S02]  /*18600*/  FADD.FTZ R165, -R165, R198 ;  /* 0x000000c6a5a57221 */ /* 0x000fe40000010100 */
[-CC-:B------:R-:W-:Y:S01]  /*18610*/  FFMA.FTZ R167, R152, R168.reuse, -R199.reuse ;  /* 0x000000a898a77223 */ /* 0x180fe200000108c7 */
[-C--:B------:R-:W-:Y:S01]  /*18620*/  FFMA.FTZ R155, R155, R168.reuse, -R199 ;  /* 0x000000a89b9b7223 */ /* 0x080fe200000108c7 */
[----:B------:R-:W-:Y:S01]  /*18630*/  FMUL.FTZ R165, R165, R168 ;  /* 0x000000a8a5a57220 */ /* 0x000fe20000410000 */
[----:B------:R-:W-:-:S02]  /*18640*/  @!P3 IMAD R152, R207, 0x4, R18 ;  /* 0x00000004cf98b824 */ /* 0x000fc400078e0212 */
[-CC-:B------:R-:W-:Y:S01]  /*18650*/  FFMA.FTZ R198, R153, R168.reuse, -R199.reuse ;  /* 0x000000a899c67223 */ /* 0x180fe200000108c7 */
[-CC-:B------:R-:W-:Y:S01]  /*18660*/  FFMA.FTZ R223, R203, R168.reuse, -R199.reuse ;  /* 0x000000a8cbdf7223 */ /* 0x180fe200000108c7 */
[-CC-:B------:R-:W-:Y:S01]  /*18670*/  FFMA.FTZ R200, R158, R168.reuse, -R199.reuse ;  /* 0x000000a89ec87223 */ /* 0x180fe200000108c7 */
[----:B------:R-:W-:Y:S01]  /*18680*/  FFMA.FTZ R156, R156, R168, -R199 ;  /* 0x000000a89c9c7223 */ /* 0x000fe200000108c7 */
[----:B------:R-:W1:Y:S01]  /*18690*/  MUFU.EX2 R165, R165 ;  /* 0x000000a500a57308 */ /* 0x000e620000000800 */
[----:B0-----:R-:W-:Y:S01]  /*186a0*/  FFMA.FTZ R203, R163, R6, R205 ;  /* 0x00000006a3cb7223 */ /* 0x001fe200000100cd */
        /* <DEDUP_REMOVED lines=8> */
[----:B------:R-:W-:Y:S01]  /*18730*/  @!P3 STS [R152+0x38400], R163 ;  /* 0x038400a39800b388 */ /* 0x000fe20000000800 */
[----:B------:R-:W0:Y:S01]  /*18740*/  MUFU.EX2 R155, R155 ;  /* 0x0000009b009b7308 */ /* 0x000e220000000800 */
[-CC-:B------:R-:W-:Y:S01]  /*18750*/  FFMA.FTZ R164, R164, R168.reuse, -R199.reuse ;  /* 0x000000a8a4a47223 */ /* 0x180fe200000108c7 */
[----:B------:R-:W-:Y:S01]  /*18760*/  FFMA.FTZ R153, R183, R168, -R199 ;  /* 0x000000a8b7997223 */ /* 0x000fe200000108c7 */
[----:B------:R-:W-:Y:S01]  /*18770*/  FADD.FTZ R226, R210, R203 ;  /* 0x000000cbd2e27221 */ /* 0x000fe20000010000 */
[----:B------:R-:W-:Y:S01]  /*18780*/  F2FP.F16.F32.PACK_AB R154, R171, R201 ;  /* 0x000000c9ab9a723e */ /* 0x000fe200000000ff */
[-C--:B------:R-:W-:Y:S01]  /*18790*/  FMUL.FTZ R24, R24, R163.reuse ;  /* 0x000000a318187220 */ /* 0x080fe20000410000 */
[----:B-1----:R1:W-:Y:S01]  /*187a0*/  @!P3 STS [R152+0x38420], R165 ;  /* 0x038420a59800b388 */ /* 0x0023e20000000800 */
        /* <DEDUP_REMOVED lines=11> */
[----:B0-----:R-:W-:Y:S01]  /*18860*/  FFMA.FTZ R224, R165, R7, R155 ;  /* 0x00000007a5e07223 */ /* 0x001fe2000001009b */
        /* <DEDUP_REMOVED lines=63> */
[----:B0-----:R-:W-:Y:S01]  /*18c60*/  F2FP.F16.F32.PACK_AB R156, R173, R172 ;  /* 0x000000acad9c723e */ /* 0x001fe200000000ff */
[----:B--2---:R-:W-:Y:S01]  /*18c70*/  FADD.FTZ R224, R167, R224 ;  /* 0x000000e0a7e07221 */ /* 0x004fe20000010000 */
[----:B------:R-:W-:Y:S01]  /*18c80*/  F2FP.F16.F32.PACK_AB R158, R175, R174 ;  /* 0x000000aeaf9e723e */ /* 0x000fe200000000ff */
[----:B------:R-:W-:Y:S01]  /*18c90*/  FMUL.FTZ R26, R26, R165 ;  /* 0x000000a51a1a7220 */ /* 0x000fe20000410000 */
[----:B-1----:R-:W-:Y:S01]  /*18ca0*/  F2FP.F16.F32.PACK_AB R157, R200, R199 ;  /* 0x000000c7c89d723e */ /* 0x002fe200000000ff */
[-C--:B------:R-:W-:Y:S01]  /*18cb0*/  FMUL.FTZ R27, R27, R165.reuse ;  /* 0x000000a51b1b7220 */ /* 0x080fe20000410000 */
[----:B------:R-:W0:Y:S01]  /*18cc0*/  MUFU.EX2 R205, R164 ;  /* 0x000000a400cd7308 */ /* 0x000e220000000800 */
[----:B---3--:R-:W-:Y:S01]  /*18cd0*/  F2FP.F16.F32.PACK_AB R159, R203, R202 ;  /* 0x000000cacb9f723e */ /* 0x008fe200000000ff */
        /* <DEDUP_REMOVED lines=55> */
[----:B----4-:R-:W-:Y:S01]  /*19050*/  F2FP.F16.F32.PACK_AB R153, R167, R155 ;  /* 0x0000009ba799723e */ /* 0x010fe200000000ff */
[-C--:B------:R-:W-:Y:S01]  /*19060*/  FMUL.FTZ R126, R126, R165.reuse ;  /* 0x000000a57e7e7220 */ /* 0x080fe20000410000 */
[----:B------:R-:W-:Y:S01]  /*19070*/  F2FP.F16.F32.PACK_AB R155, R183, R198 ;  /* 0x000000c6b79b723e */ /* 0x000fe200000000ff */
        /* <DEDUP_REMOVED lines=15> */
[----:B------:R-:W-:Y:S01]  /*19170*/  FMUL.FTZ R151, R151, R165 ;  /* 0x000000a597977220 */ /* 0x000fe20000410000 */
[----:B------:R-:W-:Y:S01]  /*19180*/  F2FP.F16.F32.PACK_AB R160, R169, R178 ;  /* 0x000000b2a9a0723e */ /* 0x000fe200000000ff */
[----:B------:R-:W-:Y:S01]  /*19190*/  IMAD.MOV.U32 R7, RZ, RZ, 0x40000040 ;  /* 0x40000040ff077424 */ /* 0x000fe200078e00ff */
[----:B-----5:R-:W-:Y:S01]  /*191a0*/  F2FP.F16.F32.PACK_AB R162, R182, R181 ;  /* 0x000000b5b6a2723e */ /* 0x020fe200000000ff */
[----:B------:R-:W-:Y:S01]  /*191b0*/  FADD.FTZ R226, R201, R226 ;  /* 0x000000e2c9e27221 */ /* 0x000fe20000010000 */
[----:B0-----:R-:W-:Y:S01]  /*191c0*/  F2FP.F16.F32.PACK_AB R161, R205, R204 ;  /* 0x000000cccda1723e */ /* 0x001fe200000000ff */
[----:B------:R-:W-:Y:S01]  /*191d0*/  FADD.FTZ R224, R198, R224 ;  /* 0x000000e0c6e07221 */ /* 0x000fe20000010000 */
[----:B-1----:R-:W-:Y:S01]  /*191e0*/  F2FP.F16.F32.PACK_AB R163, R207, R206 ;  /* 0x000000cecfa3723e */ /* 0x002fe200000000ff */
[----:B------:R-:W-:Y:S01]  /*191f0*/  FADD.FTZ R171, R171, R226 ;  /* 0x000000e2abab7221 */ /* 0x000fe20000010000 */
[----:B--2---:R-:W-:Y:S01]  /*19200*/  F2FP.F16.F32.PACK_AB R164, R177, R176 ;  /* 0x000000b0b1a4723e */ /* 0x004fe200000000ff */
[----:B------:R0:W-:Y:S01]  /*19210*/  STSM.16.M88.4 [R196+0x36400], R152 ;  /* 0x03640098c4007844 */ /* 0x0001e20000000200 */
[----:B---3--:R-:W-:Y:S01]  /*19220*/  F2FP.F16.F32.PACK_AB R166, R180, R179 ;  /* 0x000000b3b4a6723e */ /* 0x008fe200000000ff */
[----:B------:R-:W-:Y:S01]  /*19230*/  FADD.FTZ R224, R183, R224 ;  /* 0x000000e0b7e07221 */ /* 0x000fe20000010000 */
[----:B------:R-:W-:Y:S01]  /*19240*/  F2FP.F16.F32.PACK_AB R165, R222, R210 ;  /* 0x000000d2dea5723e */ /* 0x000fe200000000ff */
[----:B------:R1:W-:Y:S01]  /*19250*/  STSM.16.M88.4 [R197], R156 ;  /* 0x0000009cc5007844 */ /* 0x0003e20000000200 */
[----:B------:R-:W-:Y:S01]  /*19260*/  IADD3 R6, R170, 0x80, RZ ;  /* 0x00000080aa067810 */ /* 0x000fe20007ffe0ff */
[----:B------:R-:W-:Y:S01]  /*19270*/  FADD.FTZ R172, R172, R171 ;  /* 0x000000abacac7221 */ /* 0x000fe20000010000 */
[----:B----4-:R-:W-:Y:S01]  /*19280*/  F2FP.F16.F32.PACK_AB R167, R223, R225 ;  /* 0x000000e1dfa7723e */ /* 0x010fe200000000ff */
[----:B------:R1:W-:Y:S01]  /*19290*/  STSM.16.M88.4 [R209], R160 ;  /* 0x000000a0d1007844 */ /* 0x0003e20000000200 */
[----:B------:R-:W-:Y:S01]  /*192a0*/  FADD.FTZ R199, R199, R224 ;  /* 0x000000e0c7c77221 */ /* 0x000fe20000010000 */
[----:B------:R-:W-:Y:S01]  /*192b0*/  FADD.FTZ R173, R173, R172 ;  /* 0x000000acadad7221 */ /* 0x000fe20000010000 */
[----:B------:R-:W-:Y:S01]  /*192c0*/  IMAD.MOV.U32 R198, RZ, RZ, R190 ;  /* 0x000000ffffc67224 */ /* 0x000fe200078e00be */
[----:B------:R1:W-:Y:S01]  /*192d0*/  STSM.16.M88.4 [R208], R164 ;  /* 0x000000a4d0007844 */ /* 0x0003e20000000200 */
[----:B------:R-:W-:Y:S01]  /*192e0*/  WARPGROUP.ARRIVE ;  /* 0x00000000000079c5 */ /* 0x000fe20000000000 */
[----:B------:R-:W-:Y:S01]  /*192f0*/  FADD.FTZ R199, R200, R199 ;  /* 0x000000c7c8c77221 */ /* 0x000fe20000010000 */
[----:B------:R-:W-:Y:S01]  /*19300*/  FADD.FTZ R174, R174, R173 ;  /* 0x000000adaeae7221 */ /* 0x000fe20000010000 */
[----:B------:R-:W-:-:S02]  /*19310*/  IMAD.MOV.U32 R200, RZ, RZ, R19 ;  /* 0x000000ffffc87224 */ /* 0x000fc400078e0013 */
[----:B------:R-:W-:Y:S01]  /*19320*/  FADD.FTZ R202, R202, R199 ;  /* 0x000000c7caca7221 */ /* 0x000fe20000010000 */
[----:B------:R-:W-:Y:S01]  /*19330*/  HGMMA.64x256x16.F32 R24, R152, gdesc[UR4].tnspB, R24, gsb0 ;  /* 0x43e0000498187df0 */ /* 0x000fe20008000818 */
[----:B------:R-:W-:Y:S01]  /*19340*/  R2UR UR6, R6 ;  /* 0x00000000060672ca */ /* 0x000fe200000e0000 */
[----:B------:R-:W-:Y:S01]  /*19350*/  VIADD R6, R170, 0x100 ;  /* 0x00000100aa067836 */ /* 0x000fe20000000000 */
[----:B------:R-:W-:Y:S01]  /*19360*/  R2UR UR7, R7 ;  /* 0x00000000070772ca */ /* 0x000fe200000e0000 */
[----:B------:R-:W-:Y:S02]  /*19370*/  IMAD.MOV.U32 R7, RZ, RZ, 0x40000040 ;  /* 0x40000040ff077424 */ /* 0x000fe400078e00ff */
[----:B------:R-:W-:Y:S01]  /*19380*/  FADD.FTZ R175, R175, R174 ;  /* 0x000000aeafaf7221 */ /* 0x000fe20000010000 */
[----:B------:R-:W-:Y:S01]  /*19390*/  FADD.FTZ R203, R203, R202 ;  /* 0x000000cacbcb7221 */ /* 0x000fe20000010000 */
[----:B------:R-:W-:Y:S02]  /*193a0*/  IMAD.MOV.U32 R199, RZ, RZ, R21 ;  /* 0x000000ffffc77224 */ /* 0x000fe400078e0015 */
        /* <DEDUP_REMOVED lines=14> */
[----:B------:R-:W-:Y:S02]  /*19490*/  WARPGROUP.DEPBAR.LE gsb0, 0x0 ;  /* 0x00008000000079c5 */ /* 0x000fe40000010000 */
[----:B------:R-:W-:Y:S01]  /*194a0*/  WARPGROUP.ARRIVE ;  /* 0x00000000000079c5 */ /* 0x000fe20000000000 */
[----:B0-----:R-:W-:-:S05]  /*194b0*/  VIADD R152, R14, 0xffffffff ;  /* 0xffffffff0e987836 */ /* 0x001fca0000000000 */
[----:B------:R-:W-:Y:S01]  /*194c0*/  HGMMA.64x256x16.F32 R24, R156, gdesc[UR4].tnspB, R24, gsb0 ;  /* 0x43e000049c187df0 */ /* 0x000fe20008000818 */
[----:B------:R-:W-:Y:S01]  /*194d0*/  R2UR UR6, R6 ;  /* 0x00000000060672ca */ /* 0x000fe200000e0000 */
[----:B------:R-:W-:Y:S01]  /*194e0*/  VIADD R6, R170, 0x180 ;  /* 0x00000180aa067836 */ /* 0x000fe20000000000 */
[----:B------:R-:W-:Y:S01]  /*194f0*/  R2UR UR7, R7 ;  /* 0x00000000070772ca */ /* 0x000fe200000e0000 */
[----:B------:R-:W-:Y:S01]  /*19500*/  IMAD.MOV.U32 R7, RZ, RZ, 0x40000040 ;  /* 0x40000040ff077424 */ /* 0x000fe200078e00ff */
[----:B------:R-:W-:Y:S01]  /*19510*/  MOV R14, R152 ;  /* 0x00000098000e7202 */ /* 0x000fe20000000f00 */
[----:B------:R-:W-:Y:S02]  /*19520*/  WARPGROUP.DEPBAR.LE gsb0, 0x0 ;  /* 0x00008000000079c5 */ /* 0x000fe40000010000 */
[----:B------:R-:W-:-:S15]  /*19530*/  WARPGROUP.ARRIVE ;  /* 0x00000000000079c5 */ /* 0x000fde0000000000 */
[----:B------:R-:W-:-:S05]  /*19540*/  NOP ;  /* 0x0000000000007918 */ /* 0x000fca0000000000 */
[----:B------:R-:W-:Y:S01]  /*19550*/  HGMMA.64x256x16.F32 R24, R160, gdesc[UR4].tnspB, R24, gsb0 ;  /* 0x43e00004a0187df0 */ /* 0x000fe20008000818 */
[----:B------:R-:W-:Y:S01]  /*19560*/  R2UR UR6, R6 ;  /* 0x00000000060672ca */ /* 0x000fe200000e0000 */
[----:B------:R-:W-:Y:S01]  /*19570*/  FADD.FTZ R6, R180, R179 ;  /* 0x000000b3b4067221 */ /* 0x000fe20000010000 */
[----:B------:R-:W-:Y:S01]  /*19580*/  R2UR UR7, R7 ;  /* 0x00000000070772ca */ /* 0x000fe200000e0000 */
[----:B------:R-:W-:Y:S01]  /*19590*/  FADD.FTZ R7, R223, R222 ;  /* 0x000000dedf077221 */ /* 0x000fe20000010000 */
[----:B------:R-:W-:Y:S02]  /*195a0*/  WARPGROUP.DEPBAR.LE gsb0, 0x0 ;  /* 0x00008000000079c5 */ /* 0x000fe40000010000 */
[----:B------:R-:W-:-:S15]  /*195b0*/  WARPGROUP.ARRIVE ;  /* 0x00000000000079c5 */ /* 0x000fde0000000000 */
[----:B------:R-:W-:-:S06]  /*195c0*/  NOP ;  /* 0x0000000000007918 */ /* 0x000fcc0000000000 */
        /* <DEDUP_REMOVED lines=12> */
.L_x_2845:
[----:B------:R-:W-:Y:S05]  /*19690*/  BSYNC B0 ;  /* 0x0000000000007941 */ /* 0x000fea0003800000 */
.L_x_2844:
[----:B------:R-:W0:Y:S01]  /*196a0*/  SHFL.BFLY PT, R3, R6, 0x2, 0x1f ;  /* 0x0c401f0006037f89 */ /* 0x000e2200000e0000 */
[----:B------:R-:W-:Y:S02]  /*196b0*/  IMAD.MOV.U32 R4, RZ, RZ, RZ ;  /* 0x000000ffff047224 */ /* 0x000fe400078e00ff */
[----:B------:R-:W-:Y:S01]  /*196c0*/  VIADD R20, R19, 0x1 ;  /* 0x0000000113147836 */ /* 0x000fe20000000000 */
[----:B------:R-:W2:Y:S01]  /*196d0*/  SHFL.BFLY PT, R0, R7, 0x2, 0x1f ;  /* 0x0c401f0007007f89 */ /* 0x000ea200000e0000 */
[----:B------:R-:W-:Y:S01]  /*196e0*/  VIADD R218, R218, 0x1 ;  /* 0x00000001dada7836 */ /* 0x000fe20000000000 */
[----:B------:R-:W-:Y:S08]  /*196f0*/  BAR.ARV 0x8, 0xa0 ;  /* 0x0202800000007b1d */ /* 0x000ff00000002000 */
[----:B------:R-:W-:Y:S01]  /*19700*/  BAR.SYNC.DEFER_BLOCKING 0xf, 0x100 ;  /* 0x03c4000000007b1d */ /* 0x000fe20000010000 */
[----:B------:R-:W-:Y:S01]  /*19710*/  ISETP.NE.AND P1, PT, R20, 0x2, PT ;  /* 0x000000021400780c */ /* 0x000fe20003f25270 */
[----:B0-----:R-:W-:Y:S01]  /*19720*/  FADD.FTZ R2, R3, R6 ;  /* 0x0000000603027221 */ /* 0x001fe20000010000 */
[----:B--2---:R-:W-:-:S04]  /*19730*/  FADD.FTZ R5, R0, R7 ;  /* 0x0000000700057221 */ /* 0x004fc80000010000 */
[----:B------:R-:W0:Y:S04]  /*19740*/  SHFL.BFLY PT, R3, R2, 0x1, 0x1f ;  /* 0x0c201f0002037f89 */ /* 0x000e2800000e0000 */
[----:B------:R-:W2:Y:S01]  /*19750*/  SHFL.BFLY PT, R0, R5, 0x1, 0x1f ;  /* 0x0c201f0005007f89 */ /* 0x000ea200000e0000 */
[----:B0-----:R-:W-:Y:S01]  /*19760*/  FADD.FTZ R9, R2, R3 ;  /* 0x0000000302097221 */ /* 0x001fe20000010000 */
[----:B------:R-:W-:Y:S02]  /*19770*/  IMAD.MOV.U32 R2, RZ, RZ, -0x800000 ;  /* 0xff800000ff027424 */ /* 0x000fe400078e00ff */
[----:B--2---:R-:W-:Y:S02]  /*19780*/  FADD.FTZ R3, R5, R0 ;  /* 0x0000000005037221 */ /* 0x004fe40000010000 */
[----:B------:R-:W-:Y:S01]  /*19790*/  FSETP.NE.FTZ.AND P2, PT, R9, RZ, PT ;  /* 0x000000ff0900720b */ /* 0x000fe20003f55000 */
[----:B------:R-:W-:Y:S01]  /*197a0*/  IMAD.MOV R0, RZ, RZ, -R195 ;  /* 0x000000ffff007224 */ /* 0x000fe200078e0ac3 */
[----:B------:R-:W-:-:S02]  /*197b0*/  SEL R5, RZ, 0x1, P1 ;  /* 0x00000001ff057807 */ /* 0x000fc40000800000 */
[----:B------:R-:W-:Y:S02]  /*197c0*/  FSETP.NE.FTZ.AND P3, PT, R3, RZ, PT ;  /* 0x000000ff0300720b */ /* 0x000fe40003f75000 */
[----:B------:R-:W-:Y:S01]  /*197d0*/  ISETP.NE.AND P0, PT, R185, R0, PT ;  /* 0x00000000b900720c */ /* 0x000fe20003f05270 */
[----:B------:R-:W-:Y:S01]  /*197e0*/  IMAD.MOV.U32 R0, RZ, RZ, RZ ;  /* 0x000000ffff007224 */ /* 0x000fe200078e00ff */
[----:B------:R-:W-:-:S05]  /*197f0*/  LOP3.LUT R22, R22, R5, RZ, 0x3c, !PT ;  /* 0x0000000516167212 */ /* 0x000fca00078e3cff */
[----:B------:R-:W0:Y:S06]  /*19800*/  @P2 MUFU.RCP R0, R9 ;  /* 0x0000000900002308 */ /* 0x000e2c0000001000 */
[----:B------:R-:W-:Y:S02]  /*19810*/  @!P0 LEA R19, R19, R193, 0x6 ;  /* 0x000000c113138211 */ /* 0x000fe400078e30ff */
[----:B------:R-:W2:Y:S03]  /*19820*/  @P3 MUFU.RCP R4, R3 ;  /* 0x0000000300043308 */ /* 0x000ea60000001000 */
[----:B------:R-:W-:-:S05]  /*19830*/  @!P0 IMAD R19, R19, 0x4, R18 ;  /* 0x0000000413138824 */ /* 0x000fca00078e0212 */
        /* <DEDUP_REMOVED lines=9> */
[----:B--2---:R2:W-:Y:S01]  /*198d0*/  @!P0 STS [R19+0x38420], R4 ;  /* 0x0384200413008388 */ /* 0x0045e20000000800 */
[-C--:B------:R-:W-:Y:S01]  /*198e0*/  FMUL.FTZ R171, R36, R0.reuse ;  /* 0x0000000024ab7220 */ /* 0x080fe20000410000 */
[-C--:B-1----:R-:W-:Y:S01]  /*198f0*/  FMUL.FTZ R166, R37, R0.reuse ;  /* 0x0000000025a67220 */ /* 0x082fe20000410000 */
[-C--:B------:R-:W-:Y:S01]  /*19900*/  FMUL.FTZ R167, R40, R0.reuse ;  /* 0x0000000028a77220 */ /* 0x080fe20000410000 */
[-C--:B------:R-:W-:Y:S01]  /*19910*/  FMUL.FTZ R8, R41, R0.reuse ;  /* 0x0000000029087220 */ /* 0x080fe20000410000 */
[-C--:B------:R-:W-:Y:S01]  /*19920*/  FMUL.FTZ R165, R44, R0.reuse ;  /* 0x000000002ca57220 */ /* 0x080fe20000410000 */
[-C--:B------:R-:W-:Y:S01]  /*19930*/  FMUL.FTZ R10, R45, R0.reuse ;  /* 0x000000002d0a7220 */ /* 0x080fe20000410000 */
[-C--:B------:R-:W-:Y:S01]  /*19940*/  FMUL.FTZ R164, R48, R0.reuse ;  /* 0x0000000030a47220 */ /* 0x080fe20000410000 */
[----:B---3--:R-:W-:Y:S01]  /*19950*/  @P2 FMUL.FTZ R18, R18, 0.69314718246459960938 ;  /* 0x3f31721812122820 */ /* 0x008fe20000410000 */
[-C--:B------:R-:W-:Y:S01]  /*19960*/  FMUL.FTZ R12, R49, R0.reuse ;  /* 0x00000000310c7220 */ /* 0x080fe20000410000 */
[C---:B--2---:R-:W-:Y:S01]  /*19970*/  @P2 FMUL.FTZ R19, R168.reuse, 0.69314718246459960938 ;  /* 0x3f317218a8132820 */ /* 0x044fe20000410000 */
[----:B------:R-:W-:Y:S01]  /*19980*/  @P3 FMUL.FTZ R168, R168, 0.69314718246459960938 ;  /* 0x3f317218a8a83820 */ /* 0x000fe20000410000 */
        /* <DEDUP_REMOVED lines=121> */
.L_x_2726:
[----:B------:R-:W-:Y:S05]  /*1a120*/  BSYNC B7 ;  /* 0x0000000000077941 */ /* 0x000fea0003800000 */
.L_x_2716:
[----:B------:R-:W0:Y:S08]  /*1a130*/  S2UR UR5, SR_CgaCtaId ;  /* 0x00000000000579c3 */ /* 0x000e300000008800 */
[----:B------:R-:W-:Y:S06]  /*1a140*/  BAR.SYNC.DEFER_BLOCKING 0x5, 0x120 ;  /* 0x0144800000007b1d */ /* 0x000fec0000010000 */
[----:B------:R-:W-:Y:S01]  /*1a150*/  UMOV UR4, 0x400 ;  /* 0x0000040000047882 */ /* 0x000fe20000000000 */
[----:B------:R-:W-:Y:S01]  /*1a160*/  BSSY B0, `(.L_x_2865) ;  /* 0x000026d000007945 */ /* 0x000fe20003800000 */
[----:B0-----:R-:W-:-:S06]  /*1a170*/  ULEA UR4, UR5, UR4, 0x18 ;  /* 0x0000000405047291 */ /* 0x001fcc000f8ec03f */
[----:B------:R-:W-:-:S05]  /*1a180*/  IMAD.U32 R18, RZ, RZ, UR4 ;  /* 0x00000004ff127e24 */ /* 0x000fca000f8e00ff */
[----:B------:R0:W1:Y:S01]  /*1a190*/  LDS.128 R188, [R18+0x388d0] ;  /* 0x0388d00012bc7984 */ /* 0x0000620000000c00 */
        /* <DEDUP_REMOVED lines=26> */
[----:B------:R-:W-:Y:S01]  /*1a340*/  F2FP.F16.F32.PACK_AB R75, R79, R78 ;  /* 0x0000004e4f4b723e */ /* 0x000fe200000000ff */
[----:B------:R-:W-:Y:S01]  /*1a350*/  IMAD.MOV.U32 R76, RZ, RZ, RZ ;  /* 0x000000ffff4c7224 */ /* 0x000fe200078e00ff */
[C---:B------:R-:W-:Y:S02]  /*1a360*/  IADD3 R169, P1, R126.reuse, 0x20, RZ ;  /* 0x000000207ea97810 */ /* 0x040fe40007f3e0ff */
[----:B------:R-:W-:-:S02]  /*1a370*/  IADD3 R52, P6, R126, 0x2020, RZ ;  /* 0x000020207e347810 */ /* 0x000fc40007fde0ff */
[----:B------:R-:W-:Y:S01]  /*1a380*/  LOP3.LUT R36, R169, 0x380, RZ, 0xc0, !PT ;  /* 0x00000380a9247812 */ /* 0x000fe200078ec0ff */
[--C-:B------:R-:W-:Y:S01]  /*1a390*/  IMAD.X R37, RZ, RZ, R127.reuse, P1 ;  /* 0x000000ffff257224 */ /* 0x100fe200008e067f */
[----:B------:R-:W-:Y:S01]  /*1a3a0*/  IADD3 R177, P0, R126, 0x40, RZ ;  /* 0x000000407eb17810 */ /* 0x000fe20007f1e0ff */
[--C-:B------:R-:W-:Y:S01]  /*1a3b0*/  IMAD.X R53, RZ, RZ, R127.reuse, P6 ;  /* 0x000000ffff357224 */ /* 0x100fe200030e067f */
[----:B------:R-:W-:Y:S02]  /*1a3c0*/  SHF.R.U64 R36, R36, 0x3, RZ ;  /* 0x0000000324247819 */ /* 0x000fe400000012ff */
[----:B------:R-:W-:Y:S01]  /*1a3d0*/  IADD3 R181, P3, R126, 0x2000, RZ ;  /* 0x000020007eb57810 */ /* 0x000fe20007f7e0ff */
[--C-:B------:R-:W-:Y:S01]  /*1a3e0*/  IMAD.X R41, RZ, RZ, R127.reuse, P0 ;  /* 0x000000ffff297224 */ /* 0x100fe200000e067f */
[----:B------:R-:W-:Y:S02]  /*1a3f0*/  LOP3.LUT R36, R36, R169, RZ, 0x3c, !PT ;  /* 0x000000a924247212 */ /* 0x000fe400078e3cff */
[----:B------:R-:W-:Y:S01]  /*1a400*/  LOP3.LUT R169, R52, 0x380, RZ, 0xc0, !PT ;  /* 0x0000038034a97812 */ /* 0x000fe200078ec0ff */
[----:B------:R-:W-:Y:S01]  /*1a410*/  IMAD.X R49, RZ, RZ, R127, P3 ;  /* 0x000000ffff317224 */ /* 0x000fe200018e067f */
[----:B------:R-:W-:-:S02]  /*1a420*/  IADD3 R4, P0, R126, 0x4020, RZ ;  /* 0x000040207e047810 */ /* 0x000fc40007f1e0ff */
[----:B------:R-:W-:Y:S02]  /*1a430*/  SHF.R.U64 R169, R169, 0x3, RZ ;  /* 0x00000003a9a97819 */ /* 0x000fe400000012ff */
[C---:B-----5:R-:W-:Y:S01]  /*1a440*/  LOP3.LUT R33, R126.reuse, 0x380, RZ, 0xc0, !PT ;  /* 0x000003807e217812 */ /* 0x060fe200078ec0ff */
[--C-:B------:R-:W-:Y:S01]  /*1a450*/  IMAD.X R103, RZ, RZ, R127.reuse, P0 ;  /* 0x000000ffff677224 */ /* 0x100fe200000e067f */
[C---:B------:R-:W-:Y:S02]  /*1a460*/  IADD3 R56, P5, R126.reuse, 0x2040, RZ ;  /* 0x000020407e387810 */ /* 0x040fe40007fbe0ff */
[C---:B------:R-:W-:Y:S02]  /*1a470*/  IADD3 R60, P2, R126.reuse, 0x2060, RZ ;  /* 0x000020607e3c7810 */ /* 0x040fe40007f5e0ff */
[C---:B------:R-:W-:Y:S01]  /*1a480*/  IADD3 R98, P1, R126.reuse, 0x4000, RZ ;  /* 0x000040007e627810 */ /* 0x040fe20007f3e0ff */
[--C-:B------:R-:W-:Y:S01]  /*1a490*/  IMAD.X R57, RZ, RZ, R127.reuse, P5 ;  /* 0x000000ffff397224 */ /* 0x100fe200028e067f */
[----:B------:R-:W-:Y:S01]  /*1a4a0*/  LOP3.LUT R48, R181, 0x380, RZ, 0xc0, !PT ;  /* 0x00000380b5307812 */ /* 0x000fe200078ec0ff */
[--C-:B------:R-:W-:Y:S01]  /*1a4b0*/  IMAD.X R61, RZ, RZ, R127.reuse, P2 ;  /* 0x000000ffff3d7224 */ /* 0x100fe200010e067f */
[----:B------:R-:W-:Y:S01]  /*1a4c0*/  IADD3 R179, P4, R126, 0x60, RZ ;  /* 0x000000607eb37810 */ /* 0x000fe20007f9e0ff */
[----:B------:R-:W-:Y:S01]  /*1a4d0*/  IMAD.X R99, RZ, RZ, R127, P1 ;  /* 0x000000ffff637224 */ /* 0x000fe200008e067f */
[----:B------:R-:W-:-:S02]  /*1a4e0*/  LOP3.LUT R52, R169, R52, RZ, 0x3c, !PT ;  /* 0x00000034a9347212 */ /* 0x000fc400078e3cff */
[----:B------:R-:W-:Y:S02]  /*1a4f0*/  LOP3.LUT R169, R4, 0x380, RZ, 0xc0, !PT ;  /* 0x0000038004a97812 */ /* 0x000fe400078ec0ff */
[----:B------:R-:W-:Y:S02]  /*1a500*/  SHF.R.U64 R33, R33, 0x3, RZ ;  /* 0x0000000321217819 */ /* 0x000fe400000012ff */
[----:B------:R-:W-:Y:S02]  /*1a510*/  SHF.R.U64 R48, R48, 0x3, RZ ;  /* 0x0000000330307819 */ /* 0x000fe400000012ff */
[----:B------:R-:W-:Y:S02]  /*1a520*/  IADD3.X R45, RZ, R127, RZ, P4, !PT ;  /* 0x0000007fff2d7210 */ /* 0x000fe400027fe4ff */
[C---:B------:R-:W-:Y:S02]  /*1a530*/  IADD3 R106, P4, R126.reuse, 0x4040, RZ ;  /* 0x000040407e6a7810 */ /* 0x040fe40007f9e0ff */
[----:B------:R-:W-:-:S02]  /*1a540*/  IADD3 R32, P6, R126, 0x6000, RZ ;  /* 0x000060007e207810 */ /* 0x000fc40007fde0ff */
        /* <DEDUP_REMOVED lines=8> */
[----:B------:R-:W-:Y:S02]  /*1a5d0*/  SHF.R.U64 R169, R169, 0x3, RZ ;  /* 0x00000003a9a97819 */ /* 0x000fe400000012ff */
[----:B------:R-:W-:Y:S01]  /*1a5e0*/  LOP3.LUT R126, R33, R126, RZ, 0x3c, !PT ;  /* 0x0000007e217e7212 */ /* 0x000fe200078e3cff */
[----:B------:R-:W-:Y:S01]  /*1a5f0*/  IMAD.X R33, RZ, RZ, R127, P1 ;  /* 0x000000ffff217224 */ /* 0x000fe200008e067f */
[----:B------:R-:W-:-:S02]  /*1a600*/  LOP3.LUT R48, R48, R181, RZ, 0x3c, !PT ;  /* 0x000000b530307212 */ /* 0x000fc400078e3cff */
[----:B------:R-:W-:Y:S02]  /*1a610*/  LOP3.LUT R181, R98, 0x380, RZ, 0xc0, !PT ;  /* 0x0000038062b57812 */ /* 0x000fe400078ec0ff */
[-C--:B------:R-:W-:Y:S02]  /*1a620*/  IADD3.X R111, RZ, R127.reuse, RZ, P3, !PT ;  /* 0x0000007fff6f7210 */ /* 0x080fe40001ffe4ff */
[----:B------:R-:W-:Y:S02]  /*1a630*/  LOP3.LUT R102, R169, R4, RZ, 0x3c, !PT ;  /* 0x00000004a9667212 */ /* 0x000fe400078e3cff */
[----:B------:R-:W-:Y:S02]  /*1a640*/  LOP3.LUT R40, R177, 0x380, RZ, 0xc0, !PT ;  /* 0x00000380b1287812 */ /* 0x000fe400078ec0ff */
[----:B------:R-:W-:Y:S02]  /*1a650*/  MOV R127, R126 ;  /* 0x0000007e007f7202 */ /* 0x000fe40000000f00 */
[----:B------:R-:W-:Y:S01]  /*1a660*/  F2FP.F16.F32.PACK_AB R4, R173, R175 ;  /* 0x000000afad04723e */ /* 0x000fe200000000ff */
[----:B------:R-:W-:Y:S01]  /*1a670*/  BAR.SYNC.DEFER_BLOCKING 0x1, 0x100 ;  /* 0x0044000000007b1d */ /* 0x000fe20000010000 */
[----:B------:R-:W-:-:S02]  /*1a680*/  SHF.R.U64 R181, R181, 0x3, RZ ;  /* 0x00000003b5b57819 */ /* 0x000fc400000012ff */
[----:B------:R-:W-:Y:S02]  /*1a690*/  LOP3.LUT R44, R179, 0x380, RZ, 0xc0, !PT ;  /* 0x00000380b32c7812 */ /* 0x000fe400078ec0ff */
[----:B------:R-:W-:Y:S02]  /*1a6a0*/  SHF.R.U64 R40, R40, 0x3, RZ ;  /* 0x0000000328287819 */ /* 0x000fe400000012ff */
[----:B------:R-:W-:Y:S02]  /*1a6b0*/  LOP3.LUT R98, R181, R98, RZ, 0x3c, !PT ;  /* 0x00000062b5627212 */ /* 0x000fe400078e3cff */
[----:B------:R-:W-:Y:S02]  /*1a6c0*/  SHF.R.U64 R44, R44, 0x3, RZ ;  /* 0x000000032c2c7819 */ /* 0x000fe400000012ff */
[----:B------:R-:W-:Y:S02]  /*1a6d0*/  LOP3.LUT R181, R32, 0x380, RZ, 0xc0, !PT ;  /* 0x0000038020b57812 */ /* 0x000fe400078ec0ff */
[----:B------:R-:W-:-:S02]  /*1a6e0*/  MOV R126, R36 ;  /* 0x00000024007e7202 */ /* 0x000fc40000000f00 */
[----:B------:R-:W-:Y:S02]  /*1a6f0*/  LOP3.LUT R40, R40, R177, RZ, 0x3c, !PT ;  /* 0x000000b128287212 */ /* 0x000fe400078e3cff */
[----:B------:R-:W-:Y:S02]  /*1a700*/  LOP3.LUT R177, R56, 0x380, RZ, 0xc0, !PT ;  /* 0x0000038038b17812 */ /* 0x000fe400078ec0ff */
[----:B------:R-:W-:Y:S02]  /*1a710*/  LOP3.LUT R44, R44, R179, RZ, 0x3c, !PT ;  /* 0x000000b32c2c7212 */ /* 0x000fe400078e3cff */
[----:B------:R-:W-:Y:S02]  /*1a720*/  SHF.R.U64 R181, R181, 0x3, RZ ;  /* 0x00000003b5b57819 */ /* 0x000fe400000012ff */
[----:B------:R-:W-:Y:S01]  /*1a730*/  LOP3.LUT R179, R60, 0x380, RZ, 0xc0, !PT ;  /* 0x000003803cb37812 */ /* 0x000fe200078ec0ff */
[----:B------:R2:W-:Y:S01]  /*1a740*/  STSM.16.M88.4 [R127], R4 ;  /* 0x000000047f007844 */ /* 0x0005e20000000200 */
[----:B------:R-:W-:-:S02]  /*1a750*/  SHF.R.U64 R177, R177, 0x3, RZ ;  /* 0x00000003b1b17819 */ /* 0x000fc400000012ff */
[----:B------:R-:W-:Y:S02]  /*1a760*/  ISETP.NE.U32.AND P0, PT, RZ, UR4, PT ;  /* 0x00000004ff007c0c */ /* 0x000fe4000bf05070 */
[----:B------:R-:W-:Y:S02]  /*1a770*/  LOP3.LUT R114, R181, R32, RZ, 0x3c, !PT ;  /* 0x00000020b5727212 */ /* 0x000fe400078e3cff */
[----:B------:R-:W-:Y:S02]  /*1a780*/  SHF.R.U64 R179, R179, 0x3, RZ ;  /* 0x00000003b3b37819 */ /* 0x000fe400000012ff */
[----:B------:R-:W-:Y:S02]  /*1a790*/  LOP3.LUT R32, R23, 0x380, RZ, 0xc0, !PT ;  /* 0x0000038017207812 */ /* 0x000fe400078ec0ff */
[----:B------:R-:W-:Y:S02]  /*1a7a0*/  LOP3.LUT R27, R30, 0x380, RZ, 0xc0, !PT ;  /* 0x000003801e1b7812 */ /* 0x000fe400078ec0ff */
[----:B------:R-:W-:-:S02]  /*1a7b0*/  LOP3.LUT R169, R26, 0x380, RZ, 0xc0, !PT ;  /* 0x000003801aa97812 */ /* 0x000fc400078ec0ff */
[----:B------:R-:W-:Y:S02]  /*1a7c0*/  LOP3.LUT R56, R177, R56, RZ, 0x3c, !PT ;  /* 0x00000038b1387212 */ /* 0x000fe400078e3cff */
[----:B--2---:R-:W-:Y:S02]  /*1a7d0*/  F2FP.F16.F32.PACK_AB R4, R170, R172 ;  /* 0x000000acaa04723e */ /* 0x004fe400000000ff */
[----:B------:R-:W-:Y:S02]  /*1a7e0*/  F2FP.F16.F32.PACK_AB R5, R35, R34 ;  /* 0x000000222305723e */ /* 0x000fe400000000ff */
[----:B------:R-:W-:Y:S02]  /*1a7f0*/  F2FP.F16.F32.PACK_AB R6, R166, R171 ;  /* 0x000000aba606723e */ /* 0x000fe400000000ff */
[----:B------:R-:W-:Y:S02]  /*1a800*/  F2FP.F16.F32.PACK_AB R7, R39, R38 ;  /* 0x000000262707723e */ /* 0x000fe400000000ff */
[----:B------:R-:W-:Y:S01]  /*1a810*/  ISETP.NE.AND.EX P0, PT, RZ, UR5, PT, P0 ;  /* 0x00000005ff007c0c */ /* 0x000fe2000bf05300 */
[----:B------:R-:W-:Y:S01]  /*1a820*/  ULDC.64 UR4, c[0x0][0xce0] ;  /* 0x0003380000047ab9 */ /* 0x000fe20000000a00 */
[----:B------:R-:W-:Y:S01]  /*1a830*/  LOP3.LUT R177, R106, 0x380, RZ, 0xc0, !PT ;  /* 0x000003806ab17812 */ /* 0x000fe200078ec0ff */
[----:B------:R2:W-:Y:S01]  /*1a840*/  STSM.16.M88.4 [R126], R4 ;  /* 0x000000047e007844 */ /* 0x0005e20000000200 */
[----:B------:R-:W-:-:S02]  /*1a850*/  LOP3.LUT R60, R179, R60, RZ, 0x3c, !PT ;  /* 0x0000003cb33c7212 */ /* 0x000fc400078e3cff */
[----:B------:R-:W-:Y:S02]  /*1a860*/  SHF.R.U64 R32, R32, 0x3, RZ ;  /* 0x0000000320207819 */ /* 0x000fe400000012ff */
[----:B------:R-:W-:Y:S02]  /*1a870*/  LOP3.LUT R179, R110, 0x380, RZ, 0xc0, !PT ;  /* 0x000003806eb37812 */ /* 0x000fe400078ec0ff */
[----:B------:R-:W-:Y:S02]  /*1a880*/  SHF.R.U64 R27, R27, 0x3, RZ ;  /* 0x000000031b1b7819 */ /* 0x000fe400000012ff */
[----:B------:R-:W-:Y:S02]  /*1a890*/  SHF.R.U64 R169, R169, 0x3, RZ ;  /* 0x00000003a9a97819 */ /* 0x000fe400000012ff */
[----:B------:R-:W-:Y:S02]  /*1a8a0*/  ISETP.NE.U32.AND P6, PT, RZ, UR4, PT ;  /* 0x00000004ff007c0c */ /* 0x000fe4000bfc5070 */
[----:B------:R-:W-:-:S02]  /*1a8b0*/  SHF.R.U64 R177, R177, 0x3, RZ ;  /* 0x00000003b1b17819 */ /* 0x000fc400000012ff */
[----:B------:R-:W-:Y:S01]  /*1a8c0*/  LOP3.LUT R118, R32, R23, RZ, 0x3c, !PT ;  /* 0x0000001720767212 */ /* 0x000fe200078e3cff */
[----:B--2---:R-:W2:Y:S01]  /*1a8d0*/  LDC.64 R4, c[0x0][0xcd8] ;  /* 0x00033600ff047b82 */ /* 0x004ea20000000a00 */
[----:B------:R-:W-:Y:S02]  /*1a8e0*/  MOV R41, R40 ;  /* 0x0000002800297202 */ /* 0x000fe40000000f00 */
[----:B------:R-:W-:Y:S02]  /*1a8f0*/  SHF.R.U64 R179, R179, 0x3, RZ ;  /* 0x00000003b3b37819 */ /* 0x000fe400000012ff */
[----:B------:R-:W-:Y:S01]  /*1a900*/  LOP3.LUT R122, R27, R30, RZ, 0x3c, !PT ;  /* 0x0000001e1b7a7212 */ /* 0x000fe200078e3cff */
[----:B------:R3:W-:Y:S01]  /*1a910*/  STSM.16.M88.4 [R41], R8 ;  /* 0x0000000829007844 */ /* 0x0007e20000000200 */
[----:B------:R-:W-:Y:S02]  /*1a920*/  LOP3.LUT R32, R169, R26, RZ, 0x3c, !PT ;  /* 0x0000001aa9207212 */ /* 0x000fe400078e3cff */
[----:B------:R-:W-:-:S02]  /*1a930*/  MOV R44, R44 ;  /* 0x0000002c002c7202 */ /* 0x000fc40000000f00 */
[----:B------:R-:W-:Y:S02]  /*1a940*/  ISETP.NE.AND.EX P6, PT, RZ, UR5, PT, P6 ;  /* 0x00000005ff007c0c */ /* 0x000fe4000bfc5360 */
[----:B------:R-:W-:Y:S01]  /*1a950*/  MOV R48, R48 ;  /* 0x0000003000307202 */ /* 0x000fe20000000f00 */
[----:B------:R4:W-:Y:S01]  /*1a960*/  STSM.16.M88.4 [R44], R12 ;  /* 0x0000000c2c007844 */ /* 0x0009e20000000200 */
[----:B------:R-:W-:Y:S02]  /*1a970*/  F2FP.F16.F32.PACK_AB R26, R28, R157 ;  /* 0x0000009d1c1a723e */ /* 0x000fe400000000ff */
[----:B------:R-:W-:Y:S02]  /*1a980*/  F2FP.F16.F32.PACK_AB R27, R63, R62 ;  /* 0x0000003e3f1b723e */ /* 0x000fe400000000ff */
[----:B------:R-:W-:Y:S02]  /*1a990*/  LOP3.LUT R106, R177, R106, RZ, 0x3c, !PT ;  /* 0x0000006ab16a7212 */ /* 0x000fe400078e3cff */
[----:B------:R-:W-:Y:S01]  /*1a9a0*/  MOV R52, R52 ;  /* 0x0000003400347202 */ /* 0x000fe20000000f00 */
[----:B------:R0:W-:Y:S01]  /*1a9b0*/  STSM.16.M88.4 [R48], R24 ;  /* 0x0000001830007844 */ /* 0x0001e20000000200 */
[----:B------:R-:W-:Y:S01]  /*1a9c0*/  F2FP.F16.F32.PACK_AB R28, R65, R154 ;  /* 0x0000009a411c723e */ /* 0x000fe200000000ff */
[----:B--2---:R-:W-:Y:S01]  /*1a9d0*/  IMAD.WIDE R6, R217, 0x4, R4 ;  /* 0x00000004d9067825 */ /* 0x004fe200078e0204 */
[----:B------:R-:W-:Y:S01]  /*1a9e0*/  F2FP.F16.F32.PACK_AB R30, R69, R68 ;  /* 0x00000044451e723e */ /* 0x000fe200000000ff */
[----:B------:R-:W2:Y:S01]  /*1a9f0*/  @P6 LDC.64 R4, c[0x0][0xce0] ;  /* 0x00033800ff046b82 */ /* 0x000ea20000000a00 */
[----:B------:R-:W-:-:S02]  /*1aa00*/  MOV R56, R56 ;  /* 0x0000003800387202 */ /* 0x000fc40000000f00 */
[----:B------:R-:W-:Y:S01]  /*1aa10*/  F2FP.F16.F32.PACK_AB R81, R83, R82 ;  /* 0x000000525351723e */ /* 0x000fe200000000ff */
[----:B------:R1:W-:Y:S01]  /*1aa20*/  STSM.16.M88.4 [R52], R28 ;  /* 0x0000001c34007844 */ /* 0x0003e20000000200 */
[----:B------:R-:W-:Y:S02]  /*1aa30*/  F2FP.F16.F32.PACK_AB R88, R89, R88 ;  /* 0x000000585958723e */ /* 0x000fe400000000ff */
[----:B------:R-:W-:Y:S01]  /*1aa40*/  LOP3.LUT R110, R179, R110, RZ, 0x3c, !PT ;  /* 0x0000006eb36e7212 */ /* 0x000fe200078e3cff */
[----:B------:R-:W-:Y:S01]  /*1aa50*/  STSM.16.M88.4 [R56], R72 ;  /* 0x0000004838007844 */ /* 0x000fe20000000200 */
[----:B------:R-:W-:Y:S02]  /*1aa60*/  MOV R60, R60 ;  /* 0x0000003c003c7202 */ /* 0x000fe40000000f00 */
[----:B------:R-:W-:Y:S02]  /*1aa70*/  F2FP.F16.F32.PACK_AB R82, R85, R84 ;  /* 0x000000545552723e */ /* 0x000fe400000000ff */
[----:B------:R-:W-:-:S02]  /*1aa80*/  F2FP.F16.F32.PACK_AB R83, R87, R86 ;  /* 0x000000565753723e */ /* 0x000fc400000000ff */
[----:B------:R-:W-:Y:S02]  /*1aa90*/  F2FP.F16.F32.PACK_AB R89, R91, R90 ;  /* 0x0000005a5b59723e */ /* 0x000fe400000000ff */
[----:B------:R-:W-:Y:S01]  /*1aaa0*/  MOV R40, R98 ;  /* 0x0000006200287202 */ /* 0x000fe20000000f00 */
[----:B------:R-:W-:Y:S01]  /*1aab0*/  STSM.16.M88.4 [R60], R80 ;  /* 0x000000503c007844 */ /* 0x000fe20000000200 */
[----:B------:R-:W-:Y:S02]  /*1aac0*/  F2FP.F16.F32.PACK_AB R90, R93, R92 ;  /* 0x0000005c5d5a723e */ /* 0x000fe400000000ff */
[----:B------:R-:W-:Y:S02]  /*1aad0*/  F2FP.F16.F32.PACK_AB R91, R95, R94 ;  /* 0x0000005e5f5b723e */ /* 0x000fe400000000ff */
[----:B------:R-:W-:Y:S02]  /*1aae0*/  F2FP.F16.F32.PACK_AB R96, R97, R96 ;  /* 0x000000606160723e */ /* 0x000fe400000000ff */
[----:B------:R-:W-:Y:S01]  /*1aaf0*/  MOV R102, R102 ;  /* 0x0000006600667202 */ /* 0x000fe20000000f00 */
[----:B------:R-:W-:Y:S01]  /*1ab00*/  STSM.16.M88.4 [R40], R88 ;  /* 0x0000005828007844 */ /* 0x000fe20000000200 */
        /* <DEDUP_REMOVED lines=13> */
[----:B------:R-:W-:Y:S02]  /*1abe0*/  MOV R23, R122 ;  /* 0x0000007a00177202 */ /* 0x000fe40000000f00 */
[----:B------:R-:W-:-:S02]  /*1abf0*/  F2FP.F16.F32.PACK_AB R113, R153, R152 ;  /* 0x000000989971723e */ /* 0x000fc400000000ff */
[----:B------:R-:W-:Y:S02]  /*1ac00*/  F2FP.F16.F32.PACK_AB R114, R117, R116 ;  /* 0x000000747572723e */ /* 0x000fe400000000ff */
[----:B------:R-:W-:Y:S02]  /*1ac10*/  F2FP.F16.F32.PACK_AB R115, R156, R155 ;  /* 0x0000009b9c73723e */ /* 0x000fe400000000ff */
[----:B------:R-:W-:Y:S02]  /*1ac20*/  F2FP.F16.F32.PACK_AB R120, R121, R120 ;  /* 0x000000787978723e */ /* 0x000fe400000000ff */
[----:B------:R-:W-:Y:S01]  /*1ac30*/  F2FP.F16.F32.PACK_AB R128, R129, R128 ;  /* 0x000000808180723e */ /* 0x000fe200000000ff */
[----:B------:R-:W-:Y:S01]  /*1ac40*/  STSM.16.M88.4 [R110], R112 ;  /* 0x000000706e007844 */ /* 0x000fe20000000200 */
        /* <DEDUP_REMOVED lines=15> */
[----:B------:R-:W-:Y:S01]  /*1ad40*/  MOV R32, R32 ;  /* 0x0000002000207202 */ /* 0x000fe20000000f00 */
[----:B------:R-:W-:Y:S01]  /*1ad50*/  STSM.16.M88.4 [R23], R136 ;  /* 0x0000008817007844 */ /* 0x000fe20000000200 */
[----:B------:R-:W-:-:S02]  /*1ad60*/  F2FP.F16.F32.PACK_AB R146, R149, R148 ;  /* 0x000000949592723e */ /* 0x000fc400000000ff */
[----:B------:R-:W-:-:S05]  /*1ad70*/  F2FP.F16.F32.PACK_AB R147, R151, R150 ;  /* 0x000000969793723e */ /* 0x000fca00000000ff */
[----:B------:R1:W-:Y:S01]  /*1ad80*/  STSM.16.M88.4 [R32], R144 ;  /* 0x0000009020007844 */ /* 0x0003e20000000200 */
[----:B------:R-:W-:Y:S01]  /*1ad90*/  BAR.SYNC.DEFER_BLOCKING 0x1, 0x100 ;  /* 0x0044000000007b1d */ /* 0x000fe20000010000 */
[----:B--2---:R-:W-:-:S05]  /*1ada0*/  @P6 IMAD.WIDE R4, R217, 0x4, R4 ;  /* 0x00000004d9046825 */ /* 0x004fca00078e0204 */
[----:B------:R-:W-:Y:S02]  /*1adb0*/  ULDC UR4, c[0x0][0xb88] ;  /* 0x0002e20000047ab9 */ /* 0x000fe40000000800 */
[----:B------:R-:W-:Y:S01]  /*1adc0*/  IMAD.U32 R78, RZ, RZ, UR4 ;  /* 0x00000004ff4e7e24 */ /* 0x000fe2000f8e00ff */
[----:B------:R2:W5:Y:S01]  /*1add0*/  @P0 LDG.E R76, desc[UR54][R6.64] ;  /* 0x00000036064c0981 */ /* 0x000562000c1e1900 */
[----:B------:R-:W-:-:S04]  /*1ade0*/  IMAD R3, R214, 0x40, R211 ;  /* 0x00000040d6037824 */ /* 0x000fc800078e02d3 */
[----:B------:R2:W5:Y:S01]  /*1adf0*/  @P6 LDG.E R78, desc[UR54][R4.64] ;  /* 0x00000036044e6981 */ /* 0x000562000c1e1900 */
[----:B------:R-:W-:-:S03]  /*1ae00*/  IMAD.WIDE R20, R3, 0x2, R20 ;  /* 0x0000000203147825 */ /* 0x000fc600078e0214 */
[C---:B---3--:R-:W-:Y:S02]  /*1ae10*/  IADD3 R9, P1, R20.reuse, 0x1000, RZ ;  /* 0x0000100014097810 */ /* 0x048fe40007f3e0ff */
[C---:B----4-:R-:W-:Y:S02]  /*1ae20*/  IADD3 R13, P2, R20.reuse, 0x2000, RZ ;  /* 0x00002000140d7810 */ /* 0x050fe40007f5e0ff */
[C---:B0-----:R-:W-:Y:S02]  /*1ae30*/  IADD3 R25, P3, R20.reuse, 0x3000, RZ ;  /* 0x0000300014197810 */ /* 0x041fe40007f7e0ff */
[----:B-1----:R-:W-:Y:S02]  /*1ae40*/  IADD3 R29, P4, R20, 0x4000, RZ ;  /* 0x00004000141d7810 */ /* 0x002fe40007f9e0ff */
        /* <DEDUP_REMOVED lines=8> */
[----:B------:R-:W-:Y:S01]  /*1aed0*/  LOP3.LUT R8, R8, R9, RZ, 0x3c, !PT ;  /* 0x0000000908087212 */ /* 0x000fe200078e3cff */
[--C-:B------:R-:W-:Y:S01]  /*1aee0*/  IMAD.X R9, RZ, RZ, R21.reuse, P1 ;  /* 0x000000ffff097224 */ /* 0x100fe200008e0615 */
[----:B------:R-:W-:Y:S02]  /*1aef0*/  LOP3.LUT R12, R12, R13, RZ, 0x3c, !PT ;  /* 0x0000000d0c0c7212 */ /* 0x000fe400078e3cff */
[----:B------:R-:W-:Y:S01]  /*1af00*/  LOP3.LUT R24, R24, R25, RZ, 0x3c, !PT ;  /* 0x0000001918187212 */ /* 0x000fe200078e3cff */
[--C-:B------:R-:W-:Y:S01]  /*1af10*/  IMAD.X R25, RZ, RZ, R21.reuse, P3 ;  /* 0x000000ffff197224 */ /* 0x100fe200018e0615 */
[----:B------:R-:W-:Y:S01]  /*1af20*/  LOP3.LUT R28, R28, R29, RZ, 0x3c, !PT ;  /* 0x0000001d1c1c7212 */ /* 0x000fe200078e3cff */
[----:B------:R-:W-:Y:S01]  /*1af30*/  IMAD.X R29, RZ, RZ, R21, P4 ;  /* 0x000000ffff1d7224 */ /* 0x000fe200020e0615 */
[----:B------:R-:W-:Y:S02]  /*1af40*/  IADD3 R33, P5, R20, 0x5000, RZ ;  /* 0x0000500014217810 */ /* 0x000fe40007fbe0ff */
[----:B------:R-:W-:-:S02]  /*1af50*/  IADD3.X R13, RZ, R21, RZ, P2, !PT ;  /* 0x00000015ff0d7210 */ /* 0x000fc400017fe4ff */
[C---:B------:R-:W-:Y:S02]  /*1af60*/  IADD3 R37, P1, R20.reuse, 0x6000, RZ ;  /* 0x0000600014257810 */ /* 0x040fe40007f3e0ff */
[C---:B------:R-:W-:Y:S02]  /*1af70*/  IADD3 R41, P2, R20.reuse, 0x7000, RZ ;  /* 0x0000700014297810 */ /* 0x040fe40007f5e0ff */
[C---:B------:R-:W-:Y:S02]  /*1af80*/  IADD3 R45, P3, R20.reuse, 0x8000, RZ ;  /* 0x00008000142d7810 */ /* 0x040fe40007f7e0ff */
[----:B------:R-:W-:Y:S02]  /*1af90*/  IADD3 R49, P4, R20, 0x9000, RZ ;  /* 0x0000900014317810 */ /* 0x000fe40007f9e0ff */
[----:B------:R-:W-:Y:S02]  /*1afa0*/  P2R R10, PR, RZ, 0x20 ;  /* 0x00000020ff0a7803 */ /* 0x000fe40000000000 */
[----:B------:R-:W-:-:S02]  /*1afb0*/  LOP3.LUT R32, R33, 0x380, RZ, 0xc0, !PT ;  /* 0x0000038021207812 */ /* 0x000fc400078ec0ff */
[----:B------:R-:W-:Y:S02]  /*1afc0*/  LOP3.LUT R36, R37, 0x380, RZ, 0xc0, !PT ;  /* 0x0000038025247812 */ /* 0x000fe400078ec0ff */
[----:B------:R-:W-:Y:S02]  /*1afd0*/  LOP3.LUT R40, R41, 0x380, RZ, 0xc0, !PT ;  /* 0x0000038029287812 */ /* 0x000fe400078ec0ff */
[----:B------:R-:W-:Y:S02]  /*1afe0*/  LOP3.LUT R44, R45, 0x380, RZ, 0xc0, !PT ;  /* 0x000003802d2c7812 */ /* 0x000fe400078ec0ff */
[----:B------:R-:W-:Y:S02]  /*1aff0*/  LOP3.LUT R48, R49, 0x380, RZ, 0xc0, !PT ;  /* 0x0000038031307812 */ /* 0x000fe400078ec0ff */
[----:B------:R-:W-:Y:S02]  /*1b000*/  IADD3 R53, P5, R20, 0xa000, RZ ;  /* 0x0000a00014357810 */ /* 0x000fe40007fbe0ff */
[----:B------:R-:W-:-:S02]  /*1b010*/  SHF.R.U64 R32, R32, 0x3, RZ ;  /* 0x0000000320207819 */ /* 0x000fc400000012ff */
[----:B------:R-:W-:Y:S02]  /*1b020*/  SHF.R.U64 R36, R36, 0x3, RZ ;  /* 0x0000000324247819 */ /* 0x000fe400000012ff */
[----:B------:R-:W-:Y:S02]  /*1b030*/  LOP3.LUT R52, R53, 0x380, RZ, 0xc0, !PT ;  /* 0x0000038035347812 */ /* 0x000fe400078ec0ff */
[----:B------:R-:W-:Y:S02]  /*1b040*/  SHF.R.U64 R40, R40, 0x3, RZ ;  /* 0x0000000328287819 */ /* 0x000fe400000012ff */
[----:B------:R-:W-:Y:S02]  /*1b050*/  SHF.R.U64 R44, R44, 0x3, RZ ;  /* 0x000000032c2c7819 */ /* 0x000fe400000012ff */
[----:B------:R-:W-:Y:S02]  /*1b060*/  SHF.R.U64 R48, R48, 0x3, RZ ;  /* 0x0000000330307819 */ /* 0x000fe400000012ff */
[----:B------:R-:W-:-:S02]  /*1b070*/  LOP3.LUT R32, R32, R33, RZ, 0x3c, !PT ;  /* 0x0000002120207212 */ /* 0x000fc400078e3cff */
[----:B------:R-:W-:Y:S02]  /*1b080*/  LOP3.LUT R36, R36, R37, RZ, 0x3c, !PT ;  /* 0x0000002524247212 */ /* 0x000fe400078e3cff */
[----:B------:R-:W-:Y:S02]  /*1b090*/  LOP3.LUT R40, R40, R41, RZ, 0x3c, !PT ;  /* 0x0000002928287212 */ /* 0x000fe400078e3cff */
[----:B------:R-:W-:Y:S02]  /*1b0a0*/  LOP3.LUT R44, R44, R45, RZ, 0x3c, !PT ;  /* 0x0000002d2c2c7212 */ /* 0x000fe400078e3cff */
[----:B------:R-:W-:Y:S02]  /*1b0b0*/  LOP3.LUT R48, R48, R49, RZ, 0x3c, !PT ;  /* 0x0000003130307212 */ /* 0x000fe400078e3cff */
[----:B------:R-:W-:Y:S01]  /*1b0c0*/  SHF.R.U64 R52, R52, 0x3, RZ ;  /* 0x0000000334347819 */ /* 0x000fe200000012ff */
[----:B--2---:R-:W-:Y:S06]  /*1b0d0*/  @P6 BRA `(.L_x_2867) ;  /* 0x0000000000106947 */ /* 0x004fec0003800000 */
[----:B------:R-:W-:Y:S05]  /*1b0e0*/  @!P0 BRA `(.L_x_2867) ;  /* 0x00000000000c8947 */ /* 0x000fea0003800000 */
[----:B------:R-:W2:Y:S04]  /*1b0f0*/  LDG.E R3, desc[UR54][R6.64] ;  /* 0x0000003606037981 */ /* 0x000ea8000c1e1900 */
[----:B-----5:R-:W2:Y:S02]  /*1b100*/  LDG.E R78, desc[UR54][R6.64+0x4] ;  /* 0x00000436064e7981 */ /* 0x020ea4000c1e1900 */
[----:B--2---:R-:W-:-:S07]  /*1b110*/  IMAD.IADD R78, R78, 0x1, -R3 ;  /* 0x000000014e4e7824 */ /* 0x004fce00078e0a03 */
.L_x_2867:
[----:B------:R-:W0:Y:S01]  /*1b120*/  SHFL.IDX PT, R4, R221, RZ, 0x1f ;  /* 0x00001fffdd047589 */ /* 0x000e2200000e0000 */
        /* <DEDUP_REMOVED lines=12> */
[C---:B------:R-:W-:Y:S02]  /*1b1f0*/  LOP3.LUT R3, R20.reuse, 0x380, RZ, 0xc0, !PT ;  /* 0x0000038014037812 */ /* 0x040fe400078ec0ff */
[----:B------:R-:W-:Y:S02]  /*1b200*/  IADD3 R5, P5, R20, 0xf000, RZ ;  /* 0x0000f00014057810 */ /* 0x000fe40007fbe0ff */
[----:B------:R-:W-:Y:S02]  /*1b210*/  LOP3.LUT R56, R57, 0x380, RZ, 0xc0, !PT ;  /* 0x0000038039387812 */ /* 0x000fe400078ec0ff */
[----:B------:R-:W-:Y:S01]  /*1b220*/  LOP3.LUT R60, R61, 0x380, RZ, 0xc0, !PT ;  /* 0x000003803d3c7812 */ /* 0x000fe200078ec0ff */
[----:B------:R-:W-:Y:S01]  /*1b230*/  IMAD.X R73, RZ, RZ, R21, P5 ;  /* 0x000000ffff497224 */ /* 0x000fe200028e0615 */
[----:B------:R-:W-:-:S02]  /*1b240*/  LOP3.LUT R64, R65, 0x380, RZ, 0xc0, !PT ;  /* 0x0000038041407812 */ /* 0x000fc400078ec0ff */
[----:B0-----:R-:W-:Y:S02]  /*1b250*/  ISETP.NE.AND P4, PT, R4, RZ, PT ;  /* 0x000000ff0400720c */ /* 0x001fe40003f85270 */
[----:B------:R-:W-:Y:S02]  /*1b260*/  LOP3.LUT R68, R69, 0x380, RZ, 0xc0, !PT ;  /* 0x0000038045447812 */ /* 0x000fe400078ec0ff */
[----:B------:R-:W-:Y:S02]  /*1b270*/  SHF.R.U64 R3, R3, 0x3, RZ ;  /* 0x0000000303037819 */ /* 0x000fe400000012ff */
[----:B------:R-:W-:Y:S02]  /*1b280*/  LOP3.LUT R4, R5, 0x380, RZ, 0xc0, !PT ;  /* 0x0000038005047812 */ /* 0x000fe400078ec0ff */
[----:B------:R-:W-:Y:S02]  /*1b290*/  SHF.R.U64 R56, R56, 0x3, RZ ;  /* 0x0000000338387819 */ /* 0x000fe400000012ff */
[----:B------:R-:W-:-:S02]  /*1b2a0*/  SHF.R.U64 R60, R60, 0x3, RZ ;  /* 0x000000033c3c7819 */ /* 0x000fc400000012ff */
[----:B------:R-:W-:Y:S02]  /*1b2b0*/  SHF.R.U64 R64, R64, 0x3, RZ ;  /* 0x0000000340407819 */ /* 0x000fe400000012ff */
[----:B------:R-:W-:Y:S02]  /*1b2c0*/  SHF.R.U64 R68, R68, 0x3, RZ ;  /* 0x0000000344447819 */ /* 0x000fe400000012ff */
[----:B------:R-:W-:Y:S02]  /*1b2d0*/  LOP3.LUT R20, R3, R20, RZ, 0x3c, !PT ;  /* 0x0000001403147212 */ /* 0x000fe400078e3cff */
[----:B------:R-:W-:Y:S02]  /*1b2e0*/  SHF.R.U64 R4, R4, 0x3, RZ ;  /* 0x0000000304047819 */ /* 0x000fe400000012ff */
[----:B------:R-:W-:Y:S02]  /*1b2f0*/  SHF.R.S32.HI R3, RZ, 0x1f, R217 ;  /* 0x0000001fff037819 */ /* 0x000fe400000114d9 */
        /* <DEDUP_REMOVED lines=9> */
[----:B------:R-:W-:Y:S02]  /*1b390*/  SHF.R.S32.HI R23, RZ, 0x1f, R216 ;  /* 0x0000001fff177819 */ /* 0x000fe400000114d8 */
[----:B------:R-:W-:Y:S02]  /*1b3a0*/  SEL R85, R217, RZ, !P0 ;  /* 0x000000ffd9557207 */ /* 0x000fe40004000000 */
[----:B------:R-:W-:Y:S02]  /*1b3b0*/  SEL R79, R3, RZ, !P0 ;  /* 0x000000ff034f7207 */ /* 0x000fe40004000000 */
[----:B-----5:R-:W-:Y:S01]  /*1b3c0*/  SHF.R.S32.HI R77, RZ, 0x1f, R76 ;  /* 0x0000001fff4d7819 */ /* 0x020fe2000001144c */
[----:B------:R-:W-:Y:S06]  /*1b3d0*/  @P4 BRA `(.L_x_2868) ;  /* 0x00000000005c4947 */ /* 0x000fec0003800000 */
[----:B------:R-:W-:Y:S01]  /*1b3e0*/  ULDC.64 UR4, c[0x0][0xc70] ;  /* 0x00031c0000047ab9 */ /* 0x000fe20000000a00 */
[----:B------:R-:W-:Y:S02]  /*1b3f0*/  IMAD.MOV R6, RZ, RZ, -R195 ;  /* 0x000000ffff067224 */ /* 0x000fe400078e0ac3 */
[----:B------:R-:W-:Y:S02]  /*1b400*/  IMAD R3, R23, UR4, RZ ;  /* 0x0000000417037c24 */ /* 0x000fe4000f8e02ff */
[----:B------:R-:W-:Y:S01]  /*1b410*/  IMAD.WIDE.U32 R4, R216, UR4, R76 ;  /* 0x00000004d8047c25 */ /* 0x000fe2000f8e004c */
[----:B------:R-:W-:-:S03]  /*1b420*/  ISETP.NE.AND P0, PT, R185, R6, PT ;  /* 0x00000006b900720c */ /* 0x000fc60003f05270 */
[----:B------:R-:W-:Y:S01]  /*1b430*/  IMAD R3, R216, UR5, R3 ;  /* 0x00000005d8037c24 */ /* 0x000fe2000f8e0203 */
[----:B------:R-:W-:Y:S01]  /*1b440*/  ULDC.64 UR4, c[0x0][0xc78] ;  /* 0x00031e0000047ab9 */ /* 0x000fe20000000a00 */
[----:B------:R-:W-:-:S03]  /*1b450*/  IMAD R11, R219, 0x40, R193 ;  /* 0x00000040db0b7824 */ /* 0x000fc600078e02c1 */
[----:B------:R-:W-:Y:S01]  /*1b460*/  IADD3 R5, R5, R3, RZ ;  /* 0x0000000305057210 */ /* 0x000fe20007ffe0ff */
[----:B------:R-:W-:Y:S01]  /*1b470*/  IMAD R3, R79, UR4, RZ ;  /* 0x000000044f037c24 */ /* 0x000fe2000f8e02ff */
[----:B------:R-:W-:Y:S02]  /*1b480*/  SHF.R.S32.HI R7, RZ, 0x1f, R11 ;  /* 0x0000001fff077819 */ /* 0x000fe4000001140b */
[----:B------:R-:W-:Y:S01]  /*1b490*/  ISETP.GE.OR P1, PT, R11, R78, P0 ;  /* 0x0000004e0b00720c */ /* 0x000fe20000726670 */
[----:B------:R-:W-:-:S04]  /*1b4a0*/  IMAD.WIDE.U32 R4, R85, UR4, R4 ;  /* 0x0000000455047c25 */ /* 0x000fc8000f8e0004 */
[----:B------:R-:W-:Y:S01]  /*1b4b0*/  IMAD R10, R85, UR5, R3 ;  /* 0x00000005550a7c24 */ /* 0x000fe2000f8e0203 */
[C---:B------:R-:W-:Y:S01]  /*1b4c0*/  IADD3 R6, P2, R11.reuse, R4, RZ ;  /* 0x000000040b067210 */ /* 0x040fe20007f5e0ff */
[----:B------:R-:W-:Y:S01]  /*1b4d0*/  VIADD R3, R11, 0x8 ;  /* 0x000000080b037836 */ /* 0x000fe20000000000 */
[----:B------:R-:W-:Y:S02]  /*1b4e0*/  ULDC.64 UR4, c[0x0][0xc40] ;  /* 0x0003100000047ab9 */ /* 0x000fe40000000a00 */
[----:B------:R-:W-:Y:S02]  /*1b4f0*/  IADD3.X R7, R7, R5, R10, P2, !PT ;  /* 0x0000000507077210 */ /* 0x000fe400017fe40a */
[----:B------:R-:W-:Y:S02]  /*1b500*/  ISETP.GE.OR P0, PT, R3, R78, P0 ;  /* 0x0000004e0300720c */ /* 0x000fe40000706670 */
[----:B------:R-:W-:-:S04]  /*1b510*/  LEA R4, P2, R6, UR4, 0x2 ;  /* 0x0000000406047c11 */ /* 0x000fc8000f8410ff */
[----:B------:R-:W-:-:S05]  /*1b520*/  LEA.HI.X R5, R6, UR5, R7, 0x2, P2 ;  /* 0x0000000506057c11 */ /* 0x000fca00090f1407 */
[----:B------:R0:W-:Y:S04]  /*1b530*/  @!P1 STG.E desc[UR54][R4.64], R2 ;  /* 0x0000000204009986 */ /* 0x0001e8000c101936 */
[----:B------:R0:W-:Y:S02]  /*1b540*/  @!P0 STG.E desc[UR54][R4.64+0x20], R0 ;  /* 0x0000200004008986 */ /* 0x0001e4000c101936 */
.L_x_2868:
[----:B------:R-:W1:Y:S01]  /*1b550*/  LDC R86, c[0x0][0xb8c] ;  /* 0x0002e300ff567b82 */ /* 0x000e620000000800 */
[----:B------:R-:W-:Y:S01]  /*1b560*/  ULDC.64 UR4, c[0x0][0xba0] ;  /* 0x0002e80000047ab9 */ /* 0x000fe20000000a00 */
[----:B0-----:R0:W5:Y:S01]  /*1b570*/  LD.E.128 R4, desc[UR54][R20.64] ;  /* 0x0000003614047980 */ /* 0x001162000c101d00 */
[--C-:B------:R-:W-:Y:S01]  /*1b580*/  SHF.R.S32.HI R3, RZ, 0x1f, R211.reuse ;  /* 0x0000001fff037819 */ /* 0x100fe200000114d3 */
[----:B------:R-:W-:Y:S02]  /*1b590*/  IMAD.MOV.U32 R2, RZ, RZ, R211 ;  /* 0x000000ffff027224 */ /* 0x000fe400078e00d3 */
[----:B------:R-:W5:Y:S02]  /*1b5a0*/  LD.E.128 R8, desc[UR54][R8.64] ;  /* 0x0000003608087980 */ /* 0x000f64000c101d00 */
[----:B------:R-:W-:Y:S02]  /*1b5b0*/  IMAD.WIDE.U32 R2, R76, UR4, R2 ;  /* 0x000000044c027c25 */ /* 0x000fe4000f8e0002 */
[----:B------:R-:W5:Y:S02]  /*1b5c0*/  LD.E.128 R12, desc[UR54][R12.64] ;  /* 0x000000360c0c7980 */ /* 0x000f64000c101d00 */
[----:B0-----:R-:W-:-:S02]  /*1b5d0*/  IMAD R21, R77, UR4, RZ ;  /* 0x000000044d157c24 */ /* 0x001fc4000f8e02ff */
[----:B------:R-:W5:Y:S02]  /*1b5e0*/  LD.E.128 R24, desc[UR54][R24.64] ;  /* 0x0000003618187980 */ /* 0x000f64000c101d00 */
[----:B------:R-:W-:Y:S01]  /*1b5f0*/  IMAD R21, R76, UR5, R21 ;  /* 0x000000054c157c24 */ /* 0x000fe2000f8e0215 */
[----:B------:R-:W-:Y:S01]  /*1b600*/  ULDC.64 UR4, c[0x0][0xbe0] ;  /* 0x0002f80000047ab9 */ /* 0x000fe20000000a00 */
[----:B------:R-:W5:Y:S02]  /*1b610*/  LD.E.128 R28, desc[UR54][R28.64] ;  /* 0x000000361c1c7980 */ /* 0x000f64000c101d00 */
[----:B------:R-:W-:Y:S02]  /*1b620*/  IMAD.IADD R3, R3, 0x1, R21 ;  /* 0x0000000103037824 */ /* 0x000fe400078e0215 */
[----:B------:R-:W-:Y:S01]  /*1b630*/  IMAD R21, R23, UR4, RZ ;  /* 0x0000000417157c24 */ /* 0x000fe2000f8e02ff */
[----:B------:R-:W5:Y:S01]  /*1b640*/  LD.E.128 R32, desc[UR54][R32.64] ;  /* 0x0000003620207980 */ /* 0x000f62000c101d00 */
[----:B------:R-:W-:-:S02]  /*1b650*/  VIADD R23, R211, 0x40 ;  /* 0x00000040d3177836 */ /* 0x000fc40000000000 */
[C---:B------:R-:W-:Y:S01]  /*1b660*/  IMAD R21, R216.reuse, UR5, R21 ;  /* 0x00000005d8157c24 */ /* 0x040fe2000f8e0215 */
[----:B------:R-:W5:Y:S02]  /*1b670*/  LD.E.128 R36, desc[UR54][R36.64] ;  /* 0x0000003624247980 */ /* 0x000f64000c101d00 */
[-C--:B-1----:R-:W-:Y:S01]  /*1b680*/  ISETP.GE.AND P3, PT, R23, R86.reuse, PT ;  /* 0x000000561700720c */ /* 0x082fe20003f66270 */
[----:B------:R-:W-:Y:S01]  /*1b690*/  IMAD.WIDE.U32 R2, R216, UR4, R2 ;  /* 0x00000004d8027c25 */ /* 0x000fe2000f8e0002 */
[----:B------:R-:W5:Y:S01]  /*1b6a0*/  LD.E.128 R40, desc[UR54][R40.64] ;  /* 0x0000003628287980 */ /* 0x000f62000c101d00 */
[----:B------:R-:W-:Y:S01]  /*1b6b0*/  ISETP.GE.AND P2, PT, R211, R86, PT ;  /* 0x00000056d300720c */ /* 0x000fe20003f46270 */
[----:B------:R-:W-:Y:S01]  /*1b6c0*/  ULDC.64 UR4, c[0x0][0xbe8] ;  /* 0x0002fa0000047ab9 */ /* 0x000fe20000000a00 */
[----:B------:R-:W-:Y:S01]  /*1b6d0*/  IMAD R77, R219, -0x40, R78 ;  /* 0xffffffc0db4d7824 */ /* 0x000fe200078e024e */
[----:B------:R-:W5:Y:S01]  /*1b6e0*/  LD.E.128 R44, desc[UR54][R44.64] ;  /* 0x000000362c2c7980 */ /* 0x000f62000c101d00 */
[----:B------:R-:W-:Y:S01]  /*1b6f0*/  VIADD R0, R214, 0x20 ;  /* 0x00000020d6007836 */ /* 0x000fe20000000000 */
[----:B------:R-:W-:-:S02]  /*1b700*/  SEL R20, RZ, 0xffffffff, P3 ;  /* 0xffffffffff147807 */ /* 0x000fc40001800000 */
[----:B------:R-:W5:Y:S01]  /*1b710*/  LD.E.128 R48, desc[UR54][R48.64] ;  /* 0x0000003630307980 */ /* 0x000f62000c101d00 */
[----:B------:R-:W-:-:S03]  /*1b720*/  VIADD R80, R211, 0x80 ;  /* 0x00000080d3507836 */ /* 0x000fc60000000000 */
[----:B------:R-:W5:Y:S01]  /*1b730*/  LD.E.128 R52, desc[UR54][R52.64] ;  /* 0x0000003634347980 */ /* 0x000f62000c101d00 */
[----:B------:R-:W-:-:S03]  /*1b740*/  VIADD R81, R211, 0xc0 ;  /* 0x000000c0d3517836 */ /* 0x000fc60000000000 */
[----:B------:R-:W5:Y:S04]  /*1b750*/  LD.E.128 R56, desc[UR54][R56.64] ;  /* 0x0000003638387980 */ /* 0x000f68000c101d00 */
[----:B------:R-:W5:Y:S04]  /*1b760*/  LD.E.128 R60, desc[UR54][R60.64] ;  /* 0x000000363c3c7980 */ /* 0x000f68000c101d00 */
[----:B------:R-:W5:Y:S04]  /*1b770*/  LD.E.128 R64, desc[UR54][R64.64] ;  /* 0x0000003640407980 */ /* 0x000f68000c101d00 */
[----:B------:R-:W5:Y:S04]  /*1b780*/  LD.E.128 R68, desc[UR54][R68.64] ;  /* 0x0000003644447980 */ /* 0x000f68000c101d00 */
[----:B------:R-:W5:Y:S01]  /*1b790*/  LD.E.128 R72, desc[UR54][R72.64] ;  /* 0x0000003648487980 */ /* 0x000f62000c101d00 */
[----:B------:R-:W-:Y:S01]  /*1b7a0*/  IADD3 R3, R3, R21, RZ ;  /* 0x0000001503037210 */ /* 0x000fe20007ffe0ff */
[----:B------:R-:W-:Y:S01]  /*1b7b0*/  IMAD.SHL.U32 R21, R20, 0x2, RZ ;  /* 0x0000000214157824 */ /* 0x000fe200078e00ff */
[----:B------:R-:W-:Y:S01]  /*1b7c0*/  ISETP.GE.AND P0, PT, R0, R77, PT ;  /* 0x0000004d0000720c */ /* 0x000fe20003f06270 */
        /* <DEDUP_REMOVED lines=16> */
[----:B------:R-:W-:Y:S02]  /*1b8d0*/  ISETP.GE.AND P2, PT, R82, R86, PT ;  /* 0x000000565200720c */ /* 0x000fe40003f46270 */
[----:B------:R-:W-:Y:S02]  /*1b8e0*/  LOP3.LUT R20, R20, R0, R21, 0xfe, !PT ;  /* 0x0000000014147212 */ /* 0x000fe400078efe15 */
[-C--:B------:R-:W-:Y:S02]  /*1b8f0*/  ISETP.GE.AND P3, PT, R83, R86.reuse, PT ;  /* 0x000000565300720c */ /* 0x080fe40003f66270 */
[----:B------:R-:W-:Y:S02]  /*1b900*/  IADD3 R0, R18, 0x38820, RZ ;  /* 0x0003882012007810 */ /* 0x000fe40007ffe0ff */
[----:B------:R-:W-:Y:S01]  /*1b910*/  ISETP.GE.AND P1, PT, R214, R77, PT ;  /* 0x0000004dd600720c */ /* 0x000fe20003f26270 */
[----:B------:R-:W-:Y:S01]  /*1b920*/  VIADD R77, R211, 0x1c0 ;  /* 0x000001c0d34d7836 */ /* 0x000fe20000000000 */
[----:B------:R-:W-:-:S02]  /*1b930*/  ISETP.GE.AND P4, PT, R76, R86, PT ;  /* 0x000000564c00720c */ /* 0x000fc40003f86270 */
        /* <DEDUP_REMOVED lines=11> */
[----:B0-----:R-:W-:-:S03]  /*1b9f0*/  SEL R0, RZ, 0x40, P4 ;  /* 0x00000040ff007807 */ /* 0x001fc60002000000 */
[----:B------:R-:W-:Y:S01]  /*1ba00*/  IMAD.IADD R85, R77, 0x1, R79 ;  /* 0x000000014d557824 */ /* 0x000fe200078e024f */
        /* <DEDUP_REMOVED lines=30> */
.L_x_2870:
[----:B------:R-:W-:Y:S05]  /*1bbf0*/  BSYNC B1 ;  /* 0x0000000000017941 */ /* 0x000fea0003800000 */
.L_x_2869:
[----:B------:R-:W-:Y:S05]  /*1bc00*/  @P0 BRA `(.L_x_2871) ;  /* 0x0000000c00080947 */ /* 0x000fea0003800000 */
[----:B0----5:R-:W-:Y:S01]  /*1bc10*/  IADD3 R5, P0, R20, 0x20, RZ ;  /* 0x0000002014057810 */ /* 0x021fe20007f1e0ff */
        /* <DEDUP_REMOVED lines=29> */
.L_x_2866:
[----:B------:R-:W-:Y:S01]  /*1bdf0*/  ULDC.64 UR4, c[0x0][0xcd8] ;  /* 0x0003360000047ab9 */ /* 0x000fe20000000a00 */
[----:B------:R-:W2:Y:S01]  /*1be00*/  LDC.64 R2, c[0x0][0xcd8] ;  /* 0x00033600ff027b82 */ /* 0x000ea20000000a00 */
[----:B------:R-:W-:Y:S01]  /*1be10*/  ISETP.NE.U32.AND P0, PT, RZ, UR4, PT ;  /* 0x00000004ff007c0c */ /* 0x000fe2000bf05070 */
[----:B------:R-:W-:-:S03]  /*1be20*/  IMAD.MOV.U32 R7, RZ, RZ, RZ ;  /* 0x000000ffff077224 */ /* 0x000fc600078e00ff */
[----:B------:R-:W-:Y:S01]  /*1be30*/  ISETP.NE.AND.EX P0, PT, RZ, UR5, PT, P0 ;  /* 0x00000005ff007c0c */ /* 0x000fe2000bf05300 */
[----:B------:R-:W-:Y:S02]  /*1be40*/  ULDC.64 UR4, c[0x0][0xce0] ;  /* 0x0003380000047ab9 */ /* 0x000fe40000000a00 */
[----:B------:R-:W-:Y:S01]  /*1be50*/  ISETP.NE.U32.AND P1, PT, RZ, UR4, PT ;  /* 0x00000004ff007c0c */ /* 0x000fe2000bf25070 */
[----:B------:R-:W3:Y:S03]  /*1be60*/  LDC R12, c[0x0][0xb8c] ;  /* 0x0002e300ff0c7b82 */ /* 0x000ee60000000800 */
[----:B------:R-:W-:Y:S01]  /*1be70*/  ISETP.NE.AND.EX P1, PT, RZ, UR5, PT, P1 ;  /* 0x00000005ff007c0c */ /* 0x000fe2000bf25310 */
[----:B--2---:R-:W-:-:S12]  /*1be80*/  IMAD.WIDE R2, R217, 0x4, R2 ;  /* 0x00000004d9027825 */ /* 0x004fd800078e0202 */
[----:B------:R-:W2:Y:S01]  /*1be90*/  @P1 LDC.64 R4, c[0x0][0xce0] ;  /* 0x00033800ff041b82 */ /* 0x000ea20000000a00 */
[----:B------:R-:W-:Y:S02]  /*1bea0*/  ULDC UR4, c[0x0][0xb88] ;  /* 0x0002e20000047ab9 */ /* 0x000fe40000000800 */
[----:B------:R-:W-:Y:S01]  /*1beb0*/  IMAD.U32 R0, RZ, RZ, UR4 ;  /* 0x00000004ff007e24 */ /* 0x000fe2000f8e00ff */
[----:B------:R4:W5:Y:S01]  /*1bec0*/  @P0 LDG.E R7, desc[UR54][R2.64] ;  /* 0x0000003602070981 */ /* 0x000962000c1e1900 */
[----:B--2---:R-:W-:-:S05]  /*1bed0*/  @P1 IMAD.WIDE R4, R217, 0x4, R4 ;  /* 0x00000004d9041825 */ /* 0x004fca00078e0204 */
[----:B------:R4:W5:Y:S01]  /*1bee0*/  @P1 LDG.E R0, desc[UR54][R4.64] ;  /* 0x0000003604001981 */ /* 0x000962000c1e1900 */
[----:B------:R-:W-:Y:S01]  /*1bef0*/  ISETP.GT.AND P2, PT, R233, 0x3f, PT ;  /* 0x0000003fe900780c */ /* 0x000fe20003f44270 */
[----:B---3--:R-:W-:-:S12]  /*1bf00*/  @P1 BRA `(.L_x_2872) ;  /* 0x0000000000101947 */ /* 0x008fd80003800000 */
[----:B------:R-:W-:Y:S05]  /*1bf10*/  @!P0 BRA `(.L_x_2872) ;  /* 0x00000000000c8947 */ /* 0x000fea0003800000 */
[----:B----4-:R-:W2:Y:S04]  /*1bf20*/  LDG.E R5, desc[UR54][R2.64] ;  /* 0x0000003602057981 */ /* 0x010ea8000c1e1900 */
[----:B-----5:R-:W2:Y:S02]  /*1bf30*/  LDG.E R0, desc[UR54][R2.64+0x4] ;  /* 0x0000043602007981 */ /* 0x020ea4000c1e1900 */
[----:B--2---:R-:W-:-:S07]  /*1bf40*/  IMAD.IADD R0, R0, 0x1, -R5 ;  /* 0x0000000100007824 */ /* 0x004fce00078e0a05 */
.L_x_2872:
[----:B----4-:R-:W-:Y:S01]  /*1bf50*/  SHF.R.S32.HI R2, RZ, 0x1f, R217 ;  /* 0x0000001fff027819 */ /* 0x010fe200000114d9 */
[----:B------:R-:W-:Y:S01]  /*1bf60*/  BSSY B1, `(.L_x_2873) ;  /* 0x000001d000017945 */ /* 0x000fe20003800000 */
[----:B------:R-:W-:Y:S02]  /*1bf70*/  SHF.R.S32.HI R8, RZ, 0x1f, R216 ;  /* 0x0000001fff087819 */ /* 0x000fe400000114d8 */
[----:B------:R-:W-:Y:S02]  /*1bf80*/  SHF.R.S32.HI R10, RZ, 0x1f, R211 ;  /* 0x0000001fff0a7819 */ /* 0x000fe400000114d3 */
[----:B------:R-:W-:Y:S02]  /*1bf90*/  SEL R11, R217, RZ, !P0 ;  /* 0x000000ffd90b7207 */ /* 0x000fe40004000000 */
[----:B------:R-:W-:Y:S02]  /*1bfa0*/  SEL R9, R2, RZ, !P0 ;  /* 0x000000ff02097207 */ /* 0x000fe40004000000 */
[----:B-----5:R-:W-:Y:S01]  /*1bfb0*/  SHF.R.S32.HI R6, RZ, 0x1f, R7 ;  /* 0x0000001fff067819 */ /* 0x020fe20000011407 */
[----:B------:R-:W-:Y:S06]  /*1bfc0*/  @P2 BRA `(.L_x_2874) ;  /* 0x0000000000582947 */ /* 0x000fec0003800000 */
[----:B------:R-:W2:Y:S02]  /*1bfd0*/  S2R R2, SR_TID.X ;  /* 0x0000000000027919 */ /* 0x000ea40000002100 */
[----:B--2---:R-:W-:-:S04]  /*1bfe0*/  IMAD R2, R219, 0x40, R2 ;  /* 0x00000040db027824 */ /* 0x004fc800078e0202 */
[----:B------:R-:W-:-:S05]  /*1bff0*/  VIADD R3, R2, 0xffffff80 ;  /* 0xffffff8002037836 */ /* 0x000fca0000000000 */
[----:B------:R-:W-:-:S13]  /*1c000*/  ISETP.GE.AND P0, PT, R3, R0, PT ;  /* 0x000000000300720c */ /* 0x000fda0003f06270 */
[----:B------:R-:W-:Y:S05]  /*1c010*/  @P0 BRA `(.L_x_2874) ;  /* 0x0000000000440947 */ /* 0x000fea0003800000 */
[C---:B------:R-:W-:Y:S01]  /*1c020*/  IADD3 R2, P0, R3.reuse, R7, RZ ;  /* 0x0000000703027210 */ /* 0x040fe20007f1e0ff */
        /* <DEDUP_REMOVED lines=16> */
.L_x_2874:
[----:B------:R-:W-:Y:S05]  /*1c130*/  BSYNC B1 ;  /* 0x0000000000017941 */ /* 0x000fea0003800000 */
.L_x_2873:
[----:B------:R-:W-:Y:S01]  /*1c140*/  ULDC.64 UR4, c[0x0][0xba0] ;  /* 0x0002e80000047ab9 */ /* 0x000fe20000000a00 */
[----:B------:R-:W-:Y:S01]  /*1c150*/  IMAD.MOV.U32 R2, RZ, RZ, R211 ;  /* 0x000000ffff027224 */ /* 0x000fe200078e00d3 */
[C---:B------:R-:W-:Y:S01]  /*1c160*/  ISETP.GE.AND P2, PT, R211.reuse, R12, PT ;  /* 0x0000000cd300720c */ /* 0x040fe20003f46270 */
[----:B--2---:R-:W-:Y:S01]  /*1c170*/  IMAD.MOV.U32 R3, RZ, RZ, R10 ;  /* 0x000000ffff037224 */ /* 0x004fe200078e000a */
[----:B------:R-:W-:Y:S01]  /*1c180*/  IADD3 R15, R211, 0x80, RZ ;  /* 0x00000080d30f7810 */ /* 0x000fe20007ffe0ff */
[----:B------:R-:W-:Y:S01]  /*1c190*/  IMAD R4, R6, UR4, RZ ;  /* 0x0000000406047c24 */ /* 0x000fe2000f8e02ff */
[----:B------:R-:W-:Y:S01]  /*1c1a0*/  BSSY B1, `(.L_x_2875) ;  /* 0x000004b000017945 */ /* 0x000fe20003800000 */
[----:B------:R-:W-:-:S04]  /*1c1b0*/  IMAD.WIDE.U32 R2, R7, UR4, R2 ;  /* 0x0000000407027c25 */ /* 0x000fc8000f8e0002 */
[----:B------:R-:W-:Y:S02]  /*1c1c0*/  VIADD R13, R211, 0x40 ;  /* 0x00000040d30d7836 */ /* 0x000fe40000000000 */
[----:B------:R-:W-:Y:S01]  /*1c1d0*/  IMAD R7, R7, UR5, R4 ;  /* 0x0000000507077c24 */ /* 0x000fe2000f8e0204 */
[----:B------:R-:W-:Y:S01]  /*1c1e0*/  ULDC.64 UR4, c[0x0][0xbe0] ;  /* 0x0002f80000047ab9 */ /* 0x000fe20000000a00 */
[----:B------:R-:W-:Y:S01]  /*1c1f0*/  VIADD R21, R211, 0xc0 ;  /* 0x000000c0d3157836 */ /* 0x000fe20000000000 */
[-C--:B------:R-:W-:Y:S01]  /*1c200*/  ISETP.GE.AND P0, PT, R13, R12.reuse, PT ;  /* 0x0000000c0d00720c */ /* 0x080fe20003f06270 */
[----:B------:R-:W-:Y:S02]  /*1c210*/  IMAD R5, R8, UR4, RZ ;  /* 0x0000000408057c24 */ /* 0x000fe4000f8e02ff */
[----:B------:R-:W-:Y:S01]  /*1c220*/  IMAD.IADD R3, R3, 0x1, R7 ;  /* 0x0000000103037824 */ /* 0x000fe200078e0207 */
[----:B------:R-:W-:Y:S01]  /*1c230*/  SEL R4, RZ, 0xffffffff, P0 ;  /* 0xffffffffff047807 */ /* 0x000fe20000000000 */
[----:B------:R-:W-:Y:S01]  /*1c240*/  IMAD R7, R219, -0x40, R0 ;  /* 0xffffffc0db077824 */ /* 0x000fe200078e0200 */
[----:B------:R-:W-:Y:S01]  /*1c250*/  ISETP.GE.AND P3, PT, R21, R12, PT ;  /* 0x0000000c1500720c */ /* 0x000fe20003f66270 */
[----:B------:R-:W-:-:S02]  /*1c260*/  IMAD R5, R216, UR5, R5 ;  /* 0x00000005d8057c24 */ /* 0x000fc4000f8e0205 */
[----:B------:R-:W-:Y:S01]  /*1c270*/  IMAD.WIDE.U32 R2, R216, UR4, R2 ;  /* 0x00000004d8027c25 */ /* 0x000fe2000f8e0002 */
[CC--:B------:R-:W-:Y:S01]  /*1c280*/  ISETP.GE.AND P1, PT, R214.reuse, R7.reuse, PT ;  /* 0x00000007d600720c */ /* 0x0c0fe20003f26270 */
[----:B------:R-:W-:Y:S02]  /*1c290*/  ULDC.64 UR4, c[0x0][0xbe8] ;  /* 0x0002fa0000047ab9 */ /* 0x000fe40000000a00 */
[----:B------:R-:W-:Y:S02]  /*1c2a0*/  VIADD R0, R214, 0x20 ;  /* 0x00000020d6007836 */ /* 0x000fe40000000000 */
[----:B------:R-:W-:Y:S02]  /*1c2b0*/  IMAD.IADD R3, R3, 0x1, R5 ;  /* 0x0000000103037824 */ /* 0x000fe400078e0205 */
[----:B------:R-:W-:Y:S01]  /*1c2c0*/  IMAD.SHL.U32 R5, R4, 0x2, RZ ;  /* 0x0000000204057824 */ /* 0x000fe200078e00ff */
[----:B------:R-:W-:Y:S01]  /*1c2d0*/  ISETP.GE.AND P0, PT, R0, R7, PT ;  /* 0x000000070000720c */ /* 0x000fe20003f06270 */
[C---:B------:R-:W-:Y:S01]  /*1c2e0*/  VIADD R23, R211.reuse, 0x100 ;  /* 0x00000100d3177836 */ /* 0x040fe20000000000 */
[----:B------:R-:W-:Y:S01]  /*1c2f0*/  SEL R0, RZ, 0x1, P2 ;  /* 0x00000001ff007807 */ /* 0x000fe20001000000 */
[----:B------:R-:W-:Y:S01]  /*1c300*/  VIADD R25, R211, 0x140 ;  /* 0x00000140d3197836 */ /* 0x000fe20000000000 */
[----:B------:R-:W-:Y:S01]  /*1c310*/  ISETP.GE.AND P2, PT, R15, R12, PT ;  /* 0x0000000c0f00720c */ /* 0x000fe20003f46270 */
[----:B------:R-:W-:Y:S01]  /*1c320*/  VIADD R7, R211, 0x180 ;  /* 0x00000180d3077836 */ /* 0x000fe20000000000 */
[----:B------:R-:W-:-:S02]  /*1c330*/  LOP3.LUT R0, R5, 0x2, R0, 0xe2, !PT ;  /* 0x0000000205007812 */ /* 0x000fc400078ee200 */
[----:B------:R-:W-:Y:S02]  /*1c340*/  SEL R5, RZ, 0x4, P2 ;  /* 0x00000004ff057807 */ /* 0x000fe40001000000 */
[----:B------:R-:W-:Y:S02]  /*1c350*/  SEL R4, RZ, 0x8, P3 ;  /* 0x00000008ff047807 */ /* 0x000fe40001800000 */
[-C--:B------:R-:W-:Y:S02]  /*1c360*/  ISETP.GE.AND P2, PT, R23, R12.reuse, PT ;  /* 0x0000000c1700720c */ /* 0x080fe40003f46270 */
[----:B------:R-:W-:Y:S02]  /*1c370*/  ISETP.GE.AND P3, PT, R25, R12, PT ;  /* 0x0000000c1900720c */ /* 0x000fe40003f66270 */
[----:B------:R-:W-:Y:S01]  /*1c380*/  LOP3.LUT R4, R4, R0, R5, 0xfe, !PT ;  /* 0x0000000004047212 */ /* 0x000fe200078efe05 */
[----:B------:R-:W-:Y:S01]  /*1c390*/  IMAD R0, R9, UR4, RZ ;  /* 0x0000000409007c24 */ /* 0x000fe2000f8e02ff */
[----:B------:R-:W-:Y:S01]  /*1c3a0*/  ISETP.GE.AND P4, PT, R7, R12, PT ;  /* 0x0000000c0700720c */ /* 0x000fe20003f86270 */
[----:B------:R-:W-:Y:S01]  /*1c3b0*/  VIADD R7, R211, 0x1c0 ;  /* 0x000001c0d3077836 */ /* 0x000fe20000000000 */
[----:B------:R-:W-:Y:S01]  /*1c3c0*/  SEL R5, RZ, 0x10, P2 ;  /* 0x00000010ff057807 */ /* 0x000fe20001000000 */
[----:B------:R-:W-:Y:S01]  /*1c3d0*/  IMAD R9, R11, UR5, R0 ;  /* 0x000000050b097c24 */ /* 0x000fe2000f8e0200 */
[----:B------:R-:W-:-:S02]  /*1c3e0*/  SEL R6, RZ, 0x20, P3 ;  /* 0x00000020ff067807 */ /* 0x000fc40001800000 */
[----:B------:R-:W-:Y:S02]  /*1c3f0*/  ISETP.GE.AND P2, PT, R7, R12, PT ;  /* 0x0000000c0700720c */ /* 0x000fe40003f46270 */
[----:B------:R-:W-:Y:S01]  /*1c400*/  LOP3.LUT R27, R6, R4, R5, 0xfe, !PT ;  /* 0x00000004061b7212 */ /* 0x000fe200078efe05 */
[----:B------:R-:W-:Y:S01]  /*1c410*/  IMAD.WIDE.U32 R4, R11, UR4, R2 ;  /* 0x000000040b047c25 */ /* 0x000fe2000f8e0002 */
[----:B------:R-:W-:Y:S02]  /*1c420*/  SEL R6, RZ, 0x40, P4 ;  /* 0x00000040ff067807 */ /* 0x000fe40002000000 */
        /* <DEDUP_REMOVED lines=34> */
.L_x_2876:
[----:B------:R-:W-:Y:S05]  /*1c650*/  BSYNC B1 ;  /* 0x0000000000017941 */ /* 0x000fea0003800000 */
.L_x_2875:
        /* <DEDUP_REMOVED lines=29> */
.L_x_2871:
[----:B------:R-:W-:Y:S05]  /*1c830*/  BSYNC B0 ;  /* 0x0000000000007941 */ /* 0x000fea0003800000 */
.L_x_2865:
[----:B------:R-:W-:Y:S02]  /*1c840*/  ULDC UR4, c[0x0][0xd14] ;  /* 0x0003450000047ab9 */ /* 0x000fe40000000800 */
[----:B-1----:R-:W-:-:S13]  /*1c850*/  ISETP.GE.AND P0, PT, R191, UR4, PT ;  /* 0x00000004bf007c0c */ /* 0x002fda000bf06270 */
[----:B------:R-:W-:Y:S05]  /*1c860*/  @!P0 BRA `(.L_x_2877) ;  /* 0xfffffe4800488947 */ /* 0x000fea000383ffff */
[----:B------:R-:W-:Y:S05]  /*1c870*/  BRA `(.L_x_2667) ;  /* 0x0000006c00787947 */ /* 0x000fea0003800000 */
.L_x_2665:
[----:B------:R-:W-:-:S08]  /*1c880*/  NOP ;  /* 0x0000000000007918 */ /* 0x000fd00000000000 */
[----:B0-----:R-:W0:-:S00]  /*1c890*/  USETMAXREG.DEALLOC.CTAPOOL 0x18 ;  /* 0x00000018000079c8 */ /* 0x001e0000080e0500 */
        /* <DEDUP_REMOVED lines=25> */
[----:B--2---:R-:W1:Y:S02]  /*1ca30*/  SHFL.UP PT, R4, R7, 0x1, RZ ;  /* 0x0420000007047989 */ /* 0x004e6400000e00ff */
[----:B-1----:R-:W-:-:S04]  /*1ca40*/  SEL R4, R4, RZ, P1 ;  /* 0x000000ff04047207 */ /* 0x002fc80000800000 */
[----:B------:R-:W-:-:S05]  /*1ca50*/  IADD3 R4, R7, R4, RZ ;  /* 0x0000000407047210 */ /* 0x000fca0007ffe0ff */
        /* <DEDUP_REMOVED lines=25> */
[----:B------:R-:W-:Y:S01]  /*1cbf0*/  MOV R4, R5 ;  /* 0x0000000500047202 */ /* 0x000fe20000000f00 */
[----:B------:R-:W-:Y:S01]  /*1cc00*/  IMAD.MOV.U32 R19, RZ, RZ, RZ ;  /* 0x000000ffff137224 */ /* 0x000fe200078e00ff */
[----:B------:R-:W-:Y:S01]  /*1cc10*/  ULDC UR5, c[0x0][0xd14] ;  /* 0x0003450000057ab9 */ /* 0x000fe20000000800 */
[----:B------:R-:W-:Y:S01]  /*1cc20*/  ULDC UR7, c[0x0][0xd14] ;  /* 0x0003450000077ab9 */ /* 0x000fe20000000800 */
[----:B------:R-:W-:-:S05]  /*1cc30*/  ULDC UR4, c[0x0][0xd10] ;  /* 0x0003440000047ab9 */ /* 0x000fca0000000800 */
.L_x_2882:
        /* <DEDUP_REMOVED lines=16> */
.L_x_2881:
[----:B------:R-:W-:Y:S05]  /*1cd40*/  BSYNC B0 ;  /* 0x0000000000007941 */ /* 0x000fea0003800000 */
.L_x_2880:
        /* <DEDUP_REMOVED lines=26> */
.L_x_2878:
        /* <DEDUP_REMOVED lines=15> */
[----:B0-----:R-:W-:-:S06]  /*1cfe0*/  IADD3 R13, R12, 0xffffffe, RZ ;  /* 0x0ffffffe0c0d7810 */ /* 0x001fcc0007ffe0ff */
[----:B------:R0:W1:Y:S01]  /*1cff0*/  F2I.FTZ.U32.TRUNC.NTZ R3, R13 ;  /* 0x0000000d00037305 */ /* 0x000062000021f000 */
[----:B------:R-:W-:Y:S05]  /*1d000*/  @!P0 BRA `(.L_x_2883) ;  /* 0x0000000000088947 */ /* 0x000fea0003800000 */
[----:B0-----:R-:W-:-:S05]  /*1d010*/  VIADD R13, R4, 0xffffffff ;  /* 0xffffffff040d7836 */ /* 0x001fca0000000000 */
[----:B------:R2:W3:Y:S02]  /*1d020*/  SHFL.IDX PT, R16, R6, R13, 0x1f ;  /* 0x00001f0d06107589 */ /* 0x0004e400000e0000 */
.L_x_2883:
[----:B-1----:R-:W-:Y:S02]  /*1d030*/  IMAD.MOV R2, RZ, RZ, -R3 ;  /* 0x000000ffff027224 */ /* 0x002fe400078e0a03 */
[----:B---3--:R-:W-:Y:S02]  /*1d040*/  IMAD R16, R16, UR4, R5 ;  /* 0x0000000410107c24 */ /* 0x008fe4000f8e0205 */
[----:B------:R-:W-:Y:S02]  /*1d050*/  IMAD R5, R2, R11, RZ ;  /* 0x0000000b02057224 */ /* 0x000fe400078e02ff */
[----:B------:R-:W-:-:S04]  /*1d060*/  IMAD.MOV.U32 R2, RZ, RZ, RZ ;  /* 0x000000ffff027224 */ /* 0x000fc800078e00ff */
[----:B------:R-:W-:Y:S01]  /*1d070*/  IMAD.HI.U32 R3, R3, R5, R2 ;  /* 0x0000000503037227 */ /* 0x000fe200078e0002 */
[----:B------:R-:W-:Y:S02]  /*1d080*/  IADD3 R2, -R16, UR6, RZ ;  /* 0x0000000610027c10 */ /* 0x000fe4000fffe1ff */
        /* <DEDUP_REMOVED lines=11> */
[----:B------:R-:W-:-:S04]  /*1d140*/  ISETP.GE.AND P0, PT, R4, RZ, PT ;  /* 0x000000ff0400720c */ /* 0x000fc80003f06270 */
[----:B------:R-:W-:-:S09]  /*1d150*/  MOV R11, R3 ;  /* 0x00000003000b7202 */ /* 0x000fd20000000f00 */
        /* <DEDUP_REMOVED lines=8> */
[----:B------:R-:W-:-:S04]  /*1d1e0*/  IABS R5, R10 ;  /* 0x0000000a00057213 */ /* 0x000fc80000000000 */
[----:B--2---:R-:W1:Y:S08]  /*1d1f0*/  I2F.RP R6, R5 ;  /* 0x0000000500067306 */ /* 0x004e700000209400 */
[----:B-1----:R-:W1:Y:S02]  /*1d200*/  MUFU.RCP R6, R6 ;  /* 0x0000000600067308 */ /* 0x002e640000001000 */
[----:B-1----:R-:W-:Y:S01]  /*1d210*/  VIADD R3, R6, 0xffffffe ;  /* 0x0ffffffe06037836 */ /* 0x002fe20000000000 */
[----:B------:R-:W-:-:S05]  /*1d220*/  IABS R6, R10 ;  /* 0x0000000a00067213 */ /* 0x000fca0000000000 */
[----:B------:R-:W1:Y:S01]  /*1d230*/  F2I.FTZ.U32.TRUNC.NTZ R3, R3 ;  /* 0x0000000300037305 */ /* 0x000e62000021f000 */
[----:B------:R-:W-:Y:S02]  /*1d240*/  IMAD.MOV R6, RZ, RZ, -R6 ;  /* 0x000000ffff067224 */ /* 0x000fe400078e0a06 */
[----:B-1----:R-:W-:-:S04]  /*1d250*/  IMAD.MOV R2, RZ, RZ, -R3 ;  /* 0x000000ffff027224 */ /* 0x002fc800078e0a03 */
[----:B------:R-:W-:Y:S02]  /*1d260*/  IMAD R11, R2, R5, RZ ;  /* 0x00000005020b7224 */ /* 0x000fe400078e02ff */
[----:B------:R-:W-:-:S04]  /*1d270*/  IMAD.MOV.U32 R2, RZ, RZ, RZ ;  /* 0x000000ffff027224 */ /* 0x000fc800078e00ff */
[----:B------:R-:W-:Y:S01]  /*1d280*/  IMAD.HI.U32 R2, R3, R11, R2 ;  /* 0x0000000b03027227 */ /* 0x000fe200078e0002 */
[----:B------:R-:W-:Y:S02]  /*1d290*/  IABS R11, R9 ;  /* 0x00000009000b7213 */ /* 0x000fe40000000000 */
[C---:B------:R-:W-:Y:S01]  /*1d2a0*/  LOP3.LUT R3, R9.reuse, R10, RZ, 0x3c, !PT ;  /* 0x0000000a09037212 */ /* 0x040fe200078e3cff */
[----:B------:R-:W-:Y:S02]  /*1d2b0*/  IMAD.IADD R9, R9, 0x1, R4 ;  /* 0x0000000109097824 */ /* 0x000fe400078e0204 */
        /* <DEDUP_REMOVED lines=16> */
.L_x_2879:
[----:B------:R-:W-:Y:S01]  /*1d3c0*/  IMAD.MOV.U32 R17, RZ, RZ, RZ ;  /* 0x000000ffff117224 */ /* 0x000fe200078e00ff */
[----:B------:R-:W-:Y:S01]  /*1d3d0*/  MOV R16, UR6 ;  /* 0x0000000600107c02 */ /* 0x000fe20008000f00 */
[----:B------:R-:W-:-:S07]  /*1d3e0*/  IMAD.MOV.U32 R18, RZ, RZ, RZ ;  /* 0x000000ffff127224 */ /* 0x000fce00078e00ff */
.L_x_2884:
        /* <DEDUP_REMOVED lines=12> */
[----:B------:R1:W-:Y:S02]  /*1d4b0*/  STL [R1+0x8], R0 ;  /* 0x0000080001007387 */ /* 0x0003e40000100800 */
[----:B-1----:R-:W-:-:S05]  /*1d4c0*/  IMAD.U32 R0, RZ, RZ, UR4 ;  /* 0x00000004ff007e24 */ /* 0x002fca000f8e00ff */
[----:B------:R1:W-:Y:S01]  /*1d4d0*/  STL [R1+0x24], R0 ;  /* 0x0000240001007387 */ /* 0x0003e20000100800 */
[----:B------:R-:W-:Y:S05]  /*1d4e0*/  @P0 BRA `(.L_x_2885) ;  /* 0x0000005c006c0947 */ /* 0x000fea0003800000 */
[----:B-1----:R-:W-:Y:S01]  /*1d4f0*/  IMAD.MOV.U32 R0, RZ, RZ, 0x1 ;  /* 0x00000001ff007424 */ /* 0x002fe200078e00ff */
[----:B------:R-:W-:Y:S01]  /*1d500*/  ULDC UR4, c[0x0][0xc] ;  /* 0x0000030000047ab9 */ /* 0x000fe20000000800 */
[----:B------:R-:W-:Y:S01]  /*1d510*/  STL [R1+0x4], RZ ;  /* 0x000004ff01007387 */ /* 0x000fe20000100800 */
[----:B------:R-:W-:-:S03]  /*1d520*/  IMAD.MOV.U32 R2, RZ, RZ, 0x1 ;  /* 0x00000001ff027424 */ /* 0x000fc600078e00ff */
[----:B------:R1:W-:Y:S04]  /*1d530*/  STL [R1+0xc], R0 ;  /* 0x00000c0001007387 */ /* 0x0003e80000100800 */
[----:B------:R-:W-:Y:S01]  /*1d540*/  STL [R1], RZ ;  /* 0x000000ff01007387 */ /* 0x000fe20000100800 */
[----:B-1----:R-:W-:Y:S01]  /*1d550*/  IMAD.U32 R0, RZ, RZ, UR4 ;  /* 0x00000004ff007e24 */ /* 0x002fe2000f8e00ff */
[----:B------:R-:W-:-:S04]  /*1d560*/  UMOV UR4, URZ ;  /* 0x0000003f00047c82 */ /* 0x000fc80008000000 */
[----:B------:R1:W-:Y:S04]  /*1d570*/  STL [R1+0x28], R0 ;  /* 0x0000280001007387 */ /* 0x0003e80000100800 */
[----:B------:R2:W-:Y:S01]  /*1d580*/  STL [R1+0x8], R2 ;  /* 0x0000080201007387 */ /* 0x0005e20000100800 */
[----:B-1----:R-:W-:-:S05]  /*1d590*/  IMAD.U32 R0, RZ, RZ, UR4 ;  /* 0x00000004ff007e24 */ /* 0x002fca000f8e00ff */
[----:B------:R2:W-:Y:S02]  /*1d5a0*/  STL [R1+0x24], R0 ;  /* 0x0000240001007387 */ /* 0x0005e40000100800 */
.L_x_2985:
[----:B------:R-:W-:Y:S05]  /*1d5b0*/  YIELD ;  /* 0x0000000000007946 */ /* 0x000fea0003800000 */
[----:B------:R-:W-:Y:S01]  /*1d5c0*/  ULDC.64 UR4, c[0x0][0xb20] ;  /* 0x0002c80000047ab9 */ /* 0x000fe20000000a00 */
[----:B------:R-:W-:Y:S01]  /*1d5d0*/  MOV R6, RZ ;  /* 0x000000ff00067202 */ /* 0x000fe20000000f00 */
[----:B--2---:R-:W-:Y:S01]  /*1d5e0*/  IMAD.MOV.U32 R0, RZ, RZ, RZ ;  /* 0x000000ffff007224 */ /* 0x004fe200078e00ff */
[----:B------:R-:W-:Y:S01]  /*1d5f0*/  ISETP.NE.U32.AND P0, PT, RZ, UR4, PT ;  /* 0x00000004ff007c0c */ /* 0x000fe2000bf05070 */
[----:B------:R-:W-:Y:S01]  /*1d600*/  ULDC.64 UR8, c[0x0][0xb00] ;  /* 0x0002c00000087ab9 */ /* 0x000fe20000000a00 */
[----:B------:R-:W-:-:S02]  /*1d610*/  ULDC.64 UR10, c[0x0][0xb08] ;  /* 0x0002c200000a7ab9 */ /* 0x000fc40000000a00 */
[----:B------:R-:W-:Y:S01]  /*1d620*/  ISETP.NE.AND.EX P0, PT, RZ, UR5, PT, P0 ;  /* 0x00000005ff007c0c */ /* 0x000fe2000bf05300 */
[----:B------:R-:W-:-:S12]  /*1d630*/  ULDC.64 UR4, c[0x0][0xaf8] ;  /* 0x0002be0000047ab9 */ /* 0x000fd80000000a00 */
[----:B-1-3--:R-:W1:Y:S01]  /*1d640*/  @P0 LDC.64 R2, c[0x0][0xb20] ;  /* 0x0002c800ff020b82 */ /* 0x00ae620000000a00 */
        /* <DEDUP_REMOVED lines=29> */
[----:B------:R-:W-:Y:S01]  /*1d820*/  IMAD.U32 R7, RZ, RZ, UR4 ;  /* 0x00000004ff077e24 */ /* 0x000fe2000f8e00ff */
[----:B-1----:R-:W-:Y:S07]  /*1d830*/  @P0 BRA `(.L_x_2886) ;  /* 0x0000000000100947 */ /* 0x002fee0003800000 */
[----:B------:R-:W-:Y:S05]  /*1d840*/  @!P2 BRA `(.L_x_2886) ;  /* 0x00000000000ca947 */ /* 0x000fea0003800000 */
[----:B-----5:R-:W2:Y:S04]  /*1d850*/  LDG.E R0, desc[UR54][R2.64] ;  /* 0x0000003602007981 */ /* 0x020ea8000c1e1900 */
[----:B------:R-:W2:Y:S02]  /*1d860*/  LDG.E R5, desc[UR54][R2.64+0x4] ;  /* 0x0000043602057981 */ /* 0x000ea4000c1e1900 */
[----:B--2---:R-:W-:-:S07]  /*1d870*/  IMAD.IADD R0, R5, 0x1, -R0 ;  /* 0x0000000105007824 */ /* 0x004fce00078e0a00 */
.L_x_2886:
        /* <DEDUP_REMOVED lines=18> */
.L_x_2887:
[----:B------:R-:W-:Y:S05]  /*1d9a0*/  @!P3 BRA `(.L_x_2888) ;  /* 0x00000000000cb947 */ /* 0x000fea0003800000 */
[----:B------:R-:W2:Y:S04]  /*1d9b0*/  LDG.E R7, desc[UR54][R4.64] ;  /* 0x0000003604077981 */ /* 0x000ea8000c1e1900 */
[----:B------:R-:W2:Y:S02]  /*1d9c0*/  LDG.E R4, desc[UR54][R4.64+0x4] ;  /* 0x0000043604047981 */ /* 0x000ea4000c1e1900 */
[----:B--2---:R-:W-:-:S07]  /*1d9d0*/  IMAD.IADD R7, R4, 0x1, -R7 ;  /* 0x0000000104077824 */ /* 0x004fce00078e0a07 */
.L_x_2888:
[----:B--2---:R-:W2:Y:S04]  /*1d9e0*/  @P1 LDG.E R4, desc[UR54][R2.64] ;  /* 0x0000003602041981 */ /* 0x004ea8000c1e1900 */
[----:B-1----:R-:W2:Y:S01]  /*1d9f0*/  @P1 LDG.E R2, desc[UR54][R2.64+0x4] ;  /* 0x0000043602021981 */ /* 0x002ea2000c1e1900 */
[----:B-----5:R-:W-:Y:S02]  /*1da00*/  IMAD.IADD R5, R7, 0x1, -R6 ;  /* 0x0000000107057824 */ /* 0x020fe400078e0a06 */
[----:B--2---:R-:W-:Y:S01]  /*1da10*/  @P1 IMAD.IADD R9, R2, 0x1, -R4 ;  /* 0x0000000102091824 */ /* 0x004fe200078e0a04 */
[----:B------:R-:W-:-:S03]  /*1da20*/  LEA R4, R17, 0x40, 0x6 ;  /* 0x0000004011047811 */ /* 0x000fc600078e30ff */
[----:B------:R-:W-:-:S04]  /*1da30*/  IMAD.IADD R8, R5, 0x1, R9 ;  /* 0x0000000105087824 */ /* 0x000fc800078e0209 */
[C---:B------:R-:W-:Y:S01]  /*1da40*/  VIADD R20, R8.reuse, 0x3f ;  /* 0x0000003f08147836 */ /* 0x040fe20000000000 */
[----:B------:R-:W-:-:S04]  /*1da50*/  IADD3 R4, R8, R4, -R0 ;  /* 0x0000000408047210 */ /* 0x000fc80007ffe800 */
[----:B------:R-:W-:-:S04]  /*1da60*/  SHF.R.S32.HI R2, RZ, 0x1f, R20 ;  /* 0x0000001fff027819 */ /* 0x000fc80000011414 */
[----:B------:R-:W-:Y:S02]  /*1da70*/  LEA.HI R20, R2, R20, RZ, 0x6 ;  /* 0x0000001402147211 */ /* 0x000fe400078f30ff */
[----:B------:R-:W1:Y:S02]  /*1da80*/  LDC.64 R2, c[0x0][0xad8] ;  /* 0x0002b600ff027b82 */ /* 0x000e640000000a00 */
[----:B------:R-:W-:Y:S02]  /*1da90*/  SHF.R.S32.HI R20, RZ, 0x6, R20 ;  /* 0x00000006ff147819 */ /* 0x000fe40000011414 */
[----:B-1----:R-:W-:Y:S01]  /*1daa0*/  ISETP.GE.AND P2, PT, R3, 0x1, PT ;  /* 0x000000010300780c */ /* 0x002fe20003f46270 */
[----:B------:R-:W-:-:S12]  /*1dab0*/  IMAD.IADD R2, R4, 0x1, R2 ;  /* 0x0000000104027824 */ /* 0x000fd800078e0202 */
[----:B------:R-:W-:Y:S05]  /*1dac0*/  @!P2 BRA `(.L_x_2889) ;  /* 0x000000000048a947 */ /* 0x000fea0003800000 */
        /* <DEDUP_REMOVED lines=11> */
.L_x_2891:
[----:B------:R-:W-:-:S13]  /*1db80*/  ISETP.NE.AND P0, PT, R3, 0x1, PT ;  /* 0x000000010300780c */ /* 0x000fda0003f05270 */
[----:B------:R-:W1:Y:S02]  /*1db90*/  @P0 LDC.64 R6, c[0x0][0xae0] ;  /* 0x0002b800ff060b82 */ /* 0x000e640000000a00 */
[----:B-1----:R-:W-:-:S05]  /*1dba0*/  @P0 IMAD.HI.U32 R6, R11, R6, RZ ;  /* 0x000000060b060227 */ /* 0x002fca00078e00ff */
[----:B------:R-:W-:-:S07]  /*1dbb0*/  @P0 SHF.R.U32.HI R11, RZ, R7, R6 ;  /* 0x00000007ff0b0219 */ /* 0x000fce0000011606 */
.L_x_2892:
[----:B------:R-:W-:Y:S05]  /*1dbc0*/  BSYNC B0 ;  /* 0x0000000000007941 */ /* 0x000fea0003800000 */
.L_x_2890:
[----:B------:R-:W-:-:S05]  /*1dbd0*/  IMAD R11, R11, R3, R3 ;  /* 0x000000030b0b7224 */ /* 0x000fca00078e0203 */
[----:B------:R-:W-:-:S07]  /*1dbe0*/  VIMNMX R2, R2, R11, PT ;  /* 0x0000000b02027248 */ /* 0x000fce0003fe0100 */
.L_x_2889:
        /* <DEDUP_REMOVED lines=15> */
.L_x_2895:
[----:B------:R-:W-:Y:S01]  /*1dce0*/  ISETP.NE.AND P0, PT, R3, 0x1, PT ;  /* 0x000000010300780c */ /* 0x000fe20003f05270 */
[----:B------:R-:W-:-:S12]  /*1dcf0*/  IMAD.MOV.U32 R11, RZ, RZ, R0 ;  /* 0x000000ffff0b7224 */ /* 0x000fd800078e0000 */
[----:B------:R-:W1:Y:S02]  /*1dd00*/  @P0 LDC.64 R6, c[0x0][0xae0] ;  /* 0x0002b800ff060b82 */ /* 0x000e640000000a00 */
[----:B-1----:R-:W-:-:S05]  /*1dd10*/  @P0 IMAD.HI.U32 R6, R0, R6, RZ ;  /* 0x0000000600060227 */ /* 0x002fca00078e00ff */
[----:B------:R-:W-:-:S07]  /*1dd20*/  @P0 SHF.R.U32.HI R11, RZ, R7, R6 ;  /* 0x00000007ff0b0219 */ /* 0x000fce0000011606 */
.L_x_2896:
[----:B------:R-:W-:Y:S05]  /*1dd30*/  BSYNC B0 ;  /* 0x0000000000007941 */ /* 0x000fea0003800000 */
.L_x_2894:
[----:B------:R-:W-:-:S05]  /*1dd40*/  IMAD R3, R11, R3, RZ ;  /* 0x000000030b037224 */ /* 0x000fca00078e02ff */
[----:B------:R-:W-:-:S07]  /*1dd50*/  VIMNMX R8, R8, R3, !PT ;  /* 0x0000000308087248 */ /* 0x000fce0007fe0100 */
.L_x_2893:
        /* <DEDUP_REMOVED lines=34> */
.L_x_3052:
[----:B------:R-:W-:-:S03]  /*1df80*/  UMOV UR4, 0xffffffff ;  /* 0xffffffff00047882 */ /* 0x000fc60000000000 */
[----:B------:R-:W-:Y:S05]  /*1df90*/  BRA.DIV UR4, `(.L_x_2900) ;  /* 0x0000006604987947 */ /* 0x000fea000b800000 */
[----:B------:R-:W-:-:S13]  /*1dfa0*/  ELECT P6, URZ, PT ;  /* 0x00000000003f782f */ /* 0x000fda00038c0000 */
.L_x_3055:
[----:B------:R-:W2:Y:S01]  /*1dfb0*/  LDL R7, [R1+0x24] ;  /* 0x0000240001077983 */ /* 0x000ea20000100800 */
[----:B------:R-:W-:Y:S02]  /*1dfc0*/  MOV R8, 0x400 ;  /* 0x0000040000087802 */ /* 0x000fe40000000f00 */
[----:B--2---:R-:W-:Y:S02]  /*1dfd0*/  R2UR UR4, R7 ;  /* 0x00000000070472ca */ /* 0x004fe400000e0000 */
[----:B------:R-:W1:Y:S11]  /*1dfe0*/  S2R R7, SR_CgaCtaId ;  /* 0x0000000000077919 */ /* 0x000e760000008800 */
[----:B------:R-:W-:-:S04]  /*1dff0*/  UIADD3 UR4, UR4, 0x1, URZ ;  /* 0x0000000104047890 */ /* 0x000fc8000fffe03f */
        /* <DEDUP_REMOVED lines=8> */
.L_x_3056:
        /* <DEDUP_REMOVED lines=8> */
.L_x_3057:
        /* <DEDUP_REMOVED lines=11> */
.L_x_2905:
[----:B--2---:R-:W2:Y:S01]  /*1e1b0*/  LDL R11, [R1+0x4] ;  /* 0x00000400010b7983 */ /* 0x004ea20000100800 */
        /* <DEDUP_REMOVED lines=10> */
[----:B--2---:R-:W-:-:S05]  /*1e260*/  IMAD R11, R11, 0x2000, R7 ;  /* 0x000020000b0b7824 */ /* 0x004fca00078e0207 */
[----:B------:R-:W-:Y:S01]  /*1e270*/  R2UR UR8, R11 ;  /* 0x000000000b0872ca */ /* 0x000fe200000e0000 */
[----:B------:R-:W-:-:S05]  /*1e280*/  IMAD R11, R3, 0x40, R10 ;  /* 0x00000040030b7824 */ /* 0x000fca00078e020a */
[----:B------:R-:W-:-:S04]  /*1e290*/  IADD3 R11, R11, -0x40, RZ ;  /* 0xffffffc00b0b7810 */ /* 0x000fc80007ffe0ff */
[----:B------:R-:W-:-:S03]  /*1e2a0*/  R2UR UR11, R11 ;  /* 0x000000000b0b72ca */ /* 0x000fc600000e0000 */
[----:B------:R-:W-:-:S10]  /*1e2b0*/  UIADD3 UR8, UR8, 0x22400, URZ ;  /* 0x0002240008087890 */ /* 0x000fd4000fffe03f */
[----:B------:R2:W-:Y:S01]  /*1e2c0*/  UTMALDG.4D [UR8], [UR4], desc[UR6] ;  /* 0x00000608040075b4 */ /* 0x0005e20008019000 */
[----:B------:R-:W3:Y:S02]  /*1e2d0*/  SYNCS.PHASECHK.TRANS64.TRYWAIT P0, [R8+URZ+0x388c0], R9 ;  /* 0x0388c009080075a7 */ /* 0x000ee4000800017f */
[----:B--23--:R-:W-:Y:S05]  /*1e2e0*/  @!P0 BRA `(.L_x_2906) ;  /* 0x00000064000c8947 */ /* 0x00cfea0003800000 */
.L_x_3058:
        /* <DEDUP_REMOVED lines=8> */
.L_x_2907:
[----:B-12---:R-:W2:Y:S01]  /*1e370*/  LDL R9, [R1+0x4] ;  /* 0x0000040001097983 */ /* 0x006ea20000100800 */
        /* <DEDUP_REMOVED lines=51> */
.L_x_2903:
[----:B------:R-:W-:Y:S05]  /*1e6b0*/  BSYNC B1 ;  /* 0x0000000000017941 */ /* 0x000fea0003800000 */
.L_x_2902:
[----:B-1----:R-:W2:Y:S04]  /*1e6c0*/  LDL.LU R8, [R1+0x4] ;  /* 0x0000040001087983 */ /* 0x002ea80000300800 */
[----:B------:R-:W3:Y:S01]  /*1e6d0*/  LDL.LU R11, [R1+0xc] ;  /* 0x00000c00010b7983 */ /* 0x000ee20000300800 */
[----:B------:R-:W-:Y:S01]  /*1e6e0*/  PLOP3.LUT P2, PT, PT, PT, PT, 0x8, 0x0 ;  /* 0x000000000000781c */ /* 0x000fe20003f4e170 */
[----:B--2---:R-:W-:-:S05]  /*1e6f0*/  VIADD R8, R8, 0x1 ;  /* 0x0000000108087836 */ /* 0x004fca0000000000 */
        /* <DEDUP_REMOVED lines=10> */
[----:B------:R-:W-:Y:S02]  /*1e7a0*/  VIADD R3, R3, 0xffffffff ;  /* 0xffffffff03037836 */ /* 0x000fe40000000000 */
[----:B------:R-:W-:-:S07]  /*1e7b0*/  VIADD R8, R8, 0xffffff80 ;  /* 0xffffff8008087836 */ /* 0x000fce0000000000 */
.L_x_2914:
[----:B------:R-:W-:Y:S05]  /*1e7c0*/  YIELD ;  /* 0x0000000000007946 */ /* 0x000fea0003800000 */
[----:B------:R-:W-:Y:S04]  /*1e7d0*/  BSSY B1, `(.L_x_2908) ;  /* 0x0000061000017945 */ /* 0x000fe80003800000 */
[----:B-1----:R-:W-:Y:S05]  /*1e7e0*/  @!P6 BRA `(.L_x_2909) ;  /* 0x00000004007ce947 */ /* 0x002fea0003800000 */
[----:B------:R-:W2:Y:S04]  /*1e7f0*/  LDL R9, [R1+0x4] ;  /* 0x0000040001097983 */ /* 0x000ea80000100800 */
[----:B------:R-:W3:Y:S01]  /*1e800*/  LDL R10, [R1+0xc] ;  /* 0x00000c00010a7983 */ /* 0x000ee20000100800 */
[----:B--2---:R-:W-:Y:S02]  /*1e810*/  LEA R9, R9, R7, 0x3 ;  /* 0x0000000709097211 */ /* 0x004fe400078e18ff */
[----:B---3--:R-:W-:-:S04]  /*1e820*/  SHF.L.U32 R10, R10, 0x1f, RZ ;  /* 0x0000001f0a0a7819 */ /* 0x008fc800000006ff */
[----:B------:R-:W1:Y:S02]  /*1e830*/  SYNCS.PHASECHK.TRANS64.TRYWAIT P0, [R9+URZ+0x388a0], R10 ;  /* 0x0388a00a090075a7 */ /* 0x000e64000800017f */
[----:B-1----:R-:W-:Y:S05]  /*1e840*/  @!P0 BRA `(.L_x_2910) ;  /* 0x0000005c00c88947 */ /* 0x002fea0003800000 */
.L_x_3059:
        /* <DEDUP_REMOVED lines=11> */
.L_x_2911:
[----:B--2---:R-:W2:Y:S01]  /*1e900*/  LDL R11, [R1+0x4] ;  /* 0x00000400010b7983 */ /* 0x004ea20000100800 */
        /* <DEDUP_REMOVED lines=15> */
[----:B------:R-:W3:Y:S02]  /*1ea00*/  SYNCS.PHASECHK.TRANS64.TRYWAIT P1, [R9+URZ+0x388c0], R10 ;  /* 0x0388c00a090075a7 */ /* 0x000ee4000802017f */
[----:B--23--:R-:W-:Y:S05]  /*1ea10*/  @!P1 BRA `(.L_x_2912) ;  /* 0x0000005c00689947 */ /* 0x00cfea0003800000 */
.L_x_3060:
        /* <DEDUP_REMOVED lines=8> */
.L_x_2913:
        /* <DEDUP_REMOVED lines=52> */
.L_x_2909:
[----:B------:R-:W-:Y:S05]  /*1ede0*/  BSYNC B1 ;  /* 0x0000000000017941 */ /* 0x000fea0003800000 */
.L_x_2908:
[----:B------:R-:W2:Y:S04]  /*1edf0*/  LDL.LU R9, [R1+0x4] ;  /* 0x0000040001097983 */ /* 0x000ea80000300800 */
[----:B------:R-:W3:Y:S01]  /*1ee00*/  LDL.LU R11, [R1+0xc] ;  /* 0x00000c00010b7983 */ /* 0x000ee20000300800 */
[----:B------:R-:W-:Y:S02]  /*1ee10*/  VIADD R3, R3, 0xffffffff ;  /* 0xffffffff03037836 */ /* 0x000fe40000000000 */
[----:B------:R-:W-:Y:S02]  /*1ee20*/  VIADD R8, R8, 0xffffffc0 ;  /* 0xffffffc008087836 */ /* 0x000fe40000000000 */
        /* <DEDUP_REMOVED lines=9> */
.L_x_2898:
[----:B------:R-:W-:Y:S05]  /*1eec0*/  BSYNC B0 ;  /* 0x0000000000007941 */ /* 0x000fea0003800000 */
.L_x_2897:
[----:B------:R-:W2:Y:S01]  /*1eed0*/  LDC.64 R2, c[0x0][0xad8] ;  /* 0x0002b600ff027b82 */ /* 0x000ea20000000a00 */
[----:B------:R-:W-:Y:S07]  /*1eee0*/  @!P2 WARPSYNC.ALL ;  /* 0x000000000000a948 */ /* 0x000fee0003800000 */
[----:B------:R-:W-:Y:S01]  /*1eef0*/  @!P2 BAR.SYNC.DEFER_BLOCKING 0xc, 0x120 ;  /* 0x030480000000ab1d */ /* 0x000fe20000010000 */
[----:B--2---:R-:W-:Y:S02]  /*1ef00*/  ISETP.GE.AND P0, PT, R3, 0x1, PT ;  /* 0x000000010300780c */ /* 0x004fe40003f06270 */
[----:B------:R-:W-:-:S11]  /*1ef10*/  IADD3 R2, R4, R2, RZ ;  /* 0x0000000204027210 */ /* 0x000fd60007ffe0ff */
        /* <DEDUP_REMOVED lines=12> */
.L_x_2917:
[----:B------:R-:W-:-:S13]  /*1efe0*/  ISETP.NE.AND P1, PT, R3, 0x1, PT ;  /* 0x000000010300780c */ /* 0x000fda0003f25270 */
[----:B------:R-:W2:Y:S02]  /*1eff0*/  @P1 LDC.64 R4, c[0x0][0xae0] ;  /* 0x0002b800ff041b82 */ /* 0x000ea40000000a00 */
[----:B--2---:R-:W-:-:S05]  /*1f000*/  @P1 IMAD.HI.U32 R4, R6, R4, RZ ;  /* 0x0000000406041227 */ /* 0x004fca00078e00ff */
[----:B------:R-:W-:-:S07]  /*1f010*/  @P1 SHF.R.U32.HI R6, RZ, R5, R4 ;  /* 0x00000005ff061219 */ /* 0x000fce0000011604 */
.L_x_2918:
[----:B------:R-:W-:Y:S05]  /*1f020*/  BSYNC B0 ;  /* 0x0000000000007941 */ /* 0x000fea0003800000 */
.L_x_2916:
[----:B------:R-:W-:-:S05]  /*1f030*/  IMAD R6, R6, R3, R3 ;  /* 0x0000000306067224 */ /* 0x000fca00078e0203 */
[----:B------:R-:W-:-:S07]  /*1f040*/  VIMNMX R2, R2, R6, PT ;  /* 0x0000000602027248 */ /* 0x000fce0003fe0100 */
.L_x_2915:
[----:B------:R-:W-:Y:S01]  /*1f050*/  VIADD R2, R2, 0x3f ;  /* 0x0000003f02027836 */ /* 0x000fe20000000000 */
[----:B------:R-:W-:-:S04]  /*1f060*/  ULDC UR4, c[0x0][0xad4] ;  /* 0x0002b50000047ab9 */ /* 0x000fc80000000800 */
        /* <DEDUP_REMOVED lines=17> */
.L_x_2921:
[----:B------:R-:W-:-:S13]  /*1f180*/  ISETP.NE.AND P0, PT, R3, 0x1, PT ;  /* 0x000000010300780c */ /* 0x000fda0003f05270 */
[----:B------:R-:W3:Y:S02]  /*1f190*/  @P0 LDC.64 R4, c[0x0][0xae0] ;  /* 0x0002b800ff040b82 */ /* 0x000ee40000000a00 */
[----:B---3--:R-:W-:-:S05]  /*1f1a0*/  @P0 IMAD.HI.U32 R4, R0, R4, RZ ;  /* 0x0000000400040227 */ /* 0x008fca00078e00ff */
[----:B------:R-:W-:-:S07]  /*1f1b0*/  @P0 SHF.R.U32.HI R0, RZ, R5, R4 ;  /* 0x00000005ff000219 */ /* 0x000fce0000011604 */
.L_x_2922:
[----:B------:R-:W-:Y:S05]  /*1f1c0*/  BSYNC B0 ;  /* 0x0000000000007941 */ /* 0x000fea0003800000 */
.L_x_2920:
[----:B------:R-:W-:-:S05]  /*1f1d0*/  IMAD R3, R0, R3, RZ ;  /* 0x0000000300037224 */ /* 0x000fca00078e02ff */
[----:B------:R-:W-:-:S07]  /*1f1e0*/  VIMNMX R2, R2, R3, !PT ;  /* 0x0000000302027248 */ /* 0x000fce0007fe0100 */
.L_x_2919:
        /* <DEDUP_REMOVED lines=12> */
[----:B------:R-:W3:Y:S01]  /*1f2b0*/  LDL R0, [R1+0x28] ;  /* 0x0000280001007983 */ /* 0x000ee20000100800 */
[----:B------:R-:W-:Y:S01]  /*1f2c0*/  VOTEU.ANY UR4, UPT, PT ;  /* 0x0000000000047886 */ /* 0x000fe200038e0100 */
[----:B------:R-:W4:Y:S01]  /*1f2d0*/  LDC.64 R2, c[0x0][0xd38] ;  /* 0x00034e00ff027b82 */ /* 0x000f220000000a00 */
[----:B------:R-:W-:Y:S01]  /*1f2e0*/  POPC R5, UR4 ;  /* 0x0000000400057d09 */ /* 0x000fe20008000000 */
[----:B------:R-:W5:Y:S01]  /*1f2f0*/  S2R R7, SR_LANEID ;  /* 0x0000000000077919 */ /* 0x000f620000000000 */
[----:B---3--:R-:W-:-:S06]  /*1f300*/  R2UR UR5, R0 ;  /* 0x00000000000572ca */ /* 0x008fcc00000e0000 */
[----:B------:R-:W5:Y:S02]  /*1f310*/  FLO.U32 R0, UR4 ;  /* 0x0000000400007d00 */ /* 0x000f6400080e0000 */
[----:B-----5:R-:W-:-:S13]  /*1f320*/  ISETP.EQ.U32.AND P0, PT, R0, R7, PT ;  /* 0x000000070000720c */ /* 0x020fda0003f02070 */
[----:B----4-:R-:W3:Y:S01]  /*1f330*/  @P0 ATOMG.E.ADD.STRONG.GPU PT, R3, desc[UR54][R2.64], R5 ;  /* 0x00000005020309a8 */ /* 0x010ee200081ee1f6 */
[----:B------:R-:W4:Y:S02]  /*1f340*/  S2R R4, SR_LTMASK ;  /* 0x0000000000047919 */ /* 0x000f240000003900 */
[----:B----4-:R-:W-:-:S04]  /*1f350*/  LOP3.LUT R4, R4, UR4, RZ, 0xc0, !PT ;  /* 0x0000000404047c12 */ /* 0x010fc8000f8ec0ff */
[----:B------:R-:W4:Y:S01]  /*1f360*/  POPC R7, R4 ;  /* 0x0000000400077309 */ /* 0x000f220000000000 */
[----:B---3--:R-:W4:Y:S02]  /*1f370*/  SHFL.IDX PT, R0, R3, R0, 0x1f ;  /* 0x00001f0003007589 */ /* 0x008f2400000e0000 */
[----:B----4-:R-:W-:Y:S01]  /*1f380*/  IADD3 R16, R0, UR5, R7 ;  /* 0x0000000500107c10 */ /* 0x010fe2000fffe007 */
[----:B------:R-:W-:Y:S06]  /*1f390*/  BRA `(.L_x_2925) ;  /* 0x0000003000b87947 */ /* 0x000fec0003800000 */
.L_x_2924:
        /* <DEDUP_REMOVED lines=12> */
[----:B--2---:R-:W-:Y:S01]  /*1f460*/  MOV R6, UR8 ;  /* 0x0000000800067c02 */ /* 0x004fe20008000f00 */
[----:B------:R-:W2:Y:S01]  /*1f470*/  LDC.64 R2, c[0x4][R2] ;  /* 0x0100000002027b82 */ /* 0x000ea20000000a00 */
[----:B------:R-:W-:Y:S02]  /*1f480*/  IMAD.U32 R5, RZ, RZ, UR7 ;  /* 0x00000007ff057e24 */ /* 0x000fe4000f8e00ff */
[----:B------:R-:W-:Y:S02]  /*1f490*/  IMAD.U32 R7, RZ, RZ, UR9 ;  /* 0x00000009ff077e24 */ /* 0x000fe4000f8e00ff */
[----:B------:R-:W-:-:S02]  /*1f4a0*/  IMAD.U32 R10, RZ, RZ, UR4 ;  /* 0x00000004ff0a7e24 */ /* 0x000fc4000f8e00ff */
[----:B-1----:R-:W-:Y:S02]  /*1f4b0*/  IMAD.U32 R11, RZ, RZ, UR5 ;  /* 0x00000005ff0b7e24 */ /* 0x002fe4000f8e00ff */
[----:B------:R-:W-:Y:S02]  /*1f4c0*/  IMAD.MOV.U32 R8, RZ, RZ, 0x70 ;  /* 0x00000070ff087424 */ /* 0x000fe400078e00ff */
[----:B------:R-:W-:Y:S02]  /*1f4d0*/  IMAD.MOV.U32 R12, RZ, RZ, 0x1 ;  /* 0x00000001ff0c7424 */ /* 0x000fe400078e00ff */
[----:B0-----:R-:W-:-:S07]  /*1f4e0*/  IMAD.MOV.U32 R13, RZ, RZ, RZ ;  /* 0x000000ffff0d7224 */ /* 0x001fce00078e00ff */
[----:B------:R-:W-:-:S07]  /*1f4f0*/  LEPC R20, `(.L_x_2926) ;  /* 0x000000001014794e */ /* 0x000fce0000000000 */
[----:B--2---:R-:W-:Y:S05]  /*1f500*/  CALL.ABS.NOINC R2 ;  /* 0x0000000002007343 */ /* 0x004fea0003c00000 */
.L_x_2926:
[----:B------:R-:W3:Y:S02]  /*1f510*/  LDL R2, [R1+0x18] ;  /* 0x0000180001027983 */ /* 0x000ee40000100800 */
[----:B---3--:R-:W-:-:S05]  /*1f520*/  VIADD R0, R2, 0x400 ;  /* 0x0000040002007836 */ /* 0x008fca0000000000 */
[----:B------:R-:W-:-:S13]  /*1f530*/  LOP3.LUT P0, RZ, R0, 0x3ff, RZ, 0xc0, !PT ;  /* 0x000003ff00ff7812 */ /* 0x000fda000780c0ff */
[----:B------:R-:W-:Y:S05]  /*1f540*/  @!P0 BRA `(.L_x_2927) ;  /* 0x0000000000808947 */ /* 0x000fea0003800000 */
[----:B------:R-:W-:Y:S01]  /*1f550*/  MOV R0, 0x0 ;  /* 0x0000000000007802 */ /* 0x000fe20000000f00 */
[----:B------:R-:W-:Y:S01]  /*1f560*/  ULDC.64 UR6, c[0x4][0x88] ;  /* 0x0100220000067ab9 */ /* 0x000fe20000000a00 */
[----:B------:R-:W-:Y:S01]  /*1f570*/  ULDC.64 UR8, c[0x4][0x90] ;  /* 0x0100240000087ab9 */ /* 0x000fe20000000a00 */
[----:B------:R-:W-:Y:S01]  /*1f580*/  ULDC.64 UR4, c[0x4][0x10] ;  /* 0x0100040000047ab9 */ /* 0x000fe20000000a00 */
[----:B------:R3:W4:Y:S01]  /*1f590*/  LDC.64 R2, c[0x4][R0] ;  /* 0x0100000000027b82 */ /* 0x0007220000000a00 */
[----:B------:R-:W-:Y:S01]  /*1f5a0*/  MOV R4, UR6 ;  /* 0x0000000600047c02 */ /* 0x000fe20008000f00 */
[----:B------:R-:W-:Y:S01]  /*1f5b0*/  IMAD.U32 R5, RZ, RZ, UR7 ;  /* 0x00000007ff057e24 */ /* 0x000fe2000f8e00ff */
[----:B0-----:R-:W-:Y:S01]  /*1f5c0*/  MOV R13, RZ ;  /* 0x000000ff000d7202 */ /* 0x001fe20000000f00 */
[----:B--2---:R-:W-:Y:S02]  /*1f5d0*/  IMAD.U32 R6, RZ, RZ, UR8 ;  /* 0x00000008ff067e24 */ /* 0x004fe4000f8e00ff */
[----:B------:R-:W-:-:S02]  /*1f5e0*/  IMAD.U32 R7, RZ, RZ, UR9 ;  /* 0x00000009ff077e24 */ /* 0x000fc4000f8e00ff */
[----:B------:R-:W-:Y:S02]  /*1f5f0*/  IMAD.U32 R10, RZ, RZ, UR4 ;  /* 0x00000004ff0a7e24 */ /* 0x000fe4000f8e00ff */
[----:B-1----:R-:W-:Y:S02]  /*1f600*/  IMAD.U32 R11, RZ, RZ, UR5 ;  /* 0x00000005ff0b7e24 */ /* 0x002fe4000f8e00ff */
[----:B------:R-:W-:Y:S02]  /*1f610*/  IMAD.MOV.U32 R8, RZ, RZ, 0x70 ;  /* 0x00000070ff087424 */ /* 0x000fe400078e00ff */
[----:B---3--:R-:W-:-:S07]  /*1f620*/  IMAD.MOV.U32 R12, RZ, RZ, 0x1 ;  /* 0x00000001ff0c7424 */ /* 0x008fce00078e00ff */
[----:B------:R-:W-:-:S07]  /*1f630*/  LEPC R20, `(.L_x_2928) ;  /* 0x000000001014794e */ /* 0x000fce0000000000 */
[----:B----4-:R-:W-:Y:S05]  /*1f640*/  CALL.ABS.NOINC R2 ;  /* 0x0000000002007343 */ /* 0x010fea0003c00000 */
.L_x_2928:
[----:B------:R-:W-:Y:S01]  /*1f650*/  MOV R2, 0x0 ;  /* 0x0000000000027802 */ /* 0x000fe20000000f00 */
[----:B------:R-:W-:Y:S01]  /*1f660*/  ULDC.64 UR4, c[0x4][0x88] ;  /* 0x0100220000047ab9 */ /* 0x000fe20000000a00 */
[----:B------:R-:W-:Y:S01]  /*1f670*/  ULDC.64 UR6, c[0x4][0x90] ;  /* 0x0100240000067ab9 */ /* 0x000fe20000000a00 */
[----:B------:R-:W-:Y:S01]  /*1f680*/  ULDC.64 UR8, c[0x4][0x18] ;  /* 0x0100060000087ab9 */ /* 0x000fe20000000a00 */
[----:B------:R-:W-:Y:S01]  /*1f690*/  IMAD.U32 R4, RZ, RZ, UR4 ;  /* 0x00000004ff047e24 */ /* 0x000fe2000f8e00ff */
[----:B------:R-:W-:Y:S01]  /*1f6a0*/  MOV R12, 0x1 ;  /* 0x00000001000c7802 */ /* 0x000fe20000000f00 */
[----:B------:R-:W0:Y:S01]  /*1f6b0*/  LDC.64 R2, c[0x4][R2] ;  /* 0x0100000002027b82 */ /* 0x000e220000000a00 */
        /* <DEDUP_REMOVED lines=8> */
[----:B0-----:R-:W-:Y:S05]  /*1f740*/  CALL.ABS.NOINC R2 ;  /* 0x0000000002007343 */ /* 0x001fea0003c00000 */
.L_x_2927:
[----:B--2---:R-:W2:Y:S01]  /*1f750*/  LDL.LU R6, [R1+0x20] ;  /* 0x0000200001067983 */ /* 0x004ea20000300800 */
[----:B------:R-:W3:Y:S01]  /*1f760*/  LDC R0, c[0x0][0x428] ;  /* 0x00010a00ff007b82 */ /* 0x000ee20000000800 */
[----:B------:R-:W-:Y:S01]  /*1f770*/  ULDC.64 UR4, c[0x0][0xaf0] ;  /* 0x0002bc0000047ab9 */ /* 0x000fe20000000a00 */
[----:B------:R-:W-:Y:S01]  /*1f780*/  IMAD.MOV.U32 R4, RZ, RZ, R19 ;  /* 0x000000ffff047224 */ /* 0x000fe200078e0013 */
[----:B---3--:R-:W-:Y:S01]  /*1f790*/  ISETP.NE.AND P0, PT, R0, 0x1, PT ;  /* 0x000000010000780c */ /* 0x008fe20003f05270 */
[----:B------:R-:W3:Y:S01]  /*1f7a0*/  S2R R5, SR_TID.X ;  /* 0x0000000000057919 */ /* 0x000ee20000002100 */
[----:B------:R-:W-:-:S11]  /*1f7b0*/  IMAD.MOV.U32 R0, RZ, RZ, R18 ;  /* 0x000000ffff007224 */ /* 0x000fd600078e0012 */
[----:B------:R-:W4:Y:S08]  /*1f7c0*/  @P0 LDC R3, c[0x0][0x42c] ;  /* 0x00010b00ff030b82 */ /* 0x000f300000000800 */
[----:B------:R-:W0:Y:S01]  /*1f7d0*/  @P0 LDC R2, c[0x0][0x430] ;  /* 0x00010c00ff020b82 */ /* 0x000e220000000800 */
[----:B----4-:R-:W-:-:S05]  /*1f7e0*/  @P0 IMAD.HI.U32 R3, R18, R3, RZ ;  /* 0x0000000312030227 */ /* 0x010fca00078e00ff */
[----:B0-----:R-:W-:Y:S02]  /*1f7f0*/  @P0 SHF.R.U32.HI R0, RZ, R2, R3 ;  /* 0x00000002ff000219 */ /* 0x001fe40000011603 */
[----:B------:R-:W-:-:S04]  /*1f800*/  ISETP.NE.U32.AND P0, PT, RZ, UR4, PT ;  /* 0x00000004ff007c0c */ /* 0x000fc8000bf05070 */
[----:B------:R-:W-:Y:S01]  /*1f810*/  ISETP.NE.AND.EX P0, PT, RZ, UR5, PT, P0 ;  /* 0x00000005ff007c0c */ /* 0x000fe2000bf05300 */
[----:B------:R-:W-:-:S12]  /*1f820*/  ULDC.64 UR4, c[0x0][0xaf8] ;  /* 0x0002be0000047ab9 */ /* 0x000fd80000000a00 */
[----:B------:R-:W0:Y:S01]  /*1f830*/  @P0 LDC.64 R2, c[0x0][0xaf0] ;  /* 0x0002bc00ff020b82 */ /* 0x000e220000000a00 */
[----:B---3--:R-:W-:-:S04]  /*1f840*/  LOP3.LUT R5, R5, 0x1f, RZ, 0xc0, !PT ;  /* 0x0000001f05057812 */ /* 0x008fc800078ec0ff */
[----:B------:R-:W-:Y:S01]  /*1f850*/  ISETP.NE.AND P6, PT, R5, RZ, PT ;  /* 0x000000ff0500720c */ /* 0x000fe20003fc5270 */
[----:B------:R-:W-:-:S03]  /*1f860*/  ULDC.64 UR6, c[0x0][0x198] ;  /* 0x0000660000067ab9 */ /* 0x000fc60000000a00 */
[----:B------:R-:W-:-:S09]  /*1f870*/  PLOP3.LUT P1, PT, P6, PT, PT, 0x8, 0x0 ;  /* 0x000000000000781c */ /* 0x000fd2000372e170 */
[----:B------:R-:W-:Y:S01]  /*1f880*/  VOTEU.ALL UP1, P6 ;  /* 0x00000000003f7886 */ /* 0x000fe20003020000 */
[----:B0-----:R-:W-:-:S05]  /*1f890*/  @P0 IMAD.WIDE R2, R19, 0x4, R2 ;  /* 0x0000000413020825 */ /* 0x001fca00078e0202 */
[----:B------:R0:W5:Y:S01]  /*1f8a0*/  @P0 LDG.E R4, desc[UR54][R2.64] ;  /* 0x0000003602040981 */ /* 0x000162000c1e1900 */
[----:B------:R-:W-:Y:S01]  /*1f8b0*/  ISETP.NE.U32.AND P0, PT, RZ, UR4, PT ;  /* 0x00000004ff007c0c */ /* 0x000fe2000bf05070 */
[----:B------:R-:W-:-:S03]  /*1f8c0*/  @!UP1 UIADD3 UR8, UP0, UR6, 0x270, URZ ;  /* 0x0000027006089890 */ /* 0x000fc6000ff1e03f */
[----:B------:R-:W-:Y:S01]  /*1f8d0*/  ISETP.NE.AND.EX P0, PT, RZ, UR5, PT, P0 ;  /* 0x00000005ff007c0c */ /* 0x000fe2000bf05300 */
[----:B------:R-:W-:-:S03]  /*1f8e0*/  @!UP1 UIADD3.X UR9, URZ, UR7, URZ, UP0, !UPT ;  /* 0x000000073f099290 */ /* 0x000fc600087fe43f */
[----:B------:R-:W-:Y:S01]  /*1f8f0*/  VOTEU.ALL UP0, P6 ;  /* 0x00000000003f7886 */ /* 0x000fe20003000000 */
[----:B0-----:R-:W-:Y:S01]  /*1f900*/  SEL R2, R19, RZ, !P0 ;  /* 0x000000ff13027207 */ /* 0x001fe20004000000 */
[----:B--2---:R-:W-:-:S07]  /*1f910*/  IMAD R17, R17, 0x40, R6 ;  /* 0x0000004011117824 */ /* 0x004fce00078e0206 */
.L_x_2929:
        /* <DEDUP_REMOVED lines=10> */
[----:B------:R-:W2:Y:S01]  /*1f9c0*/  LDL R3, [R1+0x1c] ;  /* 0x00001c0001037983 */ /* 0x000ea20000100800 */
[----:B------:R-:W0:Y:S01]  /*1f9d0*/  LDC.64 R20, c[0x0][0x3f8] ;  /* 0x0000fe00ff147b82 */ /* 0x000e220000000a00 */
[----:B------:R-:W-:Y:S02]  /*1f9e0*/  ULDC.64 UR4, c[0x0][0xb00] ;  /* 0x0002c00000047ab9 */ /* 0x000fe40000000a00 */
[----:B0-----:R-:W-:Y:S01]  /*1f9f0*/  LOP3.LUT P0, RZ, R20, UR4, RZ, 0xfc, !PT ;  /* 0x0000000414ff7c12 */ /* 0x001fe2000f80fcff */
[----:B------:R-:W-:-:S03]  /*1fa00*/  UMOV UR4, 0xffffffff ;  /* 0xffffffff00047882 */ /* 0x000fc60000000000 */
[----:B------:R-:W-:-:S04]  /*1fa10*/  LOP3.LUT P0, RZ, R21, UR5, RZ, 0xfc, P0 ;  /* 0x0000000515ff7c12 */ /* 0x000fc8000800fcff */
[----:B-----5:R-:W-:Y:S01]  /*1fa20*/  SEL R6, R4, RZ, !P0 ;  /* 0x000000ff04067207 */ /* 0x020fe20004000000 */
[----:B--2---:R-:W-:Y:S01]  /*1fa30*/  VIADD R3, R3, 0xffffffff ;  /* 0xffffffff03037836 */ /* 0x004fe20000000000 */
[----:B------:R-:W-:Y:S07]  /*1fa40*/  BRA.DIV UR4, `(.L_x_2930) ;  /* 0x0000004e04707947 */ /* 0x000fee000b800000 */
.L_x_3063:
[----:B------:R-:W-:Y:S01]  /*1fa50*/  UMOV UR4, 0xffffffff ;  /* 0xffffffff00047882 */ /* 0x000fe20000000000 */
[----:B------:R-:W-:Y:S02]  /*1fa60*/  SHF.R.S32.HI R8, RZ, 0x1f, R4 ;  /* 0x0000001fff087819 */ /* 0x000fe40000011404 */
[----:B------:R-:W-:Y:S05]  /*1fa70*/  BRA.DIV UR4, `(.L_x_2931) ;  /* 0x0000004e04987947 */ /* 0x000fea000b800000 */
[----:B------:R-:W-:-:S13]  /*1fa80*/  ELECT P6, URZ, PT ;  /* 0x00000000003f782f */ /* 0x000fda00038c0000 */
.L_x_3066:
        /* <DEDUP_REMOVED lines=11> */
[--C-:B------:R-:W-:Y:S01]  /*1fb40*/  SHF.R.S32.HI R7, RZ, 0x1f, R5.reuse ;  /* 0x0000001fff077819 */ /* 0x100fe20000011405 */
[----:B------:R-:W-:-:S04]  /*1fb50*/  IMAD.MOV R6, RZ, RZ, -R5 ;  /* 0x000000ffff067224 */ /* 0x000fc800078e0a05 */
[----:B------:R-:W-:Y:S02]  /*1fb60*/  IMAD R3, R9, R6, R3 ;  /* 0x0000000609037224 */ /* 0x000fe400078e0203 */
[----:B------:R-:W-:-:S04]  /*1fb70*/  IMAD R6, R8, UR4, RZ ;  /* 0x0000000408067c24 */ /* 0x000fc8000f8e02ff */
[----:B------:R-:W-:Y:S01]  /*1fb80*/  IMAD R9, R4, UR5, R6 ;  /* 0x0000000504097c24 */ /* 0x000fe2000f8e0206 */
[----:B------:R-:W-:-:S05]  /*1fb90*/  MOV R6, R5 ;  /* 0x0000000500067202 */ /* 0x000fca0000000f00 */
[----:B------:R-:W-:-:S04]  /*1fba0*/  IMAD.WIDE.U32 R6, R4, UR4, R6 ;  /* 0x0000000404067c25 */ /* 0x000fc8000f8e0006 */
[----:B------:R-:W-:Y:S01]  /*1fbb0*/  IMAD.IADD R5, R7, 0x1, R9 ;  /* 0x0000000107057824 */ /* 0x000fe200078e0209 */
[----:B------:R-:W-:-:S04]  /*1fbc0*/  LEA R10, P0, R6, R20, 0x2 ;  /* 0x00000014060a7211 */ /* 0x000fc800078010ff */
[----:B------:R-:W-:-:S05]  /*1fbd0*/  LEA.HI.X R11, R6, R21, R5, 0x2, P0 ;  /* 0x00000015060b7211 */ /* 0x000fca00000f1405 */
[----:B------:R0:W5:Y:S04]  /*1fbe0*/  LDG.E R6, desc[UR54][R10.64] ;  /* 0x000000360a067981 */ /* 0x000168000c1e1900 */
.L_x_2933:
        /* <DEDUP_REMOVED lines=9> */
.L_x_3067:
        /* <DEDUP_REMOVED lines=11> */
.L_x_2935:
[----:B------:R-:W2:Y:S04]  /*1fd30*/  LDL R9, [R1] ;  /* 0x0000000001097983 */ /* 0x000ea80000100800 */
[----:B0-----:R-:W3:Y:S01]  /*1fd40*/  LDL R7, [R1+0x10] ;  /* 0x0000100001077983 */ /* 0x001ee20000100800 */
[----:B------:R-:W-:Y:S01]  /*1fd50*/  MOV R10, 0x400 ;  /* 0x00000400000a7802 */ /* 0x000fe20000000f00 */
[----:B------:R-:W-:Y:S01]  /*1fd60*/  ULDC.64 UR14, c[0x0][0x198] ;  /* 0x00006600000e7ab9 */ /* 0x000fe20000000a00 */
[----:B------:R-:W-:Y:S01]  /*1fd70*/  R2UR UR9, R5 ;  /* 0x00000000050972ca */ /* 0x000fe200000e0000 */
[----:B------:R-:W0:Y:S01]  /*1fd80*/  S2R R11, SR_CgaCtaId ;  /* 0x00000000000b7919 */ /* 0x000e220000008800 */
[----:B------:R-:W-:Y:S01]  /*1fd90*/  R2UR UR11, R3 ;  /* 0x00000000030b72ca */ /* 0x000fe200000e0000 */
[----:B------:R-:W-:Y:S01]  /*1fda0*/  UIADD3 UR6, UP0, UR14, 0x370, URZ ;  /* 0x000003700e067890 */ /* 0x000fe2000ff1e03f */
[----:B------:R-:W-:Y:S01]  /*1fdb0*/  R2UR UR12, R0 ;  /* 0x00000000000c72ca */ /* 0x000fe200000e0000 */
[----:B------:R-:W-:Y:S01]  /*1fdc0*/  UMOV UR5, 0x14f00000 ;  /* 0x14f0000000057882 */ /* 0x000fe20000000000 */
[----:B-----5:R-:W-:Y:S01]  /*1fdd0*/  R2UR UR13, R6 ;  /* 0x00000000060d72ca */ /* 0x020fe200000e0000 */
[----:B------:R-:W-:Y:S01]  /*1fde0*/  UIADD3.X UR7, URZ, UR15, URZ, UP0, !UPT ;  /* 0x0000000f3f077290 */ /* 0x000fe200087fe43f */
[----:B------:R-:W-:-:S05]  /*1fdf0*/  UMOV UR10, URZ ;  /* 0x0000003f000a7c82 */ /* 0x000fca0008000000 */
[----:B------:R-:W-:Y:S01]  /*1fe00*/  UIADD3 UR9, UR9, 0x38830, URZ ;  /* 0x0003883009097890 */ /* 0x000fe2000fffe03f */
[----:B0-----:R-:W-:-:S05]  /*1fe10*/  LEA R10, R11, R10, 0x18 ;  /* 0x0000000a0b0a7211 */ /* 0x001fca00078ec0ff */
        /* <DEDUP_REMOVED lines=8> */
.L_x_2932:
[----:B------:R-:W0:Y:S01]  /*1fea0*/  S2R R10, SR_CgaCtaId ;  /* 0x00000000000a7919 */ /* 0x000e220000008800 */
[----:B------:R-:W-:Y:S05]  /*1feb0*/  WARPSYNC.ALL ;  /* 0x0000000000007948 */ /* 0x000fea0003800000 */
[----:B------:R-:W-:Y:S01]  /*1fec0*/  BAR.SYNC.DEFER_BLOCKING 0x8, 0xa0 ;  /* 0x0202800000007b1d */ /* 0x000fe20000010000 */
[----:B------:R-:W-:Y:S02]  /*1fed0*/  ELECT P0, URZ, PT ;  /* 0x00000000003f782f */ /* 0x000fe40003800000 */
[----:B-1----:R-:W-:-:S03]  /*1fee0*/  MOV R9, 0x400 ;  /* 0x0000040000097802 */ /* 0x002fc60000000f00 */
        /* <DEDUP_REMOVED lines=19> */
[----:B------:R-:W-:Y:S01]  /*20020*/  R2UR UR54, R5 ;  /* 0x00000000053672ca */ /* 0x000fe200000e0000 */
[----:B------:R-:W-:-:S02]  /*20030*/  UIADD3.X UR5, URZ, UR21, URZ, UP0, !UPT ;  /* 0x000000153f057290 */ /* 0x000fc400087fe43f */
[----:B------:R-:W-:Y:S01]  /*20040*/  UIADD3 UR48, UR16, 0x28400, URZ ;  /* 0x0002840010307890 */ /* 0x000fe2000fffe03f */
[----:B------:R-:W-:Y:S01]  /*20050*/  UMOV UR50, 0xc0 ;  /* 0x000000c000327882 */ /* 0x000fe20000000000 */
[----:B------:R-:W-:Y:S01]  /*20060*/  UMOV UR51, UR11 ;  /* 0x0000000b00337c82 */ /* 0x000fe20008000000 */
[----:B------:R-:W-:Y:S02]  /*20070*/  MOV R7, UR50 ;  /* 0x0000003200077c02 */ /* 0x000fe40008000f00 */
[----:B------:R1:W-:Y:S01]  /*20080*/  UTMALDG.4D [UR8], [UR14], desc[UR6] ;  /* 0x000006080e0075b4 */ /* 0x0003e20008019000 */
[----:B0-----:R-:W-:Y:S01]  /*20090*/  IMAD.MOV.U32 R2, RZ, RZ, 0x10000 ;  /* 0x00010000ff027424 */ /* 0x001fe200078e00ff */
[----:B------:R-:W-:Y:S01]  /*200a0*/  UMOV UR50, 0x40 ;  /* 0x0000004000327882 */ /* 0x000fe20000000000 */
[----:B------:R-:W-:Y:S01]  /*200b0*/  UMOV UR52, UR12 ;  /* 0x0000000c00347c82 */ /* 0x000fe20008000000 */
[----:B------:R-:W-:Y:S01]  /*200c0*/  UMOV UR53, UR13 ;  /* 0x0000000d00357c82 */ /* 0x000fe20008000000 */
[----:B------:R-:W-:Y:S01]  /*200d0*/  UIADD3 UR56, UR16, 0x2a400, URZ ;  /* 0x0002a40010387890 */ /* 0x000fe2000fffe03f */
[----:B------:R0:W-:Y:S01]  /*200e0*/  SYNCS.ARRIVE.TRANS64 RZ, [R9+URZ+0x38810], R2 ;  /* 0x0388100209ff79a7 */ /* 0x0001e2000800003f */
[----:B------:R-:W-:-:S02]  /*200f0*/  UIADD3 UR40, UR16, 0x2e400, URZ ;  /* 0x0002e40010287890 */ /* 0x000fc4000fffe03f */
        /* <DEDUP_REMOVED lines=15> */
[----:B-1----:R-:W-:Y:S01]  /*201f0*/  UIADD3 UR8, UR16, 0x26400, URZ ;  /* 0x0002640010087890 */ /* 0x002fe2000fffe03f */
[----:B0-----:R-:W-:Y:S01]  /*20200*/  MOV R2, UR55 ;  /* 0x0000003700027c02 */ /* 0x001fe20008000f00 */
[----:B------:R-:W-:Y:S01]  /*20210*/  UIADD3 UR9, UR16, 0x38810, URZ ;  /* 0x0003881010097890 */ /* 0x000fe2000fffe03f */
[----:B------:R-:W-:Y:S01]  /*20220*/  UMOV UR27, UR11 ;  /* 0x0000000b001b7c82 */ /* 0x000fe20008000000 */
[----:B------:R-:W-:Y:S01]  /*20230*/  UMOV UR28, UR12 ;  /* 0x0000000c001c7c82 */ /* 0x000fe20008000000 */
[----:B------:R-:W-:Y:S01]  /*20240*/  UMOV UR29, UR13 ;  /* 0x0000000d001d7c82 */ /* 0x000fe20008000000 */
[----:B------:R-:W-:Y:S01]  /*20250*/  UMOV UR18, 0x1c0 ;  /* 0x000001c000127882 */ /* 0x000fe20000000000 */
        /* <DEDUP_REMOVED lines=22> */
.L_x_2937:
[----:B------:R-:W-:Y:S05]  /*203c0*/  BSYNC B0 ;  /* 0x0000000000007941 */ /* 0x000fea0003800000 */
.L_x_2936:
        /* <DEDUP_REMOVED lines=8> */
[----:B0-----:R-:W-:-:S04]  /*20450*/  MOV R2, UR4 ;  /* 0x0000000400027c02 */ /* 0x001fc80008000f00 */
[----:B------:R-:W-:-:S04]  /*20460*/  SHF.L.U32 R2, R2, 0x1f, RZ ;  /* 0x0000001f02027819 */ /* 0x000fc800000006ff */
[----:B------:R-:W0:Y:S02]  /*20470*/  SYNCS.PHASECHK.TRANS64.TRYWAIT P0, [R9+URZ+0x38820], R2 ;  /* 0x03882002090075a7 */ /* 0x000e24000800017f */
[----:B0-----:R-:W-:Y:S05]  /*20480*/  @!P0 BRA `(.L_x_2938) ;  /* 0x0000004400488947 */ /* 0x001fea0003800000 */
.L_x_3068:
        /* <DEDUP_REMOVED lines=13> */
.L_x_3069:
        /* <DEDUP_REMOVED lines=11> */
.L_x_2942:
        /* <DEDUP_REMOVED lines=9> */
[----:B------:R-:W-:Y:S01]  /*206a0*/  UMOV UR10, URZ ;  /* 0x0000003f000a7c82 */ /* 0x000fe20008000000 */
        /* <DEDUP_REMOVED lines=9> */
[----:B0-----:R-:W-:-:S05]  /*20740*/  LEA R9, R10, R9, 0x18 ;  /* 0x000000090a097211 */ /* 0x001fca00078ec0ff */
        /* <DEDUP_REMOVED lines=38> */
.L_x_2940:
[----:B------:R-:W-:Y:S05]  /*209b0*/  BSYNC B0 ;  /* 0x0000000000007941 */ /* 0x000fea0003800000 */
.L_x_2939:
[----:B------:R-:W2:Y:S04]  /*209c0*/  LDL R3, [R1+0x1c] ;  /* 0x00001c0001037983 */ /* 0x000ea80000100800 */
[----:B0-----:R-:W3:Y:S01]  /*209d0*/  LDL R2, [R1+0x14] ;  /* 0x0000140001027983 */ /* 0x001ee20000100800 */
[----:B------:R-:W-:Y:S01]  /*209e0*/  BSSY B0, `(.L_x_2943) ;  /* 0x00001ac000007945 */ /* 0x000fe20003800000 */
[----:B--2---:R-:W-:-:S05]  /*209f0*/  VIADD R5, R3, 0xfffffffe ;  /* 0xfffffffe03057836 */ /* 0x004fca0000000000 */
        /* <DEDUP_REMOVED lines=41> */
.L_x_2949:
[----:B------:R-:W2:Y:S01]  /*20c90*/  S2R R3, SR_CgaCtaId ;  /* 0x0000000000037919 */ /* 0x000ea20000008800 */
[----:B------:R-:W-:-:S04]  /*20ca0*/  MOV R2, 0x400 ;  /* 0x0000040000027802 */ /* 0x000fc80000000f00 */
[----:B--2---:R-:W-:Y:S02]  /*20cb0*/  LEA R2, R3, R2, 0x18 ;  /* 0x0000000203027211 */ /* 0x004fe400078ec0ff */
[----:B------:R-:W-:-:S03]  /*20cc0*/  SHF.L.U32 R3, R12, 0x1f, RZ ;  /* 0x0000001f0c037819 */ /* 0x000fc600000006ff */
[----:B------:R-:W-:-:S04]  /*20cd0*/  IMAD R2, R13, 0x8, R2 ;  /* 0x000000080d027824 */ /* 0x000fc800078e0202 */
[----:B------:R-:W2:Y:S02]  /*20ce0*/  SYNCS.PHASECHK.TRANS64.TRYWAIT P0, [R2+URZ+0x38840], R3 ;  /* 0x03884003020075a7 */ /* 0x000ea4000800017f */
[----:B--2---:R-:W-:Y:S05]  /*20cf0*/  @!P0 BRA `(.L_x_2950) ;  /* 0x0000003c00608947 */ /* 0x004fea0003800000 */
.L_x_3070:
[----:B------:R-:W3:Y:S02]  /*20d00*/  S2R R7, SR_TID.X ;  /* 0x0000000000077919 */ /* 0x000ee40000002100 */
[----:B---3--:R-:W-:-:S04]  /*20d10*/  LOP3.LUT R7, R7, 0x7f, RZ, 0xc0, !PT ;  /* 0x0000007f07077812 */ /* 0x008fc800078ec0ff */
[----:B------:R-:W-:-:S13]  /*20d20*/  ISETP.NE.AND P1, PT, R7, RZ, PT ;  /* 0x000000ff0700720c */ /* 0x000fda0003f25270 */
        /* <DEDUP_REMOVED lines=8> */
.L_x_2951:
[----:B---3--:R-:W3:Y:S01]  /*20db0*/  LDL R7, [R1] ;  /* 0x0000000001077983 */ /* 0x008ee20000100800 */
[----:B------:R-:W-:-:S03]  /*20dc0*/  MOV R11, 0x400 ;  /* 0x00000400000b7802 */ /* 0x000fc60000000f00 */
[----:B------:R-:W4:Y:S01]  /*20dd0*/  LDL R10, [R1+0x10] ;  /* 0x00001000010a7983 */ /* 0x000f220000100800 */
[----:B0-----:R-:W0:Y:S01]  /*20de0*/  S2R R12, SR_CgaCtaId ;  /* 0x00000000000c7919 */ /* 0x001e220000008800 */
[----:B------:R-:W-:Y:S01]  /*20df0*/  R2UR UR9, R2 ;  /* 0x00000000020972ca */ /* 0x000fe200000e0000 */
[----:B------:R-:W-:Y:S01]  /*20e00*/  ULDC.64 UR6, c[0x0][0x198] ;  /* 0x0000660000067ab9 */ /* 0x000fe20000000a00 */
[----:B------:R-:W-:Y:S01]  /*20e10*/  R2UR UR12, R0 ;  /* 0x00000000000c72ca */ /* 0x000fe200000e0000 */
[----:B------:R-:W-:Y:S01]  /*20e20*/  UIADD3 UR4, UP0, UR6, 0x370, URZ ;  /* 0x0000037006047890 */ /* 0x000fe2000ff1e03f */
[----:B-----5:R-:W-:-:S03]  /*20e30*/  R2UR UR13, R6 ;  /* 0x00000000060d72ca */ /* 0x020fc600000e0000 */
[----:B------:R-:W-:Y:S01]  /*20e40*/  UIADD3.X UR5, URZ, UR7, URZ, UP0, !UPT ;  /* 0x000000073f057290 */ /* 0x000fe200087fe43f */
[----:B0-----:R-:W-:-:S05]  /*20e50*/  LEA R11, R12, R11, 0x18 ;  /* 0x0000000b0c0b7211 */ /* 0x001fca00078ec0ff */
        /* <DEDUP_REMOVED lines=12> */
.L_x_3071:
        /* <DEDUP_REMOVED lines=8> */
.L_x_2953:
[----:B0-2---:R-:W2:Y:S01]  /*20fa0*/  LDL R3, [R1] ;  /* 0x0000000001037983 */ /* 0x005ea20000100800 */
        /* <DEDUP_REMOVED lines=18> */
[----:B0-----:R-:W-:-:S04]  /*210d0*/  LEA R7, R10, R7, 0x18 ;  /* 0x000000070a077211 */ /* 0x001fc800078ec0ff */
        /* <DEDUP_REMOVED lines=35> */
.L_x_2948:
[----:B------:R-:W-:Y:S05]  /*21310*/  BSYNC B2 ;  /* 0x0000000000027941 */ /* 0x000fea0003800000 */
.L_x_2947:
[----:B------:R-:W2:Y:S02]  /*21320*/  LDL R2, [R1+0x1c] ;  /* 0x00001c0001027983 */ /* 0x000ea40000100800 */
[----:B--2---:R-:W-:-:S07]  /*21330*/  VIADD R5, R2, 0xfffffffd ;  /* 0xfffffffd02057836 */ /* 0x004fce0000000000 */
.L_x_2946:
[----:B------:R-:W-:Y:S05]  /*21340*/  BSYNC B1 ;  /* 0x0000000000017941 */ /* 0x000fea0003800000 */
.L_x_2945:
[----:B------:R-:W2:Y:S01]  /*21350*/  LDL.LU R2, [R1+0x1c] ;  /* 0x00001c0001027983 */ /* 0x000ea20000300800 */
[----:B------:R-:W-:Y:S01]  /*21360*/  VIADD R9, R9, 0xfffffffe ;  /* 0xfffffffe09097836 */ /* 0x000fe20000000000 */
[----:B--2---:R-:W-:-:S04]  /*21370*/  LOP3.LUT R2, RZ, R2, RZ, 0x33, !PT ;  /* 0x00000002ff027212 */ /* 0x004fc800078e33ff */
[----:B------:R-:W-:-:S13]  /*21380*/  ISETP.NE.AND P0, PT, R9, R2, PT ;  /* 0x000000020900720c */ /* 0x000fda0003f05270 */
[----:B------:R-:W-:Y:S05]  /*21390*/  @!P0 BRA `(.L_x_2944) ;  /* 0x0000001000408947 */ /* 0x000fea0003800000 */
.L_x_2968:
        /* <DEDUP_REMOVED lines=10> */
[----:B------:R-:W-:Y:S01]  /*21440*/  ISETP.NE.U32.AND P0, PT, RZ, UR38, PT ;  /* 0x00000026ff007c0c */ /* 0x000fe2000bf05070 */
[----:B------:R-:W-:-:S03]  /*21450*/  IMAD.MOV.U32 R11, RZ, RZ, R5 ;  /* 0x000000ffff0b7224 */ /* 0x000fc600078e0005 */
[----:B------:R-:W-:-:S13]  /*21460*/  ISETP.NE.AND.EX P0, PT, RZ, UR39, PT, P0 ;  /* 0x00000027ff007c0c */ /* 0x000fda000bf05300 */
[----:B------:R-:W-:Y:S05]  /*21470*/  @!P0 BRA `(.L_x_2956) ;  /* 0x0000000000408947 */ /* 0x000fea0003800000 */
[----:B------:R-:W2:Y:S02]  /*21480*/  LDC R11, c[0x0][0x41c] ;  /* 0x00010700ff0b7b82 */ /* 0x000ea40000000800 */
        /* <DEDUP_REMOVED lines=15> */
.L_x_2956:
[----:B------:R-:W3:Y:S01]  /*21580*/  S2R R3, SR_CgaCtaId ;  /* 0x0000000000037919 */ /* 0x000ee20000008800 */
[----:B------:R-:W-:-:S04]  /*21590*/  MOV R2, 0x400 ;  /* 0x0000040000027802 */ /* 0x000fc80000000f00 */
[----:B---3--:R-:W-:Y:S02]  /*215a0*/  LEA R2, R3, R2, 0x18 ;  /* 0x0000000203027211 */ /* 0x008fe400078ec0ff */
[----:B------:R-:W-:Y:S02]  /*215b0*/  SHF.L.U32 R3, R10, 0x1f, RZ ;  /* 0x0000001f0a037819 */ /* 0x000fe400000006ff */
[----:B------:R-:W-:-:S04]  /*215c0*/  LEA R2, R9, R2, 0x3 ;  /* 0x0000000209027211 */ /* 0x000fc800078e18ff */
[----:B------:R-:W3:Y:S02]  /*215d0*/  SYNCS.PHASECHK.TRANS64.TRYWAIT P0, [R2+URZ+0x38840], R3 ;  /* 0x03884003020075a7 */ /* 0x000ee4000800017f */
[----:B---3--:R-:W-:Y:S05]  /*215e0*/  @!P0 BRA `(.L_x_2957) ;  /* 0x00000034004c8947 */ /* 0x008fea0003800000 */
.L_x_3072:
        /* <DEDUP_REMOVED lines=11> */
.L_x_2958:
[----:B0-----:R-:W4:Y:S01]  /*216a0*/  LDL R12, [R1+0x10] ;  /* 0x00001000010c7983 */ /* 0x001f220000100800 */
[----:B--2---:R-:W-:Y:S01]  /*216b0*/  MOV R7, 0x400 ;  /* 0x0000040000077802 */ /* 0x004fe20000000f00 */
[----:B------:R-:W0:Y:S01]  /*216c0*/  S2R R13, SR_CgaCtaId ;  /* 0x00000000000d7919 */ /* 0x000e220000008800 */
[----:B------:R-:W-:Y:S01]  /*216d0*/  R2UR UR9, R2 ;  /* 0x00000000020972ca */ /* 0x000fe200000e0000 */
[----:B------:R-:W-:Y:S01]  /*216e0*/  ULDC.64 UR6, c[0x0][0x198] ;  /* 0x0000660000067ab9 */ /* 0x000fe20000000a00 */
[----:B------:R-:W-:Y:S01]  /*216f0*/  R2UR UR12, R0 ;  /* 0x00000000000c72ca */ /* 0x000fe200000e0000 */
[----:B------:R-:W-:Y:S01]  /*21700*/  UIADD3 UR4, UP0, UR6, 0x370, URZ ;  /* 0x0000037006047890 */ /* 0x000fe2000ff1e03f */
[----:B-----5:R-:W-:-:S03]  /*21710*/  R2UR UR13, R6 ;  /* 0x00000000060d72ca */ /* 0x020fc600000e0000 */
        /* <DEDUP_REMOVED lines=14> */
.L_x_3073:
        /* <DEDUP_REMOVED lines=8> */
.L_x_2960:
[----:B------:R-:W2:Y:S01]  /*21880*/  S2R R11, SR_CgaCtaId ;  /* 0x00000000000b7919 */ /* 0x000ea20000008800 */
[----:B0--3--:R-:W-:Y:S01]  /*21890*/  MOV R3, 0x400 ;  /* 0x0000040000037802 */ /* 0x009fe20000000f00 */
        /* <DEDUP_REMOVED lines=52> */
.L_x_2955:
[----:B------:R-:W-:Y:S05]  /*21be0*/  BSYNC B1 ;  /* 0x0000000000017941 */ /* 0x000fea0003800000 */
.L_x_2954:
[----:B------:R-:W-:Y:S01]  /*21bf0*/  VIADD R9, R9, 0x1 ;  /* 0x0000000109097836 */ /* 0x000fe20000000000 */
[----:B------:R-:W-:Y:S04]  /*21c00*/  BSSY B1, `(.L_x_2961) ;  /* 0x0000085000017945 */ /* 0x000fe80003800000 */
[----:B------:R-:W-:-:S04]  /*21c10*/  ISETP.NE.AND P0, PT, R9, 0x2, PT ;  /* 0x000000020900780c */ /* 0x000fc80003f05270 */
[----:B------:R-:W-:Y:S02]  /*21c20*/  SEL R2, RZ, 0x1, P0 ;  /* 0x00000001ff027807 */ /* 0x000fe40000000000 */
[----:B0-----:R-:W-:Y:S01]  /*21c30*/  SEL R12, R9, RZ, P0 ;  /* 0x000000ff090c7207 */ /* 0x001fe20000000000 */
[----:B------:R-:W-:Y:S01]  /*21c40*/  VIADD R9, R5, 0xffffffff ;  /* 0xffffffff05097836 */ /* 0x000fe20000000000 */
[----:B------:R-:W-:-:S05]  /*21c50*/  LOP3.LUT R11, R10, R2, RZ, 0x3c, !PT ;  /* 0x000000020a0b7212 */ /* 0x000fca00078e3cff */
[----:B------:R0:W-:Y:S04]  /*21c60*/  STL [R1+0x8], R11 ;  /* 0x0000080b01007387 */ /* 0x0001e80000100800 */
[----:B------:R0:W-:Y:S01]  /*21c70*/  STL [R1], R12 ;  /* 0x0000000c01007387 */ /* 0x0001e20000100800 */
[----:B------:R-:W-:Y:S05]  /*21c80*/  @!P6 BRA `(.L_x_2962) ;  /* 0x0000000400f0e947 */ /* 0x000fea0003800000 */
[----:B------:R-:W-:Y:S02]  /*21c90*/  ISETP.NE.U32.AND P0, PT, RZ, UR38, PT ;  /* 0x00000026ff007c0c */ /* 0x000fe4000bf05070 */
[----:B------:R-:W-:Y:S02]  /*21ca0*/  MOV R10, R9 ;  /* 0x00000009000a7202 */ /* 0x000fe40000000f00 */
        /* <DEDUP_REMOVED lines=18> */
.L_x_2963:
[----:B------:R-:W3:Y:S01]  /*21dd0*/  S2R R3, SR_CgaCtaId ;  /* 0x0000000000037919 */ /* 0x000ee20000008800 */
[----:B------:R-:W-:-:S04]  /*21de0*/  MOV R2, 0x400 ;  /* 0x0000040000027802 */ /* 0x000fc80000000f00 */
[----:B---3--:R-:W-:Y:S02]  /*21df0*/  LEA R2, R3, R2, 0x18 ;  /* 0x0000000203027211 */ /* 0x008fe400078ec0ff */
[----:B------:R-:W-:-:S03]  /*21e00*/  SHF.L.U32 R3, R11, 0x1f, RZ ;  /* 0x0000001f0b037819 */ /* 0x000fc600000006ff */
[----:B------:R-:W-:-:S04]  /*21e10*/  IMAD R2, R12, 0x8, R2 ;  /* 0x000000080c027824 */ /* 0x000fc800078e0202 */
[----:B------:R-:W3:Y:S02]  /*21e20*/  SYNCS.PHASECHK.TRANS64.TRYWAIT P0, [R2+URZ+0x38840], R3 ;  /* 0x03884003020075a7 */ /* 0x000ee4000800017f */
[----:B---3--:R-:W-:Y:S05]  /*21e30*/  @!P0 BRA `(.L_x_2964) ;  /* 0x0000002c00608947 */ /* 0x008fea0003800000 */
.L_x_3074:
        /* <DEDUP_REMOVED lines=11> */
.L_x_2965:
[----:B--2---:R-:W2:Y:S01]  /*21ef0*/  LDL R7, [R1] ;  /* 0x0000000001077983 */ /* 0x004ea20000100800 */
[----:B0-----:R-:W-:-:S03]  /*21f00*/  MOV R12, 0x400 ;  /* 0x00000400000c7802 */ /* 0x001fc60000000f00 */
[----:B------:R-:W4:Y:S01]  /*21f10*/  LDL R11, [R1+0x10] ;  /* 0x00001000010b7983 */ /* 0x000f220000100800 */
        /* <DEDUP_REMOVED lines=20> */
.L_x_3075:
        /* <DEDUP_REMOVED lines=8> */
.L_x_2967:
[----:B0--3--:R-:W2:Y:S01]  /*220e0*/  LDL R3, [R1] ;  /* 0x0000000001037983 */ /* 0x009ea20000100800 */
        /* <DEDUP_REMOVED lines=18> */
[----:B0-----:R-:W-:-:S05]  /*22210*/  LEA R10, R11, R10, 0x18 ;  /* 0x0000000a0b0a7211 */ /* 0x001fca00078ec0ff */
        /* <DEDUP_REMOVED lines=35> */
.L_x_2962:
[----:B------:R-:W-:Y:S05]  /*22450*/  BSYNC B1 ;  /* 0x0000000000017941 */ /* 0x000fea0003800000 */
.L_x_2961:
[----:B------:R-:W2:Y:S01]  /*22460*/  LDL R2, [R1+0x14] ;  /* 0x0000140001027983 */ /* 0x000ea20000100800 */
[----:B------:R-:W-:Y:S01]  /*22470*/  VIADD R5, R5, 0xfffffffe ;  /* 0xfffffffe05057836 */ /* 0x000fe20000000000 */
[----:B--2---:R-:W-:-:S13]  /*22480*/  ISETP.GT.AND P0, PT, R9, R2, PT ;  /* 0x000000020900720c */ /* 0x004fda0003f04270 */
[----:B------:R-:W-:Y:S05]  /*22490*/  @P0 BRA `(.L_x_2968) ;  /* 0xffffffec00c00947 */ /* 0x000fea000383ffff */
.L_x_2944:
[----:B------:R-:W-:Y:S05]  /*224a0*/  BSYNC B0 ;  /* 0x0000000000007941 */ /* 0x000fea0003800000 */
.L_x_2943:
        /* <DEDUP_REMOVED lines=25> */
.L_x_2970:
[----:B------:R-:W-:Y:S05]  /*22640*/  BSYNC B0 ;  /* 0x0000000000007941 */ /* 0x000fea0003800000 */
.L_x_2969:
[----:B--2---:R-:W2:Y:S02]  /*22650*/  LDL.LU R2, [R1+0x8] ;  /* 0x0000080001027983 */ /* 0x004ea40000300800 */
[----:B--2---:R-:W-:-:S05]  /*22660*/  LOP3.LUT R2, R2, R0, RZ, 0x3c, !PT ;  /* 0x0000000002027212 */ /* 0x004fca00078e3cff */
[----:B------:R3:W-:Y:S02]  /*22670*/  STL [R1+0x8], R2 ;  /* 0x0000080201007387 */ /* 0x0007e40000100800 */
.L_x_2925:
[----:B------:R-:W-:Y:S05]  /*22680*/  BSYNC B6 ;  /* 0x0000000000067941 */ /* 0x000fea0003800000 */
.L_x_2923:
[----:B------:R-:W-:-:S03]  /*22690*/  UMOV UR4, 0xffffffff ;  /* 0xffffffff00047882 */ /* 0x000fc60000000000 */
[----:B------:R-:W-:Y:S05]  /*226a0*/  BRA.DIV UR4, `(.L_x_2971) ;  /* 0x00000026046c7947 */ /* 0x000fea000b800000 */
[----:B------:R4:W0:Y:S04]  /*226b0*/  SHFL.IDX PT, R4, R16, RZ, 0x1f ;  /* 0x00001fff10047589 */ /* 0x00082800000e0000 */
[----:B------:R-:W0:Y:S02]  /*226c0*/  SHFL.IDX PT, R16, R16, 0x1, 0x1f ;  /* 0x00201f0010107f89 */ /* 0x000e2400000e0000 */
.L_x_3079:
[----:B------:R-:W5:Y:S01]  /*226d0*/  S2R R7, SR_TID.X ;  /* 0x0000000000077919 */ /* 0x000f620000002100 */
[----:B------:R-:W-:Y:S01]  /*226e0*/  ULDC UR4, c[0x0][0xd14] ;  /* 0x0003450000047ab9 */ /* 0x000fe20000000800 */
[----:B------:R-:W-:Y:S01]  /*226f0*/  BSSY B0, `(.L_x_2972) ;  /* 0x000000b000007945 */ /* 0x000fe20003800000 */
[----:B------:R-:W-:Y:S02]  /*22700*/  IMAD.U32 R0, RZ, RZ, UR4 ;  /* 0x00000004ff007e24 */ /* 0x000fe4000f8e00ff */
[----:B------:R-:W-:Y:S01]  /*22710*/  IMAD.MOV.U32 R17, RZ, RZ, RZ ;  /* 0x000000ffff117224 */ /* 0x000fe200078e00ff */
[----:B-----5:R-:W-:-:S04]  /*22720*/  LOP3.LUT R7, R7, 0x1f, RZ, 0xc0, !PT ;  /* 0x0000001f07077812 */ /* 0x020fc800078ec0ff */
[C---:B------:R-:W-:Y:S01]  /*22730*/  ISETP.NE.AND P0, PT, R7.reuse, 0x1f, PT ;  /* 0x0000001f0700780c */ /* 0x040fe20003f05270 */
[----:B------:R-:W-:-:S05]  /*22740*/  IMAD.IADD R5, R7, 0x1, R19 ;  /* 0x0000000107057824 */ /* 0x000fca00078e0213 */
[----:B------:R-:W-:-:S13]  /*22750*/  ISETP.GE.OR P0, PT, R5, R0, !P0 ;  /* 0x000000000500720c */ /* 0x000fda0004706670 */
[----:B------:R-:W-:Y:S05]  /*22760*/  @P0 BRA `(.L_x_2973) ;  /* 0x00000000000c0947 */ /* 0x000fea0003800000 */
[----:B---3--:R-:W3:Y:S02]  /*22770*/  LDC.64 R2, c[0x0][0xd58] ;  /* 0x00035600ff027b82 */ /* 0x008ee40000000a00 */
[----:B---3--:R-:W-:-:S05]  /*22780*/  IMAD.WIDE R2, R5, 0x4, R2 ;  /* 0x0000000405027825 */ /* 0x008fca00078e0202 */
[----:B------:R3:W5:Y:S02]  /*22790*/  LDG.E R17, desc[UR54][R2.64] ;  /* 0x0000003602117981 */ /* 0x000764000c1e1900 */
.L_x_2973:
[----:B------:R-:W-:Y:S05]  /*227a0*/  BSYNC B0 ;  /* 0x0000000000007941 */ /* 0x000fea0003800000 */
.L_x_2972:
        /* <DEDUP_REMOVED lines=11> */
[----:B---3--:R-:W-:-:S05]  /*22860*/  IADD3 R3, R13, R14, RZ ;  /* 0x0000000e0d037210 */ /* 0x008fca0007ffe0ff */
[----:B------:R-:W0:Y:S02]  /*22870*/  SHFL.UP PT, R14, R3, 0x4, RZ ;  /* 0x04800000030e7989 */ /* 0x000e2400000e00ff */
[----:B0-----:R-:W-:Y:S02]  /*22880*/  SEL R14, R14, RZ, P0 ;  /* 0x000000ff0e0e7207 */ /* 0x001fe40000000000 */
[----:B------:R-:W-:-:S03]  /*22890*/  ISETP.GE.U32.AND P0, PT, R7, 0x10, PT ;  /* 0x000000100700780c */ /* 0x000fc60003f06070 */
[----:B------:R-:W-:-:S05]  /*228a0*/  IMAD.IADD R5, R3, 0x1, R14 ;  /* 0x0000000103057824 */ /* 0x000fca00078e020e */
[----:B------:R-:W2:Y:S02]  /*228b0*/  SHFL.UP PT, R14, R5, 0x8, RZ ;  /* 0x05000000050e7989 */ /* 0x000ea400000e00ff */
[----:B--2---:R-:W-:-:S05]  /*228c0*/  SEL R6, R14, RZ, P1 ;  /* 0x000000ff0e067207 */ /* 0x004fca0000800000 */
[----:B------:R-:W-:-:S05]  /*228d0*/  IMAD.IADD R6, R5, 0x1, R6 ;  /* 0x0000000105067824 */ /* 0x000fca00078e0206 */
[----:B------:R-:W0:Y:S02]  /*228e0*/  SHFL.UP PT, R14, R6, 0x10, RZ ;  /* 0x06000000060e7989 */ /* 0x000e2400000e00ff */
[----:B0-----:R-:W-:-:S05]  /*228f0*/  SEL R7, R14, RZ, P0 ;  /* 0x000000ff0e077207 */ /* 0x001fca0000000000 */
[----:B------:R-:W-:-:S05]  /*22900*/  IMAD.IADD R2, R6, 0x1, R7 ;  /* 0x0000000106027824 */ /* 0x000fca00078e0207 */
[----:B------:R0:W2:Y:S02]  /*22910*/  SHFL.IDX PT, R14, R2, 0x1f, 0x1f ;  /* 0x03e01f00020e7f89 */ /* 0x0000a400000e0000 */
.L_x_3087:
[----:B------:R-:W-:Y:S02]  /*22920*/  ULDC UR4, c[0x0][0xd10] ;  /* 0x0003440000047ab9 */ /* 0x000fe40000000800 */
[----:B------:R-:W-:-:S04]  /*22930*/  IMAD.U32 R5, RZ, RZ, UR4 ;  /* 0x00000004ff057e24 */ /* 0x000fc8000f8e00ff */
[----:B--2---:R-:W-:-:S04]  /*22940*/  IMAD R3, R14, R5, RZ ;  /* 0x000000050e037224 */ /* 0x004fc800078e02ff */
[----:B----4-:R-:W-:-:S05]  /*22950*/  IMAD.IADD R16, R16, 0x1, R3 ;  /* 0x0000000110107824 */ /* 0x010fca00078e0203 */
[----:B------:R-:W-:-:S13]  /*22960*/  ISETP.GT.AND P0, PT, R16, R4, PT ;  /* 0x000000041000720c */ /* 0x000fda0003f04270 */
[----:B------:R-:W-:Y:S05]  /*22970*/  @P0 BRA `(.L_x_2975) ;  /* 0x0000000000b40947 */ /* 0x000fea0003800000 */
[----:B------:R-:W2:Y:S02]  /*22980*/  LDC R0, c[0x0][0xd14] ;  /* 0x00034500ff007b82 */ /* 0x000ea40000000800 */
.L_x_2980:
        /* <DEDUP_REMOVED lines=14> */
.L_x_2978:
[----:B------:R-:W-:Y:S05]  /*22a70*/  BSYNC B0 ;  /* 0x0000000000007941 */ /* 0x000fea0003800000 */
.L_x_2977:
[----:B------:R-:W-:-:S03]  /*22a80*/  UMOV UR4, 0xffffffff ;  /* 0xffffffff00047882 */ /* 0x000fc60000000000 */
[----:B------:R-:W-:Y:S05]  /*22a90*/  BRA.DIV UR4, `(.L_x_2979) ;  /* 0x00000026048c7947 */ /* 0x000fea000b800000 */
[----:B-----5:R-:W0:Y:S01]  /*22aa0*/  SHFL.UP PT, R14, R17, 0x1, RZ ;  /* 0x04200000110e7989 */ /* 0x020e2200000e00ff */
[C---:B------:R-:W-:Y:S02]  /*22ab0*/  ISETP.NE.AND P0, PT, R6.reuse, RZ, PT ;  /* 0x000000ff0600720c */ /* 0x040fe40003f05270 */
[----:B------:R-:W-:Y:S02]  /*22ac0*/  ISETP.GE.U32.AND P1, PT, R6, 0x2, PT ;  /* 0x000000020600780c */ /* 0x000fe40003f26070 */
        /* <DEDUP_REMOVED lines=18> */
.L_x_3095:
[----:B------:R-:W-:Y:S02]  /*22bf0*/  ULDC UR4, c[0x0][0xd10] ;  /* 0x0003440000047ab9 */ /* 0x000fe40000000800 */
[----:B------:R-:W-:-:S04]  /*22c00*/  IMAD.U32 R5, RZ, RZ, UR4 ;  /* 0x00000004ff057e24 */ /* 0x000fc8000f8e00ff */
[----:B--2---:R-:W-:-:S04]  /*22c10*/  IMAD R3, R14, R5, RZ ;  /* 0x000000050e037224 */ /* 0x004fc800078e02ff */
[----:B------:R-:W-:-:S05]  /*22c20*/  IMAD.IADD R16, R3, 0x1, R16 ;  /* 0x0000000103107824 */ /* 0x000fca00078e0210 */
[----:B------:R-:W-:-:S13]  /*22c30*/  ISETP.GT.AND P0, PT, R16, R4, PT ;  /* 0x000000041000720c */ /* 0x000fda0003f04270 */
[----:B------:R-:W-:Y:S05]  /*22c40*/  @!P0 BRA `(.L_x_2980) ;  /* 0xfffffffc00508947 */ /* 0x000fea000383ffff */
.L_x_2975:
        /* <DEDUP_REMOVED lines=8> */
.L_x_3099:
[----:B------:R-:W-:Y:S01]  /*22cd0*/  ISETP.NE.AND P0, PT, R3, RZ, PT ;  /* 0x000000ff0300720c */ /* 0x000fe20003f05270 */
[----:B------:R-:W-:-:S12]  /*22ce0*/  IMAD.MOV.U32 R7, RZ, RZ, RZ ;  /* 0x000000ffff077224 */ /* 0x000fd800078e00ff */
[----:B------:R-:W-:Y:S05]  /*22cf0*/  @!P0 BRA `(.L_x_2982) ;  /* 0x0000000000108947 */ /* 0x000fea0003800000 */
[----:B------:R-:W-:Y:S01]  /*22d00*/  UMOV UR4, 0xffffffff ;  /* 0xffffffff00047882 */ /* 0x000fe20000000000 */
[----:B------:R-:W-:Y:S02]  /*22d10*/  VIADD R12, R6, 0xffffffff ;  /* 0xffffffff060c7836 */ /* 0x000fe40000000000 */
[----:B------:R-:W-:Y:S05]  /*22d20*/  BRA.DIV UR4, `(.L_x_2983) ;  /* 0x0000002a04047947 */ /* 0x000fea000b800000 */
[----:B------:R4:W0:Y:S02]  /*22d30*/  SHFL.IDX PT, R7, R2, R12, 0x1f ;  /* 0x00001f0c02077589 */ /* 0x00082400000e0000 */
.L_x_2982:
[----:B0---4-:R-:W0:Y:S01]  /*22d40*/  LDC.64 R2, c[0x0][0xd68] ;  /* 0x00035a00ff027b82 */ /* 0x011e220000000a00 */
[----:B------:R-:W-:-:S04]  /*22d50*/  IMAD.IADD R19, R6, 0x1, R19 ;  /* 0x0000000106137824 */ /* 0x000fc800078e0213 */
[----:B0-----:R-:W-:-:S05]  /*22d60*/  IMAD.WIDE R2, R19, 0x4, R2 ;  /* 0x0000000413027825 */ /* 0x001fca00078e0202 */
[----:B-1----:R-:W2:Y:S01]  /*22d70*/  LDG.E R9, desc[UR54][R2.64] ;  /* 0x0000003602097981 */ /* 0x002ea2000c1e1900 */
[----:B------:R-:W-:Y:S02]  /*22d80*/  IMAD R16, R7, R5, R16 ;  /* 0x0000000507107224 */ /* 0x000fe400078e0210 */
[----:B--23--:R-:W-:-:S05]  /*22d90*/  IMAD R6, R17, R9, RZ ;  /* 0x0000000911067224 */ /* 0x00cfca00078e02ff */
[----:B------:R-:W-:-:S04]  /*22da0*/  IABS R8, R6 ;  /* 0x0000000600087213 */ /* 0x000fc80000000000 */
[----:B------:R-:W0:Y:S08]  /*22db0*/  I2F.RP R2, R8 ;  /* 0x0000000800027306 */ /* 0x000e300000209400 */
[----:B0-----:R-:W0:Y:S02]  /*22dc0*/  MUFU.RCP R2, R2 ;  /* 0x0000000200027308 */ /* 0x001e240000001000 */
[----:B0-----:R-:W-:-:S06]  /*22dd0*/  VIADD R2, R2, 0xffffffe ;  /* 0x0ffffffe02027836 */ /* 0x001fcc0000000000 */
[----:B------:R-:W0:Y:S02]  /*22de0*/  F2I.FTZ.U32.TRUNC.NTZ R3, R2 ;  /* 0x0000000200037305 */ /* 0x000e24000021f000 */
[----:B0-----:R-:W-:-:S04]  /*22df0*/  IMAD.MOV R2, RZ, RZ, -R3 ;  /* 0x000000ffff027224 */ /* 0x001fc800078e0a03 */
[----:B------:R-:W-:Y:S02]  /*22e00*/  IMAD R10, R2, R8, RZ ;  /* 0x00000008020a7224 */ /* 0x000fe400078e02ff */
[----:B------:R-:W-:-:S04]  /*22e10*/  IMAD.MOV.U32 R2, RZ, RZ, RZ ;  /* 0x000000ffff027224 */ /* 0x000fc800078e00ff */
[----:B------:R-:W-:-:S04]  /*22e20*/  IMAD.HI.U32 R10, R3, R10, R2 ;  /* 0x0000000a030a7227 */ /* 0x000fc800078e0002 */
[----:B------:R-:W-:Y:S01]  /*22e30*/  IMAD.IADD R2, R4, 0x1, -R16 ;  /* 0x0000000104027824 */ /* 0x000fe200078e0a10 */
[----:B------:R-:W-:-:S04]  /*22e40*/  IABS R4, R6 ;  /* 0x0000000600047213 */ /* 0x000fc80000000000 */
        /* <DEDUP_REMOVED lines=19> */
[----:B------:R-:W-:Y:S02]  /*22f80*/  VIADDMNMX R9, R3, R5, R9, PT ;  /* 0x0000000503097246 */ /* 0x000fe40003800109 */
[----:B------:R-:W-:Y:S02]  /*22f90*/  IADD3 R7, R4, R7, RZ ;  /* 0x0000000704077210 */ /* 0x000fe40007ffe0ff */
        /* <DEDUP_REMOVED lines=29> */
.L_x_2976:
[----:B------:R-:W-:Y:S01]  /*23170*/  UMOV UR4, URZ ;  /* 0x0000003f00047c82 */ /* 0x000fe20008000000 */
[----:B------:R-:W-:Y:S01]  /*23180*/  UMOV UR5, URZ ;  /* 0x0000003f00057c82 */ /* 0x000fe20008000000 */
[----:B------:R-:W-:Y:S01]  /*23190*/  ULDC UR6, c[0x0][0xd14] ;  /* 0x0003450000067ab9 */ /* 0x000fe20000000800 */
[----:B------:R-:W-:Y:S02]  /*231a0*/  IMAD.MOV.U32 R16, RZ, RZ, R4 ;  /* 0x000000ffff107224 */ /* 0x000fe400078e0004 */
[----:B------:R-:W-:Y:S02]  /*231b0*/  IMAD.U32 R17, RZ, RZ, UR4 ;  /* 0x00000004ff117e24 */ /* 0x000fe4000f8e00ff */
[----:B------:R-:W-:Y:S02]  /*231c0*/  IMAD.U32 R18, RZ, RZ, UR5 ;  /* 0x00000005ff127e24 */ /* 0x000fe4000f8e00ff */
[----:B------:R-:W-:-:S07]  /*231d0*/  IMAD.U32 R19, RZ, RZ, UR6 ;  /* 0x00000006ff137e24 */ /* 0x000fce000f8e00ff */
.L_x_2984:
        /* <DEDUP_REMOVED lines=12> */
.L_x_2885:
[----:B-1----:R-:W2:Y:S01]  /*232a0*/  LDL R0, [R1+0x24] ;  /* 0x0000240001007983 */ /* 0x002ea20000100800 */
[----:B------:R-:W1:Y:S01]  /*232b0*/  S2R R3, SR_CgaCtaId ;  /* 0x0000000000037919 */ /* 0x000e620000008800 */
[----:B--2---:R-:W-:Y:S02]  /*232c0*/  R2UR UR4, R0 ;  /* 0x00000000000472ca */ /* 0x004fe400000e0000 */
[----:B------:R-:W-:-:S04]  /*232d0*/  MOV R0, 0x400 ;  /* 0x0000040000007802 */ /* 0x000fc80000000f00 */
[----:B-1----:R-:W-:-:S07]  /*232e0*/  LEA R0, R3, R0, 0x18 ;  /* 0x0000000003007211 */ /* 0x002fce00078ec0ff */
[----:B------:R-:W-:-:S04]  /*232f0*/  UIADD3 UR4, UR4, 0x1, URZ ;  /* 0x0000000104047890 */ /* 0x000fc8000fffe03f */
[----:B------:R-:W-:-:S04]  /*23300*/  ULEA.HI UR5, UR4, UR4, URZ, 0x1 ;  /* 0x0000000404057291 */ /* 0x000fc8000f8f083f */
[----:B------:R-:W-:-:S04]  /*23310*/  ULOP3.LUT UR5, UR5, 0xfffffffe, URZ, 0xc0, !UPT ;  /* 0xfffffffe05057892 */ /* 0x000fc8000f8ec03f */
[----:B------:R-:W-:-:S06]  /*23320*/  UIADD3 UR5, UR4, -UR5, URZ ;  /* 0x8000000504057290 */ /* 0x000fcc000fffe03f */
[----:B------:R-:W-:-:S05]  /*23330*/  IMAD.U32 R3, RZ, RZ, UR5 ;  /* 0x00000005ff037e24 */ /* 0x000fca000f8e00ff */
[----:B------:R-:W-:-:S04]  /*23340*/  SHF.L.U32 R3, R3, 0x1f, RZ ;  /* 0x0000001f03037819 */ /* 0x000fc800000006ff */
[----:B------:R-:W1:Y:S02]  /*23350*/  SYNCS.PHASECHK.TRANS64.TRYWAIT P0, [R0+URZ+0x38820], R3 ;  /* 0x03882003000075a7 */ /* 0x000e64000800017f */
[----:B-1----:R-:W-:Y:S05]  /*23360*/  @!P0 BRA `(.L_x_2986) ;  /* 0x00000020009c8947 */ /* 0x002fea0003800000 */
.L_x_3102:
[----:B------:R-:W-:-:S03]  /*23370*/  UMOV UR4, 0xffffffff ;  /* 0xffffffff00047882 */ /* 0x000fc60000000000 */
[----:B------:R-:W-:Y:S05]  /*23380*/  BRA.DIV UR4, `(.L_x_2987) ;  /* 0x0000002204a87947 */ /* 0x000fea000b800000 */
[----:B---3--:R-:W2:Y:S02]  /*23390*/  S2R R2, SR_TID.X ;  /* 0x0000000000027919 */ /* 0x008ea40000002100 */
[----:B--2---:R-:W-:-:S04]  /*233a0*/  SHF.R.U32.HI R2, RZ, 0x5, R2 ;  /* 0x00000005ff027819 */ /* 0x004fc80000011602 */
[----:B------:R-:W-:-:S05]  /*233b0*/  LOP3.LUT R2, R2, 0x3, RZ, 0xc0, !PT ;  /* 0x0000000302027812 */ /* 0x000fca00078ec0ff */
[----:B------:R2:W3:Y:S02]  /*233c0*/  SHFL.IDX PT, R14, R2, RZ, 0x1f ;  /* 0x00001fff020e7589 */ /* 0x0004e400000e0000 */
.L_x_3105:
[----:B---3--:R-:W-:-:S13]  /*233d0*/  ISETP.NE.AND P0, PT, R14, RZ, PT ;  /* 0x000000ff0e00720c */ /* 0x008fda0003f05270 */
[----:B------:R-:W-:Y:S05]  /*233e0*/  @P0 BRA `(.L_x_2667) ;  /* 0x00000000009c0947 */ /* 0x000fea0003800000 */
[----:B------:R-:W-:-:S03]  /*233f0*/  UMOV UR4, 0xffffffff ;  /* 0xffffffff00047882 */ /* 0x000fc60000000000 */
[----:B------:R-:W-:Y:S05]  /*23400*/  BRA.DIV UR4, `(.L_x_2988) ;  /* 0x0000002204bc7947 */ /* 0x000fea000b800000 */
[----:B------:R-:W-:-:S13]  /*23410*/  ELECT P6, URZ, PT ;  /* 0x00000000003f782f */ /* 0x000fda00038c0000 */
.L_x_3108:
[----:B------:R-:W-:Y:S05]  /*23420*/  @!P6 BRA `(.L_x_2667) ;  /* 0x00000000008ce947 */ /* 0x000fea0003800000 */
[----:B--2---:R-:W2:Y:S02]  /*23430*/  LDL R2, [R1+0x30] ;  /* 0x0000300001027983 */ /* 0x004ea40000100800 */
[----:B--2---:R-:W-:-:S13]  /*23440*/  R2UR UR4, R2 ;  /* 0x00000000020472ca */ /* 0x004fda00000e0000 */
[----:B------:R-:W-:-:S06]  /*23450*/  ULOP3.LUT UR4, UR4, 0x2, URZ, 0xfc, !UPT ;  /* 0x0000000204047892 */ /* 0x000fcc000f8efc3f */
[----:B------:R-:W-:-:S04]  /*23460*/  MOV R2, UR4 ;  /* 0x0000000400027c02 */ /* 0x000fc80008000f00 */
[----:B------:R-:W-:-:S13]  /*23470*/  ISETP.NE.AND P2, PT, R2, 0x3, PT ;  /* 0x000000030200780c */ /* 0x000fda0003f45270 */
[----:B------:R-:W-:Y:S05]  /*23480*/  @!P2 BRA `(.L_x_2989) ;  /* 0x000000000004a947 */ /* 0x000fea0003800000 */
[----:B------:R-:W-:Y:S01]  /*23490*/  BPT.TRAP 0x1 ;  /* 0x000000040000795c */ /* 0x000fe20000300000 */
.L_x_2989:
        /* <DEDUP_REMOVED lines=14> */
.L_x_3109:
[----:B------:R-:W2:Y:S02]  /*23580*/  SYNCS.PHASECHK.TRANS64.TRYWAIT P0, [R7+URZ], R2 ;  /* 0x00000002070075a7 */ /* 0x000ea4000800017f */
[----:B--2---:R-:W-:Y:S05]  /*23590*/  @!P0 BRA `(.L_x_2991) ;  /* 0x00000020008c8947 */ /* 0x004fea0003800000 */
.L_x_3110:
[----:B------:R-:W-:Y:S05]  /*235a0*/  @!P2 BRA `(.L_x_2992) ;  /* 0x000000000004a947 */ /* 0x000fea0003800000 */
[----:B------:R-:W-:Y:S01]  /*235b0*/  BPT.TRAP 0x1 ;  /* 0x000000040000795c */ /* 0x000fe20000300000 */
.L_x_2992:
[----:B------:R-:W3:Y:S01]  /*235c0*/  LDL.LU R4, [R1] ;  /* 0x0000000001047983 */ /* 0x000ee20000300800 */
[----:B------:R-:W-:-:S04]  /*235d0*/  VIADD R0, R0, 0x38860 ;  /* 0x0003886000007836 */ /* 0x000fc80000000000 */
[----:B---3--:R-:W-:-:S04]  /*235e0*/  IMAD R4, R4, 0x8, R0 ;  /* 0x0000000804047824 */ /* 0x008fc800078e0200 */
[----:B------:R-:W3:Y:S02]  /*235f0*/  SYNCS.PHASECHK.TRANS64.TRYWAIT P0, [R4+URZ], R5 ;  /* 0x00000005040075a7 */ /* 0x000ee4000800017f */
[----:B---3--:R-:W-:Y:S05]  /*23600*/  @!P0 BRA `(.L_x_2993) ;  /* 0x0000002000848947 */ /* 0x008fea0003800000 */
.L_x_3111:
[----:B------:R-:W-:-:S07]  /*23610*/  IMAD R3, R3, 0x8, R0 ;  /* 0x0000000803037824 */ /* 0x000fce00078e0200 */
.L_x_2994:
[----:B----4-:R4:W0:Y:S02]  /*23620*/  SYNCS.PHASECHK.TRANS64.TRYWAIT P0, [R3+URZ], R2 ;  /* 0x00000002030075a7 */ /* 0x010824000800017f */
[----:B0-----:R-:W-:Y:S05]  /*23630*/  @!P0 NANOSLEEP.SYNCS 0x989680 ;  /* 0x009896800000895d */ /* 0x001fea0003900000 */
[----:B------:R-:W0:Y:S02]  /*23640*/  @!P0 SYNCS.PHASECHK.TRANS64 P0, [R3+URZ], R2 ;  /* 0x00000002030085a7 */ /* 0x000e24000800007f */
[----:B0-----:R-:W-:Y:S05]  /*23650*/  @!P0 BRA `(.L_x_2994) ;  /* 0xfffffffc00f08947 */ /* 0x001fea000383ffff */
.L_x_2667:
[----:B------:R-:W-:Y:S05]  /*23660*/  BSYNC B8 ;  /* 0x0000000000087941 */ /* 0x000fea0003800000 */
.L_x_2664:
[----:B------:R-:W-:Y:S05]  /*23670*/  EXIT ;  /* 0x000000000000794d */ /* 0x000fea0003800000 */
.L_x_2691:
[----:B0-----:R0:W1:Y:S02]  /*23680*/  SYNCS.PHASECHK.TRANS64.TRYWAIT P5, [R70+URZ+0x38890], R77 ;  /* 0x0388904d460075a7 */ /* 0x00106400080a017f */
[----:B-1----:R-:W-:Y:S05]  /*23690*/  @!P5 NANOSLEEP.SYNCS 0x989680 ;  /* 0x009896800000d95d */ /* 0x002fea0003900000 */
[----:B------:R-:W1:Y:S02]  /*236a0*/  @!P5 SYNCS.PHASECHK.TRANS64 P5, [R70+URZ+0x38890], R77 ;  /* 0x0388904d4600d5a7 */ /* 0x000e6400080a007f */
[----:B-1----:R-:W-:Y:S05]  /*236b0*/  @!P5 BRA `(.L_x_2691) ;  /* 0xfffffffc00f0d947 */ /* 0x002fea000383ffff */
[----:B------:R-:W-:Y:S05]  /*236c0*/  BRA `(.L_x_2995) ;  /* 0xfffffdf000bc7947 */ /* 0x000fea000383ffff */
.L_x_2701:
[----:B0-----:R0:W1:Y:S02]  /*236d0*/  SYNCS.PHASECHK.TRANS64.TRYWAIT P5, [R70+URZ+0x38890], R77 ;  /* 0x0388904d460075a7 */ /* 0x00106400080a017f */
[----:B-1----:R-:W-:Y:S05]  /*236e0*/  @!P5 NANOSLEEP.SYNCS 0x989680 ;  /* 0x009896800000d95d */ /* 0x002fea0003900000 */
[----:B------:R-:W1:Y:S02]  /*236f0*/  @!P5 SYNCS.PHASECHK.TRANS64 P5, [R70+URZ+0x38890], R77 ;  /* 0x0388904d4600d5a7 */ /* 0x000e6400080a007f */
[----:B-1----:R-:W-:Y:S05]  /*23700*/  @!P5 BRA `(.L_x_2701) ;  /* 0xfffffffc00f0d947 */ /* 0x002fea000383ffff */
[----:B------:R-:W-:Y:S05]  /*23710*/  BRA `(.L_x_2996) ;  /* 0xfffffdfc00107947 */ /* 0x000fea000383ffff */
.L_x_2706:
[----:B0-----:R0:W1:Y:S02]  /*23720*/  SYNCS.PHASECHK.TRANS64.TRYWAIT P5, [R70+URZ+0x38890], R77 ;  /* 0x0388904d460075a7 */ /* 0x00106400080a017f */
[----:B-1----:R-:W-:Y:S05]  /*23730*/  @!P5 NANOSLEEP.SYNCS 0x989680 ;  /* 0x009896800000d95d */ /* 0x002fea0003900000 */
[----:B------:R-:W1:Y:S02]  /*23740*/  @!P5 SYNCS.PHASECHK.TRANS64 P5, [R70+URZ+0x38890], R77 ;  /* 0x0388904d4600d5a7 */ /* 0x000e6400080a007f */
[----:B-1----:R-:W-:Y:S05]  /*23750*/  @!P5 BRA `(.L_x_2706) ;  /* 0xfffffffc00f0d947 */ /* 0x002fea000383ffff */
[----:B------:R-:W-:Y:S05]  /*23760*/  BRA `(.L_x_2997) ;  /* 0xfffffe0400207947 */ /* 0x000fea000383ffff */
.L_x_2710:
[----:B--2---:R2:W4:Y:S02]  /*23770*/  SYNCS.PHASECHK.TRANS64.TRYWAIT P5, [R70+URZ+0x388b0], R77 ;  /* 0x0388b04d460075a7 */ /* 0x00452400080a017f */
[----:B----4-:R-:W-:Y:S05]  /*23780*/  @!P5 NANOSLEEP.SYNCS 0x989680 ;  /* 0x009896800000d95d */ /* 0x010fea0003900000 */
[----:B------:R-:W4:Y:S02]  /*23790*/  @!P5 SYNCS.PHASECHK.TRANS64 P5, [R70+URZ+0x388b0], R77 ;  /* 0x0388b04d4600d5a7 */ /* 0x000f2400080a007f */
[----:B----4-:R-:W-:Y:S05]  /*237a0*/  @!P5 BRA `(.L_x_2710) ;  /* 0xfffffffc00f0d947 */ /* 0x010fea000383ffff */
[----:B------:R-:W-:Y:S05]  /*237b0*/  BRA `(.L_x_2998) ;  /* 0xfffffe04009c7947 */ /* 0x000fea000383ffff */
.L_x_2753:
[----:B------:R-:W-:Y:S01]  /*237c0*/  BSSY B1, `(.L_x_2999) ;  /* 0x0000008000017945 */ /* 0x000fe20003800000 */
[----:B------:R-:W-:Y:S01]  /*237d0*/  MOV R13, R4 ;  /* 0x00000004000d7202 */ /* 0x000fe20000000f00 */
[----:B------:R-:W-:Y:S02]  /*237e0*/  IMAD.MOV.U32 R12, RZ, RZ, RZ ;  /* 0x000000ffff0c7224 */ /* 0x000fe400078e00ff */
[----:B------:R-:W-:Y:S02]  /*237f0*/  IMAD.MOV.U32 R11, RZ, RZ, 0x1c1f ;  /* 0x00001c1fff0b7424 */ /* 0x000fe400078e00ff */
[----:B------:R-:W-:-:S07]  /*23800*/  IMAD.MOV.U32 R15, RZ, RZ, -0x1 ;  /* 0xffffffffff0f7424 */ /* 0x000fce00078e00ff */
[----:B-----5:R-:W-:Y:S05]  /*23810*/  WARPSYNC.COLLECTIVE R15, `(.L_x_3000) ;  /* 0x000000000f087348 */ /* 0x020fea0003c00000 */
[----:B------:R0:W1:Y:S02]  /*23820*/  SHFL.IDX P6, R14, R13, R12, R11 ;  /* 0x0000000c0d0e7389 */ /* 0x00006400000c000b */
[----:B01---5:R-:W-:Y:S01]  /*23830*/  ENDCOLLECTIVE ;  /* 0x000000000000791b */ /* 0x023fe20003800000 */
.L_x_3000:
[----:B------:R-:W-:Y:S05]  /*23840*/  BSYNC B1 ;  /* 0x0000000000017941 */ /* 0x000fea0003800000 */
.L_x_2999:
[----:B------:R-:W-:Y:S05]  /*23850*/  BRA `(.L_x_3001) ;  /* 0xfffffe4000b07947 */ /* 0x000fea000383ffff */
.L_x_2754:
[----:B------:R-:W-:Y:S01]  /*23860*/  BSSY B1, `(.L_x_3002) ;  /* 0x0000008000017945 */ /* 0x000fe20003800000 */
[----:B------:R-:W-:Y:S02]  /*23870*/  IMAD.MOV.U32 R13, RZ, RZ, R3 ;  /* 0x000000ffff0d7224 */ /* 0x000fe400078e0003 */
[----:B------:R-:W-:Y:S02]  /*23880*/  IMAD.MOV.U32 R12, RZ, RZ, RZ ;  /* 0x000000ffff0c7224 */ /* 0x000fe400078e00ff */
[----:B------:R-:W-:Y:S02]  /*23890*/  IMAD.MOV.U32 R11, RZ, RZ, 0x1c1f ;  /* 0x00001c1fff0b7424 */ /* 0x000fe400078e00ff */
[----:B------:R-:W-:-:S07]  /*238a0*/  IMAD.MOV.U32 R15, RZ, RZ, -0x1 ;  /* 0xffffffffff0f7424 */ /* 0x000fce00078e00ff */
[----:B-----5:R-:W-:Y:S05]  /*238b0*/  WARPSYNC.COLLECTIVE R15, `(.L_x_3003) ;  /* 0x000000000f087348 */ /* 0x020fea0003c00000 */
[----:B------:R0:W1:Y:S02]  /*238c0*/  SHFL.IDX P6, R14, R13, R12, R11 ;  /* 0x0000000c0d0e7389 */ /* 0x00006400000c000b */
[----:B01---5:R-:W-:Y:S01]  /*238d0*/  ENDCOLLECTIVE ;  /* 0x000000000000791b */ /* 0x023fe20003800000 */
.L_x_3003:
[----:B------:R-:W-:Y:S05]  /*238e0*/  BSYNC B1 ;  /* 0x0000000000017941 */ /* 0x000fea0003800000 */
.L_x_3002:
[----:B------:R-:W-:Y:S05]  /*238f0*/  BRA `(.L_x_3004) ;  /* 0xfffffe4000907947 */ /* 0x000fea000383ffff */
.L_x_2755:
        /* <DEDUP_REMOVED lines=8> */
.L_x_3006:
[----:B------:R-:W-:Y:S05]  /*23980*/  BSYNC B1 ;  /* 0x0000000000017941 */ /* 0x000fea0003800000 */
.L_x_3005:
[----:B------:R-:W-:Y:S05]  /*23990*/  BRA `(.L_x_3007) ;  /* 0xfffffe4000707947 */ /* 0x000fea000383ffff */
.L_x_2756:
        /* <DEDUP_REMOVED lines=8> */
.L_x_3009:
[----:B------:R-:W-:Y:S05]  /*23a20*/  BSYNC B1 ;  /* 0x0000000000017941 */ /* 0x000fea0003800000 */
.L_x_3008:
[----:B------:R-:W-:Y:S05]  /*23a30*/  BRA `(.L_x_3010) ;  /* 0xfffffe4000507947 */ /* 0x000fea000383ffff */
.L_x_2757:
[----:B------:R-:W-:Y:S01]  /*23a40*/  BSSY B1, `(.L_x_3011) ;  /* 0x0000008000017945 */ /* 0x000fe20003800000 */
[----:B------:R-:W-:Y:S01]  /*23a50*/  MOV R13, R4 ;  /* 0x00000004000d7202 */ /* 0x000fe20000000f00 */
[----:B------:R-:W-:Y:S02]  /*23a60*/  IMAD.MOV.U32 R12, RZ, RZ, 0x1 ;  /* 0x00000001ff0c7424 */ /* 0x000fe400078e00ff */
[----:B------:R-:W-:Y:S02]  /*23a70*/  IMAD.MOV.U32 R11, RZ, RZ, 0x1c1f ;  /* 0x00001c1fff0b7424 */ /* 0x000fe400078e00ff */
[----:B------:R-:W-:-:S07]  /*23a80*/  IMAD.MOV.U32 R15, RZ, RZ, -0x1 ;  /* 0xffffffffff0f7424 */ /* 0x000fce00078e00ff */
[----:B-----5:R-:W-:Y:S05]  /*23a90*/  WARPSYNC.COLLECTIVE R15, `(.L_x_3012) ;  /* 0x000000000f087348 */ /* 0x020fea0003c00000 */
[----:B------:R0:W1:Y:S02]  /*23aa0*/  SHFL.IDX P6, R14, R13, R12, R11 ;  /* 0x0000000c0d0e7389 */ /* 0x00006400000c000b */
[----:B01---5:R-:W-:Y:S01]  /*23ab0*/  ENDCOLLECTIVE ;  /* 0x000000000000791b */ /* 0x023fe20003800000 */
.L_x_3012:
[----:B------:R-:W-:Y:S05]  /*23ac0*/  BSYNC B1 ;  /* 0x0000000000017941 */ /* 0x000fea0003800000 */
.L_x_3011:
[----:B------:R-:W-:Y:S05]  /*23ad0*/  BRA `(.L_x_3013) ;  /* 0xfffffe4000307947 */ /* 0x000fea000383ffff */
.L_x_2758:
[----:B------:R-:W-:Y:S01]  /*23ae0*/  BSSY B1, `(.L_x_3014) ;  /* 0x0000008000017945 */ /* 0x000fe20003800000 */
[----:B------:R-:W-:Y:S02]  /*23af0*/  IMAD.MOV.U32 R13, RZ, RZ, R3 ;  /* 0x000000ffff0d7224 */ /* 0x000fe400078e0003 */
[----:B------:R-:W-:Y:S02]  /*23b00*/  IMAD.MOV.U32 R12, RZ, RZ, 0x1 ;  /* 0x00000001ff0c7424 */ /* 0x000fe400078e00ff */
[----:B------:R-:W-:Y:S02]  /*23b10*/  IMAD.MOV.U32 R11, RZ, RZ, 0x1c1f ;  /* 0x00001c1fff0b7424 */ /* 0x000fe400078e00ff */
[----:B------:R-:W-:-:S07]  /*23b20*/  IMAD.MOV.U32 R15, RZ, RZ, -0x1 ;  /* 0xffffffffff0f7424 */ /* 0x000fce00078e00ff */
[----:B-----5:R-:W-:Y:S05]  /*23b30*/  WARPSYNC.COLLECTIVE R15, `(.L_x_3015) ;  /* 0x000000000f087348 */ /* 0x020fea0003c00000 */
[----:B------:R0:W1:Y:S02]  /*23b40*/  SHFL.IDX P6, R14, R13, R12, R11 ;  /* 0x0000000c0d0e7389 */ /* 0x00006400000c000b */
[----:B01---5:R-:W-:Y:S01]  /*23b50*/  ENDCOLLECTIVE ;  /* 0x000000000000791b */ /* 0x023fe20003800000 */
.L_x_3015:
[----:B------:R-:W-:Y:S05]  /*23b60*/  BSYNC B1 ;  /* 0x0000000000017941 */ /* 0x000fea0003800000 */
.L_x_3014:
[----:B------:R-:W-:Y:S05]  /*23b70*/  BRA `(.L_x_3016) ;  /* 0xfffffe4000107947 */ /* 0x000fea000383ffff */
.L_x_2759:
        /* <DEDUP_REMOVED lines=8> */
.L_x_3018:
[----:B------:R-:W-:Y:S05]  /*23c00*/  BSYNC B1 ;  /* 0x0000000000017941 */ /* 0x000fea0003800000 */
.L_x_3017:
[----:B------:R-:W-:Y:S05]  /*23c10*/  BRA `(.L_x_3019) ;  /* 0xfffffe3c00f07947 */ /* 0x000fea000383ffff */
.L_x_2760:
        /* <DEDUP_REMOVED lines=8> */
.L_x_3021:
[----:B------:R-:W-:Y:S05]  /*23ca0*/  BSYNC B1 ;  /* 0x0000000000017941 */ /* 0x000fea0003800000 */
.L_x_3020:
[----:B------:R-:W-:Y:S05]  /*23cb0*/  BRA `(.L_x_3022) ;  /* 0xfffffe3c00d07947 */ /* 0x000fea000383ffff */
.L_x_2762:
[----:B0-----:R0:W1:Y:S02]  /*23cc0*/  SYNCS.PHASECHK.TRANS64.TRYWAIT P2, [R18+URZ+0x38800], R5 ;  /* 0x03880005120075a7 */ /* 0x001064000804017f */
[----:B-1----:R-:W-:Y:S05]  /*23cd0*/  @!P2 NANOSLEEP.SYNCS 0x989680 ;  /* 0x009896800000a95d */ /* 0x002fea0003900000 */
[----:B------:R-:W1:Y:S02]  /*23ce0*/  @!P2 SYNCS.PHASECHK.TRANS64 P2, [R18+URZ+0x38800], R5 ;  /* 0x038800051200a5a7 */ /* 0x000e64000804007f */
[----:B-1----:R-:W-:Y:S05]  /*23cf0*/  @!P2 BRA `(.L_x_2762) ;  /* 0xfffffffc00f0a947 */ /* 0x002fea000383ffff */
[----:B------:R-:W-:Y:S05]  /*23d00*/  BRA `(.L_x_3023) ;  /* 0xfffffe4000487947 */ /* 0x000fea000383ffff */
.L_x_2770:
        /* <DEDUP_REMOVED lines=8> */
.L_x_3025:
[----:B------:R-:W-:Y:S05]  /*23d90*/  BSYNC B1 ;  /* 0x0000000000017941 */ /* 0x000fea0003800000 */
.L_x_3024:
[----:B------:R-:W-:Y:S05]  /*23da0*/  BRA `(.L_x_3026) ;  /* 0xfffffe50001c7947 */ /* 0x000fea000383ffff */
.L_x_2771:
        /* <DEDUP_REMOVED lines=8> */
.L_x_3028:
[----:B------:R-:W-:Y:S05]  /*23e30*/  BSYNC B1 ;  /* 0x0000000000017941 */ /* 0x000fea0003800000 */
.L_x_3027:
[----:B------:R-:W-:Y:S05]  /*23e40*/  BRA `(.L_x_3029) ;  /* 0xfffffe4c00fc7947 */ /* 0x000fea000383ffff */
.L_x_2772:
        /* <DEDUP_REMOVED lines=8> */
.L_x_3031:
[----:B------:R-:W-:Y:S05]  /*23ed0*/  BSYNC B1 ;  /* 0x0000000000017941 */ /* 0x000fea0003800000 */
.L_x_3030:
[----:B------:R-:W-:Y:S05]  /*23ee0*/  BRA `(.L_x_3032) ;  /* 0xfffffe4c00dc7947 */ /* 0x000fea000383ffff */
.L_x_2773:
        /* <DEDUP_REMOVED lines=8> */
.L_x_3034:
[----:B------:R-:W-:Y:S05]  /*23f70*/  BSYNC B1 ;  /* 0x0000000000017941 */ /* 0x000fea0003800000 */
.L_x_3033:
[----:B------:R-:W-:Y:S05]  /*23f80*/  BRA `(.L_x_3035) ;  /* 0xfffffe4c00bc7947 */ /* 0x000fea000383ffff */
.L_x_2774:
        /* <DEDUP_REMOVED lines=8> */
.L_x_3037:
[----:B------:R-:W-:Y:S05]  /*24010*/  BSYNC B1 ;  /* 0x0000000000017941 */ /* 0x000fea0003800000 */
.L_x_3036:
[----:B------:R-:W-:Y:S05]  /*24020*/  BRA `(.L_x_3038) ;  /* 0xfffffe4c009c7947 */ /* 0x000fea000383ffff */
.L_x_2775:
        /* <DEDUP_REMOVED lines=8> */
.L_x_3040:
[----:B------:R-:W-:Y:S05]  /*240b0*/  BSYNC B1 ;  /* 0x0000000000017941 */ /* 0x000fea0003800000 */
.L_x_3039:
[----:B------:R-:W-:Y:S05]  /*240c0*/  BRA `(.L_x_3041) ;  /* 0xfffffe4c00807947 */ /* 0x000fea000383ffff */
.L_x_2776:
        /* <DEDUP_REMOVED lines=8> */
.L_x_3043:
[----:B------:R-:W-:Y:S05]  /*24150*/  BSYNC B1 ;  /* 0x0000000000017941 */ /* 0x000fea0003800000 */
.L_x_3042:
[----:B------:R-:W-:Y:S05]  /*24160*/  BRA `(.L_x_3044) ;  /* 0xfffffe4c00647947 */ /* 0x000fea000383ffff */
.L_x_2777:
        /* <DEDUP_REMOVED lines=8> */
.L_x_3046:
[----:B------:R-:W-:Y:S05]  /*241f0*/  BSYNC B1 ;  /* 0x0000000000017941 */ /* 0x000fea0003800000 */
.L_x_3045:
[----:B------:R-:W-:Y:S05]  /*24200*/  BRA `(.L_x_3047) ;  /* 0xfffffe4c00487947 */ /* 0x000fea000383ffff */
.L_x_2779:
[----:B0-----:R0:W1:Y:S02]  /*24210*/  SYNCS.PHASECHK.TRANS64.TRYWAIT P2, [R18+URZ+0x38800], R3 ;  /* 0x03880003120075a7 */ /* 0x001064000804017f */
[----:B-1----:R-:W-:Y:S05]  /*24220*/  @!P2 NANOSLEEP.SYNCS 0x989680 ;  /* 0x009896800000a95d */ /* 0x002fea0003900000 */
[----:B------:R-:W1:Y:S02]  /*24230*/  @!P2 SYNCS.PHASECHK.TRANS64 P2, [R18+URZ+0x38800], R3 ;  /* 0x038800031200a5a7 */ /* 0x000e64000804007f */
[----:B-1----:R-:W-:Y:S05]  /*24240*/  @!P2 BRA `(.L_x_2779) ;  /* 0xfffffffc00f0a947 */ /* 0x002fea000383ffff */
[----:B------:R-:W-:Y:S05]  /*24250*/  BRA `(.L_x_3048) ;  /* 0xfffffe4c00a47947 */ /* 0x000fea000383ffff */
.L_x_2785:
[----:B-1----:R1:W2:Y:S02]  /*24260*/  SYNCS.PHASECHK.TRANS64.TRYWAIT P1, [R14+URZ+0x38830], R7 ;  /* 0x038830070e0075a7 */ /* 0x0022a4000802017f */
[----:B--2---:R-:W-:Y:S05]  /*24270*/  @!P1 NANOSLEEP.SYNCS 0x989680 ;  /* 0x009896800000995d */ /* 0x004fea0003900000 */
[----:B------:R-:W2:Y:S02]  /*24280*/  @!P1 SYNCS.PHASECHK.TRANS64 P1, [R14+URZ+0x38830], R7 ;  /* 0x038830070e0095a7 */ /* 0x000ea4000802007f */
[----:B--2---:R-:W-:Y:S05]  /*24290*/  @!P1 BRA `(.L_x_2785) ;  /* 0xfffffffc00f09947 */ /* 0x004fea000383ffff */
[----:B------:R-:W-:Y:S05]  /*242a0*/  BRA `(.L_x_2784) ;  /* 0xfffffe5800f87947 */ /* 0x000fea000383ffff */
.L_x_2787:
[----:B--2---:R2:W3:Y:S02]  /*242b0*/  SYNCS.PHASECHK.TRANS64.TRYWAIT P1, [R18+URZ+0x38810], R3 ;  /* 0x03881003120075a7 */ /* 0x0044e4000802017f */
[----:B---3--:R-:W-:Y:S05]  /*242c0*/  @!P1 NANOSLEEP.SYNCS 0x989680 ;  /* 0x009896800000995d */ /* 0x008fea0003900000 */
[----:B------:R-:W3:Y:S02]  /*242d0*/  @!P1 SYNCS.PHASECHK.TRANS64 P1, [R18+URZ+0x38810], R3 ;  /* 0x03881003120095a7 */ /* 0x000ee4000802007f */
[----:B---3--:R-:W-:Y:S05]  /*242e0*/  @!P1 BRA `(.L_x_2787) ;  /* 0xfffffffc00f09947 */ /* 0x008fea000383ffff */
[----:B------:R-:W-:Y:S05]  /*242f0*/  BRA `(.L_x_3049) ;  /* 0xfffffe5c00a87947 */ /* 0x000fea000383ffff */
.L_x_2791:
[----:B----4-:R4:W0:Y:S02]  /*24300*/  SYNCS.PHASECHK.TRANS64.TRYWAIT P2, [R14+URZ+0x38850], R7 ;  /* 0x038850070e0075a7 */ /* 0x010824000804017f */
[----:B0-----:R-:W-:Y:S05]  /*24310*/  @!P2 NANOSLEEP.SYNCS 0x989680 ;  /* 0x009896800000a95d */ /* 0x001fea0003900000 */
[----:B------:R-:W0:Y:S02]  /*24320*/  @!P2 SYNCS.PHASECHK.TRANS64 P2, [R14+URZ+0x38850], R7 ;  /* 0x038850070e00a5a7 */ /* 0x000e24000804007f */
[----:B0-----:R-:W-:Y:S05]  /*24330*/  @!P2 BRA `(.L_x_2791) ;  /* 0xfffffffc00f0a947 */ /* 0x001fea000383ffff */
[----:B------:R-:W-:Y:S05]  /*24340*/  BRA `(.L_x_2790) ;  /* 0xfffffe5c00cc7947 */ /* 0x000fea000383ffff */
.L_x_2811:
[----:B-1----:R1:W2:Y:S02]  /*24350*/  SYNCS.PHASECHK.TRANS64.TRYWAIT P2, [R199+URZ+0x38830], R204 ;  /* 0x038830ccc70075a7 */ /* 0x0022a4000804017f */
[----:B--2---:R-:W-:Y:S05]  /*24360*/  @!P2 NANOSLEEP.SYNCS 0x989680 ;  /* 0x009896800000a95d */ /* 0x004fea0003900000 */
[----:B------:R-:W2:Y:S02]  /*24370*/  @!P2 SYNCS.PHASECHK.TRANS64 P2, [R199+URZ+0x38830], R204 ;  /* 0x038830ccc700a5a7 */ /* 0x000ea4000804007f */
[----:B--2---:R-:W-:Y:S05]  /*24380*/  @!P2 BRA `(.L_x_2811) ;  /* 0xfffffffc00f0a947 */ /* 0x004fea000383ffff */
[----:B------:R-:W-:Y:S05]  /*24390*/  BRA `(.L_x_2810) ;  /* 0xfffffe9800607947 */ /* 0x000fea000383ffff */
.L_x_2816:
[----:B---3--:R3:W4:Y:S02]  /*243a0*/  SYNCS.PHASECHK.TRANS64.TRYWAIT P2, [R199+URZ+0x38850], R204 ;  /* 0x038850ccc70075a7 */ /* 0x008724000804017f */
[----:B----4-:R-:W-:Y:S05]  /*243b0*/  @!P2 NANOSLEEP.SYNCS 0x989680 ;  /* 0x009896800000a95d */ /* 0x010fea0003900000 */
[----:B------:R-:W4:Y:S02]  /*243c0*/  @!P2 SYNCS.PHASECHK.TRANS64 P2, [R199+URZ+0x38850], R204 ;  /* 0x038850ccc700a5a7 */ /* 0x000f24000804007f */
[----:B----4-:R-:W-:Y:S05]  /*243d0*/  @!P2 BRA `(.L_x_2816) ;  /* 0xfffffffc00f0a947 */ /* 0x010fea000383ffff */
[----:B------:R-:W-:Y:S05]  /*243e0*/  BRA `(.L_x_2815) ;  /* 0xfffffe9800fc7947 */ /* 0x000fea000383ffff */
.L_x_2837:
[----:B-1----:R1:W2:Y:S02]  /*243f0*/  SYNCS.PHASECHK.TRANS64.TRYWAIT P3, [R14+URZ+0x38830], R21 ;  /* 0x038830150e0075a7 */ /* 0x0022a4000806017f */
[----:B--2---:R-:W-:Y:S05]  /*24400*/  @!P3 NANOSLEEP.SYNCS 0x989680 ;  /* 0x009896800000b95d */ /* 0x004fea0003900000 */
[----:B------:R-:W2:Y:S02]  /*24410*/  @!P3 SYNCS.PHASECHK.TRANS64 P3, [R14+URZ+0x38830], R21 ;  /* 0x038830150e00b5a7 */ /* 0x000ea4000806007f */
[----:B--2---:R-:W-:Y:S05]  /*24420*/  @!P3 BRA `(.L_x_2837) ;  /* 0xfffffffc00f0b947 */ /* 0x004fea000383ffff */
[----:B------:R-:W-:Y:S05]  /*24430*/  BRA `(.L_x_2836) ;  /* 0xfffffedc00147947 */ /* 0x000fea000383ffff */
.L_x_2842:
[----:B---3--:R3:W4:Y:S02]  /*24440*/  SYNCS.PHASECHK.TRANS64.TRYWAIT P3, [R14+URZ+0x38850], R21 ;  /* 0x038850150e0075a7 */ /* 0x008724000806017f */
[----:B----4-:R-:W-:Y:S05]  /*24450*/  @!P3 NANOSLEEP.SYNCS 0x989680 ;  /* 0x009896800000b95d */ /* 0x010fea0003900000 */
[----:B------:R-:W4:Y:S02]  /*24460*/  @!P3 SYNCS.PHASECHK.TRANS64 P3, [R14+URZ+0x38850], R21 ;  /* 0x038850150e00b5a7 */ /* 0x000f24000806007f */
[----:B----4-:R-:W-:Y:S05]  /*24470*/  @!P3 BRA `(.L_x_2842) ;  /* 0xfffffffc00f0b947 */ /* 0x010fea000383ffff */
[----:B------:R-:W-:Y:S05]  /*24480*/  BRA `(.L_x_2841) ;  /* 0xfffffedc00b07947 */ /* 0x000fea000383ffff */
.L_x_2850:
[----:B-1----:R1:W2:Y:S02]  /*24490*/  SYNCS.PHASECHK.TRANS64.TRYWAIT P2, [R191+URZ+0x38830], R190 ;  /* 0x038830bebf0075a7 */ /* 0x0022a4000804017f */
[----:B--2---:R-:W-:Y:S05]  /*244a0*/  @!P2 NANOSLEEP.SYNCS 0x989680 ;  /* 0x009896800000a95d */ /* 0x004fea0003900000 */
[----:B------:R-:W2:Y:S02]  /*244b0*/  @!P2 SYNCS.PHASECHK.TRANS64 P2, [R191+URZ+0x38830], R190 ;  /* 0x038830bebf00a5a7 */ /* 0x000ea4000804007f */
[----:B--2---:R-:W-:Y:S05]  /*244c0*/  @!P2 BRA `(.L_x_2850) ;  /* 0xfffffffc00f0a947 */ /* 0x004fea000383ffff */
[----:B------:R-:W-:Y:S05]  /*244d0*/  BRA `(.L_x_2849) ;  /* 0xffffff10009c7947 */ /* 0x000fea000383ffff */
.L_x_2855:
[----:B---3--:R3:W4:Y:S02]  /*244e0*/  SYNCS.PHASECHK.TRANS64.TRYWAIT P2, [R191+URZ+0x38850], R190 ;  /* 0x038850bebf0075a7 */ /* 0x008724000804017f */
[----:B----4-:R-:W-:Y:S05]  /*244f0*/  @!P2 NANOSLEEP.SYNCS 0x989680 ;  /* 0x009896800000a95d */ /* 0x010fea0003900000 */
[----:B------:R-:W4:Y:S02]  /*24500*/  @!P2 SYNCS.PHASECHK.TRANS64 P2, [R191+URZ+0x38850], R190 ;  /* 0x038850bebf00a5a7 */ /* 0x000f24000804007f */
[----:B----4-:R-:W-:Y:S05]  /*24510*/  @!P2 BRA `(.L_x_2855) ;  /* 0xfffffffc00f0a947 */ /* 0x010fea000383ffff */
[----:B------:R-:W-:Y:S05]  /*24520*/  BRA `(.L_x_2854) ;  /* 0xffffff1400387947 */ /* 0x000fea000383ffff */
.L_x_2899:
[----:B------:R-:W1:Y:S01]  /*24530*/  S2R R11, SR_TID.X ;  /* 0x00000000000b7919 */ /* 0x000e620000002100 */
[----:B------:R-:W-:Y:S01]  /*24540*/  BSSY B1, `(.L_x_3050) ;  /* 0x000000a000017945 */ /* 0x000fe20003800000 */
[----:B------:R-:W-:Y:S02]  /*24550*/  IMAD.MOV.U32 R12, RZ, RZ, RZ ;  /* 0x000000ffff0c7224 */ /* 0x000fe400078e00ff */
[----:B------:R-:W-:Y:S01]  /*24560*/  IMAD.MOV.U32 R15, RZ, RZ, -0x1 ;  /* 0xffffffffff0f7424 */ /* 0x000fe200078e00ff */
[----:B-1----:R-:W-:-:S04]  /*24570*/  SHF.R.U32.HI R11, RZ, 0x5, R11 ;  /* 0x00000005ff0b7819 */ /* 0x002fc8000001160b */
[----:B------:R-:W-:-:S04]  /*24580*/  LOP3.LUT R11, R11, 0x3, RZ, 0xc0, !PT ;  /* 0x000000030b0b7812 */ /* 0x000fc800078ec0ff */
[----:B0-----:R-:W-:Y:S01]  /*24590*/  MOV R13, R11 ;  /* 0x0000000b000d7202 */ /* 0x001fe20000000f00 */
[----:B------:R-:W-:-:S07]  /*245a0*/  IMAD.MOV.U32 R11, RZ, RZ, 0x1f ;  /* 0x0000001fff0b7424 */ /* 0x000fce00078e00ff */
[----:B------:R-:W-:Y:S05]  /*245b0*/  WARPSYNC.COLLECTIVE R15, `(.L_x_3051) ;  /* 0x000000000f087348 */ /* 0x000fea0003c00000 */
[----:B------:R0:W1:Y:S02]  /*245c0*/  SHFL.IDX P6, R14, R13, R12, R11 ;  /* 0x0000000c0d0e7389 */ /* 0x00006400000c000b */
[----:B01----:R-:W-:Y:S01]  /*245d0*/  ENDCOLLECTIVE ;  /* 0x000000000000791b */ /* 0x003fe20003800000 */
.L_x_3051:
[----:B------:R-:W-:Y:S05]  /*245e0*/  BSYNC B1 ;  /* 0x0000000000017941 */ /* 0x000fea0003800000 */
.L_x_3050:
[----:B------:R-:W-:Y:S05]  /*245f0*/  BRA `(.L_x_3052) ;  /* 0xffffff9800607947 */ /* 0x000fea000383ffff */
.L_x_2900:
[----:B------:R-:W-:Y:S01]  /*24600*/  BSSY B1, `(.L_x_3053) ;  /* 0x0000006000017945 */ /* 0x000fe20003800000 */
[----:B------:R-:W-:-:S07]  /*24610*/  IMAD.MOV.U32 R15, RZ, RZ, -0x1 ;  /* 0xffffffffff0f7424 */ /* 0x000fce00078e00ff */
[----:B0-----:R-:W-:Y:S05]  /*24620*/  WARPSYNC.COLLECTIVE R15, `(.L_x_3054) ;  /* 0x000000000f0c7348 */ /* 0x001fea0003c00000 */
[----:B------:R-:W-:Y:S02]  /*24630*/  ELECT P6, UR62, PT ;  /* 0x00000000003e782f */ /* 0x000fe400038c0000 */
[----:B------:R-:W-:Y:S01]  /*24640*/  MOV R14, UR62 ;  /* 0x0000003e000e7c02 */ /* 0x000fe20008000f00 */
[----:B0-----:R-:W-:Y:S10]  /*24650*/  ENDCOLLECTIVE ;  /* 0x000000000000791b */ /* 0x001ff40003800000 */
.L_x_3054:
[----:B------:R-:W-:Y:S05]  /*24660*/  BSYNC B1 ;  /* 0x0000000000017941 */ /* 0x000fea0003800000 */
.L_x_3053:
[----:B------:R-:W-:Y:S05]  /*24670*/  BRA `(.L_x_3055) ;  /* 0xffffff98004c7947 */ /* 0x000fea000383ffff */
.L_x_2901:
[----:B-1----:R1:W2:Y:S02]  /*24680*/  SYNCS.PHASECHK.TRANS64.TRYWAIT P0, [R7+URZ+0x38820], R8 ;  /* 0x03882008070075a7 */ /* 0x0022a4000800017f */
[----:B--2---:R-:W-:Y:S05]  /*24690*/  @!P0 NANOSLEEP.SYNCS 0x989680 ;  /* 0x009896800000895d */ /* 0x004fea0003900000 */
[----:B------:R-:W2:Y:S02]  /*246a0*/  @!P0 SYNCS.PHASECHK.TRANS64 P0, [R7+URZ+0x38820], R8 ;  /* 0x03882008070085a7 */ /* 0x000ea4000800007f */
[----:B--2---:R-:W-:Y:S05]  /*246b0*/  @!P0 BRA `(.L_x_2901) ;  /* 0xfffffffc00f08947 */ /* 0x004fea000383ffff */
[----:B------:R-:W-:Y:S05]  /*246c0*/  BRA `(.L_x_3056) ;  /* 0xffffff98006c7947 */ /* 0x000fea000383ffff */
.L_x_2904:
[----:B-1----:R1:W2:Y:S02]  /*246d0*/  SYNCS.PHASECHK.TRANS64.TRYWAIT P0, [R8+URZ+0x388a0], R9 ;  /* 0x0388a009080075a7 */ /* 0x0022a4000800017f */
[----:B--2---:R-:W-:Y:S05]  /*246e0*/  @!P0 NANOSLEEP.SYNCS 0x989680 ;  /* 0x009896800000895d */ /* 0x004fea0003900000 */
[----:B------:R-:W2:Y:S02]  /*246f0*/  @!P0 SYNCS.PHASECHK.TRANS64 P0, [R8+URZ+0x388a0], R9 ;  /* 0x0388a009080085a7 */ /* 0x000ea4000800007f */
[----:B--2---:R-:W-:Y:S05]  /*24700*/  @!P0 BRA `(.L_x_2904) ;  /* 0xfffffffc00f08947 */ /* 0x004fea000383ffff */
[----:B------:R-:W-:Y:S05]  /*24710*/  BRA `(.L_x_3057) ;  /* 0xffffff9800787947 */ /* 0x000fea000383ffff */
.L_x_2906:
[----:B--2---:R2:W3:Y:S02]  /*24720*/  SYNCS.PHASECHK.TRANS64.TRYWAIT P0, [R8+URZ+0x388c0], R9 ;  /* 0x0388c009080075a7 */ /* 0x0044e4000800017f */
[----:B---3--:R-:W-:Y:S05]  /*24730*/  @!P0 NANOSLEEP.SYNCS 0x989680 ;  /* 0x009896800000895d */ /* 0x008fea0003900000 */
[----:B------:R-:W3:Y:S02]  /*24740*/  @!P0 SYNCS.PHASECHK.TRANS64 P0, [R8+URZ+0x388c0], R9 ;  /* 0x0388c009080085a7 */ /* 0x000ee4000800007f */
[----:B---3--:R-:W-:Y:S05]  /*24750*/  @!P0 BRA `(.L_x_2906) ;  /* 0xfffffffc00f08947 */ /* 0x008fea000383ffff */
[----:B------:R-:W-:Y:S05]  /*24760*/  BRA `(.L_x_3058) ;  /* 0xffffff9800e07947 */ /* 0x000fea000383ffff */
.L_x_2910:
[----:B-1----:R1:W2:Y:S02]  /*24770*/  SYNCS.PHASECHK.TRANS64.TRYWAIT P0, [R9+URZ+0x388a0], R10 ;  /* 0x0388a00a090075a7 */ /* 0x0022a4000800017f */
[----:B--2---:R-:W-:Y:S05]  /*24780*/  @!P0 NANOSLEEP.SYNCS 0x989680 ;  /* 0x009896800000895d */ /* 0x004fea0003900000 */
[----:B------:R-:W2:Y:S02]  /*24790*/  @!P0 SYNCS.PHASECHK.TRANS64 P0, [R9+URZ+0x388a0], R10 ;  /* 0x0388a00a090085a7 */ /* 0x000ea4000800007f */
[----:B--2---:R-:W-:Y:S05]  /*247a0*/  @!P0 BRA `(.L_x_2910) ;  /* 0xfffffffc00f08947 */ /* 0x004fea000383ffff */
[----:B------:R-:W-:Y:S05]  /*247b0*/  BRA `(.L_x_3059) ;  /* 0xffffffa000247947 */ /* 0x000fea000383ffff */
.L_x_2912:
[----:B--2---:R2:W3:Y:S02]  /*247c0*/  SYNCS.PHASECHK.TRANS64.TRYWAIT P1, [R9+URZ+0x388c0], R10 ;  /* 0x0388c00a090075a7 */ /* 0x0044e4000802017f */
[----:B---3--:R-:W-:Y:S05]  /*247d0*/  @!P1 NANOSLEEP.SYNCS 0x989680 ;  /* 0x009896800000995d */ /* 0x008fea0003900000 */
[----:B------:R-:W3:Y:S02]  /*247e0*/  @!P1 SYNCS.PHASECHK.TRANS64 P1, [R9+URZ+0x388c0], R10 ;  /* 0x0388c00a090095a7 */ /* 0x000ee4000802007f */
[----:B---3--:R-:W-:Y:S05]  /*247f0*/  @!P1 BRA `(.L_x_2912) ;  /* 0xfffffffc00f09947 */ /* 0x008fea000383ffff */
[----:B------:R-:W-:Y:S05]  /*24800*/  BRA `(.L_x_3060) ;  /* 0xffffffa000847947 */ /* 0x000fea000383ffff */
.L_x_2930:
[----:B------:R-:W0:Y:S01]  /*24810*/  S2R R5, SR_TID.X ;  /* 0x0000000000057919 */ /* 0x000e220000002100 */
[----:B------:R-:W-:Y:S01]  /*24820*/  BSSY B0, `(.L_x_3061) ;  /* 0x000000a000007945 */ /* 0x000fe20003800000 */
[----:B------:R-:W-:Y:S01]  /*24830*/  IMAD.MOV.U32 R12, RZ, RZ, RZ ;  /* 0x000000ffff0c7224 */ /* 0x000fe200078e00ff */
[----:B------:R-:W-:Y:S01]  /*24840*/  MOV R15, 0xffffffff ;  /* 0xffffffff000f7802 */ /* 0x000fe20000000f00 */
[----:B-1----:R-:W-:Y:S01]  /*24850*/  IMAD.MOV.U32 R11, RZ, RZ, 0x1f ;  /* 0x0000001fff0b7424 */ /* 0x002fe200078e00ff */
[----:B0-----:R-:W-:-:S04]  /*24860*/  SHF.R.U32.HI R5, RZ, 0x5, R5 ;  /* 0x00000005ff057819 */ /* 0x001fc80000011605 */
[----:B------:R-:W-:-:S05]  /*24870*/  LOP3.LUT R5, R5, 0x3, RZ, 0xc0, !PT ;  /* 0x0000000305057812 */ /* 0x000fca00078ec0ff */
[----:B------:R-:W-:-:S07]  /*24880*/  IMAD.MOV.U32 R13, RZ, RZ, R5 ;  /* 0x000000ffff0d7224 */ /* 0x000fce00078e0005 */
[----:B------:R-:W-:Y:S05]  /*24890*/  WARPSYNC.COLLECTIVE R15, `(.L_x_3062) ;  /* 0x000000000f087348 */ /* 0x000fea0003c00000 */
[----:B------:R0:W1:Y:S02]  /*248a0*/  SHFL.IDX P6, R14, R13, R12, R11 ;  /* 0x0000000c0d0e7389 */ /* 0x00006400000c000b */
[----:B01----:R-:W-:Y:S01]  /*248b0*/  ENDCOLLECTIVE ;  /* 0x000000000000791b */ /* 0x003fe20003800000 */
.L_x_3062:
[----:B------:R-:W-:Y:S05]  /*248c0*/  BSYNC B0 ;  /* 0x0000000000007941 */ /* 0x000fea0003800000 */
.L_x_3061:
[----:B------:R-:W-:Y:S05]  /*248d0*/  BRA `(.L_x_3063) ;  /* 0xffffffb0005c7947 */ /* 0x000fea000383ffff */
.L_x_2931:
[----:B------:R-:W-:Y:S01]  /*248e0*/  BSSY B0, `(.L_x_3064) ;  /* 0x0000006000007945 */ /* 0x000fe20003800000 */
[----:B------:R-:W-:-:S07]  /*248f0*/  IMAD.MOV.U32 R15, RZ, RZ, -0x1 ;  /* 0xffffffffff0f7424 */ /* 0x000fce00078e00ff */
[----:B-1----:R-:W-:Y:S05]  /*24900*/  WARPSYNC.COLLECTIVE R15, `(.L_x_3065) ;  /* 0x000000000f0c7348 */ /* 0x002fea0003c00000 */
[----:B------:R-:W-:Y:S02]  /*24910*/  ELECT P6, UR62, PT ;  /* 0x00000000003e782f */ /* 0x000fe400038c0000 */
[----:B------:R-:W-:Y:S01]  /*24920*/  MOV R14, UR62 ;  /* 0x0000003e000e7c02 */ /* 0x000fe20008000f00 */
[----:B-1----:R-:W-:Y:S10]  /*24930*/  ENDCOLLECTIVE ;  /* 0x000000000000791b */ /* 0x002ff40003800000 */
.L_x_3065:
[----:B------:R-:W-:Y:S05]  /*24940*/  BSYNC B0 ;  /* 0x0000000000007941 */ /* 0x000fea0003800000 */
.L_x_3064:
[----:B------:R-:W-:Y:S05]  /*24950*/  BRA `(.L_x_3066) ;  /* 0xffffffb0004c7947 */ /* 0x000fea000383ffff */
.L_x_2934:
[----:B0-----:R0:W1:Y:S02]  /*24960*/  SYNCS.PHASECHK.TRANS64.TRYWAIT P0, [R5+URZ+0x38840], R7 ;  /* 0x03884007050075a7 */ /* 0x001064000800017f */
[----:B-1----:R-:W-:Y:S05]  /*24970*/  @!P0 NANOSLEEP.SYNCS 0x989680 ;  /* 0x009896800000895d */ /* 0x002fea0003900000 */
[----:B------:R-:W1:Y:S02]  /*24980*/  @!P0 SYNCS.PHASECHK.TRANS64 P0, [R5+URZ+0x38840], R7 ;  /* 0x03884007050085a7 */ /* 0x000e64000800007f */
[----:B-1----:R-:W-:Y:S05]  /*24990*/  @!P0 BRA `(.L_x_2934) ;  /* 0xfffffffc00f08947 */ /* 0x002fea000383ffff */
[----:B------:R-:W-:Y:S05]  /*249a0*/  BRA `(.L_x_3067) ;  /* 0xffffffb000b47947 */ /* 0x000fea000383ffff */
.L_x_2938:
        /* <DEDUP_REMOVED lines=8> */
.L_x_2941:
[----:B0-----:R0:W1:Y:S02]  /*24a30*/  SYNCS.PHASECHK.TRANS64.TRYWAIT P0, [R2+URZ+0x38860], R5 ;  /* 0x03886005020075a7 */ /* 0x001064000800017f */
[----:B-1----:R-:W-:Y:S05]  /*24a40*/  @!P0 NANOSLEEP.SYNCS 0x989680 ;  /* 0x009896800000895d */ /* 0x002fea0003900000 */
[----:B------:R-:W1:Y:S02]  /*24a50*/  @!P0 SYNCS.PHASECHK.TRANS64 P0, [R2+URZ+0x38860], R5 ;  /* 0x03886005020085a7 */ /* 0x000e64000800007f */
[----:B-1----:R-:W-:Y:S05]  /*24a60*/  @!P0 BRA `(.L_x_2941) ;  /* 0xfffffffc00f08947 */ /* 0x002fea000383ffff */
[----:B------:R-:W-:Y:S05]  /*24a70*/  BRA `(.L_x_3069) ;  /* 0xffffffb800b87947 */ /* 0x000fea000383ffff */
.L_x_2950:
[----:B--2---:R2:W3:Y:S02]  /*24a80*/  SYNCS.PHASECHK.TRANS64.TRYWAIT P0, [R2+URZ+0x38840], R3 ;  /* 0x03884003020075a7 */ /* 0x0044e4000800017f */
[----:B---3--:R-:W-:Y:S05]  /*24a90*/  @!P0 NANOSLEEP.SYNCS 0x989680 ;  /* 0x009896800000895d */ /* 0x008fea0003900000 */
[----:B------:R-:W3:Y:S02]  /*24aa0*/  @!P0 SYNCS.PHASECHK.TRANS64 P0, [R2+URZ+0x38840], R3 ;  /* 0x03884003020085a7 */ /* 0x000ee4000800007f */
[----:B---3--:R-:W-:Y:S05]  /*24ab0*/  @!P0 BRA `(.L_x_2950) ;  /* 0xfffffffc00f08947 */ /* 0x008fea000383ffff */
[----:B------:R-:W-:Y:S05]  /*24ac0*/  BRA `(.L_x_3070) ;  /* 0xffffffc0008c7947 */ /* 0x000fea000383ffff */
.L_x_2952:
[----:B0-----:R0:W3:Y:S02]  /*24ad0*/  SYNCS.PHASECHK.TRANS64.TRYWAIT P0, [R2+URZ+0x38860], R3 ;  /* 0x03886003020075a7 */ /* 0x0010e4000800017f */
[----:B---3--:R-:W-:Y:S05]  /*24ae0*/  @!P0 NANOSLEEP.SYNCS 0x989680 ;  /* 0x009896800000895d */ /* 0x008fea0003900000 */
[----:B------:R-:W3:Y:S02]  /*24af0*/  @!P0 SYNCS.PHASECHK.TRANS64 P0, [R2+URZ+0x38860], R3 ;  /* 0x03886003020085a7 */ /* 0x000ee4000800007f */
[----:B---3--:R-:W-:Y:S05]  /*24b00*/  @!P0 BRA `(.L_x_2952) ;  /* 0xfffffffc00f08947 */ /* 0x008fea000383ffff */
[----:B------:R-:W-:Y:S05]  /*24b10*/  BRA `(.L_x_3071) ;  /* 0xffffffc400007947 */ /* 0x000fea000383ffff */
.L_x_2957:
[----:B---3--:R3:W4:Y:S02]  /*24b20*/  SYNCS.PHASECHK.TRANS64.TRYWAIT P0, [R2+URZ+0x38840], R3 ;  /* 0x03884003020075a7 */ /* 0x008724000800017f */
[----:B----4-:R-:W-:Y:S05]  /*24b30*/  @!P0 NANOSLEEP.SYNCS 0x989680 ;  /* 0x009896800000895d */ /* 0x010fea0003900000 */
[----:B------:R-:W4:Y:S02]  /*24b40*/  @!P0 SYNCS.PHASECHK.TRANS64 P0, [R2+URZ+0x38840], R3 ;  /* 0x03884003020085a7 */ /* 0x000f24000800007f */
[----:B----4-:R-:W-:Y:S05]  /*24b50*/  @!P0 BRA `(.L_x_2957) ;  /* 0xfffffffc00f08947 */ /* 0x010fea000383ffff */
[----:B------:R-:W-:Y:S05]  /*24b60*/  BRA `(.L_x_3072) ;  /* 0xffffffc800a07947 */ /* 0x000fea000383ffff */
.L_x_2959:
[----:B0-----:R0:W2:Y:S02]  /*24b70*/  SYNCS.PHASECHK.TRANS64.TRYWAIT P1, [R2+URZ+0x38860], R3 ;  /* 0x03886003020075a7 */ /* 0x0010a4000802017f */
[----:B--2---:R-:W-:Y:S05]  /*24b80*/  @!P1 NANOSLEEP.SYNCS 0x989680 ;  /* 0x009896800000995d */ /* 0x004fea0003900000 */
[----:B------:R-:W2:Y:S02]  /*24b90*/  @!P1 SYNCS.PHASECHK.TRANS64 P1, [R2+URZ+0x38860], R3 ;  /* 0x03886003020095a7 */ /* 0x000ea4000802007f */
[----:B--2---:R-:W-:Y:S05]  /*24ba0*/  @!P1 BRA `(.L_x_2959) ;  /* 0xfffffffc00f09947 */ /* 0x004fea000383ffff */
[----:B------:R-:W-:Y:S05]  /*24bb0*/  BRA `(.L_x_3073) ;  /* 0xffffffcc00107947 */ /* 0x000fea000383ffff */
.L_x_2964:
[----:B---3--:R3:W4:Y:S02]  /*24bc0*/  SYNCS.PHASECHK.TRANS64.TRYWAIT P0, [R2+URZ+0x38840], R3 ;  /* 0x03884003020075a7 */ /* 0x008724000800017f */
[----:B----4-:R-:W-:Y:S05]  /*24bd0*/  @!P0 NANOSLEEP.SYNCS 0x989680 ;  /* 0x009896800000895d */ /* 0x010fea0003900000 */
[----:B------:R-:W4:Y:S02]  /*24be0*/  @!P0 SYNCS.PHASECHK.TRANS64 P0, [R2+URZ+0x38840], R3 ;  /* 0x03884003020085a7 */ /* 0x000f24000800007f */
[----:B----4-:R-:W-:Y:S05]  /*24bf0*/  @!P0 BRA `(.L_x_2964) ;  /* 0xfffffffc00f08947 */ /* 0x010fea000383ffff */
[----:B------:R-:W-:Y:S05]  /*24c00*/  BRA `(.L_x_3074) ;  /* 0xffffffd0008c7947 */ /* 0x000fea000383ffff */
.L_x_2966:
[----:B0-----:R0:W2:Y:S02]  /*24c10*/  SYNCS.PHASECHK.TRANS64.TRYWAIT P1, [R2+URZ+0x38860], R3 ;  /* 0x03886003020075a7 */ /* 0x0010a4000802017f */
[----:B--2---:R-:W-:Y:S05]  /*24c20*/  @!P1 NANOSLEEP.SYNCS 0x989680 ;  /* 0x009896800000995d */ /* 0x004fea0003900000 */
[----:B------:R-:W2:Y:S02]  /*24c30*/  @!P1 SYNCS.PHASECHK.TRANS64 P1, [R2+URZ+0x38860], R3 ;  /* 0x03886003020095a7 */ /* 0x000ea4000802007f */
[----:B--2---:R-:W-:Y:S05]  /*24c40*/  @!P1 BRA `(.L_x_2966) ;  /* 0xfffffffc00f09947 */ /* 0x004fea000383ffff */
[----:B------:R-:W-:Y:S05]  /*24c50*/  BRA `(.L_x_3075) ;  /* 0xffffffd400007947 */ /* 0x000fea000383ffff */
.L_x_2971:
[----:B------:R-:W-:Y:S01]  /*24c60*/  BSSY B0, `(.L_x_3076) ;  /* 0x0000008000007945 */ /* 0x000fe20003800000 */
[----:B0-----:R-:W-:Y:S02]  /*24c70*/  IMAD.MOV.U32 R13, RZ, RZ, R16 ;  /* 0x000000ffff0d7224 */ /* 0x001fe400078e0010 */
[----:B------:R-:W-:Y:S02]  /*24c80*/  IMAD.MOV.U32 R12, RZ, RZ, RZ ;  /* 0x000000ffff0c7224 */ /* 0x000fe400078e00ff */
[----:B-1----:R-:W-:Y:S02]  /*24c90*/  IMAD.MOV.U32 R11, RZ, RZ, 0x1f ;  /* 0x0000001fff0b7424 */ /* 0x002fe400078e00ff */
[----:B------:R-:W-:-:S07]  /*24ca0*/  IMAD.MOV.U32 R15, RZ, RZ, -0x1 ;  /* 0xffffffffff0f7424 */ /* 0x000fce00078e00ff */
[----:B--23--:R-:W-:Y:S05]  /*24cb0*/  WARPSYNC.COLLECTIVE R15, `(.L_x_3077) ;  /* 0x000000000f087348 */ /* 0x00cfea0003c00000 */
[----:B------:R0:W1:Y:S02]  /*24cc0*/  SHFL.IDX P6, R14, R13, R12, R11 ;  /* 0x0000000c0d0e7389 */ /* 0x00006400000c000b */
[----:B0123--:R-:W-:Y:S01]  /*24cd0*/  ENDCOLLECTIVE ;  /* 0x000000000000791b */ /* 0x00ffe20003800000 */
.L_x_3077:
[----:B------:R-:W-:Y:S05]  /*24ce0*/  BSYNC B0 ;  /* 0x0000000000007941 */ /* 0x000fea0003800000 */
.L_x_3076:
[----:B------:R-:W-:Y:S01]  /*24cf0*/  IMAD.MOV.U32 R13, RZ, RZ, R16 ;  /* 0x000000ffff0d7224 */ /* 0x000fe200078e0010 */
[----:B------:R-:W-:Y:S01]  /*24d00*/  MOV R12, 0x1 ;  /* 0x00000001000c7802 */ /* 0x000fe20000000f00 */
[----:B------:R-:W-:Y:S02]  /*24d10*/  IMAD.MOV.U32 R11, RZ, RZ, 0x1f ;  /* 0x0000001fff0b7424 */ /* 0x000fe400078e00ff */
[----:B------:R-:W-:Y:S02]  /*24d20*/  IMAD.MOV.U32 R15, RZ, RZ, -0x1 ;  /* 0xffffffffff0f7424 */ /* 0x000fe400078e00ff */
[----:B------:R-:W-:-:S07]  /*24d30*/  IMAD.MOV.U32 R4, RZ, RZ, R14 ;  /* 0x000000ffff047224 */ /* 0x000fce00078e000e */
[----:B------:R-:W-:Y:S05]  /*24d40*/  WARPSYNC.COLLECTIVE R15, `(.L_x_3078) ;  /* 0x000000000f087348 */ /* 0x000fea0003c00000 */
[----:B------:R0:W1:Y:S02]  /*24d50*/  SHFL.IDX P6, R14, R13, R12, R11 ;  /* 0x0000000c0d0e7389 */ /* 0x00006400000c000b */
[----:B01----:R-:W-:Y:S01]  /*24d60*/  ENDCOLLECTIVE ;  /* 0x000000000000791b */ /* 0x003fe20003800000 */
.L_x_3078:
[----:B------:R-:W-:Y:S01]  /*24d70*/  IMAD.MOV.U32 R16, RZ, RZ, R14 ;  /* 0x000000ffff107224 */ /* 0x000fe200078e000e */
[----:B------:R-:W-:Y:S06]  /*24d80*/  BRA `(.L_x_3079) ;  /* 0xffffffd800507947 */ /* 0x000fec000383ffff */
.L_x_2974:
[----:B------:R-:W-:Y:S01]  /*24d90*/  BSSY B0, `(.L_x_3080) ;  /* 0x0000008000007945 */ /* 0x000fe20003800000 */
[----:B0----5:R-:W-:Y:S02]  /*24da0*/  IMAD.MOV.U32 R13, RZ, RZ, R17 ;  /* 0x000000ffff0d7224 */ /* 0x021fe400078e0011 */
[----:B------:R-:W-:Y:S02]  /*24db0*/  IMAD.MOV.U32 R12, RZ, RZ, 0x1 ;  /* 0x00000001ff0c7424 */ /* 0x000fe400078e00ff */
[----:B-1----:R-:W-:Y:S02]  /*24dc0*/  IMAD.MOV.U32 R11, RZ, RZ, RZ ;  /* 0x000000ffff0b7224 */ /* 0x002fe400078e00ff */
[----:B------:R-:W-:-:S07]  /*24dd0*/  IMAD.MOV.U32 R15, RZ, RZ, -0x1 ;  /* 0xffffffffff0f7424 */ /* 0x000fce00078e00ff */
[----:B--234-:R-:W-:Y:S05]  /*24de0*/  WARPSYNC.COLLECTIVE R15, `(.L_x_3081) ;  /* 0x000000000f087348 */ /* 0x01cfea0003c00000 */
[----:B------:R0:W1:Y:S02]  /*24df0*/  SHFL.UP P6, R14, R13, R12, R11 ;  /* 0x0400000c0d0e7389 */ /* 0x00006400000c000b */
[----:B01234-:R-:W-:Y:S01]  /*24e00*/  ENDCOLLECTIVE ;  /* 0x000000000000791b */ /* 0x01ffe20003800000 */
.L_x_3081:
[----:B------:R-:W-:Y:S05]  /*24e10*/  BSYNC B0 ;  /* 0x0000000000007941 */ /* 0x000fea0003800000 */
.L_x_3080:
[C---:B------:R-:W-:Y:S01]  /*24e20*/  ISETP.NE.AND P0, PT, R7.reuse, RZ, PT ;  /* 0x000000ff0700720c */ /* 0x040fe20003f05270 */
        /* <DEDUP_REMOVED lines=9> */
.L_x_3082:
        /* <DEDUP_REMOVED lines=8> */
.L_x_3083:
        /* <DEDUP_REMOVED lines=8> */
.L_x_3084:
        /* <DEDUP_REMOVED lines=8> */
.L_x_3085:
        /* <DEDUP_REMOVED lines=8> */
.L_x_3086:
[----:B------:R-:W-:Y:S05]  /*250c0*/  BRA `(.L_x_3087) ;  /* 0xffffffd800147947 */ /* 0x000fea000383ffff */
.L_x_2979:
[----:B------:R-:W-:Y:S01]  /*250d0*/  BSSY B0, `(.L_x_3088) ;  /* 0x0000008000007945 */ /* 0x000fe20003800000 */
[----:B-----5:R-:W-:Y:S02]  /*250e0*/  IMAD.MOV.U32 R13, RZ, RZ, R17 ;  /* 0x000000ffff0d7224 */ /* 0x020fe400078e0011 */
[----:B------:R-:W-:Y:S02]  /*250f0*/  IMAD.MOV.U32 R12, RZ, RZ, 0x1 ;  /* 0x00000001ff0c7424 */ /* 0x000fe400078e00ff */
[----:B-1----:R-:W-:Y:S02]  /*25100*/  IMAD.MOV.U32 R11, RZ, RZ, RZ ;  /* 0x000000ffff0b7224 */ /* 0x002fe400078e00ff */
[----:B------:R-:W-:-:S07]  /*25110*/  IMAD.MOV.U32 R15, RZ, RZ, -0x1 ;  /* 0xffffffffff0f7424 */ /* 0x000fce00078e00ff */
[----:B0-2---:R-:W-:Y:S05]  /*25120*/  WARPSYNC.COLLECTIVE R15, `(.L_x_3089) ;  /* 0x000000000f087348 */ /* 0x005fea0003c00000 */
[----:B------:R1:W3:Y:S02]  /*25130*/  SHFL.UP P6, R14, R13, R12, R11 ;  /* 0x0400000c0d0e7389 */ /* 0x0002e400000c000b */
[----:B0123--:R-:W-:Y:S01]  /*25140*/  ENDCOLLECTIVE ;  /* 0x000000000000791b */ /* 0x00ffe20003800000 */
.L_x_3089:
[----:B------:R-:W-:Y:S05]  /*25150*/  BSYNC B0 ;  /* 0x0000000000007941 */ /* 0x000fea0003800000 */
.L_x_3088:
[----:B------:R-:W-:Y:S01]  /*25160*/  ISETP.NE.AND P0, PT, R6, RZ, PT ;  /* 0x000000ff0600720c */ /* 0x000fe20003f05270 */
[----:B------:R-:W-:Y:S01]  /*25170*/  IMAD.MOV.U32 R12, RZ, RZ, 0x2 ;  /* 0x00000002ff0c7424 */ /* 0x000fe200078e00ff */
[----:B------:R-:W-:Y:S01]  /*25180*/  MOV R11, RZ ;  /* 0x000000ff000b7202 */ /* 0x000fe20000000f00 */
[----:B------:R-:W-:Y:S01]  /*25190*/  IMAD.MOV.U32 R15, RZ, RZ, -0x1 ;  /* 0xffffffffff0f7424 */ /* 0x000fe200078e00ff */
[----:B------:R-:W-:Y:S02]  /*251a0*/  SEL R2, R14, RZ, P0 ;  /* 0x000000ff0e027207 */ /* 0x000fe40000000000 */
[----:B------:R-:W-:-:S03]  /*251b0*/  ISETP.GE.U32.AND P0, PT, R6, 0x2, PT ;  /* 0x000000020600780c */ /* 0x000fc60003f06070 */
[----:B------:R-:W-:-:S04]  /*251c0*/  IMAD.IADD R2, R17, 0x1, R2 ;  /* 0x0000000111027824 */ /* 0x000fc800078e0202 */
[----:B------:R-:W-:-:S07]  /*251d0*/  IMAD.MOV.U32 R13, RZ, RZ, R2 ;  /* 0x000000ffff0d7224 */ /* 0x000fce00078e0002 */
[----:B------:R-:W-:Y:S05]  /*251e0*/  WARPSYNC.COLLECTIVE R15, `(.L_x_3090) ;  /* 0x000000000f087348 */ /* 0x000fea0003c00000 */
[----:B------:R0:W1:Y:S02]  /*251f0*/  SHFL.UP P6, R14, R13, R12, R11 ;  /* 0x0400000c0d0e7389 */ /* 0x00006400000c000b */
[----:B01----:R-:W-:Y:S01]  /*25200*/  ENDCOLLECTIVE ;  /* 0x000000000000791b */ /* 0x003fe20003800000 */
.L_x_3090:
        /* <DEDUP_REMOVED lines=8> */
.L_x_3091:
        /* <DEDUP_REMOVED lines=8> */
.L_x_3092:
        /* <DEDUP_REMOVED lines=8> */
.L_x_3093:
[----:B------:R-:W-:Y:S02]  /*25390*/  IMAD.MOV.U32 R12, RZ, RZ, 0x1f ;  /* 0x0000001fff0c7424 */ /* 0x000fe400078e00ff */
[----:B------:R-:W-:Y:S01]  /*253a0*/  IMAD.MOV.U32 R11, RZ, RZ, 0x1f ;  /* 0x0000001fff0b7424 */ /* 0x000fe200078e00ff */
[----:B------:R-:W-:-:S05]  /*253b0*/  SEL R3, R14, RZ, P0 ;  /* 0x000000ff0e037207 */ /* 0x000fca0000000000 */
[----:B------:R-:W-:-:S04]  /*253c0*/  IMAD.IADD R2, R2, 0x1, R3 ;  /* 0x0000000102027824 */ /* 0x000fc800078e0203 */
[----:B------:R-:W-:-:S07]  /*253d0*/  IMAD.MOV.U32 R13, RZ, RZ, R2 ;  /* 0x000000ffff0d7224 */ /* 0x000fce00078e0002 */
[----:B------:R-:W-:Y:S05]  /*253e0*/  WARPSYNC.COLLECTIVE R15, `(.L_x_3094) ;  /* 0x000000000f087348 */ /* 0x000fea0003c00000 */
[----:B------:R0:W1:Y:S02]  /*253f0*/  SHFL.IDX P6, R14, R13, R12, R11 ;  /* 0x0000000c0d0e7389 */ /* 0x00006400000c000b */
[----:B01----:R-:W-:Y:S01]  /*25400*/  ENDCOLLECTIVE ;  /* 0x000000000000791b */ /* 0x003fe20003800000 */
.L_x_3094:
[----:B------:R-:W-:Y:S05]  /*25410*/  BRA `(.L_x_3095) ;  /* 0xffffffd400f47947 */ /* 0x000fea000383ffff */
.L_x_2981:
[----:B------:R-:W-:Y:S01]  /*25420*/  BSSY B0, `(.L_x_3096) ;  /* 0x0000006000007945 */ /* 0x000fe20003800000 */
[----:B------:R-:W-:Y:S01]  /*25430*/  PLOP3.LUT P6, PT, P6, PT, PT, 0x8, 0x0 ;  /* 0x000000000000781c */ /* 0x000fe200037ce170 */
[----:B------:R-:W-:-:S12]  /*25440*/  IMAD.MOV.U32 R15, RZ, RZ, -0x1 ;  /* 0xffffffffff0f7424 */ /* 0x000fd800078e00ff */
[----:B01----:R-:W-:Y:S05]  /*25450*/  WARPSYNC.COLLECTIVE R15, `(.L_x_3097) ;  /* 0x000000000f087348 */ /* 0x003fea0003c00000 */
[----:B------:R-:W-:Y:S01]  /*25460*/  VOTE.ANY R14, PT, P6 ;  /* 0x00000000000e7806 */ /* 0x000fe200030e0100 */
[----:B01----:R-:W-:Y:S06]  /*25470*/  ENDCOLLECTIVE ;  /* 0x000000000000791b */ /* 0x003fec0003800000 */
.L_x_3097:
[----:B------:R-:W-:Y:S05]  /*25480*/  BSYNC B0 ;  /* 0x0000000000007941 */ /* 0x000fea0003800000 */
.L_x_3096:
        /* <DEDUP_REMOVED lines=9> */
.L_x_3098:
[----:B------:R-:W-:Y:S01]  /*25520*/  IMAD.MOV.U32 R17, RZ, RZ, R14 ;  /* 0x000000ffff117224 */ /* 0x000fe200078e000e */
[----:B------:R-:W-:Y:S06]  /*25530*/  BRA `(.L_x_3099) ;  /* 0xffffffd400e47947 */ /* 0x000fec000383ffff */
.L_x_2983:
[----:B------:R-:W-:Y:S01]  /*25540*/  BSSY B0, `(.L_x_3100) ;  /* 0x0000007000007945 */ /* 0x000fe20003800000 */
[----:B------:R-:W-:Y:S01]  /*25550*/  IMAD.MOV.U32 R13, RZ, RZ, R2 ;  /* 0x000000ffff0d7224 */ /* 0x000fe200078e0002 */
[----:B------:R-:W-:Y:S01]  /*25560*/  MOV R15, 0xffffffff ;  /* 0xffffffff000f7802 */ /* 0x000fe20000000f00 */
[----:B-1----:R-:W-:-:S07]  /*25570*/  IMAD.MOV.U32 R11, RZ, RZ, 0x1f ;  /* 0x0000001fff0b7424 */ /* 0x002fce00078e00ff */
[----:B0-23--:R-:W-:Y:S05]  /*25580*/  WARPSYNC.COLLECTIVE R15, `(.L_x_3101) ;  /* 0x000000000f087348 */ /* 0x00dfea0003c00000 */
[----:B------:R1:W4:Y:S02]  /*25590*/  SHFL.IDX P6, R14, R13, R12, R11 ;  /* 0x0000000c0d0e7389 */ /* 0x00032400000c000b */
[----:B01234-:R-:W-:Y:S01]  /*255a0*/  ENDCOLLECTIVE ;  /* 0x000000000000791b */ /* 0x01ffe20003800000 */
.L_x_3101:
[----:B------:R-:W-:Y:S05]  /*255b0*/  BSYNC B0 ;  /* 0x0000000000007941 */ /* 0x000fea0003800000 */
.L_x_3100:
[----:B------:R-:W-:Y:S01]  /*255c0*/  IMAD.MOV.U32 R7, RZ, RZ, R14 ;  /* 0x000000ffff077224 */ /* 0x000fe200078e000e */
[----:B------:R-:W-:Y:S06]  /*255d0*/  BRA `(.L_x_2982) ;  /* 0xffffffd400d87947 */ /* 0x000fec000383ffff */
.L_x_2986:
[----:B-1----:R1:W2:Y:S02]  /*255e0*/  SYNCS.PHASECHK.TRANS64.TRYWAIT P0, [R0+URZ+0x38820], R3 ;  /* 0x03882003000075a7 */ /* 0x0022a4000800017f */
[----:B--2---:R-:W-:Y:S05]  /*255f0*/  @!P0 NANOSLEEP.SYNCS 0x989680 ;  /* 0x009896800000895d */ /* 0x004fea0003900000 */
[----:B------:R-:W2:Y:S02]  /*25600*/  @!P0 SYNCS.PHASECHK.TRANS64 P0, [R0+URZ+0x38820], R3 ;  /* 0x03882003000085a7 */ /* 0x000ea4000800007f */
[----:B--2---:R-:W-:Y:S05]  /*25610*/  @!P0 BRA `(.L_x_2986) ;  /* 0xfffffffc00f08947 */ /* 0x004fea000383ffff */
[----:B------:R-:W-:Y:S05]  /*25620*/  BRA `(.L_x_3102) ;  /* 0xffffffdc00507947 */ /* 0x000fea000383ffff */
.L_x_2987:
[----:B---3--:R-:W2:Y:S01]  /*25630*/  S2R R2, SR_TID.X ;  /* 0x0000000000027919 */ /* 0x008ea20000002100 */
[----:B------:R-:W-:Y:S01]  /*25640*/  BSSY B0, `(.L_x_3103) ;  /* 0x000000a000007945 */ /* 0x000fe20003800000 */
[----:B------:R-:W-:Y:S02]  /*25650*/  IMAD.MOV.U32 R12, RZ, RZ, RZ ;  /* 0x000000ffff0c7224 */ /* 0x000fe400078e00ff */
        /* <DEDUP_REMOVED lines=8> */
.L_x_3104:
[----:B------:R-:W-:Y:S05]  /*256e0*/  BSYNC B0 ;  /* 0x0000000000007941 */ /* 0x000fea0003800000 */
.L_x_3103:
[----:B------:R-:W-:Y:S05]  /*256f0*/  BRA `(.L_x_3105) ;  /* 0xffffffdc00347947 */ /* 0x000fea000383ffff */
.L_x_2988:
[----:B------:R-:W-:Y:S01]  /*25700*/  BSSY B0, `(.L_x_3106) ;  /* 0x0000006000007945 */ /* 0x000fe20003800000 */
[----:B------:R-:W-:-:S07]  /*25710*/  IMAD.MOV.U32 R15, RZ, RZ, -0x1 ;  /* 0xffffffffff0f7424 */ /* 0x000fce00078e00ff */
[----:B012---:R-:W-:Y:S05]  /*25720*/  WARPSYNC.COLLECTIVE R15, `(.L_x_3107) ;  /* 0x000000000f0c7348 */ /* 0x007fea0003c00000 */
[----:B------:R-:W-:Y:S02]  /*25730*/  ELECT P6, UR62, PT ;  /* 0x00000000003e782f */ /* 0x000fe400038c0000 */
[----:B------:R-:W-:Y:S01]  /*25740*/  MOV R14, UR62 ;  /* 0x0000003e000e7c02 */ /* 0x000fe20008000f00 */
[----:B012---:R-:W-:Y:S10]  /*25750*/  ENDCOLLECTIVE ;  /* 0x000000000000791b */ /* 0x007ff40003800000 */
.L_x_3107:
[----:B------:R-:W-:Y:S05]  /*25760*/  BSYNC B0 ;  /* 0x0000000000007941 */ /* 0x000fea0003800000 */
.L_x_3106:
[----:B------:R-:W-:Y:S05]  /*25770*/  BRA `(.L_x_3108) ;  /* 0xffffffdc00287947 */ /* 0x000fea000383ffff */
.L_x_2990:
[----:B-1----:R1:W2:Y:S02]  /*25780*/  SYNCS.PHASECHK.TRANS64.TRYWAIT P0, [R6+URZ], R5 ;  /* 0x00000005060075a7 */ /* 0x0022a4000800017f */
[----:B--2---:R-:W-:Y:S05]  /*25790*/  @!P0 NANOSLEEP.SYNCS 0x989680 ;  /* 0x009896800000895d */ /* 0x004fea0003900000 */
[----:B------:R-:W2:Y:S02]  /*257a0*/  @!P0 SYNCS.PHASECHK.TRANS64 P0, [R6+URZ], R5 ;  /* 0x00000005060085a7 */ /* 0x000ea4000800007f */
[----:B--2---:R-:W-:Y:S05]  /*257b0*/  @!P0 BRA `(.L_x_2990) ;  /* 0xfffffffc00f08947 */ /* 0x004fea000383ffff */
[----:B------:R-:W-:Y:S05]  /*257c0*/  BRA `(.L_x_3109) ;  /* 0xffffffdc006c7947 */ /* 0x000fea000383ffff */
.L_x_2991:
[----:B--2---:R2:W3:Y:S02]  /*257d0*/  SYNCS.PHASECHK.TRANS64.TRYWAIT P0, [R7+URZ], R2 ;  /* 0x00000002070075a7 */ /* 0x0044e4000800017f */
[----:B---3--:R-:W-:Y:S05]  /*257e0*/  @!P0 NANOSLEEP.SYNCS 0x989680 ;  /* 0x009896800000895d */ /* 0x008fea0003900000 */
[----:B------:R-:W3:Y:S02]  /*257f0*/  @!P0 SYNCS.PHASECHK.TRANS64 P0, [R7+URZ], R2 ;  /* 0x00000002070085a7 */ /* 0x000ee4000800007f */
[----:B---3--:R-:W-:Y:S05]  /*25800*/  @!P0 BRA `(.L_x_2991) ;  /* 0xfffffffc00f08947 */ /* 0x008fea000383ffff */
[----:B------:R-:W-:Y:S05]  /*25810*/  BRA `(.L_x_3110) ;  /* 0xffffffdc00607947 */ /* 0x000fea000383ffff */
.L_x_2993:
[----:B---3--:R3:W4:Y:S02]  /*25820*/  SYNCS.PHASECHK.TRANS64.TRYWAIT P0, [R4+URZ], R5 ;  /* 0x00000005040075a7 */ /* 0x008724000800017f */
[----:B----4-:R-:W-:Y:S05]  /*25830*/  @!P0 NANOSLEEP.SYNCS 0x989680 ;  /* 0x009896800000895d */ /* 0x010fea0003900000 */
[----:B------:R-:W4:Y:S02]  /*25840*/  @!P0 SYNCS.PHASECHK.TRANS64 P0, [R4+URZ], R5 ;  /* 0x00000005040085a7 */ /* 0x000f24000800007f */
[----:B----4-:R-:W-:Y:S05]  /*25850*/  @!P0 BRA `(.L_x_2993) ;  /* 0xfffffffc00f08947 */ /* 0x010fea000383ffff */
[----:B------:R-:W-:Y:S05]  /*25860*/  BRA `(.L_x_3111) ;  /* 0xffffffdc00687947 */ /* 0x000fea000383ffff */
.L_x_3112:
        /* <DEDUP_REMOVED lines=9> */
.L_x_4560:


//--------------------- .text._ZN7cutlass13device_kernelIN5flash11enable_sm90INS1_16FlashAttnFwdSm90INS1_25CollectiveMainloopFwdSm90ILi2EN4cute5tupleIJNS5_1CILi1EEES8_S8_EEENS6_IJNS7_ILi64EEESA_SA_EEELi512ENS_6half_tEfNS_4arch4Sm90ELb1ELb0ELb1ELb0ELb0ELb0ELb0ELb0ELb0ELb0ELb0ELb0EEENS1_21CollectiveEpilogueFwdINS6_IJSA_NS7_ILi512EEESA_EEES9_SC_SE_Li256ELb0ELb0ELb0ELb0EEENS1_30DynamicPersistentTileSchedulerILi256ELi32ELb0ELb0ELb1EEEEEEEEEvNT_6ParamsE --------------------------
	.section	.text._ZN7cutlass13device_kernelIN5flash11enable_sm90INS1_16FlashAttnFwdSm90INS1_25CollectiveMainloopFwdSm90ILi2EN4cute5tupleIJNS5_1CILi1EEES8_S8_EEENS6_IJNS7_ILi64EEESA_SA_EEELi512ENS_6half_tEfNS_4arch4Sm90ELb1ELb0ELb1ELb0ELb0ELb0ELb0ELb0ELb0ELb0ELb0ELb0EEENS1_21CollectiveEpilogueFwdINS6_IJSA_NS7_ILi512EEESA_EEES9_SC_SE_Li256ELb0ELb0ELb0ELb0EEENS1_30DynamicPersistentTileSchedulerILi256ELi32ELb0ELb0ELb1EEEEEEEEEvNT_6ParamsE,"ax",@progbits
	.align	128
.text._ZN7cutlass13device_kernelIN5flash11enable_sm90INS1_16FlashAttnFwdSm90INS1_25CollectiveMainloopFwdSm90ILi2EN4cute5tupleIJNS5_1CILi1EEES8_S8_EEENS6_IJNS7_ILi64EEESA_SA_EEELi512ENS_6half_tEfNS_4arch4Sm90ELb1ELb0ELb1ELb0ELb0ELb0ELb0ELb0ELb0ELb0ELb0ELb0EEENS1_21CollectiveEpilogueFwdINS6_IJSA_NS7_ILi512EEESA_EEES9_SC_SE_Li256ELb0ELb0ELb0ELb0EEENS1_30DynamicPersistentTileSchedulerILi256ELi32ELb0ELb0ELb1EEEEEEEEEvNT_6ParamsE:
        .type           _ZN7cutlass13device_kernelIN5flash11enable_sm90INS1_16FlashAttnFwdSm90INS1_25CollectiveMainloopFwdSm90ILi2EN4cute5tupleIJNS5_1CILi1EEES8_S8_EEENS6_IJNS7_ILi64EEESA_SA_EEELi512ENS_6half_tEfNS_4arch4Sm90ELb1ELb0ELb1ELb0ELb0ELb0ELb0ELb0ELb0ELb0ELb0ELb0EEENS1_21CollectiveEpilogueFwdINS6_IJSA_NS7_ILi512EEESA_EEES9_SC_SE_Li256ELb0ELb0ELb0ELb0EEENS1_30DynamicPersistentTileSchedulerILi256ELi32ELb0ELb0ELb1EEEEEEEEEvNT_6ParamsE,@function
        .size           _ZN7cutlass13device_kernelIN5flash11enable_sm90INS1_16FlashAttnFwdSm90INS1_25CollectiveMainloopFwdSm90ILi2EN4cute5tupleIJNS5_1CILi1EEES8_S8_EEENS6_IJNS7_ILi64EEESA_SA_EEELi512ENS_6half_tEfNS_4arch4Sm90ELb1ELb0ELb1ELb0ELb0ELb0ELb0ELb0ELb0ELb0ELb0ELb0EEENS1_21CollectiveEpilogueFwdINS6_IJSA_NS7_ILi512EEESA_EEES9_SC_SE_Li256ELb0ELb0ELb0ELb0EEENS1_30DynamicPersistentTileSchedulerILi256ELi32ELb0ELb0ELb1EEEEEEEEEvNT_6ParamsE,(.L_x_4561 - _ZN7cutlass13device_kernelIN5flash11enable_sm90INS1_16FlashAttnFwdSm90INS1_25CollectiveMainloopFwdSm90ILi2EN4cute5tupleIJNS5_1CILi1EEES8_S8_EEENS6_IJNS7_ILi64EEESA_SA_EEELi512ENS_6half_tEfNS_4arch4Sm90ELb1ELb0ELb1ELb0ELb0ELb0ELb0ELb0ELb0ELb0ELb0ELb0EEENS1_21CollectiveEpilogueFwdINS6_IJSA_NS7_ILi512EEESA_EEES9_SC_SE_Li256ELb0ELb0ELb0ELb0EEENS1_30DynamicPersistentTileSchedulerILi256ELi32ELb0ELb0ELb1EEEEEEEEEvNT_6ParamsE)
        .other          _ZN7cutlass13device_kernelIN5flash11enable_sm90INS1_16FlashAttnFwdSm90INS1_25CollectiveMainloopFwdSm90ILi2EN4cute5tupleIJNS5_1CILi1EEES8_S8_EEENS6_IJNS7_ILi64EEESA_SA_EEELi512ENS_6half_tEfNS_4arch4Sm90ELb1ELb0ELb1ELb0ELb0ELb0ELb0ELb0ELb0ELb0ELb0ELb0EEENS1_21CollectiveEpilogueFwdINS6_IJSA_NS7_ILi512EEESA_EEES9_SC_SE_Li256ELb0ELb0ELb0ELb0EEENS1_30DynamicPersistentTileSchedulerILi256ELi32ELb0ELb0ELb1EEEEEEEEEvNT_6ParamsE,@"STO_CUDA_ENTRY STV_DEFAULT"
_ZN7cutlass13device_kernelIN5flash11enable_sm90INS1_16FlashAttnFwdSm90INS1_25CollectiveMainloopFwdSm90ILi2EN4cute5tupleIJNS5_1CILi1EEES8_S8_EEENS6_IJNS7_ILi64EEESA_SA_EEELi512ENS_6half_tEfNS_4arch4Sm90ELb1ELb0ELb1ELb0ELb0ELb0ELb0ELb0ELb0ELb0ELb0ELb0EEENS1_21CollectiveEpilogueFwdINS6_IJSA_NS7_ILi512EEESA_EEES9_SC_SE_Li256ELb0ELb0ELb0ELb0EEENS1_30DynamicPersistentTileSchedulerILi256ELi32ELb0ELb0ELb1EEEEEEEEEvNT_6ParamsE:
        /* <DEDUP_REMOVED lines=23> */
.L_x_3114:
[----:B------:R-:W-:Y:S05]  /*0170*/  BSYNC B0 ;  /* 0x0000000000007941 */ /* 0x000fea0003800000 */
.L_x_3113:
        /* <DEDUP_REMOVED lines=33> */
.L_x_3115:
        /* <DEDUP_REMOVED lines=22> */
.L_x_3116:
        /* <DEDUP_REMOVED lines=18> */
.L_x_3117:
        /* <DEDUP_REMOVED lines=22> */
.L_x_3118:
        /* <DEDUP_REMOVED lines=22> */
.L_x_3119:
[----:B------:R-:W-:Y:S01]  /*08d0*/  PLOP3.LUT P0, PT, PT, PT, UP0, 0x80, 0x0 ;  /* 0x000000000000781c */ /* 0x000fe20003f0f008 */
[----:B------:R-:W-:Y:S01]  /*08e0*/  UMOV UR36, 0x1 ;  /* 0x0000000100247882 */ /* 0x000fe20000000000 */
[----:B------:R-:W-:Y:S01]  /*08f0*/  NOP ;  /* 0x0000000000007918 */ /* 0x000fe20000000000 */
[----:B------:R-:W-:Y:S01]  /*0900*/  USEL UR36, UR36, 0x2, !UP0 ;  /* 0x0000000224247887 */ /* 0x000fe2000c000000 */
[----:B------:R-:W-:Y:S01]  /*0910*/  ULDC.64 UR50, c[0x0][0x208] ;  /* 0x0000820000327ab9 */ /* 0x000fe20000000a00 */
[----:B-123--:R-:W-:Y:S08]  /*0920*/  BAR.SYNC.DEFER_BLOCKING 0x0 ;  /* 0x0000000000007b1d */ /* 0x00eff00000010000 */
[----:B------:R-:W-:Y:S05]  /*0930*/  @!P0 BRA `(.L_x_3120) ;  /* 0x000000a400f88947 */ /* 0x000fea0003800000 */
.L_x_3121:
[----:B------:R-:W-:-:S08]  /*0940*/  NOP ;  /* 0x0000000000007918 */ /* 0x000fd00000000000 */
[----:B------:R-:W1:Y:S02]  /*0950*/  USETMAXREG.TRY_ALLOC.CTAPOOL UP0, 0xf0 ;  /* 0x000000f0000079c8 */ /* 0x000e640008000600 */
[----:B-1----:R-:W-:-:S13]  /*0960*/  PLOP3.LUT P0, PT, PT, PT, UP0, 0x80, 0x0 ;  /* 0x000000000000781c */ /* 0x002fda0003f0f008 */
[----:B------:R-:W-:Y:S05]  /*0970*/  @!P0 BRA `(.L_x_3121) ;  /* 0xfffffffc00f08947 */ /* 0x000fea000383ffff */
[----:B------:R-:W1:Y:S01]  /*0980*/  S2R R2, SR_TID.X ;  /* 0x0000000000027919 */ /* 0x000e620000002100 */
[----:B------:R-:W2:Y:S08]  /*0990*/  S2UR UR4, SR_CTAID.X ;  /* 0x00000000000479c3 */ /* 0x000eb00000002500 */
[----:B------:R-:W-:Y:S06]  /*09a0*/  BAR.ARV 0x4, 0x120 ;  /* 0x0104800000007b1d */ /* 0x000fec0000002000 */
[----:B-1----:R-:W-:-:S04]  /*09b0*/  LOP3.LUT R0, R2, 0xffffff80, RZ, 0xc0, !PT ;  /* 0xffffff8002007812 */ /* 0x002fc800078ec0ff */
[----:B------:R-:W-:Y:S02]  /*09c0*/  ISETP.NE.AND P0, PT, R0, 0x80, PT ;  /* 0x000000800000780c */ /* 0x000fe40003f05270 */
[----:B------:R-:W2:Y:S11]  /*09d0*/  LDC R0, c[0x0][0xda8] ;  /* 0x00036a00ff007b82 */ /* 0x000eb60000000800 */
[----:B------:R-:W-:Y:S06]  /*09e0*/  @!P0 BAR.ARV 0x8, 0xa0 ;  /* 0x0202800000008b1d */ /* 0x000fec0000002000 */
[----:B------:R-:W-:-:S13]  /*09f0*/  ISETP.GE.U32.AND P0, PT, R2, 0x100, PT ;  /* 0x000001000200780c */ /* 0x000fda0003f06070 */
[----:B------:R-:W-:Y:S06]  /*0a00*/  @P0 BAR.ARV 0xf, 0x100 ;  /* 0x03c4000000000b1d */ /* 0x000fec0000002000 */
[----:B--2---:R-:W-:-:S13]  /*0a10*/  ISETP.LE.AND P0, PT, R0, UR4, PT ;  /* 0x0000000400007c0c */ /* 0x004fda000bf03270 */
        /* <DEDUP_REMOVED lines=13> */
[----:B------:R-:W-:Y:S02]  /*0af0*/  LOP3.LUT R6, R4, 0xfffffff0, RZ, 0xc0, !PT ;  /* 0xfffffff004067812 */ /* 0x000fe400078ec0ff */
[----:B------:R-:W-:Y:S02]  /*0b00*/  LEA.HI R3, R0, R191, RZ, 0x7 ;  /* 0x000000bf00037211 */ /* 0x000fe400078f38ff */
[--C-:B------:R-:W-:Y:S02]  /*0b10*/  SHF.R.S32.HI R189, RZ, 0x5, R2.reuse ;  /* 0x00000005ffbd7819 */ /* 0x100fe40000011402 */
[----:B------:R-:W-:Y:S02]  /*0b20*/  SHF.R.S32.HI R8, RZ, 0x1f, R2 ;  /* 0x0000001fff087819 */ /* 0x000fe40000011402 */
[----:B------:R-:W-:Y:S02]  /*0b30*/  IADD3 R9, R191, -R6, RZ ;  /* 0x80000006bf097210 */ /* 0x000fe40007ffe0ff */
[----:B------:R-:W-:-:S02]  /*0b40*/  LOP3.LUT R2, R3, 0xffffff80, RZ, 0xc0, !PT ;  /* 0xffffff8003027812 */ /* 0x000fc400078ec0ff */
[----:B------:R-:W-:Y:S01]  /*0b50*/  LEA.HI R8, R8, R189, RZ, 0x2 ;  /* 0x000000bd08087211 */ /* 0x000fe200078f10ff */
[----:B-1----:R-:W-:Y:S01]  /*0b60*/  ULEA UR48, UR5, UR48, 0x18 ;  /* 0x0000003005307291 */ /* 0x002fe2000f8ec03f */
[----:B------:R-:W-:Y:S02]  /*0b70*/  SHF.R.S32.HI R6, RZ, 0x1f, R9 ;  /* 0x0000001fff067819 */ /* 0x000fe40000011409 */
[----:B------:R-:W-:Y:S02]  /*0b80*/  SHF.R.S32.HI R11, RZ, 0x4, R4 ;  /* 0x00000004ff0b7819 */ /* 0x000fe40000011404 */
[----:B------:R-:W-:Y:S02]  /*0b90*/  IADD3 R2, R191, -R2, RZ ;  /* 0x80000002bf027210 */ /* 0x000fe40007ffe0ff */
[----:B------:R-:W-:Y:S02]  /*0ba0*/  LOP3.LUT R10, R8, 0x3ffffc, RZ, 0xc0, !PT ;  /* 0x003ffffc080a7812 */ /* 0x000fe400078ec0ff */
[----:B------:R-:W-:-:S02]  /*0bb0*/  LEA.HI R8, R6, R9, RZ, 0x3 ;  /* 0x0000000906087211 */ /* 0x000fc400078f18ff */
[----:B------:R-:W-:Y:S02]  /*0bc0*/  LEA.HI R4, R4, R11, RZ, 0x1 ;  /* 0x0000000b04047211 */ /* 0x000fe400078f08ff */
[----:B------:R-:W-:Y:S02]  /*0bd0*/  SHF.R.S32.HI R5, RZ, 0x1f, R2 ;  /* 0x0000001fff057819 */ /* 0x000fe40000011402 */
[----:B------:R-:W-:Y:S02]  /*0be0*/  IADD3 R13, R189, -R10, RZ ;  /* 0x8000000abd0d7210 */ /* 0x000fe40007ffe0ff */
[----:B------:R-:W-:Y:S02]  /*0bf0*/  LOP3.LUT R10, R8, 0xfffffff8, RZ, 0xc0, !PT ;  /* 0xfffffff8080a7812 */ /* 0x000fe400078ec0ff */
[----:B------:R-:W-:Y:S02]  /*0c00*/  SHF.R.S32.HI R188, RZ, 0x7, R3 ;  /* 0x00000007ffbc7819 */ /* 0x000fe40000011403 */
[----:B------:R-:W-:Y:S01]  /*0c10*/  LOP3.LUT R12, R4, 0x1ffffffe, RZ, 0xc0, !PT ;  /* 0x1ffffffe040c7812 */ /* 0x000fe200078ec0ff */
[----:B------:R-:W-:Y:S01]  /*0c20*/  IMAD.IADD R10, R9, 0x1, -R10 ;  /* 0x00000001090a7824 */ /* 0x000fe200078e0a0a */
[----:B------:R-:W-:Y:S01]  /*0c30*/  LEA.HI R4, R5, R2, RZ, 0x2 ;  /* 0x0000000205047211 */ /* 0x000fe200078f10ff */
[----:B------:R-:W-:Y:S01]  /*0c40*/  IMAD R14, R188, 0x100, R9 ;  /* 0x00000100bc0e7824 */ /* 0x000fe200078e0209 */
[----:B------:R-:W-:-:S02]  /*0c50*/  IADD3 R12, R11, -R12, RZ ;  /* 0x8000000c0b0c7210 */ /* 0x000fc40007ffe0ff */
[----:B------:R-:W-:Y:S02]  /*0c60*/  LOP3.LUT R9, R4, 0x7ffffffc, RZ, 0xc0, !PT ;  /* 0x7ffffffc04097812 */ /* 0x000fe400078ec0ff */
[--C-:B------:R-:W-:Y:S02]  /*0c70*/  SHF.R.S32.HI R6, RZ, 0x2, R4.reuse ;  /* 0x00000002ff067819 */ /* 0x100fe40000011404 */
[----:B------:R-:W-:Y:S02]  /*0c80*/  SHF.R.S32.HI R7, RZ, 0x1f, R4 ;  /* 0x0000001fff077819 */ /* 0x000fe40000011404 */
[----:B------:R-:W-:Y:S02]  /*0c90*/  SHF.L.U32 R4, R10, 0x6, RZ ;  /* 0x000000060a047819 */ /* 0x000fe400000006ff */
[----:B------:R-:W-:Y:S01]  /*0ca0*/  IADD3 R16, R2, -R9, RZ ;  /* 0x8000000902107210 */ /* 0x000fe20007ffe0ff */
[----:B------:R-:W-:Y:S01]  /*0cb0*/  IMAD.SHL.U32 R9, R12, 0x8, RZ ;  /* 0x000000080c097824 */ /* 0x000fe200078e00ff */
[----:B------:R-:W-:-:S02]  /*0cc0*/  LEA R14, R13, R14, 0x4 ;  /* 0x0000000e0d0e7211 */ /* 0x000fc400078e20ff */
[----:B------:R-:W-:Y:S02]  /*0cd0*/  SHF.L.U32 R8, R8, 0x6, RZ ;  /* 0x0000000608087819 */ /* 0x000fe400000006ff */
[----:B------:R-:W-:Y:S02]  /*0ce0*/  LOP3.LUT R4, R4, 0x1c0, RZ, 0xc0, !PT ;  /* 0x000001c004047812 */ /* 0x000fe400078ec0ff */
[----:B------:R-:W-:Y:S02]  /*0cf0*/  LEA R190, R14, R9, 0x6 ;  /* 0x000000090ebe7211 */ /* 0x000fe400078e30ff */
[----:B------:R-:W-:Y:S02]  /*0d00*/  LOP3.LUT R8, R8, 0x7ffffe00, RZ, 0xc0, !PT ;  /* 0x7ffffe0008087812 */ /* 0x000fe400078ec0ff */
[----:B------:R-:W-:Y:S02]  /*0d10*/  LOP3.LUT R9, R4, 0x8, R9, 0xf8, !PT ;  /* 0x0000000804097812 */ /* 0x000fe400078ef809 */
[----:B------:R-:W-:Y:S01]  /*0d20*/  SHF.R.U32.HI R4, RZ, 0x3, R4 ;  /* 0x00000003ff047819 */ /* 0x000fe20000011604 */
[----:B------:R-:W-:Y:S01]  /*0d30*/  IMAD R8, R189, 0x400, R8 ;  /* 0x00000400bd087824 */ /* 0x000fe200078e0208 */
[----:B------:R-:W-:-:S02]  /*0d40*/  R2P PR, R10, 0x6 ;  /* 0x000000060a007804 */ /* 0x000fc40000000000 */
[----:B------:R-:W-:Y:S02]  /*0d50*/  LOP3.LUT R9, R9, R4, RZ, 0x3c, !PT ;  /* 0x0000000409097212 */ /* 0x000fe400078e3cff */
[----:B------:R-:W-:Y:S02]  /*0d60*/  LEA.HI R7, R7, R6, RZ, 0x3 ;  /* 0x0000000607077211 */ /* 0x000fe400078f18ff */
[----:B------:R-:W-:Y:S02]  /*0d70*/  IADD3 R8, R8, R9, RZ ;  /* 0x0000000908087210 */ /* 0x000fe40007ffe0ff */
[----:B------:R-:W-:Y:S02]  /*0d80*/  LEA.HI R0, R0, R191, RZ, 0x3 ;  /* 0x000000bf00007211 */ /* 0x000fe400078f18ff */
[----:B------:R-:W-:Y:S02]  /*0d90*/  LEA R18, R8, UR48, 0x1 ;  /* 0x0000003008127c11 */ /* 0x000fe4000f8e08ff */
[----:B------:R-:W-:-:S02]  /*0da0*/  LEA.HI R3, R3, R188, RZ, 0x1 ;  /* 0x000000bc03037211 */ /* 0x000fc400078f08ff */
[----:B------:R-:W-:Y:S01]  /*0db0*/  LOP3.LUT R7, R7, 0xfffffff8, RZ, 0xc0, !PT ;  /* 0xfffffff807077812 */ /* 0x000fe200078ec0ff */
[----:B------:R-:W-:Y:S01]  /*0dc0*/  VIADD R23, R18, 0x26800 ;  /* 0x0002680012177836 */ /* 0x000fe20000000000 */
[----:B------:R-:W-:Y:S02]  /*0dd0*/  LEA.HI R5, R5, R2, RZ, 0x5 ;  /* 0x0000000205057211 */ /* 0x000fe400078f28ff */
[----:B------:R-:W-:Y:S02]  /*0de0*/  LOP3.LUT R4, R0, 0x1ffffff8, RZ, 0xc0, !PT ;  /* 0x1ffffff800047812 */ /* 0x000fe400078ec0ff */
[----:B------:R-:W-:Y:S02]  /*0df0*/  LOP3.LUT R3, R3, 0xfffffe, RZ, 0xc0, !PT ;  /* 0x00fffffe03037812 */ /* 0x000fe400078ec0ff */
[----:B------:R-:W-:Y:S01]  /*0e00*/  IADD3 R19, R18, 0x26820, RZ ;  /* 0x0002682012137810 */ /* 0x000fe20007ffe0ff */
[----:B------:R-:W-:Y:S01]  /*0e10*/  @P1 VIADD R19, R23, 0xffffffe0 ;  /* 0xffffffe017131836 */ /* 0x000fe20000000000 */
[----:B------:R-:W-:-:S02]  /*0e20*/  SEL R22, R22, 0xffffffc0, !P2 ;  /* 0xffffffc016167807 */ /* 0x000fc40005000000 */
[----:B------:R-:W-:Y:S02]  /*0e30*/  IADD3 R7, R6, -R7, RZ ;  /* 0x8000000706077210 */ /* 0x000fe40007ffe0ff */
[----:B------:R-:W-:Y:S02]  /*0e40*/  SHF.R.S32.HI R2, RZ, 0x5, R5 ;  /* 0x00000005ff027819 */ /* 0x000fe40000011405 */
[----:B------:R-:W-:Y:S02]  /*0e50*/  IADD3 R4, R191, -R4, RZ ;  /* 0x80000004bf047210 */ /* 0x000fe40007ffe0ff */
[----:B------:R-:W-:Y:S02]  /*0e60*/  IADD3 R3, R188, -R3, RZ ;  /* 0x80000003bc037210 */ /* 0x000fe40007ffe0ff */
[----:B------:R-:W-:Y:S01]  /*0e70*/  IADD3 R23, R23, R22, RZ ;  /* 0x0000001617177210 */ /* 0x000fe20007ffe0ff */
[----:B------:R-:W-:Y:S01]  /*0e80*/  IMAD.IADD R22, R22, 0x1, R19 ;  /* 0x0000000116167824 */ /* 0x000fe200078e0213 */
[----:B------:R-:W-:-:S02]  /*0e90*/  LEA R2, R2, R7, 0x4 ;  /* 0x0000000702027211 */ /* 0x000fc400078e20ff */
[----:B------:R-:W-:Y:S02]  /*0ea0*/  SHF.R.S32.HI R186, RZ, 0x3, R0 ;  /* 0x00000003ffba7819 */ /* 0x000fe40000011400 */
[----:B------:R-:W-:Y:S02]  /*0eb0*/  SHF.L.U32 R184, R4, 0x3, RZ ;  /* 0x0000000304b87819 */ /* 0x000fe400000006ff */
[----:B------:R-:W-:Y:S02]  /*0ec0*/  SHF.L.U32 R17, R3, 0x8, RZ ;  /* 0x0000000803117819 */ /* 0x000fe400000006ff */
[----:B------:R-:W-:-:S07]  /*0ed0*/  SHF.L.U32 R16, R16, 0x1, RZ ;  /* 0x0000000110107819 */ /* 0x000fce00000006ff */
.L_x_3174:
        /* <DEDUP_REMOVED lines=20> */
.L_x_3122:
[----:B------:R-:W-:Y:S01]  /*1020*/  ULDC UR6, c[0x0][0xdc4] ;  /* 0x0003710000067ab9 */ /* 0x000fe20000000800 */
[----:B------:R-:W-:Y:S01]  /*1030*/  UMOV UR40, UR7 ;  /* 0x0000000700287c82 */ /* 0x000fe20008000000 */
[----:B------:R-:W-:-:S11]  /*1040*/  UISETP.NE.AND UP0, UPT, UR6, 0x1, UPT ;  /* 0x000000010600788c */ /* 0x000fd6000bf05270 */
[----:B------:R-:W-:Y:S02]  /*1050*/  @UP0 ULDC.64 UR10, c[0x0][0xdc8] ;  /* 0x00037200000a0ab9 */ /* 0x000fe40000000a00 */
[----:B------:R-:W-:-:S04]  /*1060*/  UIMAD.WIDE.U32 UR4, UR7, UR10, URZ ;  /* 0x0000000a070472a5 */ /* 0x000fc8000f8e003f */
[----:B------:R-:W-:-:S04]  /*1070*/  @UP0 USHF.R.U32.HI UR40, URZ, UR11, UR5 ;  /* 0x0000000b3f280299 */ /* 0x000fc80008011605 */
[----:B------:R-:W-:-:S12]  /*1080*/  UIMAD UR4, UR40, UR6, URZ ;  /* 0x00000006280472a4 */ /* 0x000fd8000f8e023f */
.L_x_3123:
[----:B------:R-:W-:Y:S01]  /*1090*/  ULOP3.LUT UR5, URZ, UR40, URZ, 0x33, !UPT ;  /* 0x000000283f057292 */ /* 0x000fe2000f8e333f */
[----:B------:R-:W-:Y:S01]  /*10a0*/  CS2R R154, SRZ ;  /* 0x00000000009a7805 */ /* 0x000fe2000001ff00 */
[----:B------:R-:W-:Y:S01]  /*10b0*/  ULDC.64 UR10, c[0x0][0x3f8] ;  /* 0x0000fe00000a7ab9 */ /* 0x000fe20000000a00 */
[----:B------:R-:W-:Y:S01]  /*10c0*/  ULDC UR6, c[0x0][0xdac] ;  /* 0x00036b0000067ab9 */ /* 0x000fe20000000800 */
[----:B------:R-:W-:Y:S01]  /*10d0*/  UISETP.NE.U32.AND UP0, UPT, UR10, URZ, UPT ;  /* 0x0000003f0a00728c */ /* 0x000fe2000bf05070 */
[----:B------:R-:W-:Y:S01]  /*10e0*/  CS2R R156, SRZ ;  /* 0x00000000009c7805 */ /* 0x000fe2000001ff00 */
[----:B------:R-:W-:Y:S01]  /*10f0*/  UIADD3 UR5, UR5, UR6, URZ ;  /* 0x0000000605057290 */ /* 0x000fe2000fffe03f */
[----:B------:R-:W-:Y:S01]  /*1100*/  CS2R R150, SRZ ;  /* 0x0000000000967805 */ /* 0x000fe2000001ff00 */
[----:B------:R-:W-:Y:S01]  /*1110*/  UISETP.NE.AND.EX UP0, UPT, UR11, URZ, UPT, UP0 ;  /* 0x0000003f0b00728c */ /* 0x000fe2000bf05300 */
[----:B------:R-:W-:Y:S01]  /*1120*/  CS2R R148, SRZ ;  /* 0x0000000000947805 */ /* 0x000fe2000001ff00 */
[----:B------:R-:W-:Y:S01]  /*1130*/  USHF.L.U32 UR42, UR5, 0x6, URZ ;  /* 0x00000006052a7899 */ /* 0x000fe2000800063f */
[----:B------:R-:W-:Y:S01]  /*1140*/  CS2R R146, SRZ ;  /* 0x0000000000927805 */ /* 0x000fe2000001ff00 */
[----:B------:R-:W-:Y:S01]  /*1150*/  UIADD3 UR4, UR7, -UR4, URZ ;  /* 0x8000000407047290 */ /* 0x000fe2000fffe03f */
[----:B------:R-:W-:Y:S01]  /*1160*/  CS2R R144, SRZ ;  /* 0x0000000000907805 */ /* 0x000fe2000001ff00 */
[----:B------:R-:W-:Y:S01]  /*1170*/  ULDC UR43, c[0x0][0xdb8] ;  /* 0x00036e00002b7ab9 */ /* 0x000fe20000000800 */
[----:B------:R-:W-:Y:S01]  /*1180*/  ULDC UR49, c[0x0][0x404] ;  /* 0x0001010000317ab9 */ /* 0x000fe20000000800 */
[----:B------:R-:W-:Y:S01]  /*1190*/  ULDC UR7, c[0x0][0x288] ;  /* 0x0000a20000077ab9 */ /* 0x000fe20000000800 */
[----:B------:R-:W-:Y:S01]  /*11a0*/  UISETP.NE.AND UP1, UPT, UR43, 0x1, UPT ;  /* 0x000000012b00788c */ /* 0x000fe2000bf25270 */
[----:B------:R-:W-:Y:S01]  /*11b0*/  CS2R R142, SRZ ;  /* 0x00000000008e7805 */ /* 0x000fe2000001ff00 */
[----:B------:R-:W-:Y:S01]  /*11c0*/  USEL UR49, UR49, 0x1, UP0 ;  /* 0x0000000131317887 */ /* 0x000fe20008000000 */
[----:B------:R-:W-:Y:S01]  /*11d0*/  CS2R R140, SRZ ;  /* 0x00000000008c7805 */ /* 0x000fe2000001ff00 */
[----:B------:R-:W-:Y:S01]  /*11e0*/  UIADD3 UR7, UR42, 0x7f, -UR7 ;  /* 0x0000007f2a077890 */ /* 0x000fe2000fffe807 */
[----:B------:R-:W-:Y:S01]  /*11f0*/  CS2R R138, SRZ ;  /* 0x00000000008a7805 */ /* 0x000fe2000001ff00 */
[----:B------:R-:W-:Y:S01]  /*1200*/  ULDC UR10, c[0x0][0xdc4] ;  /* 0x00037100000a7ab9 */ /* 0x000fe20000000800 */
[----:B------:R-:W-:Y:S01]  /*1210*/  ULDC UR9, c[0x0][0x2e0] ;  /* 0x0000b80000097ab9 */ /* 0x000fe20000000800 */
[----:B------:R-:W-:Y:S01]  /*1220*/  UIMAD UR10, UR8, UR10, UR4 ;  /* 0x0000000a080a72a4 */ /* 0x000fe2000f8e0204 */
[----:B------:R-:W-:Y:S01]  /*1230*/  CS2R R136, SRZ ;  /* 0x0000000000887805 */ /* 0x000fe2000001ff00 */
[----:B------:R-:W-:Y:S01]  /*1240*/  UIMAD UR6, UR49, UR9, 0x3f ;  /* 0x0000003f310674a4 */ /* 0x000fe2000f8e0209 */
[----:B------:R-:W-:Y:S01]  /*1250*/  CS2R R134, SRZ ;  /* 0x0000000000867805 */ /* 0x000fe2000001ff00 */
[----:B------:R-:W-:Y:S01]  /*1260*/  UIMAD UR8, UR49, UR9, UR7 ;  /* 0x00000009310872a4 */ /* 0x000fe2000f8e0207 */
[----:B------:R-:W-:Y:S01]  /*1270*/  CS2R R132, SRZ ;  /* 0x0000000000847805 */ /* 0x000fe2000001ff00 */
[----:B------:R-:W-:Y:S01]  /*1280*/  UISETP.NE.AND UP2, UPT, UR46, 0x1, UPT ;  /* 0x000000012e00788c */ /* 0x000fe2000bf45270 */
[----:B------:R-:W-:Y:S01]  /*1290*/  CS2R R130, SRZ ;  /* 0x0000000000827805 */ /* 0x000fe2000001ff00 */
[----:B------:R-:W-:Y:S01]  /*12a0*/  USHF.R.S32.HI UR7, URZ, 0x1f, UR6 ;  /* 0x0000001f3f077899 */ /* 0x000fe20008011406 */
[----:B------:R-:W-:Y:S01]  /*12b0*/  CS2R R128, SRZ ;  /* 0x0000000000807805 */ /* 0x000fe2000001ff00 */
[----:B------:R-:W-:Y:S01]  /*12c0*/  USHF.R.S32.HI UR9, URZ, 0x1f, UR8 ;  /* 0x0000001f3f097899 */ /* 0x000fe20008011408 */
[----:B------:R-:W-:Y:S01]  /*12d0*/  CS2R R126, SRZ ;  /* 0x00000000007e7805 */ /* 0x000fe2000001ff00 */
[----:B------:R-:W-:Y:S01]  /*12e0*/  @UP1 ULDC UR4, c[0x0][0xdbc] ;  /* 0x00036f0000041ab9 */ /* 0x000fe20000000800 */
[----:B------:R-:W-:Y:S01]  /*12f0*/  ULEA.HI UR7, UR7, UR6, URZ, 0x6 ;  /* 0x0000000607077291 */ /* 0x000fe2000f8f303f */
[----:B------:R-:W-:Y:S01]  /*1300*/  PLOP3.LUT P0, PT, PT, PT, UP2, 0x80, 0x0 ;  /* 0x000000000000781c */ /* 0x000fe20003f0f028 */
[----:B------:R-:W-:Y:S01]  /*1310*/  UIMAD.WIDE.U32 UR4, UR10, UR4, URZ ;  /* 0x000000040a0472a5 */ /* 0x000fe2000f8e003f */
[----:B------:R-:W-:Y:S01]  /*1320*/  CS2R R124, SRZ ;  /* 0x00000000007c7805 */ /* 0x000fe2000001ff00 */
[----:B------:R-:W-:Y:S01]  /*1330*/  ULEA.HI UR9, UR9, UR8, URZ, 0x6 ;  /* 0x0000000809097291 */ /* 0x000fe2000f8f303f */
[----:B------:R-:W-:Y:S01]  /*1340*/  CS2R R122, SRZ ;  /* 0x00000000007a7805 */ /* 0x000fe2000001ff00 */
[----:B------:R-:W-:Y:S01]  /*1350*/  @UP1 ULDC UR11, c[0x0][0xdc0] ;  /* 0x00037000000b1ab9 */ /* 0x000fe20000000800 */
[----:B------:R-:W-:Y:S01]  /*1360*/  UMOV UR44, UR10 ;  /* 0x0000000a002c7c82 */ /* 0x000fe20008000000 */
[----:B------:R-:W-:Y:S01]  /*1370*/  @UP1 USHF.R.U32.HI UR44, URZ, UR11, UR5 ;  /* 0x0000000b3f2c1299 */ /* 0x000fe20008011605 */
[----:B------:R-:W-:Y:S01]  /*1380*/  CS2R R120, SRZ ;  /* 0x0000000000787805 */ /* 0x000fe2000001ff00 */
[----:B------:R-:W-:Y:S01]  /*1390*/  USHF.R.S32.HI UR7, URZ, 0x6, UR7 ;  /* 0x000000063f077899 */ /* 0x000fe20008011407 */
[----:B------:R-:W-:Y:S01]  /*13a0*/  CS2R R118, SRZ ;  /* 0x0000000000767805 */ /* 0x000fe2000001ff00 */
[----:B------:R-:W-:Y:S01]  /*13b0*/  USHF.R.S32.HI UR9, URZ, 0x6, UR9 ;  /* 0x000000063f097899 */ /* 0x000fe20008011409 */
[----:B------:R-:W-:Y:S01]  /*13c0*/  CS2R R116, SRZ ;  /* 0x0000000000747805 */ /* 0x000fe2000001ff00 */
[----:B------:R-:W-:Y:S01]  /*13d0*/  UIADD3 UR4, -UR44, URZ, URZ ;  /* 0x0000003f2c047290 */ /* 0x000fe2000fffe13f */
[----:B------:R-:W-:Y:S01]  /*13e0*/  CS2R R170, SRZ ;  /* 0x0000000000aa7805 */ /* 0x000fe2000001ff00 */
[----:B------:R-:W-:Y:S01]  /*13f0*/  UISETP.LT.AND UP0, UPT, UR7, UR9, UPT ;  /* 0x000000090700728c */ /* 0x000fe2000bf01270 */
[----:B------:R-:W-:Y:S01]  /*1400*/  CS2R R112, SRZ ;  /* 0x0000000000707805 */ /* 0x000fe2000001ff00 */
[----:B------:R-:W-:Y:S01]  /*1410*/  UIMAD UR43, UR43, UR4, UR10 ;  /* 0x000000042b2b72a4 */ /* 0x000fe2000f8e020a */
[----:B------:R-:W-:Y:S01]  /*1420*/  CS2R R168, SRZ ;  /* 0x0000000000a87805 */ /* 0x000fe2000001ff00 */
[----:B------:R-:W-:Y:S01]  /*1430*/  USEL UR45, UR7, UR9, UP0 ;  /* 0x00000009072d7287 */ /* 0x000fe20008000000 */
        /* <DEDUP_REMOVED lines=42> */
[----:B------:R-:W-:Y:S06]  /*16e0*/  @!P0 BRA `(.L_x_3124) ;  /* 0x00000018005c8947 */ /* 0x000fec0003800000 */
[----:B------:R-:W-:Y:S01]  /*16f0*/  UISETP.GE.AND UP0, UPT, UR45, 0x1, UPT ;  /* 0x000000012d00788c */ /* 0x000fe2000bf06270 */
[----:B------:R-:W-:-:S05]  /*1700*/  PLOP3.LUT P0, PT, PT, PT, PT, 0x80, 0x0 ;  /* 0x000000000000781c */ /* 0x000fca0003f0f070 */
[----:B------:R-:W-:-:S13]  /*1710*/  PLOP3.LUT P1, PT, PT, PT, UP0, 0x80, 0x0 ;  /* 0x000000000000781c */ /* 0x000fda0003f2f008 */
[----:B------:R-:W-:Y:S05]  /*1720*/  @!P1 BRA `(.L_x_3125) ;  /* 0x0000007c00d89947 */ /* 0x000fea0003800000 */
        /* <DEDUP_REMOVED lines=14> */
.L_x_3126:
[----:B------:R-:W-:Y:S01]  /*1810*/  ULEA UR16, UR39, UR48, 0x3 ;  /* 0x0000003027107291 */ /* 0x000fe2000f8e183f */
[----:B------:R-:W-:-:S04]  /*1820*/  MOV R0, UR38 ;  /* 0x0000002600007c02 */ /* 0x000fc80008000f00 */
[----:B------:R-:W-:-:S04]  /*1830*/  SHF.L.U32 R0, R0, 0x1f, RZ ;  /* 0x0000001f00007819 */ /* 0x000fc800000006ff */
[----:B------:R-:W1:Y:S02]  /*1840*/  SYNCS.PHASECHK.TRANS64.TRYWAIT P0, [UR16+0x28c50], R0 ;  /* 0x028c5000ff0075a7 */ /* 0x000e640008000150 */
[----:B-1----:R-:W-:Y:S05]  /*1850*/  @!P0 BRA `(.L_x_3127) ;  /* 0x000000c8007c8947 */ /* 0x002fea0003800000 */
.L_x_3233:
        /* <DEDUP_REMOVED lines=48> */
[----:B------:R-:W-:-:S07]  /*1b60*/  IMAD.U32 R0, RZ, RZ, UR45 ;  /* 0x0000002dff007e24 */ /* 0x000fce000f8e00ff */
.L_x_3133:
[----:B------:R-:W-:Y:S01]  /*1b70*/  BAR.SYNC.DEFER_BLOCKING 0xe, 0x100 ;  /* 0x0384000000007b1d */ /* 0x000fe20000010000 */
[----:B-1----:R-:W-:Y:S01]  /*1b80*/  MOV R3, UR39 ;  /* 0x0000002700037c02 */ /* 0x002fe20008000f00 */
[----:B------:R-:W-:Y:S01]  /*1b90*/  UISETP.NE.AND UP1, UPT, UR47, 0x3, UPT ;  /* 0x000000032f00788c */ /* 0x000fe2000bf25270 */
[C---:B------:R-:W-:Y:S01]  /*1ba0*/  ISETP.GT.AND P1, PT, R0.reuse, RZ, PT ;  /* 0x000000ff0000720c */ /* 0x040fe20003f24270 */
[----:B------:R-:W-:Y:S01]  /*1bb0*/  UIADD3 UR39, UR39, 0x1, URZ ;  /* 0x0000000127277890 */ /* 0x000fe2000fffe03f */
[----:B------:R-:W-:Y:S02]  /*1bc0*/  LEA R3, R3, R2, 0x6 ;  /* 0x0000000203037211 */ /* 0x000fe400078e30ff */
[----:B------:R-:W-:Y:S01]  /*1bd0*/  IADD3 R0, R0, -0x1, RZ ;  /* 0xffffffff00007810 */ /* 0x000fe20007ffe0ff */
[----:B------:R-:W-:Y:S01]  /*1be0*/  UISETP.NE.AND UP0, UPT, UR39, 0x2, UPT ;  /* 0x000000022700788c */ /* 0x000fe2000bf05270 */
[----:B------:R-:W-:Y:S02]  /*1bf0*/  LEA R3, R3, UR48, 0x2 ;  /* 0x0000003003037c11 */ /* 0x000fe4000f8e10ff */
[----:B------:R-:W-:Y:S01]  /*1c00*/  PLOP3.LUT P2, PT, PT, PT, UP1, 0x80, 0x0 ;  /* 0x000000000000781c */ /* 0x000fe20003f4f018 */
        /* <DEDUP_REMOVED lines=135> */
.L_x_3129:
[----:B------:R-:W-:Y:S01]  /*2480*/  ULEA UR6, UR39, UR48, 0x3 ;  /* 0x0000003027067291 */ /* 0x000fe2000f8e183f */
[----:B------:R-:W-:-:S05]  /*2490*/  IMAD.U32 R3, RZ, RZ, UR38 ;  /* 0x00000026ff037e24 */ /* 0x000fca000f8e00ff */
[----:B------:R-:W-:-:S04]  /*24a0*/  SHF.L.U32 R3, R3, 0x1f, RZ ;  /* 0x0000001f03037819 */ /* 0x000fc800000006ff */
[----:B------:R1:W2:Y:S01]  /*24b0*/  SYNCS.PHASECHK.TRANS64.TRYWAIT P0, [UR6+0x28c50], R3 ;  /* 0x028c5003ff0075a7 */ /* 0x0002a20008000146 */
[----:B------:R-:W-:Y:S05]  /*24c0*/  @!P2 BRA `(.L_x_3130) ;  /* 0x000000000004a947 */ /* 0x000fea0003800000 */
[----:B------:R-:W-:Y:S01]  /*24d0*/  BPT.TRAP 0x1 ;  /* 0x000000040000795c */ /* 0x000fe20000300000 */
.L_x_3130:
[----:B--2---:R-:W-:Y:S05]  /*24e0*/  @P0 BRA `(.L_x_3131) ;  /* 0x0000000000080947 */ /* 0x004fea0003800000 */
[----:B------:R-:W2:Y:S02]  /*24f0*/  SYNCS.PHASECHK.TRANS64.TRYWAIT P0, [UR6+0x28c50], R3 ;  /* 0x028c5003ff0075a7 */ /* 0x000ea40008000146 */
[----:B--2---:R-:W-:Y:S05]  /*2500*/  @!P0 BRA `(.L_x_3132) ;  /* 0x000000bc00688947 */ /* 0x004fea0003800000 */
.L_x_3131:
        /* <DEDUP_REMOVED lines=19> */
[----:B------:R-:W-:-:S04]  /*2640*/  @!P0 LEA R3, R3, UR48, 0x3 ;  /* 0x0000003003038c11 */ /* 0x000fc8000f8e18ff */
        /* <DEDUP_REMOVED lines=17> */
.L_x_3128:
[----:B------:R-:W-:Y:S01]  /*2760*/  BAR.SYNC.DEFER_BLOCKING 0xe, 0x100 ;  /* 0x0384000000007b1d */ /* 0x000fe20000010000 */
[----:B-1----:R-:W-:Y:S01]  /*2770*/  MOV R3, UR39 ;  /* 0x0000002700037c02 */ /* 0x002fe20008000f00 */
[----:B------:R-:W-:Y:S01]  /*2780*/  UIADD3 UR39, UR39, 0x1, URZ ;  /* 0x0000000127277890 */ /* 0x000fe2000fffe03f */
[----:B------:R-:W-:Y:S02]  /*2790*/  PLOP3.LUT P0, PT, PT, PT, PT, 0x8, 0x0 ;  /* 0x000000000000781c */ /* 0x000fe40003f0e170 */
[----:B------:R-:W-:Y:S01]  /*27a0*/  MOV R156, RZ ;  /* 0x000000ff009c7202 */ /* 0x000fe20000000f00 */
[----:B------:R-:W-:Y:S01]  /*27b0*/  IMAD R0, R3, 0x40, R2 ;  /* 0x0000004003007824 */ /* 0x000fe200078e0202 */
[----:B------:R-:W-:Y:S01]  /*27c0*/  UISETP.NE.AND UP0, UPT, UR39, 0x2, UPT ;  /* 0x000000022700788c */ /* 0x000fe2000bf05270 */
[----:B------:R-:W-:-:S03]  /*27d0*/  MOV R155, RZ ;  /* 0x000000ff009b7202 */ /* 0x000fc60000000f00 */
        /* <DEDUP_REMOVED lines=136> */
.L_x_3124:
[----:B------:R-:W-:Y:S01]  /*3060*/  UISETP.GE.AND UP0, UPT, UR45, 0x1, UPT ;  /* 0x000000012d00788c */ /* 0x000fe2000bf06270 */
[----:B------:R-:W-:-:S05]  /*3070*/  PLOP3.LUT P0, PT, PT, PT, PT, 0x80, 0x0 ;  /* 0x000000000000781c */ /* 0x000fca0003f0f070 */
[----:B------:R-:W-:-:S13]  /*3080*/  PLOP3.LUT P1, PT, PT, PT, UP0, 0x80, 0x0 ;  /* 0x000000000000781c */ /* 0x000fda0003f2f008 */
[----:B------:R-:W-:Y:S05]  /*3090*/  @!P1 BRA `(.L_x_3125) ;  /* 0x00000064007c9947 */ /* 0x000fea0003800000 */
        /* <DEDUP_REMOVED lines=18> */
[----:B------:R1:W2:Y:S01]  /*31c0*/  LDC.64 R14, c[0x4][R0] ;  /* 0x01000000000e7b82 */ /* 0x0002a20000000a00 */
[----:B------:R-:W-:Y:S01]  /*31d0*/  IMAD.U32 R5, RZ, RZ, UR5 ;  /* 0x00000005ff057e24 */ /* 0x000fe2000f8e00ff */
        /* <DEDUP_REMOVED lines=10> */
.L_x_3134:
        /* <DEDUP_REMOVED lines=9> */
.L_x_3234:
[----:B------:R-:W-:Y:S05]  /*3310*/  @!P0 BRA `(.L_x_3136) ;  /* 0x0000000000048947 */ /* 0x000fea0003800000 */
[----:B------:R-:W-:Y:S01]  /*3320*/  BPT.TRAP 0x1 ;  /* 0x000000040000795c */ /* 0x000fe20000300000 */
.L_x_3136:
[----:B------:R-:W-:Y:S02]  /*3330*/  MOV R7, UR39 ;  /* 0x0000002700077c02 */ /* 0x000fe40008000f00 */
[----:B------:R-:W-:Y:S02]  /*3340*/  MOV R8, UR38 ;  /* 0x0000002600087c02 */ /* 0x000fe40008000f00 */
[----:B------:R-:W-:Y:S02]  /*3350*/  LEA R7, R7, UR48, 0x3 ;  /* 0x0000003007077c11 */ /* 0x000fe4000f8e18ff */
[----:B------:R-:W-:-:S04]  /*3360*/  SHF.L.U32 R8, R8, 0x1f, RZ ;  /* 0x0000001f08087819 */ /* 0x000fc800000006ff */
[----:B------:R2:W3:Y:S01]  /*3370*/  SYNCS.PHASECHK.TRANS64.TRYWAIT P1, [R7+URZ+0x28c30], R8 ;  /* 0x028c3008070075a7 */ /* 0x0004e2000802017f */
[----:B------:R-:W-:Y:S05]  /*3380*/  @!P0 BRA `(.L_x_3137) ;  /* 0x0000000000048947 */ /* 0x000fea0003800000 */
[----:B------:R-:W-:Y:S01]  /*3390*/  BPT.TRAP 0x1 ;  /* 0x000000040000795c */ /* 0x000fe20000300000 */
.L_x_3137:
[----:B---3--:R-:W-:Y:S05]  /*33a0*/  @P1 BRA `(.L_x_3138) ;  /* 0x0000000000081947 */ /* 0x008fea0003800000 */
[----:B------:R-:W3:Y:S02]  /*33b0*/  SYNCS.PHASECHK.TRANS64.TRYWAIT P1, [R7+URZ+0x28c30], R8 ;  /* 0x028c3008070075a7 */ /* 0x000ee4000802017f */
[----:B---3--:R-:W-:Y:S05]  /*33c0*/  @!P1 BRA `(.L_x_3139) ;  /* 0x000000ac00e89947 */ /* 0x008fea0003800000 */
.L_x_3138:
[----:B-1----:R-:W1:Y:S01]  /*33d0*/  S2R R0, SR_TID.X ;  /* 0x0000000000007919 */ /* 0x002e620000002100 */
[----:B------:R-:W-:-:S04]  /*33e0*/  UIADD3 UR4, UR48, 0x22400, URZ ;  /* 0x0002240030047890 */ /* 0x000fc8000fffe03f */
[----:B------:R-:W-:-:S04]  /*33f0*/  USHF.R.U32.HI UR4, URZ, 0x4, UR4 ;  /* 0x000000043f047899 */ /* 0x000fc80008011604 */
[----:B------:R-:W-:Y:S01]  /*3400*/  ULOP3.LUT UR4, UR4, 0x3fff, URZ, 0xc0, !UPT ;  /* 0x00003fff04047892 */ /* 0x000fe2000f8ec03f */
[----:B-1----:R-:W-:-:S05]  /*3410*/  LOP3.LUT R3, R0, 0x7f, RZ, 0xc0, !PT ;  /* 0x0000007f00037812 */ /* 0x002fca00078ec0ff */
        /* <DEDUP_REMOVED lines=10> */
[----:B------:R-:W-:Y:S01]  /*34c0*/  IADD3 R5, R2, UR42, RZ ;  /* 0x0000002a02057c10 */ /* 0x000fe2000fffe0ff */
[----:B------:R-:W-:Y:S01]  /*34d0*/  UMOV UR7, 0x40000040 ;  /* 0x4000004000077882 */ /* 0x000fe20000000000 */
[----:B------:R-:W-:Y:S01]  /*34e0*/  UMOV UR5, 0x40000040 ;  /* 0x4000004000057882 */ /* 0x000fe20000000000 */
        /* <DEDUP_REMOVED lines=16> */
[----:B------:R-:W-:Y:S01]  /*35f0*/  HGMMA.64x64x16.F32 R24, gdesc[UR4], R24, gsb0 ;  /* 0x00e00000041879f0 */ /* 0x000fe20008000818 */
[----:B------:R-:W-:Y:S02]  /*3600*/  UMOV UR6, 0xffffffc0 ;  /* 0xffffffc000067882 */ /* 0x000fe40000000000 */
[----:B------:R-:W-:-:S04]  /*3610*/  UIMAD UR6, UR45, UR6, 0x40 ;  /* 0x000000402d0674a4 */ /* 0x000fc8000f8e0206 */
[----:B------:R-:W-:Y:S01]  /*3620*/  UIADD3 UR7, UR6, 0x1, URZ ;  /* 0x0000000106077890 */ /* 0x000fe2000fffe03f */
[----:B------:R-:W-:Y:S02]  /*3630*/  WARPGROUP.DEPBAR.LE gsb0, 0x0 ;  /* 0x00008000000079c5 */ /* 0x000fe40000010000 */
[----:B------:R-:W-:-:S06]  /*3640*/  WARPGROUP.ARRIVE ;  /* 0x00000000000079c5 */ /* 0x000fcc0000000000 */
[----:B------:R-:W-:Y:S01]  /*3650*/  HGMMA.64x64x16.F32 R24, gdesc[UR8], R24, gsb0 ;  /* 0x00e00000081879f0 */ /* 0x000fe20008000818 */
[----:B------:R-:W-:Y:S02]  /*3660*/  ULDC UR10, c[0x0][0x9d8] ;  /* 0x00027600000a7ab9 */ /* 0x000fe40000000800 */
[----:B------:R-:W-:Y:S02]  /*3670*/  WARPGROUP.DEPBAR.LE gsb0, 0x0 ;  /* 0x00008000000079c5 */ /* 0x000fe40000010000 */
[----:B------:R-:W-:-:S06]  /*3680*/  WARPGROUP.ARRIVE ;  /* 0x00000000000079c5 */ /* 0x000fcc0000000000 */
[----:B------:R-:W-:Y:S01]  /*3690*/  HGMMA.64x64x16.F32 R24, gdesc[UR12], R24, gsb0 ;  /* 0x00e000000c1879f0 */ /* 0x000fe20008000818 */
[----:B------:R-:W-:Y:S01]  /*36a0*/  ULDC UR14, c[0x0][0x2e0] ;  /* 0x0000b800000e7ab9 */ /* 0x000fe20000000800 */
[----:B------:R-:W-:Y:S01]  /*36b0*/  ULDC UR15, c[0x0][0x288] ;  /* 0x0000a200000f7ab9 */ /* 0x000fe20000000800 */
[----:B------:R-:W-:Y:S01]  /*36c0*/  UIMAD UR7, UR49, UR14, UR7 ;  /* 0x0000000e310772a4 */ /* 0x000fe2000f8e0207 */
[----:B------:R-:W-:Y:S01]  /*36d0*/  MOV R3, UR15 ;  /* 0x0000000f00037c02 */ /* 0x000fe20008000f00 */
[----:B------:R-:W-:-:S04]  /*36e0*/  UIMAD UR6, UR49, UR14, UR6 ;  /* 0x0000000e310672a4 */ /* 0x000fc8000f8e0206 */
[----:B------:R-:W-:Y:S02]  /*36f0*/  IADD3 R4, -R3, UR7, -R16 ;  /* 0x0000000703047c10 */ /* 0x000fe4000fffe910 */
[----:B------:R-:W-:Y:S02]  /*3700*/  IADD3 R3, -R16, UR6, RZ ;  /* 0x0000000610037c10 */ /* 0x000fe4000fffe1ff */
[----:B------:R-:W-:Y:S02]  /*3710*/  IADD3 R6, R4, 0x8, R5 ;  /* 0x0000000804067810 */ /* 0x000fe40007ffe005 */
[----:B------:R-:W-:Y:S02]  /*3720*/  VIADDMNMX R4, R5, R4, R3, PT ;  /* 0x0000000405047246 */ /* 0x000fe40003800103 */
[----:B------:R-:W-:Y:S02]  /*3730*/  VIMNMX R6, R3, R6, PT ;  /* 0x0000000603067248 */ /* 0x000fe40003fe0100 */
[----:B------:R-:W-:-:S02]  /*3740*/  ISETP.GT.AND P5, PT, R4, 0x28, PT ;  /* 0x000000280400780c */ /* 0x000fc40003fa4270 */
[C---:B------:R-:W-:Y:S02]  /*3750*/  ISETP.GT.AND P2, PT, R6.reuse, RZ, PT ;  /* 0x000000ff0600720c */ /* 0x040fe40003f44270 */
[C---:B------:R-:W-:Y:S02]  /*3760*/  ISETP.GT.AND P3, PT, R6.reuse, 0x1, PT ;  /* 0x000000010600780c */ /* 0x040fe40003f64270 */
[----:B------:R-:W-:Y:S01]  /*3770*/  ISETP.GT.AND P4, PT, R6, 0x8, PT ;  /* 0x000000080600780c */ /* 0x000fe20003f84270 */
        /* <DEDUP_REMOVED lines=26> */
[----:B------:R-:W-:Y:S01]  /*3920*/  ISETP.GT.AND P2, PT, R6, 0x9, PT ;  /* 0x000000090600780c */ /* 0x000fe20003f44270 */
[----:B------:R-:W-:Y:S01]  /*3930*/  FMUL.FTZ R33, R33, UR10 ;  /* 0x0000000a21217c20 */ /* 0x000fe20008410000 */
[----:B------:R-:W-:Y:S01]  /*3940*/  FMUL.FTZ R36, R36, UR10 ;  /* 0x0000000a24247c20 */ /* 0x000fe20008410000 */
[----:B------:R-:W-:Y:S01]  /*3950*/  FMUL.FTZ R37, R37, UR10 ;  /* 0x0000000a25257c20 */ /* 0x000fe20008410000 */
[----:B------:R-:W-:Y:S01]  /*3960*/  FMUL.FTZ R40, R40, UR10 ;  /* 0x0000000a28287c20 */ /* 0x000fe20008410000 */
[----:B------:R-:W1:Y:S01]  /*3970*/  MUFU.TANH R31, R31 ;  /* 0x0000001f001f7308 */ /* 0x000e620000002400 */
[----:B----4-:R-:W-:Y:S01]  /*3980*/  FSEL R27, R27, -INF , P3 ;  /* 0xff8000001b1b7808 */ /* 0x010fe20001800000 */
[----:B------:R-:W-:Y:S01]  /*3990*/  FMUL.FTZ R41, R41, UR10 ;  /* 0x0000000a29297c20 */ /* 0x000fe20008410000 */
[----:B------:R-:W-:Y:S01]  /*39a0*/  ISETP.GT.AND P3, PT, R6, 0x10, PT ;  /* 0x000000100600780c */ /* 0x000fe20003f64270 */
[----:B------:R-:W-:Y:S01]  /*39b0*/  FMUL.FTZ R44, R44, UR10 ;  /* 0x0000000a2c2c7c20 */ /* 0x000fe20008410000 */
[----:B------:R-:W-:Y:S01]  /*39c0*/  FMNMX.FTZ R9, R26, R27, !PT ;  /* 0x0000001b1a097209 */ /* 0x000fe20007810000 */
[----:B------:R-:W-:Y:S01]  /*39d0*/  FMUL.FTZ R45, R45, UR10 ;  /* 0x0000000a2d2d7c20 */ /* 0x000fe20008410000 */
[----:B------:R-:W-:Y:S01]  /*39e0*/  FMUL.FTZ R48, R48, UR10 ;  /* 0x0000000a30307c20 */ /* 0x000fe20008410000 */
[----:B------:R-:W4:Y:S01]  /*39f0*/  MUFU.TANH R34, R34 ;  /* 0x0000002200227308 */ /* 0x000f220000002400 */
[----:B-----5:R-:W-:Y:S01]  /*3a00*/  FSEL R30, R30, -INF , P4 ;  /* 0xff8000001e1e7808 */ /* 0x020fe20002000000 */
[----:B------:R-:W-:Y:S01]  /*3a10*/  FMUL.FTZ R49, R49, UR10 ;  /* 0x0000000a31317c20 */ /* 0x000fe20008410000 */
[----:B------:R-:W-:Y:S01]  /*3a20*/  ISETP.GT.AND P4, PT, R4, 0x8, PT ;  /* 0x000000080400780c */ /* 0x000fe20003f84270 */
[----:B------:R-:W-:Y:S01]  /*3a30*/  FMUL.FTZ R52, R52, UR10 ;  /* 0x0000000a34347c20 */ /* 0x000fe20008410000 */
[----:B------:R-:W-:Y:S01]  /*3a40*/  FMNMX.FTZ R10, R30, R9, !PT ;  /* 0x000000091e0a7209 */ /* 0x000fe20007810000 */
[----:B------:R-:W-:Y:S01]  /*3a50*/  FMUL.FTZ R53, R53, UR10 ;  /* 0x0000000a35357c20 */ /* 0x000fe20008410000 */
[----:B------:R-:W-:Y:S01]  /*3a60*/  ULDC UR10, c[0x0][0x988] ;  /* 0x00026200000a7ab9 */ /* 0x000fe20000000800 */
[----:B------:R-:W5:Y:S01]  /*3a70*/  MUFU.TANH R35, R35 ;  /* 0x0000002300237308 */ /* 0x000f620000002400 */
[----:B-1----:R-:W-:-:S02]  /*3a80*/  FSEL R31, R31, -INF , P2 ;  /* 0xff8000001f1f7808 */ /* 0x002fc40001000000 */
[----:B------:R-:W-:Y:S02]  /*3a90*/  ISETP.GT.AND P2, PT, R6, 0x11, PT ;  /* 0x000000110600780c */ /* 0x000fe40003f44270 */
[----:B------:R-:W-:-:S03]  /*3aa0*/  FMNMX.FTZ R9, R31, R10, !PT ;  /* 0x0000000a1f097209 */ /* 0x000fc60007810000 */
[----:B------:R-:W1:Y:S01]  /*3ab0*/  MUFU.TANH R38, R38 ;  /* 0x0000002600267308 */ /* 0x000e620000002400 */
[----:B----4-:R-:W-:Y:S02]  /*3ac0*/  FSEL R34, R34, -INF , P3 ;  /* 0xff80000022227808 */ /* 0x010fe40001800000 */
[----:B------:R-:W-:Y:S02]  /*3ad0*/  ISETP.GT.AND P3, PT, R6, 0x18, PT ;  /* 0x000000180600780c */ /* 0x000fe40003f64270 */
[----:B------:R-:W-:-:S03]  /*3ae0*/  FMNMX.FTZ R10, R34, R9, !PT ;  /* 0x00000009220a7209 */ /* 0x000fc60007810000 */
[----:B------:R-:W4:Y:S01]  /*3af0*/  MUFU.TANH R39, R39 ;  /* 0x0000002700277308 */ /* 0x000f220000002400 */
[----:B-----5:R-:W-:Y:S02]  /*3b00*/  FSEL R35, R35, -INF , P2 ;  /* 0xff80000023237808 */ /* 0x020fe40001000000 */
[----:B------:R-:W-:Y:S02]  /*3b10*/  ISETP.GT.AND P2, PT, R6, 0x19, PT ;  /* 0x000000190600780c */ /* 0x000fe40003f44270 */
[----:B------:R-:W-:-:S03]  /*3b20*/  FMNMX.FTZ R9, R35, R10, !PT ;  /* 0x0000000a23097209 */ /* 0x000fc60007810000 */
[----:B------:R-:W5:Y:S01]  /*3b30*/  MUFU.TANH R42, R42 ;  /* 0x0000002a002a7308 */ /* 0x000f620000002400 */
[----:B-1----:R-:W-:Y:S02]  /*3b40*/  FSEL R38, R38, -INF , P3 ;  /* 0xff80000026267808 */ /* 0x002fe40001800000 */
        /* <DEDUP_REMOVED lines=36> */
[----:B------:R-:W-:Y:S02]  /*3d90*/  ISETP.GT.AND P2, PT, R4, RZ, PT ;  /* 0x000000ff0400720c */ /* 0x000fe40003f44270 */
[----:B------:R-:W-:-:S03]  /*3da0*/  FMNMX.FTZ R6, R55, R6, !PT ;  /* 0x0000000637067209 */ /* 0x000fc60007810000 */
[----:B------:R-:W1:Y:S01]  /*3db0*/  MUFU.TANH R28, R28 ;  /* 0x0000001c001c7308 */ /* 0x000e620000002400 */
[----:B----4-:R-:W-:Y:S01]  /*3dc0*/  FSEL R24, R24, -INF , P2 ;  /* 0xff80000018187808 */ /* 0x010fe20001000000 */
[----:B------:R-:W4:Y:S01]  /*3dd0*/  SHFL.BFLY PT, R9, R6, 0x2, 0x1f ;  /* 0x0c401f0006097f89 */ /* 0x000f2200000e0000 */
[----:B------:R-:W-:-:S05]  /*3de0*/  ISETP.GT.AND P2, PT, R4, 0x9, PT ;  /* 0x000000090400780c */ /* 0x000fca0003f44270 */
[----:B------:R-:W2:Y:S01]  /*3df0*/  MUFU.TANH R29, R29 ;  /* 0x0000001d001d7308 */ /* 0x000ea20000002400 */
[----:B-----5:R-:W-:Y:S02]  /*3e00*/  FSEL R25, R25, -INF , P3 ;  /* 0xff80000019197808 */ /* 0x020fe40001800000 */
[----:B------:R-:W-:Y:S02]  /*3e10*/  ISETP.GT.AND P3, PT, R4, 0x10, PT ;  /* 0x000000100400780c */ /* 0x000fe40003f64270 */
[----:B------:R-:W-:-:S03]  /*3e20*/  FMNMX.FTZ R5, R24, R25, !PT ;  /* 0x0000001918057209 */ /* 0x000fc60007810000 */
[----:B------:R-:W5:Y:S01]  /*3e30*/  MUFU.TANH R32, R32 ;  /* 0x0000002000207308 */ /* 0x000f620000002400 */
[----:B-1----:R-:W-:Y:S02]  /*3e40*/  FSEL R28, R28, -INF , P4 ;  /* 0xff8000001c1c7808 */ /* 0x002fe40002000000 */
[----:B------:R-:W-:-:S05]  /*3e50*/  ISETP.GT.AND P4, PT, R4, 0x19, PT ;  /* 0x000000190400780c */ /* 0x000fca0003f84270 */
[----:B------:R-:W1:Y:S01]  /*3e60*/  MUFU.TANH R33, R33 ;  /* 0x0000002100217308 */ /* 0x000e620000002400 */
[----:B--2---:R-:W-:Y:S02]  /*3e70*/  FSEL R29, R29, -INF , P2 ;  /* 0xff8000001d1d7808 */ /* 0x004fe40001000000 */
[----:B----4-:R-:W-:Y:S02]  /*3e80*/  FMNMX.FTZ R9, R6, R9, !PT ;  /* 0x0000000906097209 */ /* 0x010fe40007810000 */
[----:B------:R-:W-:-:S03]  /*3e90*/  ISETP.GT.AND P2, PT, R4, 0x11, PT ;  /* 0x000000110400780c */ /* 0x000fc60003f44270 */
[----:B------:R-:W2:Y:S01]  /*3ea0*/  SHFL.BFLY PT, R6, R9, 0x1, 0x1f ;  /* 0x0c201f0009067f89 */ /* 0x000ea200000e0000 */
[----:B------:R-:W4:Y:S01]  /*3eb0*/  MUFU.TANH R36, R36 ;  /* 0x0000002400247308 */ /* 0x000f220000002400 */
[----:B-----5:R-:W-:Y:S02]  /*3ec0*/  FSEL R32, R32, -INF , P3 ;  /* 0xff80000020207808 */ /* 0x020fe40001800000 */
[----:B------:R-:W-:-:S05]  /*3ed0*/  ISETP.GT.AND P3, PT, R4, 0x18, PT ;  /* 0x000000180400780c */ /* 0x000fca0003f64270 */
[----:B------:R-:W5:Y:S01]  /*3ee0*/  MUFU.TANH R37, R37 ;  /* 0x0000002500257308 */ /* 0x000f620000002400 */
[----:B-1----:R-:W-:Y:S02]  /*3ef0*/  FSEL R33, R33, -INF , P2 ;  /* 0xff80000021217808 */ /* 0x002fe40001000000 */
[----:B------:R-:W-:-:S05]  /*3f00*/  ISETP.GT.AND P2, PT, R4, 0x20, PT ;  /* 0x000000200400780c */ /* 0x000fca0003f44270 */
[----:B------:R-:W1:Y:S01]  /*3f10*/  MUFU.TANH R40, R40 ;  /* 0x0000002800287308 */ /* 0x000e620000002400 */
[----:B----4-:R-:W-:Y:S02]  /*3f20*/  FSEL R36, R36, -INF , P3 ;  /* 0xff80000024247808 */ /* 0x010fe40001800000 */
[----:B------:R-:W-:Y:S02]  /*3f30*/  ISETP.GT.AND P3, PT, R4, 0x21, PT ;  /* 0x000000210400780c */ /* 0x000fe40003f64270 */
[----:B--2---:R-:W-:-:S03]  /*3f40*/  FMNMX.FTZ R3, R9, R6, !PT ;  /* 0x0000000609037209 */ /* 0x004fc60007810000 */
[----:B------:R-:W2:Y:S01]  /*3f50*/  MUFU.TANH R41, R41 ;  /* 0x0000002900297308 */ /* 0x000ea20000002400 */
[----:B------:R-:W-:Y:S02]  /*3f60*/  FMNMX.FTZ R6, R28, R5, !PT ;  /* 0x000000051c067209 */ /* 0x000fe40007810000 */
[----:B-----5:R-:W-:Y:S01]  /*3f70*/  FSEL R37, R37, -INF , P4 ;  /* 0xff80000025257808 */ /* 0x020fe20002000000 */
[----:B------:R-:W-:Y:S01]  /*3f80*/  FMUL.FTZ R9, R3, UR10 ;  /* 0x0000000a03097c20 */ /* 0x000fe20008410000 */
[----:B------:R-:W-:Y:S02]  /*3f90*/  FMNMX.FTZ R5, R29, R6, !PT ;  /* 0x000000061d057209 */ /* 0x000fe40007810000 */
[----:B------:R-:W-:Y:S01]  /*3fa0*/  ISETP.GT.AND P4, PT, R4, 0x29, PT ;  /* 0x000000290400780c */ /* 0x000fe20003f84270 */
[----:B------:R-:W4:Y:S01]  /*3fb0*/  MUFU.TANH R44, R44 ;  /* 0x0000002c002c7308 */ /* 0x000f220000002400 */
[----:B------:R-:W-:Y:S02]  /*3fc0*/  FMNMX.FTZ R6, R32, R5, !PT ;  /* 0x0000000520067209 */ /* 0x000fe40007810000 */
[----:B-1----:R-:W-:-:S02]  /*3fd0*/  FSEL R40, R40, -INF , P2 ;  /* 0xff80000028287808 */ /* 0x002fc40001000000 */
[----:B------:R-:W-:Y:S02]  /*3fe0*/  FMNMX.FTZ R5, R33, R6, !PT ;  /* 0x0000000621057209 */ /* 0x000fe40007810000 */
[----:B------:R-:W-:Y:S01]  /*3ff0*/  ISETP.GT.AND P2, PT, R4, 0x30, PT ;  /* 0x000000300400780c */ /* 0x000fe20003f44270 */
[----:B------:R-:W1:Y:S01]  /*4000*/  MUFU.TANH R45, R45 ;  /* 0x0000002d002d7308 */ /* 0x000e620000002400 */
[----:B------:R-:W-:Y:S02]  /*4010*/  FMNMX.FTZ R6, R36, R5, !PT ;  /* 0x0000000524067209 */ /* 0x000fe40007810000 */
[----:B--2---:R-:W-:Y:S02]  /*4020*/  FSEL R41, R41, -INF , P3 ;  /* 0xff80000029297808 */ /* 0x004fe40001800000 */
[----:B------:R-:W-:Y:S02]  /*4030*/  FMNMX.FTZ R5, R37, R6, !PT ;  /* 0x0000000625057209 */ /* 0x000fe40007810000 */
[----:B------:R-:W-:Y:S01]  /*4040*/  FSETP.NEU.FTZ.AND P3, PT, R3, -INF , PT ;  /* 0xff8000000300780b */ /* 0x000fe20003f7d000 */
[----:B------:R-:W2:Y:S01]  /*4050*/  MUFU.TANH R48, R48 ;  /* 0x0000003000307308 */ /* 0x000ea20000002400 */
[----:B------:R-:W-:-:S02]  /*4060*/  FMNMX.FTZ R6, R40, R5, !PT ;  /* 0x0000000528067209 */ /* 0x000fc40007810000 */
[----:B----4-:R-:W-:Y:S02]  /*4070*/  FSEL R44, R44, -INF , P5 ;  /* 0xff8000002c2c7808 */ /* 0x010fe40002800000 */
[----:B------:R-:W-:Y:S02]  /*4080*/  FMNMX.FTZ R5, R41, R6, !PT ;  /* 0x0000000629057209 */ /* 0x000fe40007810000 */
[----:B------:R-:W-:Y:S01]  /*4090*/  FSEL R9, R9, RZ, P3 ;  /* 0x000000ff09097208 */ /* 0x000fe20001800000 */
[----:B------:R-:W4:Y:S01]  /*40a0*/  MUFU.TANH R49, R49 ;  /* 0x0000003100317308 */ /* 0x000f220000002400 */
[----:B-1----:R-:W-:Y:S02]  /*40b0*/  FSEL R45, R45, -INF , P4 ;  /* 0xff8000002d2d7808 */ /* 0x002fe40002000000 */
[----:B------:R-:W-:Y:S01]  /*40c0*/  FMNMX.FTZ R6, R44, R5, !PT ;  /* 0x000000052c067209 */ /* 0x000fe20007810000 */
[--C-:B------:R-:W-:Y:S01]  /*40d0*/  FFMA.FTZ R26, R26, UR10, -R9.reuse ;  /* 0x0000000a1a1a7c23 */ /* 0x100fe20008010809 */
[----:B------:R-:W-:Y:S01]  /*40e0*/  ISETP.GT.AND P3, PT, R4, 0x31, PT ;  /* 0x000000310400780c */ /* 0x000fe20003f64270 */
[--C-:B------:R-:W-:Y:S01]  /*40f0*/  FFMA.FTZ R27, R27, UR10, -R9.reuse ;  /* 0x0000000a1b1b7c23 */ /* 0x100fe20008010809 */
[----:B------:R-:W-:Y:S01]  /*4100*/  FMNMX.FTZ R5, R45, R6, !PT ;  /* 0x000000062d057209 */ /* 0x000fe20007810000 */
[----:B------:R-:W1:Y:S01]  /*4110*/  MUFU.TANH R52, R52 ;  /* 0x0000003400347308 */ /* 0x000e620000002400 */
[----:B--2---:R-:W-:Y:S01]  /*4120*/  FSEL R48, R48, -INF , P2 ;  /* 0xff80000030307808 */ /* 0x004fe20001000000 */
[--C-:B------:R-:W-:Y:S01]  /*4130*/  FFMA.FTZ R30, R30, UR10, -R9.reuse ;  /* 0x0000000a1e1e7c23 */ /* 0x100fe20008010809 */
[----:B------:R-:W-:Y:S01]  /*4140*/  ISETP.GT.AND P2, PT, R4, 0x38, PT ;  /* 0x000000380400780c */ /* 0x000fe20003f44270 */
[--C-:B------:R-:W-:Y:S01]  /*4150*/  FFMA.FTZ R31, R31, UR10, -R9.reuse ;  /* 0x0000000a1f1f7c23 */ /* 0x100fe20008010809 */
[----:B------:R-:W-:Y:S01]  /*4160*/  FMNMX.FTZ R6, R48, R5, !PT ;  /* 0x0000000530067209 */ /* 0x000fe20007810000 */
[--C-:B------:R-:W-:Y:S01]  /*4170*/  FFMA.FTZ R34, R34, UR10, -R9.reuse ;  /* 0x0000000a22227c23 */ /* 0x100fe20008010809 */
[--C-:B------:R-:W-:Y:S01]  /*4180*/  FFMA.FTZ R35, R35, UR10, -R9.reuse ;  /* 0x0000000a23237c23 */ /* 0x100fe20008010809 */
[----:B------:R-:W2:Y:S01]  /*4190*/  MUFU.TANH R53, R53 ;  /* 0x0000003500357308 */ /* 0x000ea20000002400 */
[----:B----4-:R-:W-:Y:S01]  /*41a0*/  FSEL R49, R49, -INF , P3 ;  /* 0xff80000031317808 */ /* 0x010fe20001800000 */
[--C-:B------:R-:W-:Y:S01]  /*41b0*/  FFMA.FTZ R38, R38, UR10, -R9.reuse ;  /* 0x0000000a26267c23 */ /* 0x100fe20008010809 */
[----:B------:R-:W-:Y:S01]  /*41c0*/  ISETP.GT.AND P3, PT, R4, 0x39, PT ;  /* 0x000000390400780c */ /* 0x000fe20003f64270 */
[--C-:B------:R-:W-:Y:S01]  /*41d0*/  FFMA.FTZ R39, R39, UR10, -R9.reuse ;  /* 0x0000000a27277c23 */ /* 0x100fe20008010809 */
[----:B------:R-:W-:Y:S01]  /*41e0*/  FMNMX.FTZ R5, R49, R6, !PT ;  /* 0x0000000631057209 */ /* 0x000fe20007810000 */
[--C-:B------:R-:W-:Y:S01]  /*41f0*/  FFMA.FTZ R42, R42, UR10, -R9.reuse ;  /* 0x0000000a2a2a7c23 */ /* 0x100fe20008010809 */
[--C-:B------:R-:W-:Y:S01]  /*4200*/  FFMA.FTZ R43, R43, UR10, -R9.reuse ;  /* 0x0000000a2b2b7c23 */ /* 0x100fe20008010809 */
[----:B------:R-:W-:Y:S01]  /*4210*/  MUFU.EX2 R26, R26 ;  /* 0x0000001a001a7308 */ /* 0x000fe20000000800 */
[----:B-1----:R-:W-:Y:S01]  /*4220*/  FSEL R52, R52, -INF , P2 ;  /* 0xff80000034347808 */ /* 0x002fe20001000000 */
[--C-:B------:R-:W-:Y:S01]  /*4230*/  FFMA.FTZ R46, R46, UR10, -R9.reuse ;  /* 0x0000000a2e2e7c23 */ /* 0x100fe20008010809 */
[--C-:B------:R-:W-:Y:S01]  /*4240*/  FFMA.FTZ R47, R47, UR10, -R9.reuse ;  /* 0x0000000a2f2f7c23 */ /* 0x100fe20008010809 */
[--C-:B------:R-:W-:Y:S01]  /*4250*/  FFMA.FTZ R50, R50, UR10, -R9.reuse ;  /* 0x0000000a32327c23 */ /* 0x100fe20008010809 */
[----:B------:R-:W-:Y:S01]  /*4260*/  FMNMX.FTZ R4, R52, R5, !PT ;  /* 0x0000000534047209 */ /* 0x000fe20007810000 */
[--C-:B------:R-:W-:Y:S01]  /*4270*/  FFMA.FTZ R51, R51, UR10, -R9.reuse ;  /* 0x0000000a33337c23 */ /* 0x100fe20008010809 */
[--C-:B------:R-:W-:Y:S01]  /*4280*/  FFMA.FTZ R54, R54, UR10, -R9.reuse ;  /* 0x0000000a36367c23 */ /* 0x100fe20008010809 */
[----:B------:R-:W1:Y:S01]  /*4290*/  MUFU.EX2 R27, R27 ;  /* 0x0000001b001b7308 */ /* 0x000e620000000800 */
[----:B--2---:R-:W-:Y:S01]  /*42a0*/  FSEL R53, R53, -INF , P3 ;  /* 0xff80000035357808 */ /* 0x004fe20001800000 */
[----:B------:R-:W-:-:S03]  /*42b0*/  FFMA.FTZ R9, R55, UR10, -R9 ;  /* 0x0000000a37097c23 */ /* 0x000fc60008010809 */
[----:B------:R-:W-:-:S03]  /*42c0*/  FMNMX.FTZ R4, R53, R4, !PT ;  /* 0x0000000435047209 */ /* 0x000fc60007810000 */
[----:B------:R-:W-:Y:S02]  /*42d0*/  MUFU.EX2 R30, R30 ;  /* 0x0000001e001e7308 */ /* 0x000fe40000000800 */
[----:B------:R-:W2:Y:S06]  /*42e0*/  SHFL.BFLY PT, R5, R4, 0x2, 0x1f ;  /* 0x0c401f0004057f89 */ /* 0x000eac00000e0000 */
[----:B------:R-:W4:Y:S01]  /*42f0*/  MUFU.EX2 R31, R31 ;  /* 0x0000001f001f7308 */ /* 0x000f220000000800 */
[----:B-1----:R-:W-:-:S07]  /*4300*/  F2FP.F16.F32.PACK_AB R153, R27, R26 ;  /* 0x0000001a1b99723e */ /* 0x002fce00000000ff */
[----:B------:R-:W-:Y:S08]  /*4310*/  MUFU.EX2 R34, R34 ;  /* 0x0000002200227308 */ /* 0x000ff00000000800 */
[----:B------:R-:W1:Y:S01]  /*4320*/  MUFU.EX2 R35, R35 ;  /* 0x0000002300237308 */ /* 0x000e620000000800 */
[----:B----4-:R-:W-:Y:S02]  /*4330*/  F2FP.F16.F32.PACK_AB R155, R31, R30 ;  /* 0x0000001e1f9b723e */ /* 0x010fe400000000ff */
[----:B--2---:R-:W-:-:S05]  /*4340*/  FMNMX.FTZ R5, R4, R5, !PT ;  /* 0x0000000504057209 */ /* 0x004fca0007810000 */
[----:B------:R-:W2:Y:S01]  /*4350*/  SHFL.BFLY PT, R4, R5, 0x1, 0x1f ;  /* 0x0c201f0005047f89 */ /* 0x000ea200000e0000 */
[----:B------:R-:W-:Y:S08]  /*4360*/  MUFU.EX2 R38, R38 ;  /* 0x0000002600267308 */ /* 0x000ff00000000800 */
[----:B------:R-:W4:Y:S01]  /*4370*/  MUFU.EX2 R39, R39 ;  /* 0x0000002700277308 */ /* 0x000f220000000800 */
[----:B-1----:R-:W-:-:S07]  /*4380*/  F2FP.F16.F32.PACK_AB R157, R35, R34 ;  /* 0x00000022239d723e */ /* 0x002fce00000000ff */
[----:B------:R-:W-:Y:S01]  /*4390*/  MUFU.EX2 R42, R42 ;  /* 0x0000002a002a7308 */ /* 0x000fe20000000800 */
[----:B--2---:R-:W-:-:S07]  /*43a0*/  FMNMX.FTZ R4, R5, R4, !PT ;  /* 0x0000000405047209 */ /* 0x004fce0007810000 */
[----:B------:R-:W1:Y:S01]  /*43b0*/  MUFU.EX2 R43, R43 ;  /* 0x0000002b002b7308 */ /* 0x000e620000000800 */
[----:B----4-:R-:W-:Y:S02]  /*43c0*/  F2FP.F16.F32.PACK_AB R159, R39, R38 ;  /* 0x00000026279f723e */ /* 0x010fe400000000ff */
[C---:B------:R-:W-:Y:S01]  /*43d0*/  FSETP.NEU.FTZ.AND P2, PT, R4.reuse, -INF , PT ;  /* 0xff8000000400780b */ /* 0x040fe20003f5d000 */
[----:B------:R-:W-:-:S04]  /*43e0*/  FMUL.FTZ R5, R4, UR10 ;  /* 0x0000000a04057c20 */ /* 0x000fc80008410000 */
[----:B------:R-:W-:Y:S01]  /*43f0*/  MUFU.EX2 R46, R46 ;  /* 0x0000002e002e7308 */ /* 0x000fe20000000800 */
[----:B------:R-:W-:Y:S01]  /*4400*/  FSEL R6, R5, RZ, P2 ;  /* 0x000000ff05067208 */ /* 0x000fe20001000000 */
[----:B------:R-:W-:-:S04]  /*4410*/  FADD.FTZ R5, R26, R27 ;  /* 0x0000001b1a057221 */ /* 0x000fc80000010000 */
        /* <DEDUP_REMOVED lines=8> */
[----:B------:R-:W-:Y:S01]  /*44a0*/  FADD.FTZ R10, R30, R5 ;  /* 0x000000051e0a7221 */ /* 0x000fe20000010000 */
[----:B------:R-:W-:Y:S01]  /*44b0*/  @!P1 IADD3 R5, R7, 0x28c40, RZ ;  /* 0x00028c4007059810 */ /* 0x000fe20007ffe0ff */
[--C-:B------:R-:W-:Y:S01]  /*44c0*/  FFMA.FTZ R37, R37, UR10, -R6.reuse ;  /* 0x0000000a25257c23 */ /* 0x100fe20008010806 */
[----:B------:R-:W-:Y:S01]  /*44d0*/  FFMA.FTZ R40, R40, UR10, -R6 ;  /* 0x0000000a28287c23 */ /* 0x000fe20008010806 */
[----:B------:R-:W-:Y:S01]  /*44e0*/  FADD.FTZ R13, R31, R10 ;  /* 0x0000000a1f0d7221 */ /* 0x000fe20000010000 */
[----:B------:R-:W-:Y:S01]  /*44f0*/  @!P1 PRMT R5, RZ, 0x654, R5 ;  /* 0x00000654ff059816 */ /* 0x000fe20000000005 */
[----:B------:R-:W2:Y:S01]  /*4500*/  MUFU.EX2 R25, R25 ;  /* 0x0000001900197308 */ /* 0x000ea20000000800 */
[--C-:B------:R-:W-:Y:S01]  /*4510*/  FFMA.FTZ R41, R41, UR10, -R6.reuse ;  /* 0x0000000a29297c23 */ /* 0x100fe20008010806 */
[----:B------:R-:W-:Y:S01]  /*4520*/  FADD.FTZ R12, R34, R13 ;  /* 0x0000000d220c7221 */ /* 0x000fe20000010000 */
[----:B------:R4:W-:Y:S01]  /*4530*/  @!P1 SYNCS.ARRIVE.TRANS64.RED.A1T0 RZ, [R5+URZ], RZ ;  /* 0x000000ff05ff99a7 */ /* 0x0009e2000810043f */
[--C-:B------:R-:W-:Y:S01]  /*4540*/  FFMA.FTZ R44, R44, UR10, -R6.reuse ;  /* 0x0000000a2c2c7c23 */ /* 0x100fe20008010806 */
[--C-:B------:R-:W-:Y:S01]  /*4550*/  FFMA.FTZ R45, R45, UR10, -R6.reuse ;  /* 0x0000000a2d2d7c23 */ /* 0x100fe20008010806 */
[--C-:B------:R-:W-:Y:S01]  /*4560*/  FFMA.FTZ R48, R48, UR10, -R6.reuse ;  /* 0x0000000a30307c23 */ /* 0x100fe20008010806 */
[--C-:B------:R-:W-:Y:S01]  /*4570*/  FFMA.FTZ R49, R49, UR10, -R6.reuse ;  /* 0x0000000a31317c23 */ /* 0x100fe20008010806 */
[----:B------:R-:W5:Y:S01]  /*4580*/  MUFU.EX2 R28, R28 ;  /* 0x0000001c001c7308 */ /* 0x000f620000000800 */
[--C-:B------:R-:W-:Y:S01]  /*4590*/  FFMA.FTZ R52, R52, UR10, -R6.reuse ;  /* 0x0000000a34347c23 */ /* 0x100fe20008010806 */
[----:B------:R-:W-:Y:S01]  /*45a0*/  FFMA.FTZ R6, R53, UR10, -R6 ;  /* 0x0000000a35067c23 */ /* 0x000fe20008010806 */
[----:B-1----:R-:W-:-:S05]  /*45b0*/  F2FP.F16.F32.PACK_AB R161, R43, R42 ;  /* 0x0000002a2ba1723e */ /* 0x002fca00000000ff */
        /* <DEDUP_REMOVED lines=15> */
[----:B------:R-:W-:Y:S01]  /*46b0*/  FADD.FTZ R13, R43, R12 ;  /* 0x0000000c2b0d7221 */ /* 0x000fe20000010000 */
[----:B--2---:R-:W-:-:S06]  /*46c0*/  FADD.FTZ R5, R33, R10 ;  /* 0x0000000a21057221 */ /* 0x004fcc0000010000 */
        /* <DEDUP_REMOVED lines=9> */
[----:B------:R-:W-:Y:S01]  /*4760*/  MUFU.EX2 R44, R44 ;  /* 0x0000002c002c7308 */ /* 0x000fe20000000800 */
[----:B----4-:R-:W-:-:S07]  /*4770*/  FADD.FTZ R10, R40, R11 ;  /* 0x0000000b280a7221 */ /* 0x010fce0000010000 */
[----:B------:R-:W2:Y:S01]  /*4780*/  MUFU.EX2 R47, R47 ;  /* 0x0000002f002f7308 */ /* 0x000ea20000000800 */
[C---:B-----5:R-:W-:Y:S01]  /*4790*/  FADD.FTZ R11, R41.reuse, R10 ;  /* 0x0000000a290b7221 */ /* 0x060fe20000010000 */
[----:B------:R-:W-:Y:S01]  /*47a0*/  FADD.FTZ R10, R46, R13 ;  /* 0x0000000d2e0a7221 */ /* 0x000fe20000010000 */
[----:B------:R-:W-:-:S05]  /*47b0*/  F2FP.F16.F32.PACK_AB R160, R41, R40 ;  /* 0x0000002829a0723e */ /* 0x000fca00000000ff */
        /* <DEDUP_REMOVED lines=12> */
[----:B------:R-:W-:Y:S08]  /*4880*/  MUFU.EX2 R54, R54 ;  /* 0x0000003600367308 */ /* 0x000ff00000000800 */
[----:B------:R-:W2:Y:S01]  /*4890*/  MUFU.EX2 R9, R9 ;  /* 0x0000000900097308 */ /* 0x000ea20000000800 */
[----:B----4-:R-:W-:-:S07]  /*48a0*/  F2FP.F16.F32.PACK_AB R164, R49, R48 ;  /* 0x0000003031a4723e */ /* 0x010fce00000000ff */
[----:B------:R-:W-:Y:S08]  /*48b0*/  MUFU.EX2 R52, R52 ;  /* 0x0000003400347308 */ /* 0x000ff00000000800 */
[----:B------:R4:W5:Y:S01]  /*48c0*/  MUFU.EX2 R5, R6 ;  /* 0x0000000600057308 */ /* 0x0009620000000800 */
[----:B--2---:R-:W-:Y:S01]  /*48d0*/  F2FP.F16.F32.PACK_AB R167, R9, R54 ;  /* 0x0000003609a7723e */ /* 0x004fe200000000ff */
[----:B----4-:R-:W-:-:S04]  /*48e0*/  FADD.FTZ R6, R44, R11 ;  /* 0x0000000b2c067221 */ /* 0x010fc80000010000 */
[----:B------:R-:W-:Y:S01]  /*48f0*/  FADD.FTZ R45, R45, R6 ;  /* 0x000000062d2d7221 */ /* 0x000fe20000010000 */
[----:B------:R-:W-:-:S03]  /*4900*/  FADD.FTZ R6, R54, R51 ;  /* 0x0000003336067221 */ /* 0x000fc60000010000 */
[----:B------:R-:W-:Y:S01]  /*4910*/  FADD.FTZ R48, R48, R45 ;  /* 0x0000002d30307221 */ /* 0x000fe20000010000 */
[----:B-----5:R-:W-:Y:S01]  /*4920*/  F2FP.F16.F32.PACK_AB R166, R5, R52 ;  /* 0x0000003405a6723e */ /* 0x020fe200000000ff */
[----:B------:R-:W-:Y:S02]  /*4930*/  FADD.FTZ R6, R9, R6 ;  /* 0x0000000609067221 */ /* 0x000fe40000010000 */
[----:B------:R-:W-:Y:S02]  /*4940*/  FADD.FTZ R49, R49, R48 ;  /* 0x0000003031317221 */ /* 0x000fe40000010000 */
[----:B------:R1:W-:Y:S02]  /*4950*/  STSM.16.M88.4 [R22], R164 ;  /* 0x000000a416007844 */ /* 0x0003e40000000200 */
[----:B------:R-:W-:-:S04]  /*4960*/  FADD.FTZ R52, R52, R49 ;  /* 0x0000003134347221 */ /* 0x000fc80000010000 */
[----:B------:R-:W-:Y:S01]  /*4970*/  FADD.FTZ R5, R5, R52 ;  /* 0x0000003405057221 */ /* 0x000fe20000010000 */
[----:B------:R-:W-:Y:S06]  /*4980*/  @!P0 BRA `(.L_x_3140) ;  /* 0x0000000000048947 */ /* 0x000fec0003800000 */
[----:B------:R-:W-:Y:S01]  /*4990*/  BPT.TRAP 0x1 ;  /* 0x000000040000795c */ /* 0x000fe20000300000 */
.L_x_3140:
[----:B------:R2:W4:Y:S01]  /*49a0*/  SYNCS.PHASECHK.TRANS64.TRYWAIT P2, [R7+URZ+0x28c50], R8 ;  /* 0x028c5008070075a7 */ /* 0x000522000804017f */
[----:B------:R-:W-:Y:S05]  /*49b0*/  @!P0 BRA `(.L_x_3141) ;  /* 0x0000000000048947 */ /* 0x000fea0003800000 */
[----:B------:R-:W-:Y:S01]  /*49c0*/  BPT.TRAP 0x1 ;  /* 0x000000040000795c */ /* 0x000fe20000300000 */
.L_x_3141:
[----:B----4-:R-:W-:Y:S05]  /*49d0*/  @P2 BRA `(.L_x_3142) ;  /* 0x0000000000082947 */ /* 0x010fea0003800000 */
[----:B------:R-:W4:Y:S02]  /*49e0*/  SYNCS.PHASECHK.TRANS64.TRYWAIT P2, [R7+URZ+0x28c50], R8 ;  /* 0x028c5008070075a7 */ /* 0x000f24000804017f */
[----:B----4-:R-:W-:Y:S05]  /*49f0*/  @!P2 BRA `(.L_x_3143) ;  /* 0x000000980070a947 */ /* 0x010fea0003800000 */
.L_x_3142:
[----:B------:R-:W-:Y:S01]  /*4a00*/  ULEA UR11, UR39, UR41, 0xc ;  /* 0x00000029270b7291 */ /* 0x000fe2000f8e603f */
[----:B------:R-:W-:Y:S01]  /*4a10*/  WARPGROUP.ARRIVE ;  /* 0x00000000000079c5 */ /* 0x000fe20000000000 */
[----:B------:R-:W-:Y:S01]  /*4a20*/  UMOV UR7, 0x40000040 ;  /* 0x4000004000077882 */ /* 0x000fe20000000000 */
[----:B------:R-:W-:Y:S01]  /*4a30*/  UIMAD UR49, UR49, UR14, -UR15 ;  /* 0x0000000e313172a4 */ /* 0x000fe2000f8e0a0f */
[----:B--234-:R-:W-:Y:S01]  /*4a40*/  @!P1 IADD3 R7, R7, 0x28c60, RZ ;  /* 0x00028c6007079810 */ /* 0x01cfe20007ffe0ff */
[----:B------:R-:W-:Y:S02]  /*4a50*/  UIADD3 UR22, UR45, -0x2, URZ ;  /* 0xfffffffe2d167890 */ /* 0x000fe4000fffe03f */
[----:B------:R-:W-:Y:S01]  /*4a60*/  UMOV UR6, UR11 ;  /* 0x0000000b00067c82 */ /* 0x000fe20008000000 */
[----:B------:R-:W-:Y:S01]  /*4a70*/  UIADD3 UR49, UR42, UR49, URZ ;  /* 0x000000312a317290 */ /* 0x000fe2000fffe03f */
[----:B------:R-:W-:Y:S01]  /*4a80*/  HGMMA.64x256x16.F32 R24, R152, gdesc[UR4].tnspB, RZ, !UPT, gsb0 ;  /* 0x43e0000498187df0 */ /* 0x000fe2000c0008ff */
[----:B------:R-:W-:Y:S01]  /*4a90*/  UIADD3 UR6, UR11, 0x80, URZ ;  /* 0x000000800b067890 */ /* 0x000fe2000fffe03f */
[----:B------:R-:W-:Y:S01]  /*4aa0*/  @!P1 PRMT R7, RZ, 0x654, R7 ;  /* 0x00000654ff079816 */ /* 0x000fe20000000007 */
        /* <DEDUP_REMOVED lines=17> */
[----:B------:R-:W-:-:S04]  /*4bc0*/  USHF.R.S32.HI UR6, URZ, 0x1f, UR49 ;  /* 0x0000001f3f067899 */ /* 0x000fc80008011431 */
[----:B------:R-:W-:-:S04]  /*4bd0*/  ULEA.HI UR6, UR6, UR49, URZ, 0x6 ;  /* 0x0000003106067291 */ /* 0x000fc8000f8f303f */
[----:B------:R-:W-:-:S04]  /*4be0*/  USHF.R.S32.HI UR6, URZ, 0x6, UR6 ;  /* 0x000000063f067899 */ /* 0x000fc80008011406 */
[----:B------:R-:W-:-:S04]  /*4bf0*/  UISETP.LT.AND UP0, UPT, URZ, UR6, UPT ;  /* 0x000000063f00728c */ /* 0x000fc8000bf01270 */
[----:B------:R-:W-:-:S04]  /*4c00*/  USEL UR23, URZ, UR6, !UP0 ;  /* 0x000000063f177287 */ /* 0x000fc8000c000000 */
[----:B------:R-:W-:-:S06]  /*4c10*/  UISETP.GE.AND UP0, UPT, UR22, UR23, UPT ;  /* 0x000000171600728c */ /* 0x000fcc000bf06270 */
[----:B------:R-:W-:Y:S01]  /*4c20*/  PLOP3.LUT P2, PT, PT, PT, UP0, 0x80, 0x0 ;  /* 0x000000000000781c */ /* 0x000fe20003f4f008 */
        /* <DEDUP_REMOVED lines=11> */
[----:B------:R-:W-:Y:S01]  /*4ce0*/  IMAD.MOV.U32 R8, RZ, RZ, R3 ;  /* 0x000000ffff087224 */ /* 0x000fe200078e0003 */
[----:B------:R-:W-:Y:S01]  /*4cf0*/  MOV R9, R4 ;  /* 0x0000000400097202 */ /* 0x000fe20000000f00 */
[----:B------:R-:W-:Y:S01]  /*4d00*/  UMOV UR29, UR39 ;  /* 0x00000027001d7c82 */ /* 0x000fe20008000000 */
[----:B------:R-:W-:Y:S01]  /*4d10*/  ULDC UR25, c[0x0][0x2e0] ;  /* 0x0000b80000197ab9 */ /* 0x000fe20000000800 */
[----:B------:R-:W-:Y:S01]  /*4d20*/  ULDC UR26, c[0x0][0x288] ;  /* 0x0000a200001a7ab9 */ /* 0x000fe20000000800 */
[----:B------:R-:W-:Y:S01]  /*4d30*/  ULDC UR27, c[0x0][0x404] ;  /* 0x00010100001b7ab9 */ /* 0x000fe20000000800 */
[----:B------:R-:W-:Y:S01]  /*4d40*/  ULDC UR28, c[0x0][0x9d8] ;  /* 0x00027600001c7ab9 */ /* 0x000fe20000000800 */
[----:B------:R-:W-:Y:S01]  /*4d50*/  ULDC UR24, c[0x0][0x988] ;  /* 0x0002620000187ab9 */ /* 0x000fe20000000800 */
[----:B------:R-:W-:-:S05]  /*4d60*/  ULDC.64 UR20, c[0x0][0x3f8] ;  /* 0x0000fe0000147ab9 */ /* 0x000fca0000000a00 */
.L_x_3153:
[----:B------:R-:W-:-:S04]  /*4d70*/  UIADD3 UR39, UR29, 0x1, URZ ;  /* 0x000000011d277890 */ /* 0x000fc8000fffe03f */
[----:B------:R-:W-:-:S04]  /*4d80*/  UISETP.NE.AND UP0, UPT, UR39, 0x2, UPT ;  /* 0x000000022700788c */ /* 0x000fc8000bf05270 */
[----:B------:R-:W-:Y:S02]  /*4d90*/  USEL UR6, URZ, 0x1, UP0 ;  /* 0x000000013f067887 */ /* 0x000fe40008000000 */
[----:B------:R-:W-:Y:S02]  /*4da0*/  USEL UR39, UR39, URZ, UP0 ;  /* 0x0000003f27277287 */ /* 0x000fe40008000000 */
[----:B------:R-:W-:Y:S01]  /*4db0*/  ULOP3.LUT UR38, UR38, UR6, URZ, 0x3c, !UPT ;  /* 0x0000000626267292 */ /* 0x000fe2000f8e3c3f */
[----:B---3--:R-:W-:Y:S11]  /*4dc0*/  @!P0 BRA `(.L_x_3145) ;  /* 0x0000000000048947 */ /* 0x008ff60003800000 */
[----:B------:R-:W-:Y:S01]  /*4dd0*/  BPT.TRAP 0x1 ;  /* 0x000000040000795c */ /* 0x000fe20000300000 */
.L_x_3145:
[----:B------:R-:W-:Y:S01]  /*4de0*/  ULEA UR30, UR39, UR48, 0x3 ;  /* 0x00000030271e7291 */ /* 0x000fe2000f8e183f */
[----:B--2---:R-:W-:-:S04]  /*4df0*/  MOV R7, UR38 ;  /* 0x0000002600077c02 */ /* 0x004fc80008000f00 */
[----:B------:R-:W-:-:S04]  /*4e00*/  SHF.L.U32 R7, R7, 0x1f, RZ ;  /* 0x0000001f07077819 */ /* 0x000fc800000006ff */
[----:B------:R2:W3:Y:S01]  /*4e10*/  SYNCS.PHASECHK.TRANS64.TRYWAIT P2, [UR30+0x28c30], R7 ;  /* 0x028c3007ff0075a7 */ /* 0x0004e2000804015e */
[----:B------:R-:W-:Y:S05]  /*4e20*/  @!P0 BRA `(.L_x_3146) ;  /* 0x0000000000048947 */ /* 0x000fea0003800000 */
[----:B------:R-:W-:Y:S01]  /*4e30*/  BPT.TRAP 0x1 ;  /* 0x000000040000795c */ /* 0x000fe20000300000 */
.L_x_3146:
[----:B---3--:R-:W-:Y:S05]  /*4e40*/  @P2 BRA `(.L_x_3147) ;  /* 0x0000000000082947 */ /* 0x008fea0003800000 */
[----:B------:R-:W3:Y:S02]  /*4e50*/  SYNCS.PHASECHK.TRANS64.TRYWAIT P2, [UR30+0x28c30], R7 ;  /* 0x028c3007ff0075a7 */ /* 0x000ee4000804015e */
[----:B---3--:R-:W-:Y:S05]  /*4e60*/  @!P2 BRA `(.L_x_3148) ;  /* 0x000000940068a947 */ /* 0x008fea0003800000 */
.L_x_3147:
[----:B------:R-:W-:Y:S01]  /*4e70*/  R2UR UR18, R0 ;  /* 0x00000000001272ca */ /* 0x000fe200000e0000 */
[----:B-1----:R-:W-:Y:S01]  /*4e80*/  WARPGROUP.ARRIVE ;  /* 0x00000000000079c5 */ /* 0x002fe20000000000 */
[----:B------:R-:W-:Y:S01]  /*4e90*/  UMOV UR19, 0x40000040 ;  /* 0x4000004000137882 */ /* 0x000fe20000000000 */
[----:B------:R-:W-:Y:S01]  /*4ea0*/  UMOV UR7, 0x40000040 ;  /* 0x4000004000077882 */ /* 0x000fe20000000000 */
[----:B------:R-:W-:Y:S01]  /*4eb0*/  UMOV UR11, 0x40000040 ;  /* 0x40000040000b7882 */ /* 0x000fe20000000000 */
[----:B------:R-:W-:Y:S01]  /*4ec0*/  UMOV UR15, 0x40000040 ;  /* 0x40000040000f7882 */ /* 0x000fe20000000000 */
[----:B------:R-:W-:-:S04]  /*4ed0*/  UISETP.NE.U32.AND UP0, UPT, UR20, URZ, UPT ;  /* 0x0000003f1400728c */ /* 0x000fc8000bf05070 */
[----:B------:R-:W-:-:S03]  /*4ee0*/  UISETP.NE.AND.EX UP0, UPT, UR21, URZ, UPT, UP0 ;  /* 0x0000003f1500728c */ /* 0x000fc6000bf05300 */
[----:B------:R-:W-:-:S04]  /*4ef0*/  ULEA UR18, UR39, UR18, 0x9 ;  /* 0x0000001227127291 */ /* 0x000fc8000f8e483f */
[----:B------:R-:W-:Y:S02]  /*4f00*/  UIADD3 UR6, UR18, 0x2, URZ ;  /* 0x0000000212067890 */ /* 0x000fe4000fffe03f */
[----:B------:R-:W-:Y:S02]  /*4f10*/  UIADD3 UR10, UR18, 0x4, URZ ;  /* 0x00000004120a7890 */ /* 0x000fe4000fffe03f */
[----:B------:R-:W-:Y:S02]  /*4f20*/  UIADD3 UR14, UR18, 0x6, URZ ;  /* 0x00000006120e7890 */ /* 0x000fe4000fffe03f */
[----:B------:R-:W-:Y:S03]  /*4f30*/  HGMMA.64x64x16.F32 R152, gdesc[UR16], RZ, !UPT, gsb0 ;  /* 0x00e00000109879f0 */ /* 0x000fe6000c0008ff */
[----:B------:R-:W-:Y:S02]  /*4f40*/  WARPGROUP.DEPBAR.LE gsb0, 0x0 ;  /* 0x00008000000079c5 */ /* 0x000fe40000010000 */
[----:B------:R-:W-:-:S06]  /*4f50*/  WARPGROUP.ARRIVE ;  /* 0x00000000000079c5 */ /* 0x000fcc0000000000 */
[----:B------:R-:W-:Y:S01]  /*4f60*/  HGMMA.64x64x16.F32 R152, gdesc[UR4], R152, gsb0 ;  /* 0x00e00000049879f0 */ /* 0x000fe20008000898 */
[----:B------:R-:W-:Y:S01]  /*4f70*/  UMOV UR6, 0xffffffc0 ;  /* 0xffffffc000067882 */ /* 0x000fe20000000000 */
[----:B------:R-:W-:Y:S02]  /*4f80*/  USEL UR7, UR27, 0x1, UP0 ;  /* 0x000000011b077887 */ /* 0x000fe40008000000 */
[----:B------:R-:W-:-:S04]  /*4f90*/  UIMAD UR6, UR22, UR6, 0x1 ;  /* 0x00000001160674a4 */ /* 0x000fc8000f8e0206 */
[----:B------:R-:W-:-:S04]  /*4fa0*/  UIADD3 UR6, UR42, UR6, URZ ;  /* 0x000000062a067290 */ /* 0x000fc8000fffe03f */
[----:B------:R-:W-:Y:S01]  /*4fb0*/  UIMAD UR6, UR7, UR25, UR6 ;  /* 0x00000019070672a4 */ /* 0x000fe2000f8e0206 */
        /* <DEDUP_REMOVED lines=20> */
[----:B------:R4:W5:Y:S01]  /*5100*/  MUFU.TANH R10, R153 ;  /* 0x00000099000a7308 */ /* 0x0009620000002400 */
        /* <DEDUP_REMOVED lines=8> */
[----:B----4-:R-:W-:Y:S01]  /*5190*/  MOV R153, UR26 ;  /* 0x0000001a00997c02 */ /* 0x010fe20008000f00 */
[----:B------:R-:W-:Y:S01]  /*51a0*/  FMUL.FTZ R162, R162, UR28 ;  /* 0x0000001ca2a27c20 */ /* 0x000fe20008410000 */
[----:B------:R-:W-:Y:S01]  /*51b0*/  FMUL.FTZ R163, R163, UR28 ;  /* 0x0000001ca3a37c20 */ /* 0x000fe20008410000 */
[----:B------:R-:W-:Y:S01]  /*51c0*/  FMUL.FTZ R166, R166, UR28 ;  /* 0x0000001ca6a67c20 */ /* 0x000fe20008410000 */
[----:B------:R-:W-:Y:S01]  /*51d0*/  IADD3 R153, -R153, UR6, -R16 ;  /* 0x0000000699997c10 */ /* 0x000fe2000fffe910 */
[----:B------:R-:W-:Y:S01]  /*51e0*/  FMUL.FTZ R167, R167, UR28 ;  /* 0x0000001ca7a77c20 */ /* 0x000fe20008410000 */
[----:B------:R-:W-:Y:S01]  /*51f0*/  FMUL.FTZ R170, R170, UR28 ;  /* 0x0000001caaaa7c20 */ /* 0x000fe20008410000 */
[----:B------:R4:W2:Y:S01]  /*5200*/  MUFU.TANH R11, R157 ;  /* 0x0000009d000b7308 */ /* 0x0008a20000002400 */
[----:B---3--:R-:W-:Y:S01]  /*5210*/  IADD3 R4, R2, R153, RZ ;  /* 0x0000009902047210 */ /* 0x008fe20007ffe0ff */
[----:B------:R-:W-:Y:S01]  /*5220*/  FMUL.FTZ R171, R171, UR28 ;  /* 0x0000001cabab7c20 */ /* 0x000fe20008410000 */
[----:B------:R-:W-:Y:S01]  /*5230*/  FMUL.FTZ R174, R174, UR28 ;  /* 0x0000001caeae7c20 */ /* 0x000fe20008410000 */
[----:B------:R-:W-:Y:S01]  /*5240*/  FMUL.FTZ R175, R175, UR28 ;  /* 0x0000001cafaf7c20 */ /* 0x000fe20008410000 */
[----:B------:R-:W-:Y:S01]  /*5250*/  ISETP.GT.AND P2, PT, R4, RZ, PT ;  /* 0x000000ff0400720c */ /* 0x000fe20003f44270 */
[----:B------:R-:W-:Y:S01]  /*5260*/  FMUL.FTZ R178, R178, UR28 ;  /* 0x0000001cb2b27c20 */ /* 0x000fe20008410000 */
[----:B------:R-:W-:Y:S01]  /*5270*/  ISETP.GT.AND P3, PT, R4, 0x1, PT ;  /* 0x000000010400780c */ /* 0x000fe20003f64270 */
[----:B------:R3:W3:Y:S01]  /*5280*/  MUFU.TANH R13, R160 ;  /* 0x000000a0000d7308 */ /* 0x0006e20000002400 */
[----:B-1----:R-:W-:Y:S01]  /*5290*/  FSEL R12, R12, -INF , P2 ;  /* 0xff8000000c0c7808 */ /* 0x002fe20001000000 */
[----:B------:R-:W-:Y:S01]  /*52a0*/  FMUL.FTZ R179, R179, UR28 ;  /* 0x0000001cb3b37c20 */ /* 0x000fe20008410000 */
[----:B------:R-:W-:Y:S01]  /*52b0*/  ISETP.GT.AND P2, PT, R4, 0x8, PT ;  /* 0x000000080400780c */ /* 0x000fe20003f44270 */
[----:B------:R-:W-:Y:S01]  /*52c0*/  FMUL.FTZ R182, R182, UR28 ;  /* 0x0000001cb6b67c20 */ /* 0x000fe20008410000 */
[----:B-----5:R-:W-:Y:S01]  /*52d0*/  FSEL R10, R10, -INF , P3 ;  /* 0xff8000000a0a7808 */ /* 0x020fe20001800000 */
[----:B------:R-:W-:Y:S01]  /*52e0*/  FMUL.FTZ R183, R183, UR28 ;  /* 0x0000001cb7b77c20 */ /* 0x000fe20008410000 */
[----:B----4-:R-:W-:Y:S01]  /*52f0*/  FMNMX.FTZ R157, R12, R9, !PT ;  /* 0x000000090c9d7209 */ /* 0x010fe20007810000 */
[----:B------:R1:W4:Y:S01]  /*5300*/  MUFU.TANH R14, R161 ;  /* 0x000000a1000e7308 */ /* 0x0003220000002400 */
[----:B------:R-:W-:-:S02]  /*5310*/  ISETP.GT.AND P3, PT, R4, 0x9, PT ;  /* 0x000000090400780c */ /* 0x000fc40003f64270 */
[----:B--2---:R-:W-:Y:S02]  /*5320*/  FSEL R3, R3, -INF , P2 ;  /* 0xff80000003037808 */ /* 0x004fe40001000000 */
[----:B---3--:R-:W-:Y:S02]  /*5330*/  FMNMX.FTZ R160, R10, R157, !PT ;  /* 0x0000009d0aa07209 */ /* 0x008fe40007810000 */
[----:B------:R-:W-:Y:S01]  /*5340*/  ISETP.GT.AND P2, PT, R4, 0x10, PT ;  /* 0x000000100400780c */ /* 0x000fe20003f44270 */
[----:B------:R-:W2:Y:S01]  /*5350*/  MUFU.TANH R15, R164 ;  /* 0x000000a4000f7308 */ /* 0x000ea20000002400 */
[----:B------:R-:W-:Y:S01]  /*5360*/  FSEL R11, R11, -INF , P3 ;  /* 0xff8000000b0b7808 */ /* 0x000fe20001800000 */
[----:B-1----:R-:W-:Y:S01]  /*5370*/  FMUL.FTZ R161, R154, UR28 ;  /* 0x0000001c9aa17c20 */ /* 0x002fe20008410000 */
[----:B------:R-:W-:Y:S02]  /*5380*/  FMNMX.FTZ R160, R3, R160, !PT ;  /* 0x000000a003a07209 */ /* 0x000fe40007810000 */
[----:B------:R-:W-:-:S02]  /*5390*/  ISETP.GT.AND P3, PT, R4, 0x11, PT ;  /* 0x000000110400780c */ /* 0x000fc40003f64270 */
[----:B------:R-:W-:Y:S01]  /*53a0*/  FSEL R13, R13, -INF , P2 ;  /* 0xff8000000d0d7808 */ /* 0x000fe20001000000 */
[----:B------:R-:W1:Y:S01]  /*53b0*/  MUFU.TANH R20, R165 ;  /* 0x000000a500147308 */ /* 0x000e620000002400 */
[----:B------:R-:W-:Y:S02]  /*53c0*/  FMNMX.FTZ R160, R11, R160, !PT ;  /* 0x000000a00ba07209 */ /* 0x000fe40007810000 */
[----:B------:R-:W-:Y:S02]  /*53d0*/  ISETP.GT.AND P2, PT, R4, 0x18, PT ;  /* 0x000000180400780c */ /* 0x000fe40003f44270 */
[----:B----4-:R-:W-:Y:S02]  /*53e0*/  FSEL R14, R14, -INF , P3 ;  /* 0xff8000000e0e7808 */ /* 0x010fe40001800000 */
[----:B------:R-:W-:Y:S01]  /*53f0*/  FMNMX.FTZ R157, R13, R160, !PT ;  /* 0x000000a00d9d7209 */ /* 0x000fe20007810000 */
[----:B------:R-:W3:Y:S01]  /*5400*/  MUFU.TANH R21, R168 ;  /* 0x000000a800157308 */ /* 0x000ee20000002400 */
[----:B------:R-:W-:-:S02]  /*5410*/  ISETP.GT.AND P3, PT, R4, 0x19, PT ;  /* 0x000000190400780c */ /* 0x000fc40003f64270 */
[----:B--2---:R-:W-:Y:S02]  /*5420*/  FSEL R15, R15, -INF , P2 ;  /* 0xff8000000f0f7808 */ /* 0x004fe40001000000 */
[----:B------:R-:W-:Y:S02]  /*5430*/  FMNMX.FTZ R164, R14, R157, !PT ;  /* 0x0000009d0ea47209 */ /* 0x000fe40007810000 */
[----:B------:R-:W-:Y:S01]  /*5440*/  ISETP.GT.AND P2, PT, R4, 0x20, PT ;  /* 0x000000200400780c */ /* 0x000fe20003f44270 */
[----:B------:R-:W2:Y:S01]  /*5450*/  MUFU.TANH R152, R169 ;  /* 0x000000a900987308 */ /* 0x000ea20000002400 */
[----:B-1----:R-:W-:Y:S02]  /*5460*/  FSEL R20, R20, -INF , P3 ;  /* 0xff80000014147808 */ /* 0x002fe40001800000 */
[----:B------:R-:W-:Y:S02]  /*5470*/  FMNMX.FTZ R157, R15, R164, !PT ;  /* 0x000000a40f9d7209 */ /* 0x000fe40007810000 */
[----:B------:R-:W-:-:S02]  /*5480*/  ISETP.GT.AND P3, PT, R4, 0x21, PT ;  /* 0x000000210400780c */ /* 0x000fc40003f64270 */
[----:B------:R-:W-:Y:S01]  /*5490*/  FMNMX.FTZ R164, R20, R157, !PT ;  /* 0x0000009d14a47209 */ /* 0x000fe20007810000 */
[----:B------:R-:W1:Y:S01]  /*54a0*/  MUFU.TANH R153, R172 ;  /* 0x000000ac00997308 */ /* 0x000e620000002400 */
[----:B---3--:R-:W-:Y:S02]  /*54b0*/  FSEL R21, R21, -INF , P2 ;  /* 0xff80000015157808 */ /* 0x008fe40001000000 */
[----:B------:R-:W-:Y:S02]  /*54c0*/  ISETP.GT.AND P2, PT, R4, 0x28, PT ;  /* 0x000000280400780c */ /* 0x000fe40003f44270 */
[----:B------:R-:W-:-:S03]  /*54d0*/  FMNMX.FTZ R157, R21, R164, !PT ;  /* 0x000000a4159d7209 */ /* 0x000fc60007810000 */
[----:B------:R-:W3:Y:S01]  /*54e0*/  MUFU.TANH R156, R173 ;  /* 0x000000ad009c7308 */ /* 0x000ee20000002400 */
[----:B--2---:R-:W-:Y:S02]  /*54f0*/  FSEL R152, R152, -INF , P3 ;  /* 0xff80000098987808 */ /* 0x004fe40001800000 */
[----:B------:R-:W-:Y:S02]  /*5500*/  ISETP.GT.AND P3, PT, R4, 0x29, PT ;  /* 0x000000290400780c */ /* 0x000fe40003f64270 */
[----:B------:R-:W-:-:S03]  /*5510*/  FMNMX.FTZ R164, R152, R157, !PT ;  /* 0x0000009d98a47209 */ /* 0x000fc60007810000 */
[----:B------:R-:W2:Y:S01]  /*5520*/  MUFU.TANH R176, R176 ;  /* 0x000000b000b07308 */ /* 0x000ea20000002400 */
[----:B-1----:R-:W-:Y:S02]  /*5530*/  FSEL R153, R153, -INF , P2 ;  /* 0xff80000099997808 */ /* 0x002fe40001000000 */
[----:B------:R-:W-:Y:S02]  /*5540*/  ISETP.GT.AND P2, PT, R4, 0x30, PT ;  /* 0x000000300400780c */ /* 0x000fe40003f44270 */
[----:B------:R-:W-:Y:S01]  /*5550*/  FMNMX.FTZ R165, R153, R164, !PT ;  /* 0x000000a499a57209 */ /* 0x000fe20007810000 */
[----:B------:R-:W-:Y:S02]  /*5560*/  FMUL.FTZ R164, R155, UR28 ;  /* 0x0000001c9ba47c20 */ /* 0x000fe40008410000 */
[----:B------:R-:W1:Y:S01]  /*5570*/  MUFU.TANH R160, R177 ;  /* 0x000000b100a07308 */ /* 0x000e620000002400 */
[----:B---3--:R-:W-:Y:S02]  /*5580*/  FSEL R156, R156, -INF , P3 ;  /* 0xff8000009c9c7808 */ /* 0x008fe40001800000 */
[----:B------:R-:W-:-:S02]  /*5590*/  ISETP.GT.AND P3, PT, R4, 0x31, PT ;  /* 0x000000310400780c */ /* 0x000fc40003f64270 */
[----:B------:R-:W-:-:S03]  /*55a0*/  FMNMX.FTZ R165, R156, R165, !PT ;  /* 0x000000a59ca57209 */ /* 0x000fc60007810000 */
[----:B------:R-:W3:Y:S01]  /*55b0*/  MUFU.TANH R180, R180 ;  /* 0x000000b400b47308 */ /* 0x000ee20000002400 */
[----:B--2---:R-:W-:Y:S01]  /*55c0*/  FSEL R154, R176, -INF , P2 ;  /* 0xff800000b09a7808 */ /* 0x004fe20001000000 */
[C---:B------:R-:W-:Y:S01]  /*55d0*/  VIADD R176, R4.reuse, 0x8 ;  /* 0x0000000804b07836 */ /* 0x040fe20000000000 */
[----:B------:R-:W-:Y:S02]  /*55e0*/  ISETP.GT.AND P2, PT, R4, 0x38, PT ;  /* 0x000000380400780c */ /* 0x000fe40003f44270 */
[----:B------:R-:W-:Y:S02]  /*55f0*/  FMNMX.FTZ R165, R154, R165, !PT ;  /* 0x000000a59aa57209 */ /* 0x000fe40007810000 */
[----:B------:R-:W-:Y:S01]  /*5600*/  ISETP.GT.AND P4, PT, R176, 0x20, PT ;  /* 0x00000020b000780c */ /* 0x000fe20003f84270 */
[----:B------:R-:W2:Y:S01]  /*5610*/  MUFU.TANH R157, R181 ;  /* 0x000000b5009d7308 */ /* 0x000ea20000002400 */
[----:B-1----:R-:W-:Y:S02]  /*5620*/  FSEL R160, R160, -INF , P3 ;  /* 0xff800000a0a07808 */ /* 0x002fe40001800000 */
[----:B------:R-:W-:-:S02]  /*5630*/  ISETP.GT.AND P3, PT, R4, 0x39, PT ;  /* 0x000000390400780c */ /* 0x000fc40003f64270 */
[----:B------:R-:W-:Y:S02]  /*5640*/  FMNMX.FTZ R168, R160, R165, !PT ;  /* 0x000000a5a0a87209 */ /* 0x000fe40007810000 */
[----:B------:R-:W-:Y:S01]  /*5650*/  ISETP.GT.AND P5, PT, R176, 0x21, PT ;  /* 0x00000021b000780c */ /* 0x000fe20003fa4270 */
[----:B------:R-:W1:Y:S01]  /*5660*/  MUFU.TANH R161, R161 ;  /* 0x000000a100a17308 */ /* 0x000e620000002400 */
[----:B---3--:R-:W-:Y:S02]  /*5670*/  FSEL R155, R180, -INF , P2 ;  /* 0xff800000b49b7808 */ /* 0x008fe40001000000 */
[----:B------:R-:W-:Y:S02]  /*5680*/  ISETP.GT.AND P2, PT, R176, RZ, PT ;  /* 0x000000ffb000720c */ /* 0x000fe40003f44270 */
[----:B------:R-:W-:-:S03]  /*5690*/  FMNMX.FTZ R168, R155, R168, !PT ;  /* 0x000000a89ba87209 */ /* 0x000fc60007810000 */
[----:B------:R-:W3:Y:S01]  /*56a0*/  MUFU.TANH R164, R164 ;  /* 0x000000a400a47308 */ /* 0x000ee20000002400 */
[----:B--2---:R-:W-:Y:S02]  /*56b0*/  FSEL R157, R157, -INF , P3 ;  /* 0xff8000009d9d7808 */ /* 0x004fe40001800000 */
[----:B------:R-:W-:Y:S02]  /*56c0*/  ISETP.GT.AND P3, PT, R176, 0x1, PT ;  /* 0x00000001b000780c */ /* 0x000fe40003f64270 */
[----:B------:R-:W-:-:S03]  /*56d0*/  FMNMX.FTZ R172, R157, R168, !PT ;  /* 0x000000a89dac7209 */ /* 0x000fc60007810000 */
[----:B------:R-:W2:Y:S02]  /*56e0*/  MUFU.TANH R158, R158 ;  /* 0x0000009e009e7308 */ /* 0x000ea40000002400 */
[----:B------:R-:W4:Y:S06]  /*56f0*/  SHFL.BFLY PT, R173, R172, 0x2, 0x1f ;  /* 0x0c401f00acad7f89 */ /* 0x000f2c00000e0000 */
[----:B------:R1:W5:Y:S08]  /*5700*/  MUFU.TANH R165, R159 ;  /* 0x0000009f00a57308 */ /* 0x0003700000002400 */
[----:B------:R2:W5:Y:S01]  /*5710*/  MUFU.TANH R168, R162 ;  /* 0x000000a200a87308 */ /* 0x0005620000002400 */
[----:B-1----:R-:W-:-:S02]  /*5720*/  FSEL R159, R161, -INF , P2 ;  /* 0xff800000a19f7808 */ /* 0x002fc40001000000 */
[----:B------:R-:W-:Y:S02]  /*5730*/  ISETP.GT.AND P2, PT, R176, 0x8, PT ;  /* 0x00000008b000780c */ /* 0x000fe40003f44270 */
[----:B---3--:R-:W-:Y:S02]  /*5740*/  FSEL R161, R164, -INF , P3 ;  /* 0xff800000a4a17808 */ /* 0x008fe40001800000 */
[----:B------:R-:W-:Y:S01]  /*5750*/  ISETP.GT.AND P3, PT, R176, 0x9, PT ;  /* 0x00000009b000780c */ /* 0x000fe20003f64270 */
[----:B------:R1:W3:Y:S01]  /*5760*/  MUFU.TANH R169, R163 ;  /* 0x000000a300a97308 */ /* 0x0002e20000002400 */
[----:B--2---:R-:W-:Y:S02]  /*5770*/  FMNMX.FTZ R162, R159, R8, !PT ;  /* 0x000000089fa27209 */ /* 0x004fe40007810000 */
[----:B----4-:R-:W-:Y:S02]  /*5780*/  FMNMX.FTZ R177, R172, R173, !PT ;  /* 0x000000adacb17209 */ /* 0x010fe40007810000 */
[----:B------:R-:W-:-:S02]  /*5790*/  FSEL R158, R158, -INF , P2 ;  /* 0xff8000009e9e7808 */ /* 0x000fc40001000000 */
[----:B------:R-:W-:Y:S01]  /*57a0*/  ISETP.GT.AND P2, PT, R176, 0x10, PT ;  /* 0x00000010b000780c */ /* 0x000fe20003f44270 */
[----:B------:R-:W2:Y:S01]  /*57b0*/  MUFU.TANH R166, R166 ;  /* 0x000000a600a67308 */ /* 0x000ea20000002400 */
[----:B-1----:R-:W-:Y:S01]  /*57c0*/  FMNMX.FTZ R163, R161, R162, !PT ;  /* 0x000000a2a1a37209 */ /* 0x002fe20007810000 */
[----:B------:R-:W1:Y:S01]  /*57d0*/  SHFL.BFLY PT, R180, R177, 0x1, 0x1f ;  /* 0x0c201f00b1b47f89 */ /* 0x000e6200000e0000 */
[----:B-----5:R-:W-:Y:S02]  /*57e0*/  FSEL R162, R165, -INF , P3 ;  /* 0xff800000a5a27808 */ /* 0x020fe40001800000 */
[----:B------:R-:W-:Y:S02]  /*57f0*/  FMNMX.FTZ R165, R158, R163, !PT ;  /* 0x000000a39ea57209 */ /* 0x000fe40007810000 */
[----:B------:R-:W-:Y:S01]  /*5800*/  ISETP.GT.AND P3, PT, R176, 0x11, PT ;  /* 0x00000011b000780c */ /* 0x000fe20003f64270 */
[----:B------:R-:W4:Y:S01]  /*5810*/  MUFU.TANH R167, R167 ;  /* 0x000000a700a77308 */ /* 0x000f220000002400 */
[----:B------:R-:W-:-:S02]  /*5820*/  FSEL R163, R168, -INF , P2 ;  /* 0xff800000a8a37808 */ /* 0x000fc40001000000 */
[----:B------:R-:W-:Y:S02]  /*5830*/  FMNMX.FTZ R164, R162, R165, !PT ;  /* 0x000000a5a2a47209 */ /* 0x000fe40007810000 */
[----:B------:R-:W-:Y:S02]  /*5840*/  ISETP.GT.AND P2, PT, R176, 0x18, PT ;  /* 0x00000018b000780c */ /* 0x000fe40003f44270 */
[----:B------:R-:W-:Y:S01]  /*5850*/  FMNMX.FTZ R165, R163, R164, !PT ;  /* 0x000000a4a3a57209 */ /* 0x000fe20007810000 */
[----:B------:R3:W5:Y:S08]  /*5860*/  MUFU.TANH R172, R170 ;  /* 0x000000aa00ac7308 */ /* 0x0007700000002400 */
[----:B------:R4:W1:Y:S01]  /*5870*/  MUFU.TANH R173, R171 ;  /* 0x000000ab00ad7308 */ /* 0x0008620000002400 */
[----:B---3--:R-:W-:-:S02]  /*5880*/  FSEL R170, R169, -INF , P3 ;  /* 0xff800000a9aa7808 */ /* 0x008fc40001800000 */
[----:B------:R-:W-:Y:S02]  /*5890*/  ISETP.GT.AND P3, PT, R176, 0x19, PT ;  /* 0x00000019b000780c */ /* 0x000fe40003f64270 */
[----:B--2---:R-:W-:Y:S02]  /*58a0*/  FSEL R169, R166, -INF , P2 ;  /* 0xff800000a6a97808 */ /* 0x004fe40001000000 */
[----:B------:R-:W-:Y:S01]  /*58b0*/  FMNMX.FTZ R164, R170, R165, !PT ;  /* 0x000000a5aaa47209 */ /* 0x000fe20007810000 */
[----:B------:R-:W2:Y:S01]  /*58c0*/  MUFU.TANH R174, R174 ;  /* 0x000000ae00ae7308 */ /* 0x000ea20000002400 */
[----:B----4-:R-:W-:Y:S02]  /*58d0*/  FSEL R171, R167, -INF , P3 ;  /* 0xff800000a7ab7808 */ /* 0x010fe40001800000 */
[----:B------:R-:W-:Y:S02]  /*58e0*/  FMNMX.FTZ R166, R169, R164, !PT ;  /* 0x000000a4a9a67209 */ /* 0x000fe40007810000 */
[----:B-----5:R-:W-:-:S02]  /*58f0*/  FSEL R164, R172, -INF , P4 ;  /* 0xff800000aca47808 */ /* 0x020fc40002000000 */
[----:B------:R-:W-:Y:S01]  /*5900*/  FMNMX.FTZ R165, R171, R166, !PT ;  /* 0x000000a6aba57209 */ /* 0x000fe20007810000 */
[----:B------:R-:W3:Y:S01]  /*5910*/  MUFU.TANH R175, R175 ;  /* 0x000000af00af7308 */ /* 0x000ee20000002400 */
[----:B-1----:R-:W-:Y:S02]  /*5920*/  FMNMX.FTZ R4, R177, R180, !PT ;  /* 0x000000b4b1047209 */ /* 0x002fe40007810000 */
[----:B------:R-:W-:Y:S02]  /*5930*/  ISETP.GT.AND P3, PT, R176, 0x28, PT ;  /* 0x00000028b000780c */ /* 0x000fe40003f64270 */
[----:B------:R-:W-:Y:S01]  /*5940*/  FSEL R166, R173, -INF , P5 ;  /* 0xff800000ada67808 */ /* 0x000fe20002800000 */
[----:B------:R-:W-:Y:S01]  /*5950*/  FMUL.FTZ R173, R4, UR10 ;  /* 0x0000000a04ad7c20 */ /* 0x000fe20008410000 */
[----:B------:R-:W-:Y:S01]  /*5960*/  FMNMX.FTZ R167, R164, R165, !PT ;  /* 0x000000a5a4a77209 */ /* 0x000fe20007810000 */
[----:B------:R-:W1:Y:S01]  /*5970*/  MUFU.TANH R168, R178 ;  /* 0x000000b200a87308 */ /* 0x000e620000002400 */
[----:B------:R-:W-:-:S02]  /*5980*/  ISETP.GT.AND P2, PT, R176, 0x29, PT ;  /* 0x00000029b000780c */ /* 0x000fc40003f44270 */
[----:B--2---:R-:W-:Y:S02]  /*5990*/  FSEL R165, R174, -INF , P3 ;  /* 0xff800000aea57808 */ /* 0x004fe40001800000 */
[----:B------:R-:W-:Y:S02]  /*59a0*/  FMNMX.FTZ R172, R166, R167, !PT ;  /* 0x000000a7a6ac7209 */ /* 0x000fe40007810000 */
[----:B------:R-:W-:Y:S01]  /*59b0*/  FSETP.NEU.FTZ.AND P5, PT, R4, -INF , PT ;  /* 0xff8000000400780b */ /* 0x000fe20003fbd000 */
[----:B------:R-:W2:Y:S01]  /*59c0*/  MUFU.TANH R179, R179 ;  /* 0x000000b300b37308 */ /* 0x000ea20000002400 */
[----:B------:R-:W-:Y:S02]  /*59d0*/  ISETP.GT.AND P4, PT, R176, 0x30, PT ;  /* 0x00000030b000780c */ /* 0x000fe40003f84270 */
[----:B---3--:R-:W-:Y:S02]  /*59e0*/  FSEL R167, R175, -INF , P2 ;  /* 0xff800000afa77808 */ /* 0x008fe40001000000 */
[----:B------:R-:W-:-:S02]  /*59f0*/  FMNMX.FTZ R172, R165, R172, !PT ;  /* 0x000000aca5ac7209 */ /* 0x000fc40007810000 */
[----:B------:R-:W-:Y:S01]  /*5a00*/  FSEL R192, R173, RZ, P5 ;  /* 0x000000ffadc07208 */ /* 0x000fe20002800000 */
[----:B------:R-:W3:Y:S01]  /*5a10*/  MUFU.TANH R182, R182 ;  /* 0x000000b600b67308 */ /* 0x000ee20000002400 */
[----:B------:R-:W-:Y:S02]  /*5a20*/  ISETP.GT.AND P2, PT, R176, 0x31, PT ;  /* 0x00000031b000780c */ /* 0x000fe40003f44270 */
[----:B-1----:R-:W-:Y:S01]  /*5a30*/  FSEL R168, R168, -INF , P4 ;  /* 0xff800000a8a87808 */ /* 0x002fe20002000000 */
[--C-:B------:R-:W-:Y:S01]  /*5a40*/  FFMA.FTZ R178, R12, UR10, -R192.reuse ;  /* 0x0000000a0cb27c23 */ /* 0x100fe200080108c0 */
[----:B------:R-:W-:Y:S01]  /*5a50*/  FMNMX.FTZ R173, R167, R172, !PT ;  /* 0x000000aca7ad7209 */ /* 0x000fe20007810000 */
[--C-:B------:R-:W-:Y:S01]  /*5a60*/  FFMA.FTZ R160, R160, UR10, -R192.reuse ;  /* 0x0000000aa0a07c23 */ /* 0x100fe200080108c0 */
[----:B------:R-:W-:Y:S01]  /*5a70*/  ISETP.GT.AND P3, PT, R176, 0x38, PT ;  /* 0x00000038b000780c */ /* 0x000fe20003f64270 */
[----:B------:R-:W1:Y:S01]  /*5a80*/  MUFU.TANH R183, R183 ;  /* 0x000000b700b77308 */ /* 0x000e620000002400 */
[----:B--2---:R-:W-:Y:S01]  /*5a90*/  FSEL R12, R179, -INF , P2 ;  /* 0xff800000b30c7808 */ /* 0x004fe20001000000 */
[--C-:B------:R-:W-:Y:S01]  /*5aa0*/  FFMA.FTZ R179, R10, UR10, -R192.reuse ;  /* 0x0000000a0ab37c23 */ /* 0x100fe200080108c0 */
[----:B------:R-:W-:Y:S01]  /*5ab0*/  FMNMX.FTZ R175, R168, R173, !PT ;  /* 0x000000ada8af7209 */ /* 0x000fe20007810000 */
[--C-:B------:R-:W-:Y:S01]  /*5ac0*/  FFMA.FTZ R181, R155, UR10, -R192.reuse ;  /* 0x0000000a9bb57c23 */ /* 0x100fe200080108c0 */
[----:B------:R-:W-:Y:S01]  /*5ad0*/  ISETP.GT.AND P2, PT, R176, 0x39, PT ;  /* 0x00000039b000780c */ /* 0x000fe20003f44270 */
[--C-:B------:R-:W-:Y:S01]  /*5ae0*/  FFMA.FTZ R14, R14, UR10, -R192.reuse ;  /* 0x0000000a0e0e7c23 */ /* 0x100fe200080108c0 */
[----:B------:R-:W-:Y:S01]  /*5af0*/  FMNMX.FTZ R174, R12, R175, !PT ;  /* 0x000000af0cae7209 */ /* 0x000fe20007810000 */
[----:B------:R2:W-:Y:S01]  /*5b00*/  MUFU.EX2 R172, R178 ;  /* 0x000000b200ac7308 */ /* 0x0005e20000000800 */
[----:B---3--:R-:W-:Y:S01]  /*5b10*/  FSEL R173, R182, -INF , P3 ;  /* 0xff800000b6ad7808 */ /* 0x008fe20001800000 */
[--C-:B------:R-:W-:Y:S01]  /*5b20*/  FFMA.FTZ R182, R157, UR10, -R192.reuse ;  /* 0x0000000a9db67c23 */ /* 0x100fe200080108c0 */
[----:B------:R-:W-:-:S02]  /*5b30*/  FFMA.FTZ R20, R20, UR10, -R192 ;  /* 0x0000000a14147c23 */ /* 0x000fc400080108c0 */
[----:B------:R-:W-:Y:S01]  /*5b40*/  FMNMX.FTZ R177, R173, R174, !PT ;  /* 0x000000aeadb17209 */ /* 0x000fe20007810000 */
[--C-:B------:R-:W-:Y:S02]  /*5b50*/  FFMA.FTZ R174, R3, UR10, -R192.reuse ;  /* 0x0000000a03ae7c23 */ /* 0x100fe400080108c0 */
[----:B------:R3:W-:Y:S01]  /*5b60*/  MUFU.EX2 R175, R179 ;  /* 0x000000b300af7308 */ /* 0x0007e20000000800 */
[----:B-1----:R-:W-:Y:S01]  /*5b70*/  FSEL R10, R183, -INF , P2 ;  /* 0xff800000b70a7808 */ /* 0x002fe20001000000 */
[----:B--2---:R-:W-:-:S03]  /*5b80*/  FFMA.FTZ R178, R156, UR10, -R192 ;  /* 0x0000000a9cb27c23 */ /* 0x004fc600080108c0 */
[----:B------:R-:W-:Y:S01]  /*5b90*/  FMNMX.FTZ R3, R10, R177, !PT ;  /* 0x000000b10a037209 */ /* 0x000fe20007810000 */
[--C-:B------:R-:W-:Y:S01]  /*5ba0*/  FFMA.FTZ R177, R11, UR10, -R192.reuse ;  /* 0x0000000a0bb17c23 */ /* 0x100fe200080108c0 */
[--C-:B------:R-:W-:Y:S01]  /*5bb0*/  FFMA.FTZ R11, R13, UR10, -R192.reuse ;  /* 0x0000000a0d0b7c23 */ /* 0x100fe200080108c0 */
[--C-:B------:R-:W-:Y:S01]  /*5bc0*/  FFMA.FTZ R13, R15, UR10, -R192.reuse ;  /* 0x0000000a0f0d7c23 */ /* 0x100fe200080108c0 */
[--C-:B---3--:R-:W-:Y:S01]  /*5bd0*/  FFMA.FTZ R179, R154, UR10, -R192.reuse ;  /* 0x0000000a9ab37c23 */ /* 0x108fe200080108c0 */
[----:B------:R-:W1:Y:S01]  /*5be0*/  SHFL.BFLY PT, R176, R3, 0x2, 0x1f ;  /* 0x0c401f0003b07f89 */ /* 0x000e6200000e0000 */
[----:B------:R-:W-:Y:S01]  /*5bf0*/  FSEL R154, R4, RZ, P5 ;  /* 0x000000ff049a7208 */ /* 0x000fe20002800000 */
[--C-:B------:R-:W-:Y:S01]  /*5c00*/  FFMA.FTZ R15, R21, UR10, -R192.reuse ;  /* 0x0000000a150f7c23 */ /* 0x100fe200080108c0 */
[----:B------:R-:W-:Y:S01]  /*5c10*/  FFMA.FTZ R21, R153, UR10, -R192 ;  /* 0x0000000a99157c23 */ /* 0x000fe200080108c0 */
[----:B------:R-:W-:Y:S02]  /*5c20*/  MUFU.EX2 R174, R174 ;  /* 0x000000ae00ae7308 */ /* 0x000fe40000000800 */
[----:B------:R-:W-:-:S04]  /*5c30*/  FADD.FTZ R154, -R154, R9 ;  /* 0x000000099a9a7221 */ /* 0x000fc80000010100 */
[----:B------:R-:W-:Y:S02]  /*5c40*/  FMUL.FTZ R9, R154, UR10 ;  /* 0x0000000a9a097c20 */ /* 0x000fe40008410000 */
[----:B------:R-:W-:Y:S08]  /*5c50*/  MUFU.EX2 R177, R177 ;  /* 0x000000b100b17308 */ /* 0x000ff00000000800 */
[----:B------:R-:W2:Y:S01]  /*5c60*/  MUFU.EX2 R9, R9 ;  /* 0x0000000900097308 */ /* 0x000ea20000000800 */
[----:B-1----:R-:W-:Y:S01]  /*5c70*/  FMNMX.FTZ R180, R3, R176, !PT ;  /* 0x000000b003b47209 */ /* 0x002fe20007810000 */
[----:B------:R-:W-:-:S06]  /*5c80*/  FFMA.FTZ R176, R152, UR10, -R192 ;  /* 0x0000000a98b07c23 */ /* 0x000fcc00080108c0 */
[----:B------:R-:W-:Y:S01]  /*5c90*/  MUFU.EX2 R11, R11 ;  /* 0x0000000b000b7308 */ /* 0x000fe20000000800 */
[----:B------:R-:W1:Y:S07]  /*5ca0*/  SHFL.BFLY PT, R3, R180, 0x1, 0x1f ;  /* 0x0c201f00b4037f89 */ /* 0x000e6e00000e0000 */
[----:B------:R-:W-:Y:S01]  /*5cb0*/  MUFU.EX2 R14, R14 ;  /* 0x0000000e000e7308 */ /* 0x000fe20000000800 */
[-C--:B--2---:R-:W-:Y:S01]  /*5cc0*/  FMUL.FTZ R24, R24, R9.reuse ;  /* 0x0000000918187220 */ /* 0x084fe20000410000 */
        /* <DEDUP_REMOVED lines=15> */
[----:B-1----:R-:W-:Y:S01]  /*5dc0*/  FMNMX.FTZ R3, R180, R3, !PT ;  /* 0x00000003b4037209 */ /* 0x002fe20007810000 */
[-C--:B------:R-:W-:Y:S01]  /*5dd0*/  FMUL.FTZ R52, R52, R9.reuse ;  /* 0x0000000934347220 */ /* 0x080fe20000410000 */
[-C--:B------:R-:W-:Y:S01]  /*5de0*/  FMUL.FTZ R53, R53, R9.reuse ;  /* 0x0000000935357220 */ /* 0x080fe20000410000 */
[-C--:B------:R-:W-:Y:S01]  /*5df0*/  FMUL.FTZ R56, R56, R9.reuse ;  /* 0x0000000938387220 */ /* 0x080fe20000410000 */
[C---:B------:R-:W-:Y:S01]  /*5e00*/  FSETP.NEU.FTZ.AND P2, PT, R3.reuse, -INF , PT ;  /* 0xff8000000300780b */ /* 0x040fe20003f5d000 */
[----:B------:R-:W-:Y:S01]  /*5e10*/  FMUL.FTZ R152, R3, UR10 ;  /* 0x0000000a03987c20 */ /* 0x000fe20008410000 */
[-C--:B------:R-:W-:Y:S01]  /*5e20*/  FMUL.FTZ R57, R57, R9.reuse ;  /* 0x0000000939397220 */ /* 0x080fe20000410000 */
[----:B------:R1:W-:Y:S01]  /*5e30*/  MUFU.EX2 R180, R160 ;  /* 0x000000a000b47308 */ /* 0x0003e20000000800 */
[-C--:B------:R-:W-:Y:S01]  /*5e40*/  FMUL.FTZ R60, R60, R9.reuse ;  /* 0x000000093c3c7220 */ /* 0x080fe20000410000 */
[-C--:B------:R-:W-:Y:S01]  /*5e50*/  FMUL.FTZ R61, R61, R9.reuse ;  /* 0x000000093d3d7220 */ /* 0x080fe20000410000 */
[----:B------:R-:W-:Y:S01]  /*5e60*/  FSEL R152, R152, RZ, P2 ;  /* 0x000000ff98987208 */ /* 0x000fe20001000000 */
[-C--:B------:R-:W-:Y:S01]  /*5e70*/  FMUL.FTZ R64, R64, R9.reuse ;  /* 0x0000000940407220 */ /* 0x080fe20000410000 */
[-C--:B------:R-:W-:Y:S01]  /*5e80*/  FMUL.FTZ R65, R65, R9.reuse ;  /* 0x0000000941417220 */ /* 0x080fe20000410000 */
[-C--:B------:R-:W-:Y:S01]  /*5e90*/  FMUL.FTZ R68, R68, R9.reuse ;  /* 0x0000000944447220 */ /* 0x080fe20000410000 */
[----:B------:R-:W-:Y:S01]  /*5ea0*/  FMUL.FTZ R69, R69, R9 ;  /* 0x0000000945457220 */ /* 0x000fe20000410000 */
[--C-:B------:R-:W-:Y:S01]  /*5eb0*/  FFMA.FTZ R156, R161, UR10, -R152.reuse ;  /* 0x0000000aa19c7c23 */ /* 0x100fe20008010898 */
[----:B------:R-:W-:Y:S01]  /*5ec0*/  FSEL R161, R3, RZ, P2 ;  /* 0x000000ff03a17208 */ /* 0x000fe20001000000 */
[--C-:B------:R-:W-:Y:S01]  /*5ed0*/  FFMA.FTZ R153, R159, UR10, -R152.reuse ;  /* 0x0000000a9f997c23 */ /* 0x100fe20008010898 */
[--C-:B------:R-:W-:Y:S01]  /*5ee0*/  FFMA.FTZ R155, R158, UR10, -R152.reuse ;  /* 0x0000000a9e9b7c23 */ /* 0x100fe20008010898 */
[----:B-1----:R-:W-:Y:S01]  /*5ef0*/  FFMA.FTZ R160, R170, UR10, -R152 ;  /* 0x0000000aaaa07c23 */ /* 0x002fe20008010898 */
[----:B------:R-:W-:Y:S01]  /*5f00*/  MOV R170, UR30 ;  /* 0x0000001e00aa7c02 */ /* 0x000fe20008000f00 */
[----:B------:R-:W-:Y:S01]  /*5f10*/  FADD.FTZ R161, -R161, R8 ;  /* 0x00000008a1a17221 */ /* 0x000fe20000010100 */
[----:B------:R-:W-:Y:S01]  /*5f20*/  MUFU.EX2 R156, R156 ;  /* 0x0000009c009c7308 */ /* 0x000fe20000000800 */
[--C-:B------:R-:W-:Y:S01]  /*5f30*/  FFMA.FTZ R158, R162, UR10, -R152.reuse ;  /* 0x0000000aa29e7c23 */ /* 0x100fe20008010898 */
[----:B------:R-:W-:Y:S01]  /*5f40*/  @!P1 IADD3 R154, R170, 0x28c40, RZ ;  /* 0x00028c40aa9a9810 */ /* 0x000fe20007ffe0ff */
[----:B------:R-:W-:Y:S01]  /*5f50*/  FMUL.FTZ R8, R161, UR10 ;  /* 0x0000000aa1087c20 */ /* 0x000fe20008410000 */
[--C-:B------:R-:W-:Y:S01]  /*5f60*/  FFMA.FTZ R157, R163, UR10, -R152.reuse ;  /* 0x0000000aa39d7c23 */ /* 0x100fe20008010898 */
[----:B------:R-:W-:Y:S01]  /*5f70*/  IADD3 R163, -R17, RZ, RZ ;  /* 0x000000ff11a37210 */ /* 0x000fe20007ffe1ff */
[----:B------:R-:W-:Y:S01]  /*5f80*/  FFMA.FTZ R159, R169, UR10, -R152 ;  /* 0x0000000aa99f7c23 */ /* 0x000fe20008010898 */
[----:B------:R-:W-:Y:S01]  /*5f90*/  @!P1 PRMT R154, RZ, 0x654, R154 ;  /* 0x00000654ff9a9816 */ /* 0x000fe2000000009a */
[----:B------:R-:W-:Y:S01]  /*5fa0*/  MUFU.EX2 R153, R153 ;  /* 0x0000009900997308 */ /* 0x000fe20000000800 */
[----:B------:R-:W-:Y:S01]  /*5fb0*/  ISETP.NE.AND P2, PT, R16, R163, PT ;  /* 0x000000a31000720c */ /* 0x000fe20003f45270 */
[--C-:B------:R-:W-:Y:S01]  /*5fc0*/  FFMA.FTZ R162, R171, UR10, -R152.reuse ;  /* 0x0000000aaba27c23 */ /* 0x100fe20008010898 */
[----:B------:R1:W-:Y:S01]  /*5fd0*/  @!P1 SYNCS.ARRIVE.TRANS64.RED.A1T0 RZ, [R154+URZ], RZ ;  /* 0x000000ff9aff99a7 */ /* 0x0003e2000810043f */
[--C-:B------:R-:W-:Y:S01]  /*5fe0*/  FFMA.FTZ R161, R164, UR10, -R152.reuse ;  /* 0x0000000aa4a17c23 */ /* 0x100fe20008010898 */
[----:B------:R-:W-:Y:S01]  /*5ff0*/  MOV R163, UR29 ;  /* 0x0000001d00a37c02 */ /* 0x000fe20008000f00 */
[--C-:B------:R-:W-:Y:S01]  /*6000*/  FFMA.FTZ R164, R166, UR10, -R152.reuse ;  /* 0x0000000aa6a47c23 */ /* 0x100fe20008010898 */
[--C-:B------:R-:W-:Y:S01]  /*6010*/  FFMA.FTZ R165, R165, UR10, -R152.reuse ;  /* 0x0000000aa5a57c23 */ /* 0x100fe20008010898 */
[----:B------:R-:W2:Y:S01]  /*6020*/  MUFU.EX2 R8, R8 ;  /* 0x0000000800087308 */ /* 0x000ea20000000800 */
[--C-:B------:R-:W-:Y:S01]  /*6030*/  FFMA.FTZ R167, R167, UR10, -R152.reuse ;  /* 0x0000000aa7a77c23 */ /* 0x100fe20008010898 */
[----:B------:R-:W-:Y:S01]  /*6040*/  FFMA.FTZ R168, R168, UR10, -R152 ;  /* 0x0000000aa8a87c23 */ /* 0x000fe20008010898 */
[----:B-1----:R-:W-:Y:S01]  /*6050*/  FFMA.FTZ R154, R9, R5, R172 ;  /* 0x00000005099a7223 */ /* 0x002fe200000100ac */
[--C-:B------:R-:W-:Y:S01]  /*6060*/  FFMA.FTZ R12, R12, UR10, -R152.reuse ;  /* 0x0000000a0c0c7c23 */ /* 0x100fe20008010898 */
[----:B------:R-:W-:Y:S01]  /*6070*/  FFMA.FTZ R173, R173, UR10, -R152 ;  /* 0x0000000aadad7c23 */ /* 0x000fe20008010898 */
[----:B------:R-:W-:-:S02]  /*6080*/  @!P2 IMAD R5, R163, 0x40, R2 ;  /* 0x00000040a305a824 */ /* 0x000fc400078e0202 */
[----:B------:R-:W-:Y:S01]  /*6090*/  FADD.FTZ R171, R175, R154 ;  /* 0x0000009aafab7221 */ /* 0x000fe20000010000 */
[----:B------:R-:W1:Y:S01]  /*60a0*/  MUFU.EX2 R155, R155 ;  /* 0x0000009b009b7308 */ /* 0x000e620000000800 */
[----:B------:R-:W-:Y:S01]  /*60b0*/  FFMA.FTZ R10, R10, UR10, -R152 ;  /* 0x0000000a0a0a7c23 */ /* 0x000fe20008010898 */
[-C--:B------:R-:W-:Y:S01]  /*60c0*/  FMUL.FTZ R72, R72, R9.reuse ;  /* 0x0000000948487220 */ /* 0x080fe20000410000 */
[----:B------:R-:W-:Y:S01]  /*60d0*/  FADD.FTZ R154, R174, R171 ;  /* 0x000000abae9a7221 */ /* 0x000fe20000010000 */
[----:B------:R-:W-:Y:S01]  /*60e0*/  @!P2 LEA R5, R5, UR48, 0x2 ;  /* 0x000000300505ac11 */ /* 0x000fe2000f8e10ff */
[-C--:B------:R-:W-:Y:S01]  /*60f0*/  FMUL.FTZ R73, R73, R9.reuse ;  /* 0x0000000949497220 */ /* 0x080fe20000410000 */
[----:B------:R-:W-:Y:S01]  /*6100*/  FMUL.FTZ R76, R76, R9 ;  /* 0x000000094c4c7220 */ /* 0x000fe20000410000 */
[----:B------:R-:W-:Y:S01]  /*6110*/  FADD.FTZ R154, R177, R154 ;  /* 0x0000009ab19a7221 */ /* 0x000fe20000010000 */
[----:B------:R-:W3:Y:S01]  /*6120*/  MUFU.EX2 R158, R158 ;  /* 0x0000009e009e7308 */ /* 0x000ee20000000800 */
[----:B--2---:R-:W-:Y:S01]  /*6130*/  FFMA.FTZ R169, R8, R6, R153 ;  /* 0x0000000608a97223 */ /* 0x004fe20000010099 */
[----:B------:R-:W-:Y:S01]  /*6140*/  @!P2 STS [R5+0x28800], R9 ;  /* 0x028800090500a388 */ /* 0x000fe20000000800 */
[C---:B------:R-:W-:Y:S01]  /*6150*/  F2FP.F16.F32.PACK_AB R153, R156.reuse, R153 ;  /* 0x000000999c99723e */ /* 0x040fe200000000ff */
[----:B------:R-:W-:Y:S01]  /*6160*/  FMUL.FTZ R77, R77, R9 ;  /* 0x000000094d4d7220 */ /* 0x000fe20000410000 */
[----:B------:R-:W-:Y:S01]  /*6170*/  FADD.FTZ R6, R156, R169 ;  /* 0x000000a99c067221 */ /* 0x000fe20000010000 */
[----:B------:R2:W-:Y:S01]  /*6180*/  @!P2 STS [R5+0x28820], R8 ;  /* 0x028820080500a388 */ /* 0x0005e20000000800 */
[----:B------:R-:W-:Y:S01]  /*6190*/  F2FP.F16.F32.PACK_AB R156, R14, R11 ;  /* 0x0000000b0e9c723e */ /* 0x000fe200000000ff */
        /* <DEDUP_REMOVED lines=57> */
[----:B-1----:R-:W-:Y:S01]  /*6530*/  FADD.FTZ R165, R11, R154 ;  /* 0x0000009a0ba57221 */ /* 0x002fe20000010000 */
[----:B------:R-:W-:Y:S01]  /*6540*/  FADD.FTZ R154, R160, R169 ;  /* 0x000000a9a09a7221 */ /* 0x000fe20000010000 */
[-C--:B------:R-:W-:Y:S01]  /*6550*/  FMUL.FTZ R42, R42, R8.reuse ;  /* 0x000000082a2a7220 */ /* 0x080fe20000410000 */
[----:B------:R-:W-:Y:S01]  /*6560*/  FMUL.FTZ R43, R43, R8 ;  /* 0x000000082b2b7220 */ /* 0x000fe20000410000 */
[----:B------:R-:W-:Y:S01]  /*6570*/  FADD.FTZ R152, R14, R165 ;  /* 0x000000a50e987221 */ /* 0x000fe20000010000 */
[----:B---3--:R-:W-:Y:S01]  /*6580*/  FADD.FTZ R169, R159, R154 ;  /* 0x0000009a9fa97221 */ /* 0x008fe20000010000 */
[----:B------:R-:W-:Y:S01]  /*6590*/  F2FP.F16.F32.PACK_AB R154, R177, R174 ;  /* 0x000000aeb19a723e */ /* 0x000fe200000000ff */
[----:B------:R-:W1:Y:S01]  /*65a0*/  MUFU.EX2 R176, R176 ;  /* 0x000000b000b07308 */ /* 0x000e620000000800 */
[----:B----4-:R-:W-:Y:S01]  /*65b0*/  F2FP.F16.F32.PACK_AB R159, R162, R159 ;  /* 0x0000009fa29f723e */ /* 0x010fe200000000ff */
        /* <DEDUP_REMOVED lines=15> */
[----:B---3--:R-:W-:Y:S01]  /*66b0*/  FADD.FTZ R167, R13, R152 ;  /* 0x000000980da77221 */ /* 0x008fe20000010000 */
[----:B------:R-:W-:Y:S01]  /*66c0*/  F2FP.F16.F32.PACK_AB R152, R175, R172 ;  /* 0x000000acaf98723e */ /* 0x000fe200000000ff */
[----:B------:R-:W-:Y:S01]  /*66d0*/  FADD.FTZ R172, R162, R169 ;  /* 0x000000a9a2ac7221 */ /* 0x000fe20000010000 */
[----:B------:R-:W-:Y:S01]  /*66e0*/  BAR.SYNC.DEFER_BLOCKING 0xf, 0x100 ;  /* 0x03c4000000007b1d */ /* 0x000fe20000010000 */
[----:B------:R-:W-:Y:S01]  /*66f0*/  FADD.FTZ R166, R20, R167 ;  /* 0x000000a714a67221 */ /* 0x000fe20000010000 */
[----:B-1----:R-:W-:Y:S01]  /*6700*/  F2FP.F16.F32.PACK_AB R160, R176, R15 ;  /* 0x0000000fb0a0723e */ /* 0x002fe200000000ff */
[----:B------:R-:W-:Y:S01]  /*6710*/  FADD.FTZ R169, R161, R172 ;  /* 0x000000aca1a97221 */ /* 0x000fe20000010000 */
[C---:B------:R-:W-:Y:S01]  /*6720*/  F2FP.F16.F32.PACK_AB R161, R164.reuse, R161 ;  /* 0x000000a1a4a1723e */ /* 0x040fe200000000ff */
[----:B------:R-:W-:Y:S01]  /*6730*/  FADD.FTZ R167, R15, R166 ;  /* 0x000000a60fa77221 */ /* 0x000fe20000010000 */
[----:B------:R-:W1:Y:S01]  /*6740*/  MUFU.EX2 R165, R168 ;  /* 0x000000a800a57308 */ /* 0x000e620000000800 */
[----:B------:R-:W-:Y:S01]  /*6750*/  FADD.FTZ R166, R164, R169 ;  /* 0x000000a9a4a67221 */ /* 0x000fe20000010000 */
[-C--:B------:R-:W-:Y:S01]  /*6760*/  FMUL.FTZ R71, R71, R8.reuse ;  /* 0x0000000847477220 */ /* 0x080fe20000410000 */
[----:B------:R-:W-:Y:S01]  /*6770*/  FADD.FTZ R158, R176, R167 ;  /* 0x000000a7b09e7221 */ /* 0x000fe20000010000 */
[-C--:B------:R-:W-:Y:S01]  /*6780*/  FMUL.FTZ R74, R74, R8.reuse ;  /* 0x000000084a4a7220 */ /* 0x080fe20000410000 */
[----:B------:R-:W-:Y:S01]  /*6790*/  FADD.FTZ R11, R163, R166 ;  /* 0x000000a6a30b7221 */ /* 0x000fe20000010000 */
[----:B----4-:R-:W-:Y:S01]  /*67a0*/  F2FP.F16.F32.PACK_AB R163, R6, R163 ;  /* 0x000000a306a3723e */ /* 0x010fe200000000ff */
[----:B--2---:R-:W-:Y:S01]  /*67b0*/  FADD.FTZ R5, R21, R158 ;  /* 0x0000009e15057221 */ /* 0x004fe20000010000 */
[----:B------:R-:W2:Y:S01]  /*67c0*/  MUFU.EX2 R178, R178 ;  /* 0x000000b200b27308 */ /* 0x000ea20000000800 */
[----:B------:R-:W-:Y:S01]  /*67d0*/  F2FP.F16.F32.PACK_AB R158, R20, R13 ;  /* 0x0000000d149e723e */ /* 0x000fe200000000ff */
[----:B------:R-:W-:Y:S01]  /*67e0*/  FADD.FTZ R20, R6, R11 ;  /* 0x0000000b06147221 */ /* 0x000fe20000010000 */
[-C--:B------:R-:W-:Y:S01]  /*67f0*/  FMUL.FTZ R75, R75, R8.reuse ;  /* 0x000000084b4b7220 */ /* 0x080fe20000410000 */
[-C--:B------:R-:W-:Y:S01]  /*6800*/  FMUL.FTZ R78, R78, R8.reuse ;  /* 0x000000084e4e7220 */ /* 0x080fe20000410000 */
        /* <DEDUP_REMOVED lines=9> */
[----:B------:R1:W-:Y:S01]  /*68a0*/  STSM.16.M88.4 [R19], R156 ;  /* 0x0000009c13007844 */ /* 0x0003e20000000200 */
[-C--:B------:R-:W-:Y:S01]  /*68b0*/  FMUL.FTZ R91, R91, R8.reuse ;  /* 0x000000085b5b7220 */ /* 0x080fe20000410000 */
[----:B------:R-:W4:Y:S01]  /*68c0*/  MUFU.EX2 R179, R179 ;  /* 0x000000b300b37308 */ /* 0x000f220000000800 */
        /* <DEDUP_REMOVED lines=17> */
[----:B------:R-:W-:Y:S01]  /*69e0*/  F2FP.F16.F32.PACK_AB R164, R180, R179 ;  /* 0x000000b3b4a4723e */ /* 0x000fe200000000ff */
[-C--:B------:R-:W-:Y:S01]  /*69f0*/  FMUL.FTZ R111, R111, R8.reuse ;  /* 0x000000086f6f7220 */ /* 0x080fe20000410000 */
[-C--:B------:R-:W-:Y:S01]  /*6a00*/  FMUL.FTZ R114, R114, R8.reuse ;  /* 0x0000000872727220 */ /* 0x080fe20000410000 */
[----:B------:R-:W-:Y:S01]  /*6a10*/  FADD.FTZ R14, R180, R5 ;  /* 0x00000005b40e7221 */ /* 0x000fe20000010000 */
        /* <DEDUP_REMOVED lines=18> */
[-C--:B------:R-:W-:Y:S01]  /*6b40*/  FMUL.FTZ R143, R143, R8.reuse ;  /* 0x000000088f8f7220 */ /* 0x080fe20000410000 */
[C---:B----4-:R-:W-:Y:S01]  /*6b50*/  F2FP.F16.F32.PACK_AB R166, R182.reuse, R181 ;  /* 0x000000b5b6a6723e */ /* 0x050fe200000000ff */
[----:B------:R-:W-:Y:S01]  /*6b60*/  FADD.FTZ R5, R182, R5 ;  /* 0x00000005b6057221 */ /* 0x000fe20000010000 */
[-C--:B------:R-:W-:Y:S01]  /*6b70*/  FMUL.FTZ R146, R146, R8.reuse ;  /* 0x0000000892927220 */ /* 0x080fe20000410000 */
[-C--:B------:R-:W-:Y:S01]  /*6b80*/  FMUL.FTZ R147, R147, R8.reuse ;  /* 0x0000000893937220 */ /* 0x080fe20000410000 */
[-C--:B------:R-:W-:Y:S01]  /*6b90*/  FMUL.FTZ R150, R150, R8.reuse ;  /* 0x0000000896967220 */ /* 0x080fe20000410000 */
[----:B------:R-:W-:Y:S01]  /*6ba0*/  FMUL.FTZ R151, R151, R8 ;  /* 0x0000000897977220 */ /* 0x000fe20000410000 */
[C---:B--2---:R-:W-:Y:S01]  /*6bb0*/  F2FP.F16.F32.PACK_AB R167, R10.reuse, R167 ;  /* 0x000000a70aa7723e */ /* 0x044fe200000000ff */
[----:B------:R-:W-:-:S04]  /*6bc0*/  FADD.FTZ R6, R10, R11 ;  /* 0x0000000b0a067221 */ /* 0x000fc80000010000 */
[----:B------:R1:W-:Y:S01]  /*6bd0*/  STSM.16.M88.4 [R22], R164 ;  /* 0x000000a416007844 */ /* 0x0003e20000000200 */
[----:B------:R-:W-:Y:S05]  /*6be0*/  @!P0 BRA `(.L_x_3149) ;  /* 0x0000000000048947 */ /* 0x000fea0003800000 */
[----:B------:R-:W-:Y:S01]  /*6bf0*/  BPT.TRAP 0x1 ;  /* 0x000000040000795c */ /* 0x000fe20000300000 */
.L_x_3149:
[----:B------:R2:W3:Y:S01]  /*6c00*/  SYNCS.PHASECHK.TRANS64.TRYWAIT P2, [UR30+0x28c50], R7 ;  /* 0x028c5007ff0075a7 */ /* 0x0004e2000804015e */
[----:B------:R-:W-:Y:S05]  /*6c10*/  @!P0 BRA `(.L_x_3150) ;  /* 0x0000000000048947 */ /* 0x000fea0003800000 */
[----:B------:R-:W-:Y:S01]  /*6c20*/  BPT.TRAP 0x1 ;  /* 0x000000040000795c */ /* 0x000fe20000300000 */
.L_x_3150:
[----:B---3--:R-:W-:Y:S05]  /*6c30*/  @P2 BRA `(.L_x_3151) ;  /* 0x0000000000082947 */ /* 0x008fea0003800000 */
[----:B------:R-:W3:Y:S02]  /*6c40*/  SYNCS.PHASECHK.TRANS64.TRYWAIT P2, [UR30+0x28c50], R7 ;  /* 0x028c5007ff0075a7 */ /* 0x000ee4000804015e */
[----:B---3--:R-:W-:Y:S05]  /*6c50*/  @!P2 BRA `(.L_x_3152) ;  /* 0x000000780004a947 */ /* 0x008fea0003800000 */
.L_x_3151:
[----:B------:R-:W-:Y:S01]  /*6c60*/  ULEA UR11, UR39, UR41, 0xc ;  /* 0x00000029270b7291 */ /* 0x000fe2000f8e603f */
[----:B------:R-:W-:Y:S01]  /*6c70*/  WARPGROUP.ARRIVE ;  /* 0x00000000000079c5 */ /* 0x000fe20000000000 */
[----:B------:R-:W-:Y:S01]  /*6c80*/  UMOV UR7, 0x40000040 ;  /* 0x4000004000077882 */ /* 0x000fe20000000000 */
[----:B------:R-:W-:Y:S01]  /*6c90*/  UISETP.GT.AND UP0, UPT, UR22, UR23, UPT ;  /* 0x000000171600728c */ /* 0x000fe2000bf04270 */
[----:B---3--:R-:W-:Y:S01]  /*6ca0*/  @!P1 IADD3 R170, R170, 0x28c60, RZ ;  /* 0x00028c60aaaa9810 */ /* 0x008fe20007ffe0ff */
[----:B------:R-:W-:Y:S01]  /*6cb0*/  UIADD3 UR22, UR22, -0x1, URZ ;  /* 0xffffffff16167890 */ /* 0x000fe2000fffe03f */
[----:B------:R-:W-:Y:S01]  /*6cc0*/  MOV R8, R3 ;  /* 0x0000000300087202 */ /* 0x000fe20000000f00 */
[----:B------:R-:W-:Y:S01]  /*6cd0*/  UMOV UR6, UR11 ;  /* 0x0000000b00067c82 */ /* 0x000fe20008000000 */
[----:B------:R-:W-:Y:S01]  /*6ce0*/  @!P1 PRMT R170, RZ, 0x654, R170 ;  /* 0x00000654ffaa9816 */ /* 0x000fe200000000aa */
[----:B------:R-:W-:Y:S01]  /*6cf0*/  HGMMA.64x256x16.F32 R24, R152, gdesc[UR4].tnspB, R24, gsb0 ;  /* 0x43e0000498187df0 */ /* 0x000fe20008000818 */
[----:B------:R-:W-:Y:S01]  /*6d00*/  UIADD3 UR6, UR11, 0x80, URZ ;  /* 0x000000800b067890 */ /* 0x000fe2000fffe03f */
[----:B------:R-:W-:Y:S01]  /*6d10*/  PLOP3.LUT P2, PT, PT, PT, UP0, 0x80, 0x0 ;  /* 0x000000000000781c */ /* 0x000fe20003f4f008 */
[----:B------:R-:W-:Y:S01]  /*6d20*/  UMOV UR7, 0x40000040 ;  /* 0x4000004000077882 */ /* 0x000fe20000000000 */
[----:B------:R-:W-:Y:S01]  /*6d30*/  UMOV UR29, UR39 ;  /* 0x00000027001d7c82 */ /* 0x000fe20008000000 */
[----:B------:R-:W-:Y:S01]  /*6d40*/  MOV R9, R4 ;  /* 0x0000000400097202 */ /* 0x000fe20000000f00 */
[----:B------:R-:W-:-:S02]  /*6d50*/  WARPGROUP.DEPBAR.LE gsb0, 0x0 ;  /* 0x00008000000079c5 */ /* 0x000fc40000010000 */
[----:B------:R-:W-:-:S15]  /*6d60*/  WARPGROUP.ARRIVE ;  /* 0x00000000000079c5 */ /* 0x000fde0000000000 */
[----:B------:R-:W-:-:S05]  /*6d70*/  NOP ;  /* 0x0000000000007918 */ /* 0x000fca0000000000 */
        /* <DEDUP_REMOVED lines=24> */
.L_x_3144:
[----:B------:R-:W-:-:S13]  /*6f00*/  ISETP.LE.AND P2, PT, RZ, UR22, PT ;  /* 0x00000016ff007c0c */ /* 0x000fda000bf43270 */
[----:B------:R-:W-:Y:S05]  /*6f10*/  @!P2 BRA `(.L_x_3154) ;  /* 0x0000001c0030a947 */ /* 0x000fea0003800000 */
[----:B------:R-:W-:Y:S01]  /*6f20*/  MOV R8, R3 ;  /* 0x0000000300087202 */ /* 0x000fe20000000f00 */
[----:B------:R-:W-:Y:S01]  /*6f30*/  IMAD.MOV.U32 R13, RZ, RZ, R4 ;  /* 0x000000ffff0d7224 */ /* 0x000fe200078e0004 */
[----:B------:R-:W-:Y:S01]  /*6f40*/  UMOV UR21, UR39 ;  /* 0x0000002700157c82 */ /* 0x000fe20008000000 */
[----:B------:R-:W-:Y:S01]  /*6f50*/  ULDC UR23, c[0x0][0x9d8] ;  /* 0x0002760000177ab9 */ /* 0x000fe20000000800 */
[----:B------:R-:W-:-:S05]  /*6f60*/  ULDC UR20, c[0x0][0x988] ;  /* 0x0002620000147ab9 */ /* 0x000fca0000000800 */
.L_x_3163:
[----:B------:R-:W-:-:S04]  /*6f70*/  UIADD3 UR39, UR21, 0x1, URZ ;  /* 0x0000000115277890 */ /* 0x000fc8000fffe03f */
[----:B------:R-:W-:-:S04]  /*6f80*/  UISETP.NE.AND UP0, UPT, UR39, 0x2, UPT ;  /* 0x000000022700788c */ /* 0x000fc8000bf05270 */
[----:B------:R-:W-:Y:S02]  /*6f90*/  USEL UR6, URZ, 0x1, UP0 ;  /* 0x000000013f067887 */ /* 0x000fe40008000000 */
[----:B------:R-:W-:Y:S02]  /*6fa0*/  USEL UR39, UR39, URZ, UP0 ;  /* 0x0000003f27277287 */ /* 0x000fe40008000000 */
[----:B------:R-:W-:Y:S01]  /*6fb0*/  ULOP3.LUT UR38, UR38, UR6, URZ, 0x3c, !UPT ;  /* 0x0000000626267292 */ /* 0x000fe2000f8e3c3f */
[----:B-1-34-:R-:W-:Y:S11]  /*6fc0*/  @!P0 BRA `(.L_x_3155) ;  /* 0x0000000000048947 */ /* 0x01aff60003800000 */
[----:B------:R-:W-:Y:S01]  /*6fd0*/  BPT.TRAP 0x1 ;  /* 0x000000040000795c */ /* 0x000fe20000300000 */
.L_x_3155:
[----:B------:R-:W-:Y:S01]  /*6fe0*/  ULEA UR24, UR39, UR48, 0x3 ;  /* 0x0000003027187291 */ /* 0x000fe2000f8e183f */
[----:B--2---:R-:W-:-:S04]  /*6ff0*/  MOV R7, UR38 ;  /* 0x0000002600077c02 */ /* 0x004fc80008000f00 */
[----:B------:R-:W-:-:S04]  /*7000*/  SHF.L.U32 R7, R7, 0x1f, RZ ;  /* 0x0000001f07077819 */ /* 0x000fc800000006ff */
[----:B------:R2:W4:Y:S01]  /*7010*/  SYNCS.PHASECHK.TRANS64.TRYWAIT P2, [UR24+0x28c30], R7 ;  /* 0x028c3007ff0075a7 */ /* 0x0005220008040158 */
[----:B------:R-:W-:Y:S05]  /*7020*/  @!P0 BRA `(.L_x_3156) ;  /* 0x0000000000048947 */ /* 0x000fea0003800000 */
[----:B------:R-:W-:Y:S01]  /*7030*/  BPT.TRAP 0x1 ;  /* 0x000000040000795c */ /* 0x000fe20000300000 */
.L_x_3156:
[----:B----4-:R-:W-:Y:S05]  /*7040*/  @P2 BRA `(.L_x_3157) ;  /* 0x0000000000082947 */ /* 0x010fea0003800000 */
[----:B------:R-:W4:Y:S02]  /*7050*/  SYNCS.PHASECHK.TRANS64.TRYWAIT P2, [UR24+0x28c30], R7 ;  /* 0x028c3007ff0075a7 */ /* 0x000f240008040158 */
[----:B----4-:R-:W-:Y:S05]  /*7060*/  @!P2 BRA `(.L_x_3158) ;  /* 0x000000740014a947 */ /* 0x010fea0003800000 */
.L_x_3157:
[----:B------:R-:W-:Y:S01]  /*7070*/  R2UR UR18, R0 ;  /* 0x00000000001272ca */ /* 0x000fe200000e0000 */
[----:B-1-3--:R-:W-:Y:S01]  /*7080*/  WARPGROUP.ARRIVE ;  /* 0x00000000000079c5 */ /* 0x00afe20000000000 */
        /* <DEDUP_REMOVED lines=43> */
[----:B----4-:R-:W-:Y:S01]  /*7340*/  FMNMX.FTZ R4, R14, R13, !PT ;  /* 0x0000000d0e047209 */ /* 0x010fe20007810000 */
[----:B------:R-:W-:Y:S01]  /*7350*/  FMUL.FTZ R172, R175, UR23 ;  /* 0x00000017afac7c20 */ /* 0x000fe20008410000 */
[----:B------:R-:W-:Y:S01]  /*7360*/  FMUL.FTZ R168, R171, UR23 ;  /* 0x00000017aba87c20 */ /* 0x000fe20008410000 */
[----:B------:R-:W-:-:S04]  /*7370*/  FMUL.FTZ R171, R179, UR23 ;  /* 0x00000017b3ab7c20 */ /* 0x000fc80008410000 */
        /* <DEDUP_REMOVED lines=19> */
[----:B------:R-:W-:Y:S01]  /*74b0*/  FMUL.FTZ R162, R163, UR23 ;  /* 0x00000017a3a27c20 */ /* 0x000fe20008410000 */
[----:B------:R-:W-:Y:S01]  /*74c0*/  FMUL.FTZ R163, R166, UR23 ;  /* 0x00000017a6a37c20 */ /* 0x000fe20008410000 */
[----:B------:R-:W-:Y:S01]  /*74d0*/  FMUL.FTZ R166, R167, UR23 ;  /* 0x00000017a7a67c20 */ /* 0x000fe20008410000 */
[----:B------:R-:W-:Y:S01]  /*74e0*/  FMUL.FTZ R167, R170, UR23 ;  /* 0x00000017aaa77c20 */ /* 0x000fe20008410000 */
[----:B------:R-:W-:Y:S01]  /*74f0*/  FMUL.FTZ R170, R178, UR23 ;  /* 0x00000017b2aa7c20 */ /* 0x000fe20008410000 */
        /* <DEDUP_REMOVED lines=10> */
[----:B------:R-:W-:Y:S01]  /*75a0*/  FMUL.FTZ R169, R174, UR23 ;  /* 0x00000017aea97c20 */ /* 0x000fe20008410000 */
[----:B------:R-:W-:-:S05]  /*75b0*/  FMUL.FTZ R174, R183, UR23 ;  /* 0x00000017b7ae7c20 */ /* 0x000fca0008410000 */
[----:B------:R-:W3:Y:S01]  /*75c0*/  MUFU.TANH R10, R10 ;  /* 0x0000000a000a7308 */ /* 0x000ee20000002400 */
[----:B----4-:R-:W-:-:S05]  /*75d0*/  FMNMX.FTZ R4, R165, R4, !PT ;  /* 0x00000004a5047209 */ /* 0x010fca0007810000 */
[----:B------:R-:W4:Y:S02]  /*75e0*/  SHFL.BFLY PT, R173, R4, 0x2, 0x1f ;  /* 0x0c401f0004ad7f89 */ /* 0x000f2400000e0000 */
[----:B------:R-:W5:Y:S08]  /*75f0*/  MUFU.TANH R11, R11 ;  /* 0x0000000b000b7308 */ /* 0x000f700000002400 */
[----:B------:R-:W2:Y:S08]  /*7600*/  MUFU.TANH R12, R12 ;  /* 0x0000000c000c7308 */ /* 0x000eb00000002400 */
[----:B------:R-:W2:Y:S01]  /*7610*/  MUFU.TANH R161, R161 ;  /* 0x000000a100a17308 */ /* 0x000ea20000002400 */
[----:B----4-:R-:W-:-:S02]  /*7620*/  FMNMX.FTZ R176, R4, R173, !PT ;  /* 0x000000ad04b07209 */ /* 0x010fc40007810000 */
[----:B-1----:R-:W-:-:S05]  /*7630*/  FMNMX.FTZ R173, R9, R8, !PT ;  /* 0x0000000809ad7209 */ /* 0x002fca0007810000 */
[----:B------:R-:W1:Y:S01]  /*7640*/  MUFU.TANH R162, R162 ;  /* 0x000000a200a27308 */ /* 0x000e620000002400 */
[----:B------:R-:W4:Y:S01]  /*7650*/  SHFL.BFLY PT, R177, R176, 0x1, 0x1f ;  /* 0x0c201f00b0b17f89 */ /* 0x000f2200000e0000 */
[----:B---3--:R-:W-:Y:S01]  /*7660*/  FMNMX.FTZ R4, R10, R173, !PT ;  /* 0x000000ad0a047209 */ /* 0x008fe20007810000 */
[----:B------:R-:W-:-:S03]  /*7670*/  FMUL.FTZ R173, R182, UR23 ;  /* 0x00000017b6ad7c20 */ /* 0x000fc60008410000 */
[----:B-----5:R-:W-:Y:S02]  /*7680*/  FMNMX.FTZ R175, R11, R4, !PT ;  /* 0x000000040baf7209 */ /* 0x020fe40007810000 */
[----:B------:R-:W3:Y:S02]  /*7690*/  MUFU.TANH R163, R163 ;  /* 0x000000a300a37308 */ /* 0x000ee40000002400 */
[----:B--2---:R-:W-:-:S04]  /*76a0*/  FMNMX.FTZ R4, R12, R175, !PT ;  /* 0x000000af0c047209 */ /* 0x004fc80007810000 */
[----:B------:R-:W-:Y:S02]  /*76b0*/  FMNMX.FTZ R175, R161, R4, !PT ;  /* 0x00000004a1af7209 */ /* 0x000fe40007810000 */
[----:B------:R-:W2:Y:S08]  /*76c0*/  MUFU.TANH R166, R166 ;  /* 0x000000a600a67308 */ /* 0x000eb00000002400 */
[----:B------:R-:W5:Y:S01]  /*76d0*/  MUFU.TANH R167, R167 ;  /* 0x000000a700a77308 */ /* 0x000f620000002400 */
[----:B----4-:R-:W-:-:S02]  /*76e0*/  FMNMX.FTZ R4, R176, R177, !PT ;  /* 0x000000b1b0047209 */ /* 0x010fc40007810000 */
[----:B-1----:R-:W-:-:S03]  /*76f0*/  FMNMX.FTZ R176, R162, R175, !PT ;  /* 0x000000afa2b07209 */ /* 0x002fc60007810000 */
[C---:B------:R-:W-:Y:S02]  /*7700*/  FADD.FTZ R175, -R4.reuse, R13 ;  /* 0x0000000d04af7221 */ /* 0x040fe40000010100 */
[----:B------:R-:W1:Y:S01]  /*7710*/  MUFU.TANH R168, R168 ;  /* 0x000000a800a87308 */ /* 0x000e620000002400 */
[----:B---3--:R-:W-:Y:S01]  /*7720*/  FMNMX.FTZ R13, R163, R176, !PT ;  /* 0x000000b0a30d7209 */ /* 0x008fe20007810000 */
[----:B------:R-:W-:Y:S01]  /*7730*/  FMUL.FTZ R179, R4, UR10 ;  /* 0x0000000a04b37c20 */ /* 0x000fe20008410000 */
[----:B------:R-:W-:Y:S02]  /*7740*/  FMUL.FTZ R176, R175, UR10 ;  /* 0x0000000aafb07c20 */ /* 0x000fe40008410000 */
[----:B--2---:R-:W-:Y:S01]  /*7750*/  FMNMX.FTZ R178, R166, R13, !PT ;  /* 0x0000000da6b27209 */ /* 0x004fe20007810000 */
[--C-:B------:R-:W-:Y:S01]  /*7760*/  FFMA.FTZ R177, R14, UR10, -R179.reuse ;  /* 0x0000000a0eb17c23 */ /* 0x100fe200080108b3 */
[--C-:B------:R-:W-:Y:S01]  /*7770*/  FFMA.FTZ R15, R15, UR10, -R179.reuse ;  /* 0x0000000a0f0f7c23 */ /* 0x100fe200080108b3 */
[----:B------:R-:W2:Y:S01]  /*7780*/  MUFU.TANH R169, R169 ;  /* 0x000000a900a97308 */ /* 0x000ea20000002400 */
[----:B-----5:R-:W-:Y:S01]  /*7790*/  FMNMX.FTZ R13, R167, R178, !PT ;  /* 0x000000b2a70d7209 */ /* 0x020fe20007810000 */
        /* <DEDUP_REMOVED lines=16> */
[----:B---3--:R-:W-:-:S07]  /*78a0*/  FMNMX.FTZ R175, R172, R175, !PT ;  /* 0x000000afacaf7209 */ /* 0x008fce0007810000 */
[----:B------:R-:W3:Y:S01]  /*78b0*/  MUFU.TANH R173, R173 ;  /* 0x000000ad00ad7308 */ /* 0x000ee20000002400 */
[----:B-1----:R-:W-:-:S07]  /*78c0*/  FMNMX.FTZ R178, R170, R175, !PT ;  /* 0x000000afaab27209 */ /* 0x002fce0007810000 */
[----:B------:R-:W1:Y:S01]  /*78d0*/  MUFU.TANH R174, R174 ;  /* 0x000000ae00ae7308 */ /* 0x000e620000002400 */
[----:B--2---:R-:W-:-:S07]  /*78e0*/  FMNMX.FTZ R178, R171, R178, !PT ;  /* 0x000000b2abb27209 */ /* 0x004fce0007810000 */
[----:B------:R-:W2:Y:S01]  /*78f0*/  MUFU.EX2 R176, R176 ;  /* 0x000000b000b07308 */ /* 0x000ea20000000800 */
[----:B---3--:R-:W-:Y:S01]  /*7900*/  FMNMX.FTZ R3, R173, R178, !PT ;  /* 0x000000b2ad037209 */ /* 0x008fe20007810000 */
[----:B------:R-:W-:-:S06]  /*7910*/  FFMA.FTZ R178, R152, UR10, -R179 ;  /* 0x0000000a98b27c23 */ /* 0x000fcc00080108b3 */
[----:B------:R3:W4:Y:S01]  /*7920*/  MUFU.EX2 R13, R177 ;  /* 0x000000b1000d7308 */ /* 0x0007220000000800 */
[----:B-1----:R-:W-:-:S05]  /*7930*/  FMNMX.FTZ R3, R174, R3, !PT ;  /* 0x00000003ae037209 */ /* 0x002fca0007810000 */
[----:B------:R-:W1:Y:S02]  /*7940*/  SHFL.BFLY PT, R182, R3, 0x2, 0x1f ;  /* 0x0c401f0003b67f89 */ /* 0x000e6400000e0000 */
[----:B------:R-:W-:Y:S01]  /*7950*/  MUFU.EX2 R14, R14 ;  /* 0x0000000e000e7308 */ /* 0x000fe20000000800 */
[----:B---3--:R-:W-:Y:S01]  /*7960*/  FFMA.FTZ R177, R164, UR10, -R179 ;  /* 0x0000000aa4b17c23 */ /* 0x008fe200080108b3 */
[-C--:B--2---:R-:W-:Y:S01]  /*7970*/  FMUL.FTZ R24, R24, R176.reuse ;  /* 0x000000b018187220 */ /* 0x084fe20000410000 */
[-C--:B------:R-:W-:Y:S01]  /*7980*/  FMUL.FTZ R25, R25, R176.reuse ;  /* 0x000000b019197220 */ /* 0x080fe20000410000 */
[-C--:B------:R-:W-:Y:S01]  /*7990*/  FMUL.FTZ R28, R28, R176.reuse ;  /* 0x000000b01c1c7220 */ /* 0x080fe20000410000 */
[-C--:B------:R-:W-:Y:S01]  /*79a0*/  FMUL.FTZ R29, R29, R176.reuse ;  /* 0x000000b01d1d7220 */ /* 0x080fe20000410000 */
[-C--:B------:R-:W-:Y:S01]  /*79b0*/  FMUL.FTZ R32, R32, R176.reuse ;  /* 0x000000b020207220 */ /* 0x080fe20000410000 */
[-C--:B------:R-:W-:Y:S01]  /*79c0*/  FMUL.FTZ R33, R33, R176.reuse ;  /* 0x000000b021217220 */ /* 0x080fe20000410000 */
[----:B------:R-:W-:Y:S01]  /*79d0*/  MUFU.EX2 R15, R15 ;  /* 0x0000000f000f7308 */ /* 0x000fe20000000800 */
[----:B----4-:R-:W-:Y:S01]  /*79e0*/  FFMA.FTZ R5, R176, R5, R13 ;  /* 0x00000005b0057223 */ /* 0x010fe2000001000d */
        /* <DEDUP_REMOVED lines=12> */
[----:B-1----:R-:W-:Y:S01]  /*7ab0*/  FMNMX.FTZ R152, R3, R182, !PT ;  /* 0x000000b603987209 */ /* 0x002fe20007810000 */
[----:B------:R-:W-:Y:S01]  /*7ac0*/  FFMA.FTZ R182, R156, UR10, -R179 ;  /* 0x0000000a9cb67c23 */ /* 0x000fe200080108b3 */
[----:B------:R-:W-:Y:S01]  /*7ad0*/  MUFU.EX2 R21, R21 ;  /* 0x0000001500157308 */ /* 0x000fe20000000800 */
[----:B------:R-:W-:Y:S01]  /*7ae0*/  IADD3 R179, -R17, RZ, RZ ;  /* 0x000000ff11b37210 */ /* 0x000fe20007ffe1ff */
[-C--:B------:R-:W-:Y:S01]  /*7af0*/  FMUL.FTZ R57, R57, R176.reuse ;  /* 0x000000b039397220 */ /* 0x080fe20000410000 */
[----:B------:R-:W1:Y:S01]  /*7b00*/  SHFL.BFLY PT, R3, R152, 0x1, 0x1f ;  /* 0x0c201f0098037f89 */ /* 0x000e6200000e0000 */
[-C--:B------:R-:W-:Y:S01]  /*7b10*/  FMUL.FTZ R60, R60, R176.reuse ;  /* 0x000000b03c3c7220 */ /* 0x080fe20000410000 */
[----:B------:R-:W-:Y:S01]  /*7b20*/  ISETP.NE.AND P2, PT, R16, R179, PT ;  /* 0x000000b31000720c */ /* 0x000fe20003f45270 */
[-C--:B------:R-:W-:Y:S01]  /*7b30*/  FMUL.FTZ R61, R61, R176.reuse ;  /* 0x000000b03d3d7220 */ /* 0x080fe20000410000 */
[----:B------:R-:W-:Y:S01]  /*7b40*/  MOV R179, UR21 ;  /* 0x0000001500b37c02 */ /* 0x000fe20008000f00 */
        /* <DEDUP_REMOVED lines=10> */
[----:B------:R-:W-:Y:S01]  /*7bf0*/  @!P2 LEA R154, R179, R2, 0x6 ;  /* 0x00000002b39aa211 */ /* 0x000fe200078e30ff */
[-C--:B------:R-:W-:Y:S01]  /*7c00*/  FMUL.FTZ R80, R80, R176.reuse ;  /* 0x000000b050507220 */ /* 0x080fe20000410000 */
[-C--:B------:R-:W-:Y:S01]  /*7c10*/  FMUL.FTZ R81, R81, R176.reuse ;  /* 0x000000b051517220 */ /* 0x080fe20000410000 */
[-C--:B------:R-:W-:Y:S01]  /*7c20*/  FMUL.FTZ R84, R84, R176.reuse ;  /* 0x000000b054547220 */ /* 0x080fe20000410000 */
[----:B------:R-:W-:Y:S01]  /*7c30*/  @!P2 LEA R154, R154, UR48, 0x2 ;  /* 0x000000309a9aac11 */ /* 0x000fe2000f8e10ff */
[-C--:B------:R-:W-:Y:S01]  /*7c40*/  FMUL.FTZ R85, R85, R176.reuse ;  /* 0x000000b055557220 */ /* 0x080fe20000410000 */
[----:B------:R-:W2:Y:S01]  /*7c50*/  MUFU.EX2 R180, R180 ;  /* 0x000000b400b47308 */ /* 0x000ea20000000800 */
        /* <DEDUP_REMOVED lines=11> */
[--C-:B------:R-:W-:Y:S01]  /*7d10*/  FFMA.FTZ R196, R9, UR10, -R156.reuse ;  /* 0x0000000a09c47c23 */ /* 0x100fe2000801089c */
[----:B------:R-:W-:Y:S01]  /*7d20*/  FMUL.FTZ R152, R152, UR10 ;  /* 0x0000000a98987c20 */ /* 0x000fe20008410000 */
[--C-:B------:R-:W-:Y:S01]  /*7d30*/  FFMA.FTZ R200, R168, UR10, -R156.reuse ;  /* 0x0000000aa8c87c23 */ /* 0x100fe2000801089c */
[----:B------:R-:W-:Y:S01]  /*7d40*/  MOV R168, UR24 ;  /* 0x0000001800a87c02 */ /* 0x000fe20008000f00 */
[--C-:B------:R-:W-:Y:S01]  /*7d50*/  FFMA.FTZ R9, R10, UR10, -R156.reuse ;  /* 0x0000000a0a097c23 */ /* 0x100fe2000801089c */
[--C-:B------:R-:W-:Y:S01]  /*7d60*/  FFMA.FTZ R10, R11, UR10, -R156.reuse ;  /* 0x0000000a0b0a7c23 */ /* 0x100fe2000801089c */
[----:B------:R1:W3:Y:S01]  /*7d70*/  MUFU.EX2 R175, R152 ;  /* 0x0000009800af7308 */ /* 0x0002e20000000800 */
[--C-:B------:R-:W-:Y:S01]  /*7d80*/  FFMA.FTZ R11, R12, UR10, -R156.reuse ;  /* 0x0000000a0c0b7c23 */ /* 0x100fe2000801089c */
[--C-:B------:R-:W-:Y:S01]  /*7d90*/  FFMA.FTZ R12, R161, UR10, -R156.reuse ;  /* 0x0000000aa10c7c23 */ /* 0x100fe2000801089c */
[--C-:B------:R-:W-:Y:S01]  /*7da0*/  FFMA.FTZ R161, R162, UR10, -R156.reuse ;  /* 0x0000000aa2a17c23 */ /* 0x100fe2000801089c */
[--C-:B------:R-:W-:Y:S01]  /*7db0*/  FFMA.FTZ R163, R163, UR10, -R156.reuse ;  /* 0x0000000aa3a37c23 */ /* 0x100fe2000801089c */
[--C-:B------:R-:W-:Y:S01]  /*7dc0*/  FFMA.FTZ R198, R166, UR10, -R156.reuse ;  /* 0x0000000aa6c67c23 */ /* 0x100fe2000801089c */
[--C-:B------:R-:W-:Y:S01]  /*7dd0*/  FFMA.FTZ R171, R171, UR10, -R156.reuse ;  /* 0x0000000aabab7c23 */ /* 0x100fe2000801089c */
[----:B------:R-:W-:Y:S01]  /*7de0*/  FFMA.FTZ R172, R172, UR10, -R156 ;  /* 0x0000000aacac7c23 */ /* 0x000fe2000801089c */
[----:B------:R-:W4:Y:S01]  /*7df0*/  MUFU.EX2 R196, R196 ;  /* 0x000000c400c47308 */ /* 0x000f220000000800 */
[----:B-1----:R-:W-:-:S02]  /*7e00*/  @!P1 VIADD R152, R168, 0x28c40 ;  /* 0x00028c40a8989836 */ /* 0x002fc40000000000 */
[--C-:B------:R-:W-:Y:S01]  /*7e10*/  FFMA.FTZ R173, R173, UR10, -R156.reuse ;  /* 0x0000000aadad7c23 */ /* 0x100fe2000801089c */
[----:B------:R-:W-:Y:S01]  /*7e20*/  FFMA.FTZ R174, R174, UR10, -R156 ;  /* 0x0000000aaeae7c23 */ /* 0x000fe2000801089c */
[----:B--2---:R-:W-:Y:S01]  /*7e30*/  F2FP.F16.F32.PACK_AB R158, R180, R153 ;  /* 0x00000099b49e723e */ /* 0x004fe200000000ff */
[-C--:B------:R-:W-:Y:S01]  /*7e40*/  FMUL.FTZ R101, R101, R176.reuse ;  /* 0x000000b065657220 */ /* 0x080fe20000410000 */
[----:B------:R-:W-:Y:S01]  /*7e50*/  @!P1 PRMT R152, RZ, 0x654, R152 ;  /* 0x00000654ff989816 */ /* 0x000fe20000000098 */
[-C--:B------:R-:W-:Y:S01]  /*7e60*/  FMUL.FTZ R104, R104, R176.reuse ;  /* 0x000000b068687220 */ /* 0x080fe20000410000 */
[----:B------:R-:W1:Y:S01]  /*7e70*/  MUFU.EX2 R9, R9 ;  /* 0x0000000900097308 */ /* 0x000e620000000800 */
[-C--:B------:R-:W-:Y:S01]  /*7e80*/  FMUL.FTZ R105, R105, R176.reuse ;  /* 0x000000b069697220 */ /* 0x080fe20000410000 */
[----:B------:R2:W-:Y:S01]  /*7e90*/  @!P1 SYNCS.ARRIVE.TRANS64.RED.A1T0 RZ, [R152+URZ], RZ ;  /* 0x000000ff98ff99a7 */ /* 0x0005e2000810043f */
[----:B------:R-:W-:Y:S01]  /*7ea0*/  @!P2 STS [R154+0x28800], R176 ;  /* 0x028800b09a00a388 */ /* 0x000fe20000000800 */
[-C--:B------:R-:W-:Y:S01]  /*7eb0*/  FMUL.FTZ R108, R108, R176.reuse ;  /* 0x000000b06c6c7220 */ /* 0x080fe20000410000 */
[-C--:B------:R-:W-:Y:S01]  /*7ec0*/  FMUL.FTZ R109, R109, R176.reuse ;  /* 0x000000b06d6d7220 */ /* 0x080fe20000410000 */
[----:B------:R-:W-:Y:S01]  /*7ed0*/  FMUL.FTZ R112, R112, R176 ;  /* 0x000000b070707220 */ /* 0x000fe20000410000 */
[----:B---3--:R3:W-:Y:S01]  /*7ee0*/  @!P2 STS [R154+0x28820], R175 ;  /* 0x028820af9a00a388 */ /* 0x0087e20000000800 */
[----:B------:R-:W5:Y:S01]  /*7ef0*/  MUFU.EX2 R10, R10 ;  /* 0x0000000a000a7308 */ /* 0x000f620000000800 */
[----:B----4-:R-:W-:Y:S01]  /*7f00*/  FFMA.FTZ R6, R175, R6, R196 ;  /* 0x00000006af067223 */ /* 0x010fe200000100c4 */
[----:B--2---:R-:W-:Y:S01]  /*7f10*/  FADD.FTZ R152, R14, R5 ;  /* 0x000000050e987221 */ /* 0x004fe20000010000 */
[-C--:B------:R-:W-:Y:S01]  /*7f20*/  FMUL.FTZ R113, R113, R176.reuse ;  /* 0x000000b071717220 */ /* 0x080fe20000410000 */
[-C--:B------:R-:W-:Y:S01]  /*7f30*/  FMUL.FTZ R116, R116, R176.reuse ;  /* 0x000000b074747220 */ /* 0x080fe20000410000 */
[-C--:B------:R-:W-:Y:S01]  /*7f40*/  FMUL.FTZ R117, R117, R176.reuse ;  /* 0x000000b075757220 */ /* 0x080fe20000410000 */
[----:B------:R-:W-:Y:S01]  /*7f50*/  FADD.FTZ R5, R15, R152 ;  /* 0x000000980f057221 */ /* 0x000fe20000010000 */
[-C--:B------:R-:W-:Y:S01]  /*7f60*/  FMUL.FTZ R120, R120, R176.reuse ;  /* 0x000000b078787220 */ /* 0x080fe20000410000 */
[----:B------:R-:W2:Y:S01]  /*7f70*/  MUFU.EX2 R11, R11 ;  /* 0x0000000b000b7308 */ /* 0x000ea20000000800 */
[C---:B---3--:R-:W-:Y:S01]  /*7f80*/  F2FP.F16.F32.PACK_AB R154, R20.reuse, R15 ;  /* 0x0000000f149a723e */ /* 0x048fe200000000ff */
[----:B------:R-:W-:Y:S01]  /*7f90*/  FADD.FTZ R152, R20, R5 ;  /* 0x0000000514987221 */ /* 0x000fe20000010000 */
[----:B-1----:R-:W-:Y:S01]  /*7fa0*/  FADD.FTZ R5, R9, R6 ;  /* 0x0000000609057221 */ /* 0x002fe20000010000 */
[-C--:B------:R-:W-:Y:S01]  /*7fb0*/  FMUL.FTZ R121, R121, R176.reuse ;  /* 0x000000b079797220 */ /* 0x080fe20000410000 */
[-C--:B------:R-:W-:Y:S01]  /*7fc0*/  FMUL.FTZ R124, R124, R176.reuse ;  /* 0x000000b07c7c7220 */ /* 0x080fe20000410000 */
[-C--:B------:R-:W-:Y:S01]  /*7fd0*/  FMUL.FTZ R125, R125, R176.reuse ;  /* 0x000000b07d7d7220 */ /* 0x080fe20000410000 */
[-C--:B------:R-:W-:Y:S01]  /*7fe0*/  FMUL.FTZ R128, R128, R176.reuse ;  /* 0x000000b080807220 */ /* 0x080fe20000410000 */
[----:B------:R-:W1:Y:S01]  /*7ff0*/  MUFU.EX2 R12, R12 ;  /* 0x0000000c000c7308 */ /* 0x000e620000000800 */
        /* <DEDUP_REMOVED lines=13> */
[----:B------:R-:W-:Y:S01]  /*80d0*/  FMUL.FTZ R149, R149, R176 ;  /* 0x000000b095957220 */ /* 0x000fe20000410000 */
        /* <DEDUP_REMOVED lines=10> */
[--C-:B--2---:R-:W-:Y:S01]  /*8180*/  FFMA.FTZ R165, R167, UR10, -R156.reuse ;  /* 0x0000000aa7a57c23 */ /* 0x104fe2000801089c */
[--C-:B------:R-:W-:Y:S01]  /*8190*/  FFMA.FTZ R167, R169, UR10, -R156.reuse ;  /* 0x0000000aa9a77c23 */ /* 0x100fe2000801089c */
[----:B------:R-:W-:Y:S01]  /*81a0*/  FFMA.FTZ R169, R170, UR10, -R156 ;  /* 0x0000000aaaa97c23 */ /* 0x000fe2000801089c */
[----:B---3--:R-:W-:Y:S01]  /*81b0*/  FADD.FTZ R6, R161, R6 ;  /* 0x00000006a1067221 */ /* 0x008fe20000010000 */
[----:B------:R-:W-:Y:S01]  /*81c0*/  F2FP.F16.F32.PACK_AB R156, R178, R21 ;  /* 0x00000015b29c723e */ /* 0x000fe200000000ff */
        /* <DEDUP_REMOVED lines=12> */
[----:B-1----:R-:W-:Y:S01]  /*8290*/  FADD.FTZ R5, R163, R6 ;  /* 0x00000006a3057221 */ /* 0x002fe20000010000 */
[-C--:B------:R-:W-:Y:S01]  /*82a0*/  FMUL.FTZ R58, R58, R175.reuse ;  /* 0x000000af3a3a7220 */ /* 0x080fe20000410000 */
[-C--:B------:R-:W-:Y:S01]  /*82b0*/  FMUL.FTZ R59, R59, R175.reuse ;  /* 0x000000af3b3b7220 */ /* 0x080fe20000410000 */
[----:B------:R-:W-:Y:S01]  /*82c0*/  FADD.FTZ R152, R178, R171 ;  /* 0x000000abb2987221 */ /* 0x000fe20000010000 */
[-C--:B------:R-:W-:Y:S01]  /*82d0*/  FMUL.FTZ R62, R62, R175.reuse ;  /* 0x000000af3e3e7220 */ /* 0x080fe20000410000 */
[-C--:B------:R-:W-:Y:S01]  /*82e0*/  FMUL.FTZ R63, R63, R175.reuse ;  /* 0x000000af3f3f7220 */ /* 0x080fe20000410000 */
[----:B------:R-:W1:Y:S01]  /*82f0*/  MUFU.EX2 R182, R182 ;  /* 0x000000b600b67308 */ /* 0x000e620000000800 */
[----:B------:R-:W-:Y:S01]  /*8300*/  FADD.FTZ R171, R153, R152 ;  /* 0x0000009899ab7221 */ /* 0x000fe20000010000 */
[----:B------:R-:W-:Y:S01]  /*8310*/  F2FP.F16.F32.PACK_AB R153, R9, R196 ;  /* 0x000000c40999723e */ /* 0x000fe200000000ff */
[-C--:B------:R-:W-:Y:S01]  /*8320*/  FMUL.FTZ R66, R66, R175.reuse ;  /* 0x000000af42427220 */ /* 0x080fe20000410000 */
[-C--:B------:R-:W-:Y:S01]  /*8330*/  FMUL.FTZ R67, R67, R175.reuse ;  /* 0x000000af43437220 */ /* 0x080fe20000410000 */
[----:B------:R-:W-:Y:S01]  /*8340*/  FADD.FTZ R152, R180, R171 ;  /* 0x000000abb4987221 */ /* 0x000fe20000010000 */
[-C--:B------:R-:W-:Y:S01]  /*8350*/  FMUL.FTZ R70, R70, R175.reuse ;  /* 0x000000af46467220 */ /* 0x080fe20000410000 */
[-C--:B------:R-:W-:Y:S01]  /*8360*/  FMUL.FTZ R71, R71, R175.reuse ;  /* 0x000000af47477220 */ /* 0x080fe20000410000 */
[----:B------:R-:W2:Y:S01]  /*8370*/  MUFU.EX2 R165, R165 ;  /* 0x000000a500a57308 */ /* 0x000ea20000000800 */
[----:B------:R-:W-:Y:S01]  /*8380*/  FADD.FTZ R171, R155, R152 ;  /* 0x000000989bab7221 */ /* 0x000fe20000010000 */
[----:B---3--:R-:W-:Y:S01]  /*8390*/  FADD.FTZ R6, R198, R5 ;  /* 0x00000005c6067221 */ /* 0x008fe20000010000 */
        /* <DEDUP_REMOVED lines=24> */
[----:B------:R-:W-:Y:S01]  /*8520*/  BAR.SYNC.DEFER_BLOCKING 0xf, 0x100 ;  /* 0x03c4000000007b1d */ /* 0x000fe20000010000 */
        /* <DEDUP_REMOVED lines=17> */
[----:B------:R-:W-:Y:S01]  /*8640*/  F2FP.F16.F32.PACK_AB R157, R161, R12 ;  /* 0x0000000ca19d723e */ /* 0x000fe200000000ff */
[----:B------:R-:W-:Y:S01]  /*8650*/  FMUL.FTZ R127, R127, R175 ;  /* 0x000000af7f7f7220 */ /* 0x000fe20000410000 */
[----:B------:R-:W-:Y:S01]  /*8660*/  F2FP.F16.F32.PACK_AB R161, R200, R165 ;  /* 0x000000a5c8a1723e */ /* 0x000fe200000000ff */
[-C--:B------:R-:W-:Y:S01]  /*8670*/  FMUL.FTZ R130, R130, R175.reuse ;  /* 0x000000af82827220 */ /* 0x080fe20000410000 */
[----:B------:R-:W2:Y:S01]  /*8680*/  MUFU.EX2 R172, R172 ;  /* 0x000000ac00ac7308 */ /* 0x000ea20000000800 */
[----:B---3--:R-:W-:Y:S01]  /*8690*/  FADD.FTZ R5, R167, R6 ;  /* 0x00000006a7057221 */ /* 0x008fe20000010000 */
[----:B------:R3:W-:Y:S01]  /*86a0*/  STSM.16.M88.4 [R18+0x26800], R152 ;  /* 0x0268009812007844 */ /* 0x0007e20000000200 */
        /* <DEDUP_REMOVED lines=14> */
[----:B--2---:R-:W-:-:S07]  /*8790*/  FADD.FTZ R6, R172, R5 ;  /* 0x00000005ac067221 */ /* 0x004fce0000010000 */
[----:B------:R-:W2:Y:S01]  /*87a0*/  MUFU.EX2 R177, R177 ;  /* 0x000000b100b17308 */ /* 0x000ea20000000800 */
[C---:B----4-:R-:W-:Y:S01]  /*87b0*/  FADD.FTZ R14, R194.reuse, R13 ;  /* 0x0000000dc20e7221 */ /* 0x050fe20000010000 */
[----:B------:R-:W-:Y:S02]  /*87c0*/  F2FP.F16.F32.PACK_AB R164, R194, R159 ;  /* 0x0000009fc2a4723e */ /* 0x000fe400000000ff */
[----:B------:R-:W-:Y:S02]  /*87d0*/  F2FP.F16.F32.PACK_AB R159, R198, R163 ;  /* 0x000000a3c69f723e */ /* 0x000fe400000000ff */
[----:B------:R-:W-:Y:S02]  /*87e0*/  F2FP.F16.F32.PACK_AB R163, R172, R167 ;  /* 0x000000a7aca3723e */ /* 0x000fe400000000ff */
[----:B------:R-:W4:Y:S01]  /*87f0*/  MUFU.EX2 R173, R173 ;  /* 0x000000ad00ad7308 */ /* 0x000f220000000800 */
[----:B-1----:R-:W-:Y:S01]  /*8800*/  FADD.FTZ R13, R169, R6 ;  /* 0x00000006a90d7221 */ /* 0x002fe20000010000 */
[C---:B------:R-:W-:Y:S01]  /*8810*/  F2FP.F16.F32.PACK_AB R165, R170.reuse, R169 ;  /* 0x000000a9aaa5723e */ /* 0x040fe200000000ff */
[----:B------:R3:W-:Y:S02]  /*8820*/  STSM.16.M88.4 [R19], R156 ;  /* 0x0000009c13007844 */ /* 0x0007e40000000200 */
[----:B------:R-:W-:-:S02]  /*8830*/  FADD.FTZ R6, R170, R13 ;  /* 0x0000000daa067221 */ /* 0x000fc40000010000 */
[----:B------:R3:W-:Y:S01]  /*8840*/  STSM.16.M88.4 [R23], R160 ;  /* 0x000000a017007844 */ /* 0x0007e20000000200 */
[----:B------:R-:W1:Y:S01]  /*8850*/  MUFU.EX2 R174, R174 ;  /* 0x000000ae00ae7308 */ /* 0x000e620000000800 */
[----:B--2---:R-:W-:Y:S01]  /*8860*/  F2FP.F16.F32.PACK_AB R166, R8, R177 ;  /* 0x000000b108a6723e */ /* 0x004fe200000000ff */
[----:B------:R-:W-:-:S04]  /*8870*/  FADD.FTZ R5, R177, R14 ;  /* 0x0000000eb1057221 */ /* 0x000fc80000010000 */
[----:B------:R-:W-:Y:S01]  /*8880*/  FADD.FTZ R5, R8, R5 ;  /* 0x0000000508057221 */ /* 0x000fe20000010000 */
[----:B----4-:R-:W-:Y:S01]  /*8890*/  FADD.FTZ R9, R173, R6 ;  /* 0x00000006ad097221 */ /* 0x010fe20000010000 */
[----:B-1----:R-:W-:-:S03]  /*88a0*/  F2FP.F16.F32.PACK_AB R167, R174, R173 ;  /* 0x000000adaea7723e */ /* 0x002fc600000000ff */
[----:B------:R-:W-:Y:S02]  /*88b0*/  FADD.FTZ R6, R174, R9 ;  /* 0x00000009ae067221 */ /* 0x000fe40000010000 */
[----:B------:R3:W-:Y:S01]  /*88c0*/  STSM.16.M88.4 [R22], R164 ;  /* 0x000000a416007844 */ /* 0x0007e20000000200 */
[----:B------:R-:W-:Y:S05]  /*88d0*/  @!P0 BRA `(.L_x_3159) ;  /* 0x0000000000048947 */ /* 0x000fea0003800000 */
[----:B------:R-:W-:Y:S01]  /*88e0*/  BPT.TRAP 0x1 ;  /* 0x000000040000795c */ /* 0x000fe20000300000 */
.L_x_3159:
[----:B------:R1:W2:Y:S01]  /*88f0*/  SYNCS.PHASECHK.TRANS64.TRYWAIT P2, [UR24+0x28c50], R7 ;  /* 0x028c5007ff0075a7 */ /* 0x0002a20008040158 */
[----:B------:R-:W-:Y:S05]  /*8900*/  @!P0 BRA `(.L_x_3160) ;  /* 0x0000000000048947 */ /* 0x000fea0003800000 */
[----:B------:R-:W-:Y:S01]  /*8910*/  BPT.TRAP 0x1 ;  /* 0x000000040000795c */ /* 0x000fe20000300000 */
.L_x_3160:
[----:B--2---:R-:W-:Y:S05]  /*8920*/  @P2 BRA `(.L_x_3161) ;  /* 0x0000000000082947 */ /* 0x004fea0003800000 */
[----:B------:R-:W2:Y:S02]  /*8930*/  SYNCS.PHASECHK.TRANS64.TRYWAIT P2, [UR24+0x28c50], R7 ;  /* 0x028c5007ff0075a7 */ /* 0x000ea40008040158 */
[----:B--2---:R-:W-:Y:S05]  /*8940*/  @!P2 BRA `(.L_x_3162) ;  /* 0x0000005800f4a947 */ /* 0x004fea0003800000 */
.L_x_3161:
[----:B------:R-:W-:Y:S01]  /*8950*/  ULEA UR11, UR39, UR41, 0xc ;  /* 0x00000029270b7291 */ /* 0x000fe2000f8e603f */
[----:B------:R-:W-:Y:S01]  /*8960*/  WARPGROUP.ARRIVE ;  /* 0x00000000000079c5 */ /* 0x000fe20000000000 */
[----:B------:R-:W-:Y:S01]  /*8970*/  UMOV UR7, 0x40000040 ;  /* 0x4000004000077882 */ /* 0x000fe20000000000 */
[----:B------:R-:W-:Y:S01]  /*8980*/  ISETP.LT.AND P2, PT, RZ, UR22, PT ;  /* 0x00000016ff007c0c */ /* 0x000fe2000bf41270 */
[----:B------:R-:W-:Y:S01]  /*8990*/  UIADD3 UR22, UR22, -0x1, URZ ;  /* 0xffffffff16167890 */ /* 0x000fe2000fffe03f */
[----:B--2---:R-:W-:Y:S01]  /*89a0*/  @!P1 IADD3 R168, R168, 0x28c60, RZ ;  /* 0x00028c60a8a89810 */ /* 0x004fe20007ffe0ff */
[----:B------:R-:W-:Y:S01]  /*89b0*/  UMOV UR21, UR39 ;  /* 0x0000002700157c82 */ /* 0x000fe20008000000 */
[----:B------:R-:W-:Y:S01]  /*89c0*/  UMOV UR6, UR11 ;  /* 0x0000000b00067c82 */ /* 0x000fe20008000000 */
[----:B------:R-:W-:Y:S01]  /*89d0*/  MOV R8, R3 ;  /* 0x0000000300087202 */ /* 0x000fe20000000f00 */
[----:B------:R-:W-:Y:S01]  /*89e0*/  HGMMA.64x256x16.F32 R24, R152, gdesc[UR4].tnspB, R24, gsb0 ;  /* 0x43e0000498187df0 */ /* 0x000fe20008000818 */
[----:B------:R-:W-:Y:S01]  /*89f0*/  UIADD3 UR6, UR11, 0x80, URZ ;  /* 0x000000800b067890 */ /* 0x000fe2000fffe03f */
[----:B------:R-:W-:Y:S01]  /*8a00*/  @!P1 PRMT R168, RZ, 0x654, R168 ;  /* 0x00000654ffa89816 */ /* 0x000fe200000000a8 */
[----:B------:R-:W-:Y:S01]  /*8a10*/  UMOV UR7, 0x40000040 ;  /* 0x4000004000077882 */ /* 0x000fe20000000000 */
[----:B------:R-:W-:Y:S01]  /*8a20*/  MOV R13, R4 ;  /* 0x00000004000d7202 */ /* 0x000fe20000000f00 */
        /* <DEDUP_REMOVED lines=27> */
.L_x_3154:
[----:B------:R-:W5:Y:S01]  /*8be0*/  SHFL.BFLY PT, R0, R5, 0x2, 0x1f ;  /* 0x0c401f0005007f89 */ /* 0x000f6200000e0000 */
[----:B------:R-:W-:Y:S01]  /*8bf0*/  MOV R11, UR10 ;  /* 0x0000000a000b7c02 */ /* 0x000fe20008000f00 */
[----:B------:R-:W-:Y:S01]  /*8c00*/  UIADD3 UR37, UR37, 0x1, URZ ;  /* 0x0000000125257890 */ /* 0x000fe2000fffe03f */
[----:B-1-3--:R-:W-:Y:S01]  /*8c10*/  MOV R156, 0xff800000 ;  /* 0xff800000009c7802 */ /* 0x00afe20000000f00 */
[----:B------:R-:W1:Y:S01]  /*8c20*/  SHFL.BFLY PT, R9, R6, 0x2, 0x1f ;  /* 0x0c401f0006097f89 */ /* 0x000e6200000e0000 */
[----:B------:R-:W-:Y:S01]  /*8c30*/  MOV R155, 0xff800000 ;  /* 0xff800000009b7802 */ /* 0x000fe20000000f00 */
[----:B------:R-:W-:Y:S08]  /*8c40*/  BAR.ARV 0x8, 0xa0 ;  /* 0x0202800000007b1d */ /* 0x000ff00000002000 */
[----:B------:R-:W-:Y:S01]  /*8c50*/  BAR.SYNC.DEFER_BLOCKING 0xf, 0x100 ;  /* 0x03c4000000007b1d */ /* 0x000fe20000010000 */
[----:B-----5:R-:W-:Y:S01]  /*8c60*/  FADD.FTZ R0, R0, R5 ;  /* 0x0000000500007221 */ /* 0x020fe20000010000 */
[----:B------:R-:W-:Y:S01]  /*8c70*/  MOV R5, UR39 ;  /* 0x0000002700057c02 */ /* 0x000fe20008000f00 */
[----:B------:R-:W-:Y:S01]  /*8c80*/  UIADD3 UR39, UR39, 0x1, URZ ;  /* 0x0000000127277890 */ /* 0x000fe2000fffe03f */
[----:B-1----:R-:W-:-:S02]  /*8c90*/  FADD.FTZ R9, R9, R6 ;  /* 0x0000000609097221 */ /* 0x002fc40000010000 */
[----:B--2---:R-:W1:Y:S01]  /*8ca0*/  SHFL.BFLY PT, R7, R0, 0x1, 0x1f ;  /* 0x0c201f0000077f89 */ /* 0x004e6200000e0000 */
[----:B------:R-:W-:-:S03]  /*8cb0*/  UISETP.NE.AND UP0, UPT, UR39, 0x2, UPT ;  /* 0x000000022700788c */ /* 0x000fc6000bf05270 */
[----:B------:R-:W2:Y:S01]  /*8cc0*/  SHFL.BFLY PT, R8, R9, 0x1, 0x1f ;  /* 0x0c201f0009087f89 */ /* 0x000ea200000e0000 */
[----:B------:R-:W-:Y:S02]  /*8cd0*/  USEL UR4, URZ, 0x1, UP0 ;  /* 0x000000013f047887 */ /* 0x000fe40008000000 */
[----:B------:R-:W-:Y:S02]  /*8ce0*/  USEL UR39, UR39, URZ, UP0 ;  /* 0x0000003f27277287 */ /* 0x000fe40008000000 */
[----:B------:R-:W-:Y:S01]  /*8cf0*/  ULOP3.LUT UR38, UR38, UR4, URZ, 0x3c, !UPT ;  /* 0x0000000426267292 */ /* 0x000fe2000f8e3c3f */
[----:B-1----:R-:W-:Y:S01]  /*8d00*/  FADD.FTZ R10, R0, R7 ;  /* 0x00000007000a7221 */ /* 0x002fe20000010000 */
[----:B------:R-:W-:Y:S01]  /*8d10*/  IMAD.MOV R7, RZ, RZ, -R17 ;  /* 0x000000ffff077224 */ /* 0x000fe200078e0a11 */
[----:B------:R-:W-:Y:S01]  /*8d20*/  MOV R0, RZ ;  /* 0x000000ff00007202 */ /* 0x000fe20000000f00 */
[----:B--2---:R-:W-:Y:S02]  /*8d30*/  FADD.FTZ R8, R9, R8 ;  /* 0x0000000809087221 */ /* 0x004fe40000010000 */
[----:B------:R-:W-:Y:S01]  /*8d40*/  FSETP.NE.FTZ.AND P1, PT, R10, RZ, PT ;  /* 0x000000ff0a00720b */ /* 0x000fe20003f35000 */
[----:B------:R-:W-:Y:S01]  /*8d50*/  IMAD.U32 R9, RZ, RZ, UR10 ;  /* 0x0000000aff097e24 */ /* 0x000fe2000f8e00ff */
[----:B------:R-:W-:-:S02]  /*8d60*/  ISETP.NE.AND P0, PT, R16, R7, PT ;  /* 0x000000071000720c */ /* 0x000fc40003f05270 */
[----:B------:R-:W-:Y:S02]  /*8d70*/  FSETP.NE.FTZ.AND P2, PT, R8, RZ, PT ;  /* 0x000000ff0800720b */ /* 0x000fe40003f55000 */
[----:B------:R-:W-:-:S07]  /*8d80*/  MOV R7, RZ ;  /* 0x000000ff00077202 */ /* 0x000fce0000000f00 */
[----:B------:R-:W1:Y:S02]  /*8d90*/  @P1 MUFU.RCP R7, R10 ;  /* 0x0000000a00071308 */ /* 0x000e640000001000 */
[----:B------:R-:W-:-:S04]  /*8da0*/  @!P0 LEA R5, R5, R2, 0x6 ;  /* 0x0000000205058211 */ /* 0x000fc800078e30ff */
[----:B------:R-:W-:Y:S02]  /*8db0*/  @!P0 LEA R5, R5, UR48, 0x2 ;  /* 0x0000003005058c11 */ /* 0x000fe4000f8e10ff */
[----:B------:R-:W-:Y:S08]  /*8dc0*/  @P2 MUFU.RCP R0, R8 ;  /* 0x0000000800002308 */ /* 0x000ff00000001000 */
[----:B------:R-:W2:Y:S01]  /*8dd0*/  @P1 MUFU.LG2 R6, R10 ;  /* 0x0000000a00061308 */ /* 0x000ea20000000c00 */
        /* <DEDUP_REMOVED lines=65> */
[----:B--2---:R-:W-:Y:S01]  /*91f0*/  @P1 FMUL.FTZ R6, R6, 0.69314718246459960938 ;  /* 0x3f31721806061820 */ /* 0x004fe20000410000 */
[-C--:B------:R-:W-:Y:S01]  /*9200*/  FMUL.FTZ R26, R26, R0.reuse ;  /* 0x000000001a1a7220 */ /* 0x080fe20000410000 */
[-C--:B------:R-:W-:Y:S01]  /*9210*/  FMUL.FTZ R27, R27, R0.reuse ;  /* 0x000000001b1b7220 */ /* 0x080fe20000410000 */
[----:B------:R2:W-:Y:S01]  /*9220*/  @!P0 STS [R5+0x28820], R0 ;  /* 0x0288200005008388 */ /* 0x0005e20000000800 */
[----:B------:R-:W-:Y:S01]  /*9230*/  PLOP3.LUT P0, PT, PT, PT, PT, 0x8, 0x0 ;  /* 0x000000000000781c */ /* 0x000fe20003f0e170 */
[-C--:B------:R-:W-:Y:S01]  /*9240*/  FMUL.FTZ R30, R30, R0.reuse ;  /* 0x000000001e1e7220 */ /* 0x080fe20000410000 */
[-C--:B------:R-:W-:Y:S01]  /*9250*/  FMUL.FTZ R31, R31, R0.reuse ;  /* 0x000000001f1f7220 */ /* 0x080fe20000410000 */
[-C--:B------:R-:W-:Y:S01]  /*9260*/  FMUL.FTZ R34, R34, R0.reuse ;  /* 0x0000000022227220 */ /* 0x080fe20000410000 */
[-C--:B------:R-:W-:Y:S01]  /*9270*/  FMUL.FTZ R35, R35, R0.reuse ;  /* 0x0000000023237220 */ /* 0x080fe20000410000 */
[----:B-1----:R-:W1:Y:S01]  /*9280*/  @P2 MUFU.LG2 R7, R8 ;  /* 0x0000000800072308 */ /* 0x002e620000000c00 */
[-C--:B------:R-:W-:Y:S01]  /*9290*/  FMUL.FTZ R38, R38, R0.reuse ;  /* 0x0000000026267220 */ /* 0x080fe20000410000 */
[-C--:B------:R-:W-:Y:S01]  /*92a0*/  FMUL.FTZ R39, R39, R0.reuse ;  /* 0x0000000027277220 */ /* 0x080fe20000410000 */
[-C--:B------:R-:W-:Y:S01]  /*92b0*/  FMUL.FTZ R42, R42, R0.reuse ;  /* 0x000000002a2a7220 */ /* 0x080fe20000410000 */
[----:B--2---:R-:W-:Y:S01]  /*92c0*/  @P1 FMUL.FTZ R5, R9, 0.69314718246459960938 ;  /* 0x3f31721809051820 */ /* 0x004fe20000410000 */
[----:B------:R-:W-:Y:S01]  /*92d0*/  @P2 FMUL.FTZ R9, R11, 0.69314718246459960938 ;  /* 0x3f3172180b092820 */ /* 0x000fe20000410000 */
        /* <DEDUP_REMOVED lines=59> */
.L_x_3125:
        /* <DEDUP_REMOVED lines=34> */
[----:B------:R-:W-:-:S02]  /*98b0*/  IADD3 R175, P4, R114, 0x60, RZ ;  /* 0x0000006072af7810 */ /* 0x000fc40007f9e0ff */
[C---:B------:R-:W-:Y:S02]  /*98c0*/  LOP3.LUT R3, R114.reuse, 0x380, RZ, 0xc0, !PT ;  /* 0x0000038072037812 */ /* 0x040fe400078ec0ff */
[C---:B------:R-:W-:Y:S02]  /*98d0*/  IADD3 R179, P6, R114.reuse, 0x2020, RZ ;  /* 0x0000202072b37810 */ /* 0x040fe40007fde0ff */
[-C--:B------:R-:W-:Y:S02]  /*98e0*/  IADD3.X R5, RZ, R115.reuse, RZ, P2, !PT ;  /* 0x00000073ff057210 */ /* 0x080fe400017fe4ff */
[-C--:B------:R-:W-:Y:S01]  /*98f0*/  IADD3.X R7, RZ, R115.reuse, RZ, P3, !PT ;  /* 0x00000073ff077210 */ /* 0x080fe20001ffe4ff */
[----:B------:R-:W-:Y:S01]  /*9900*/  IMAD.X R13, RZ, RZ, R115, P6 ;  /* 0x000000ffff0d7224 */ /* 0x000fe200030e0673 */
[----:B------:R-:W-:Y:S02]  /*9910*/  IADD3.X R9, RZ, R115, RZ, P4, !PT ;  /* 0x00000073ff097210 */ /* 0x000fe400027fe4ff */
        /* <DEDUP_REMOVED lines=13> */
[C---:B------:R-:W-:Y:S01]  /*99f0*/  IADD3 R197, P1, R114.reuse, 0x6000, RZ ;  /* 0x0000600072c57810 */ /* 0x040fe20007f3e0ff */
[--C-:B------:R-:W-:Y:S01]  /*9a00*/  IMAD.X R91, RZ, RZ, R115.reuse, P5 ;  /* 0x000000ffff5b7224 */ /* 0x100fe200028e0673 */
[C---:B------:R-:W-:Y:S02]  /*9a10*/  IADD3 R199, P2, R114.reuse, 0x6020, RZ ;  /* 0x0000602072c77810 */ /* 0x040fe40007f5e0ff */
[C---:B------:R-:W-:Y:S02]  /*9a20*/  IADD3 R106, P3, R114.reuse, 0x6040, RZ ;  /* 0x00006040726a7810 */ /* 0x040fe40007f7e0ff */
[----:B------:R-:W-:Y:S02]  /*9a30*/  IADD3 R201, P4, R114, 0x6060, RZ ;  /* 0x0000606072c97810 */ /* 0x000fe40007f9e0ff */
[----:B------:R-:W-:Y:S02]  /*9a40*/  LOP3.LUT R114, R3, R114, RZ, 0x3c, !PT ;  /* 0x0000007203727212 */ /* 0x000fe400078e3cff */
[----:B------:R-:W-:Y:S01]  /*9a50*/  LOP3.LUT R3, R6, 0x380, RZ, 0xc0, !PT ;  /* 0x0000038006037812 */ /* 0x000fe200078ec0ff */
[----:B------:R-:W-:Y:S01]  /*9a60*/  IMAD.X R111, RZ, RZ, R115, P4 ;  /* 0x000000ffff6f7224 */ /* 0x000fe200020e0673 */
[----:B------:R-:W-:-:S02]  /*9a70*/  LOP3.LUT R0, R173, 0x380, RZ, 0xc0, !PT ;  /* 0x00000380ad007812 */ /* 0x000fc400078ec0ff */
[----:B------:R-:W-:Y:S02]  /*9a80*/  SHF.R.U64 R3, R3, 0x3, RZ ;  /* 0x0000000303037819 */ /* 0x000fe400000012ff */
[----:B------:R-:W-:Y:S02]  /*9a90*/  SHF.R.U64 R0, R0, 0x3, RZ ;  /* 0x0000000300007819 */ /* 0x000fe400000012ff */
[----:B------:R-:W-:Y:S02]  /*9aa0*/  LOP3.LUT R6, R3, R6, RZ, 0x3c, !PT ;  /* 0x0000000603067212 */ /* 0x000fe400078e3cff */
[----:B------:R-:W-:Y:S02]  /*9ab0*/  LOP3.LUT R3, R14, 0x380, RZ, 0xc0, !PT ;  /* 0x000003800e037812 */ /* 0x000fe400078ec0ff */
[----:B------:R-:W-:Y:S02]  /*9ac0*/  LOP3.LUT R4, R0, R173, RZ, 0x3c, !PT ;  /* 0x000000ad00047212 */ /* 0x000fe400078e3cff */
[----:B------:R-:W-:-:S02]  /*9ad0*/  LOP3.LUT R0, R179, 0x380, RZ, 0xc0, !PT ;  /* 0x00000380b3007812 */ /* 0x000fc400078ec0ff */
[----:B------:R-:W-:Y:S02]  /*9ae0*/  SHF.R.U64 R3, R3, 0x3, RZ ;  /* 0x0000000303037819 */ /* 0x000fe400000012ff */
[----:B------:R-:W-:Y:S02]  /*9af0*/  SHF.R.U64 R0, R0, 0x3, RZ ;  /* 0x0000000300007819 */ /* 0x000fe400000012ff */
[----:B------:R-:W-:Y:S02]  /*9b00*/  LOP3.LUT R14, R3, R14, RZ, 0x3c, !PT ;  /* 0x0000000e030e7212 */ /* 0x000fe400078e3cff */
[----:B------:R-:W-:Y:S02]  /*9b10*/  LOP3.LUT R3, R90, 0x380, RZ, 0xc0, !PT ;  /* 0x000003805a037812 */ /* 0x000fe400078ec0ff */
[----:B------:R-:W-:Y:S02]  /*9b20*/  LOP3.LUT R12, R0, R179, RZ, 0x3c, !PT ;  /* 0x000000b3000c7212 */ /* 0x000fe400078e3cff */
[----:B------:R-:W-:-:S02]  /*9b30*/  LOP3.LUT R8, R175, 0x380, RZ, 0xc0, !PT ;  /* 0x00000380af087812 */ /* 0x000fc400078ec0ff */
[----:B------:R-:W-:Y:S02]  /*9b40*/  LOP3.LUT R0, R193, 0x380, RZ, 0xc0, !PT ;  /* 0x00000380c1007812 */ /* 0x000fe400078ec0ff */
[----:B------:R-:W-:Y:S02]  /*9b50*/  LOP3.LUT R10, R177, 0x380, RZ, 0xc0, !PT ;  /* 0x00000380b10a7812 */ /* 0x000fe400078ec0ff */
[----:B------:R-:W-:Y:S02]  /*9b60*/  SHF.R.U64 R3, R3, 0x3, RZ ;  /* 0x0000000303037819 */ /* 0x000fe400000012ff */
[----:B------:R-:W-:Y:S02]  /*9b70*/  LOP3.LUT R27, R201, 0x380, RZ, 0xc0, !PT ;  /* 0x00000380c91b7812 */ /* 0x000fe400078ec0ff */
[----:B------:R-:W-:Y:S02]  /*9b80*/  LOP3.LUT R82, R183, 0x380, RZ, 0xc0, !PT ;  /* 0x00000380b7527812 */ /* 0x000fe400078ec0ff */
[----:B------:R-:W-:-:S02]  /*9b90*/  SHF.R.U64 R8, R8, 0x3, RZ ;  /* 0x0000000308087819 */ /* 0x000fc400000012ff */
[----:B------:R-:W-:Y:S02]  /*9ba0*/  LOP3.LUT R20, R181, 0x380, RZ, 0xc0, !PT ;  /* 0x00000380b5147812 */ /* 0x000fe400078ec0ff */
[----:B------:R-:W-:Y:S02]  /*9bb0*/  SHF.R.U64 R0, R0, 0x3, RZ ;  /* 0x0000000300007819 */ /* 0x000fe400000012ff */
[----:B------:R-:W-:Y:S02]  /*9bc0*/  SHF.R.U64 R10, R10, 0x3, RZ ;  /* 0x000000030a0a7819 */ /* 0x000fe400000012ff */
[----:B------:R-:W-:Y:S02]  /*9bd0*/  LOP3.LUT R98, R197, 0x380, RZ, 0xc0, !PT ;  /* 0x00000380c5627812 */ /* 0x000fe400078ec0ff */
[----:B------:R-:W-:Y:S02]  /*9be0*/  LOP3.LUT R90, R3, R90, RZ, 0x3c, !PT ;  /* 0x0000005a035a7212 */ /* 0x000fe400078e3cff */
[----:B------:R-:W-:-:S02]  /*9bf0*/  SHF.R.U64 R28, R27, 0x3, RZ ;  /* 0x000000031b1c7819 */ /* 0x000fc400000012ff */
[----:B------:R-:W-:Y:S02]  /*9c00*/  LOP3.LUT R3, R106, 0x380, RZ, 0xc0, !PT ;  /* 0x000003806a037812 */ /* 0x000fe400078ec0ff */
[----:B------:R-:W-:Y:S02]  /*9c10*/  SHF.R.U64 R82, R82, 0x3, RZ ;  /* 0x0000000352527819 */ /* 0x000fe400000012ff */
[----:B------:R-:W-:Y:S02]  /*9c20*/  LOP3.LUT R8, R8, R175, RZ, 0x3c, !PT ;  /* 0x000000af08087212 */ /* 0x000fe400078e3cff */
[----:B------:R-:W-:Y:S02]  /*9c30*/  SHF.R.U64 R20, R20, 0x3, RZ ;  /* 0x0000000314147819 */ /* 0x000fe400000012ff */
[----:B------:R-:W-:Y:S02]  /*9c40*/  LOP3.LUT R94, R195, 0x380, RZ, 0xc0, !PT ;  /* 0x00000380c35e7812 */ /* 0x000fe400078ec0ff */
[----:B------:R-:W-:-:S02]  /*9c50*/  LOP3.LUT R86, R0, R193, RZ, 0x3c, !PT ;  /* 0x000000c100567212 */ /* 0x000fc400078e3cff */
[----:B------:R-:W-:Y:S02]  /*9c60*/  LOP3.LUT R10, R10, R177, RZ, 0x3c, !PT ;  /* 0x000000b10a0a7212 */ /* 0x000fe400078e3cff */
[----:B------:R-:W-:Y:S02]  /*9c70*/  SHF.R.U64 R98, R98, 0x3, RZ ;  /* 0x0000000362627819 */ /* 0x000fe400000012ff */
[----:B------:R-:W-:Y:S02]  /*9c80*/  MOV R114, R114 ;  /* 0x0000007200727202 */ /* 0x000fe40000000f00 */
[----:B------:R-:W-:Y:S02]  /*9c90*/  LOP3.LUT R0, R199, 0x380, RZ, 0xc0, !PT ;  /* 0x00000380c7007812 */ /* 0x000fe400078ec0ff */
[----:B------:R-:W-:Y:S02]  /*9ca0*/  F2FP.F16.F32.PACK_AB R27, R31, R30 ;  /* 0x0000001e1f1b723e */ /* 0x000fe400000000ff */
[----:B------:R-:W-:-:S02]  /*9cb0*/  LOP3.LUT R110, R28, R201, RZ, 0x3c, !PT ;  /* 0x000000c91c6e7212 */ /* 0x000fc400078e3cff */
[----:B------:R-:W-:Y:S01]  /*9cc0*/  SHF.R.U64 R3, R3, 0x3, RZ ;  /* 0x0000000303037819 */ /* 0x000fe200000012ff */
[----:B------:R1:W-:Y:S01]  /*9cd0*/  STSM.16.M88.4 [R114], R24 ;  /* 0x0000001872007844 */ /* 0x0003e20000000200 */
[----:B------:R-:W-:Y:S02]  /*9ce0*/  MOV R28, R4 ;  /* 0x00000004001c7202 */ /* 0x000fe40000000f00 */
[----:B------:R-:W-:Y:S02]  /*9cf0*/  LOP3.LUT R82, R82, R183, RZ, 0x3c, !PT ;  /* 0x000000b752527212 */ /* 0x000fe400078e3cff */
[----:B------:R-:W-:Y:S01]  /*9d00*/  MOV R6, R6 ;  /* 0x0000000600067202 */ /* 0x000fe20000000f00 */
[----:B------:R2:W-:Y:S01]  /*9d10*/  STSM.16.M88.4 [R28], R32 ;  /* 0x000000201c007844 */ /* 0x0005e20000000200 */
[----:B------:R-:W-:Y:S02]  /*9d20*/  LOP3.LUT R20, R20, R181, RZ, 0x3c, !PT ;  /* 0x000000b514147212 */ /* 0x000fe400078e3cff */
[----:B------:R-:W-:Y:S01]  /*9d30*/  SHF.R.U64 R94, R94, 0x3, RZ ;  /* 0x000000035e5e7819 */ /* 0x000fe200000012ff */
[----:B------:R2:W-:Y:S01]  /*9d40*/  STSM.16.M88.4 [R6], R40 ;  /* 0x0000002806007844 */ /* 0x0005e20000000200 */
[----:B------:R-:W-:-:S02]  /*9d50*/  MOV R8, R8 ;  /* 0x0000000800087202 */ /* 0x000fc40000000f00 */
[----:B------:R-:W-:Y:S02]  /*9d60*/  F2FP.F16.F32.PACK_AB R51, R55, R54 ;  /* 0x000000363733723e */ /* 0x000fe400000000ff */
[----:B------:R-:W-:Y:S02]  /*9d70*/  F2FP.F16.F32.PACK_AB R57, R59, R58 ;  /* 0x0000003a3b39723e */ /* 0x000fe400000000ff */
[----:B------:R-:W-:Y:S01]  /*9d80*/  F2FP.F16.F32.PACK_AB R64, R65, R64 ;  /* 0x000000404140723e */ /* 0x000fe200000000ff */
[----:B------:R2:W-:Y:S01]  /*9d90*/  STSM.16.M88.4 [R8], R48 ;  /* 0x0000003008007844 */ /* 0x0005e20000000200 */
[----:B------:R-:W-:Y:S02]  /*9da0*/  IADD3.X R99, RZ, R115, RZ, P1, !PT ;  /* 0x00000073ff637210 */ /* 0x000fe40000ffe4ff */
[----:B------:R-:W-:Y:S02]  /*9db0*/  LOP3.LUT R98, R98, R197, RZ, 0x3c, !PT ;  /* 0x000000c562627212 */ /* 0x000fe400078e3cff */
[----:B------:R-:W-:-:S02]  /*9dc0*/  SHF.R.U64 R0, R0, 0x3, RZ ;  /* 0x0000000300007819 */ /* 0x000fc400000012ff */
[----:B------:R-:W-:Y:S02]  /*9dd0*/  MOV R10, R10 ;  /* 0x0000000a000a7202 */ /* 0x000fe40000000f00 */
[----:B------:R-:W-:Y:S02]  /*9de0*/  F2FP.F16.F32.PACK_AB R58, R61, R60 ;  /* 0x0000003c3d3a723e */ /* 0x000fe400000000ff */
[----:B------:R-:W-:Y:S02]  /*9df0*/  F2FP.F16.F32.PACK_AB R59, R63, R62 ;  /* 0x0000003e3f3b723e */ /* 0x000fe400000000ff */
[----:B------:R-:W-:Y:S02]  /*9e00*/  F2FP.F16.F32.PACK_AB R65, R67, R66 ;  /* 0x000000424341723e */ /* 0x000fe400000000ff */
[----:B------:R-:W-:Y:S01]  /*9e10*/  F2FP.F16.F32.PACK_AB R72, R73, R72 ;  /* 0x000000484948723e */ /* 0x000fe200000000ff */
[----:B------:R2:W-:Y:S01]  /*9e20*/  STSM.16.M88.4 [R10], R56 ;  /* 0x000000380a007844 */ /* 0x0005e20000000200 */
[----:B------:R-:W-:-:S02]  /*9e30*/  IADD3.X R107, RZ, R115, RZ, P3, !PT ;  /* 0x00000073ff6b7210 */ /* 0x000fc40001ffe4ff */
[----:B------:R-:W-:Y:S02]  /*9e40*/  LOP3.LUT R106, R3, R106, RZ, 0x3c, !PT ;  /* 0x0000006a036a7212 */ /* 0x000fe400078e3cff */
[----:B------:R-:W-:Y:S02]  /*9e50*/  MOV R12, R12 ;  /* 0x0000000c000c7202 */ /* 0x000fe40000000f00 */
        /* <DEDUP_REMOVED lines=9> */
[----:B------:R-:W-:Y:S01]  /*9ef0*/  IADD3.X R95, RZ, R115, RZ, P6, !PT ;  /* 0x00000073ff5f7210 */ /* 0x000fe200037fe4ff */
[----:B------:R2:W-:Y:S01]  /*9f00*/  STSM.16.M88.4 [R14], R72 ;  /* 0x000000480e007844 */ /* 0x0005e20000000200 */
[----:B------:R-:W-:Y:S02]  /*9f10*/  LOP3.LUT R94, R94, R195, RZ, 0x3c, !PT ;  /* 0x000000c35e5e7212 */ /* 0x000fe400078e3cff */
[----:B------:R-:W-:-:S02]  /*9f20*/  MOV R20, R20 ;  /* 0x0000001400147202 */ /* 0x000fc40000000f00 */
[----:B------:R-:W-:Y:S02]  /*9f30*/  MOV R4, R90 ;  /* 0x0000005a00047202 */ /* 0x000fe40000000f00 */
        /* <DEDUP_REMOVED lines=11> */
[----:B------:R-:W-:Y:S01]  /*9ff0*/  IADD3.X R103, RZ, R115, RZ, P2, !PT ;  /* 0x00000073ff677210 */ /* 0x000fe200017fe4ff */
[----:B------:R2:W-:Y:S01]  /*a000*/  STSM.16.M88.4 [R5], R88 ;  /* 0x0000005805007844 */ /* 0x0005e20000000200 */
[----:B------:R-:W-:-:S02]  /*a010*/  MOV R86, R86 ;  /* 0x0000005600567202 */ /* 0x000fc40000000f00 */
[----:B------:R-:W-:Y:S02]  /*a020*/  MOV R0, R106 ;  /* 0x0000006a00007202 */ /* 0x000fe40000000f00 */
        /* <DEDUP_REMOVED lines=45> */
[----:B--2---:R-:W1:Y:S01]  /*a300*/  LDC.64 R6, c[0x0][0xb78] ;  /* 0x0002de00ff067b82 */ /* 0x004e620000000a00 */
[----:B------:R-:W-:Y:S01]  /*a310*/  USHF.R.S32.HI UR5, URZ, 0x1f, UR43 ;  /* 0x0000001f3f057899 */ /* 0x000fe2000801142b */
[----:B------:R-:W-:Y:S01]  /*a320*/  IADD3 R3, -R17, RZ, RZ ;  /* 0x000000ff11037210 */ /* 0x000fe20007ffe1ff */
[----:B------:R-:W-:Y:S01]  /*a330*/  ULDC.64 UR8, c[0x0][0xb70] ;  /* 0x0002dc0000087ab9 */ /* 0x000fe20000000a00 */
[----:B------:R-:W-:Y:S01]  /*a340*/  VIADD R9, R2, UR42 ;  /* 0x0000002a02097c36 */ /* 0x000fe20008000000 */
[----:B------:R-:W-:Y:S01]  /*a350*/  UIMAD UR5, UR5, UR8, URZ ;  /* 0x00000008050572a4 */ /* 0x000fe2000f8e023f */
[----:B------:R-:W-:Y:S01]  /*a360*/  ISETP.NE.AND P0, PT, R16, R3, PT ;  /* 0x000000031000720c */ /* 0x000fe20003f05270 */
[----:B------:R-:W-:Y:S02]  /*a370*/  UIMAD.WIDE.U32 UR6, UR43, UR8, URZ ;  /* 0x000000082b0672a5 */ /* 0x000fe4000f8e003f */
[----:B------:R-:W-:Y:S01]  /*a380*/  UIMAD UR5, UR43, UR9, UR5 ;  /* 0x000000092b0572a4 */ /* 0x000fe2000f8e0205 */
[----:B------:R-:W-:Y:S01]  /*a390*/  SHF.R.S32.HI R3, RZ, 0x1f, R9 ;  /* 0x0000001fff037819 */ /* 0x000fe20000011409 */
[----:B------:R-:W-:-:S02]  /*a3a0*/  USHF.R.S32.HI UR8, URZ, 0x1f, UR44 ;  /* 0x0000001f3f087899 */ /* 0x000fc4000801142c */
[----:B------:R-:W-:Y:S02]  /*a3b0*/  UIADD3 UR5, UR7, UR5, URZ ;  /* 0x0000000507057290 */ /* 0x000fe4000fffe03f */
[----:B------:R-:W-:Y:S02]  /*a3c0*/  MOV R5, UR7 ;  /* 0x0000000700057c02 */ /* 0x000fe40008000f00 */
[----:B------:R-:W-:Y:S01]  /*a3d0*/  MOV R4, UR6 ;  /* 0x0000000600047c02 */ /* 0x000fe20008000f00 */
[----:B------:R-:W-:Y:S01]  /*a3e0*/  ULDC.64 UR6, c[0x0][0xb40] ;  /* 0x0002d00000067ab9 */ /* 0x000fe20000000a00 */
[----:B------:R-:W-:Y:S01]  /*a3f0*/  MOV R5, UR5 ;  /* 0x0000000500057c02 */ /* 0x000fe20008000f00 */
[----:B------:R-:W-:Y:S02]  /*a400*/  ULDC UR5, c[0x0][0xa88] ;  /* 0x0002a20000057ab9 */ /* 0x000fe40000000800 */
[----:B------:R-:W-:Y:S01]  /*a410*/  ISETP.GE.OR P1, PT, R9, UR5, P0 ;  /* 0x0000000509007c0c */ /* 0x000fe20008726670 */
[----:B-1----:R-:W-:-:S02]  /*a420*/  IMAD R0, R6, UR8, RZ ;  /* 0x0000000806007c24 */ /* 0x002fc4000f8e02ff */
[----:B------:R-:W-:-:S04]  /*a430*/  IMAD.WIDE.U32 R4, R6, UR44, R4 ;  /* 0x0000002c06047c25 */ /* 0x000fc8000f8e0004 */
[----:B------:R-:W-:Y:S01]  /*a440*/  IMAD R6, R7, UR44, R0 ;  /* 0x0000002c07067c24 */ /* 0x000fe2000f8e0200 */
[C---:B------:R-:W-:Y:S02]  /*a450*/  IADD3 R7, R9.reuse, 0x8, RZ ;  /* 0x0000000809077810 */ /* 0x040fe40007ffe0ff */
[----:B------:R-:W-:Y:S02]  /*a460*/  IADD3 R0, P2, R9, R4, RZ ;  /* 0x0000000409007210 */ /* 0x000fe40007f5e0ff */
[----:B------:R-:W-:Y:S02]  /*a470*/  ISETP.GE.OR P0, PT, R7, UR5, P0 ;  /* 0x0000000507007c0c */ /* 0x000fe40008706670 */
[----:B------:R-:W-:Y:S02]  /*a480*/  IADD3.X R3, R3, R5, R6, P2, !PT ;  /* 0x0000000503037210 */ /* 0x000fe400017fe406 */
[----:B------:R-:W-:-:S04]  /*a490*/  LEA R4, P2, R0, UR6, 0x2 ;  /* 0x0000000600047c11 */ /* 0x000fc8000f8410ff */
[----:B------:R-:W-:-:S05]  /*a4a0*/  LEA.HI.X R5, R0, UR7, R3, 0x2, P2 ;  /* 0x0000000700057c11 */ /* 0x000fca00090f1403 */
[----:B------:R1:W-:Y:S04]  /*a4b0*/  @!P1 STG.E desc[UR50][R4.64], R156 ;  /* 0x0000009c04009986 */ /* 0x0003e8000c101932 */
[----:B------:R1:W-:Y:S02]  /*a4c0*/  @!P0 STG.E desc[UR50][R4.64+0x20], R155 ;  /* 0x0000209b04008986 */ /* 0x0003e4000c101932 */
.L_x_3165:
        /* <DEDUP_REMOVED lines=53> */
.L_x_3168:
[----:B------:R-:W-:Y:S05]  /*a820*/  BSYNC B0 ;  /* 0x0000000000007941 */ /* 0x000fea0003800000 */
.L_x_3167:
[----:B------:R-:W-:Y:S05]  /*a830*/  BRA `(.L_x_3166) ;  /* 0x0000000800287947 */ /* 0x000fea0003800000 */
.L_x_3164:
        /* <DEDUP_REMOVED lines=8> */
[----:B------:R-:W-:Y:S01]  /*a8c0*/  MOV R4, UR42 ;  /* 0x0000002a00047c02 */ /* 0x000fe20008000f00 */
[----:B------:R-:W-:-:S03]  /*a8d0*/  ULDC UR6, c[0x0][0xa88] ;  /* 0x0002a20000067ab9 */ /* 0x000fc60000000800 */
        /* <DEDUP_REMOVED lines=19> */
.L_x_3170:
[----:B------:R-:W-:Y:S05]  /*aa10*/  BSYNC B0 ;  /* 0x0000000000007941 */ /* 0x000fea0003800000 */
.L_x_3169:
[----:B------:R-:W-:Y:S01]  /*aa20*/  ULDC.64 UR6, c[0x0][0xa88] ;  /* 0x0002a20000067ab9 */ /* 0x000fe20000000a00 */
[----:B-12---:R-:W-:Y:S01]  /*aa30*/  IMAD R6, R8, UR5, RZ ;  /* 0x0000000508067c24 */ /* 0x006fe2000f8e02ff */
[----:B------:R-:W-:Y:S01]  /*aa40*/  ISETP.GE.AND P1, PT, R12, UR7, PT ;  /* 0x000000070c007c0c */ /* 0x000fe2000bf26270 */
[----:B------:R-:W1:Y:S01]  /*aa50*/  LDC.64 R10, c[0x0][0xae8] ;  /* 0x0002ba00ff0a7b82 */ /* 0x000e620000000a00 */
[C---:B------:R-:W-:Y:S01]  /*aa60*/  ISETP.GE.AND P0, PT, R184.reuse, UR7, PT ;  /* 0x00000007b8007c0c */ /* 0x040fe2000bf06270 */
[----:B------:R-:W-:Y:S01]  /*aa70*/  IMAD R7, R9, UR43, R6 ;  /* 0x0000002b09077c24 */ /* 0x000fe2000f8e0206 */
[----:B------:R-:W-:Y:S01]  /*aa80*/  SEL R3, RZ, 0xffffffff, P1 ;  /* 0xffffffffff037807 */ /* 0x000fe20000800000 */
[C---:B------:R-:W-:Y:S01]  /*aa90*/  VIADD R14, R184.reuse, 0x80 ;  /* 0x00000080b80e7836 */ /* 0x040fe20000000000 */
[----:B------:R-:W-:Y:S01]  /*aaa0*/  IADD3 R15, R184, 0xc0, RZ ;  /* 0x000000c0b80f7810 */ /* 0x000fe20007ffe0ff */
[----:B------:R-:W-:Y:S01]  /*aab0*/  UIADD3 UR42, -UR42, UR6, URZ ;  /* 0x000000062a2a7290 */ /* 0x000fe2000fffe13f */
[----:B------:R-:W-:Y:S01]  /*aac0*/  SEL R0, RZ, 0x1, P0 ;  /* 0x00000001ff007807 */ /* 0x000fe20000000000 */
[----:B------:R-:W2:Y:S01]  /*aad0*/  LDC R9, c[0x0][0xdac] ;  /* 0x00036b00ff097b82 */ /* 0x000ea20000000800 */
[----:B------:R-:W-:Y:S01]  /*aae0*/  SHF.L.U32 R3, R3, 0x1, RZ ;  /* 0x0000000103037819 */ /* 0x000fe200000006ff */
[----:B------:R-:W-:Y:S01]  /*aaf0*/  ULOP3.LUT UR40, URZ, UR40, URZ, 0x33, !UPT ;  /* 0x000000283f287292 */ /* 0x000fe2000f8e333f */
[----:B------:R-:W-:Y:S01]  /*ab00*/  ISETP.GE.AND P0, PT, R14, UR7, PT ;  /* 0x000000070e007c0c */ /* 0x000fe2000bf06270 */
[----:B------:R-:W-:Y:S01]  /*ab10*/  BSSY B0, `(.L_x_3171) ;  /* 0x000003d000007945 */ /* 0x000fe20003800000 */
[----:B------:R-:W-:-:S02]  /*ab20*/  ISETP.GE.AND P2, PT, R15, UR7, PT ;  /* 0x000000070f007c0c */ /* 0x000fc4000bf46270 */
[C---:B------:R-:W-:Y:S02]  /*ab30*/  IADD3 R21, R184.reuse, 0x140, RZ ;  /* 0x00000140b8157810 */ /* 0x040fe40007ffe0ff */
[----:B------:R-:W-:Y:S02]  /*ab40*/  LOP3.LUT R0, R3, 0x2, R0, 0xe2, !PT ;  /* 0x0000000203007812 */ /* 0x000fe400078ee200 */
[C---:B------:R-:W-:Y:S02]  /*ab50*/  IADD3 R20, R184.reuse, 0x100, RZ ;  /* 0x00000100b8147810 */ /* 0x040fe40007ffe0ff */
[----:B------:R-:W-:Y:S02]  /*ab60*/  SHF.R.S32.HI R185, RZ, 0x1f, R184 ;  /* 0x0000001fffb97819 */ /* 0x000fe400000114b8 */
[C---:B------:R-:W-:Y:S02]  /*ab70*/  IADD3 R4, R184.reuse, 0x180, RZ ;  /* 0x00000180b8047810 */ /* 0x040fe40007ffe0ff */
[----:B------:R-:W-:-:S02]  /*ab80*/  IADD3 R5, R184, 0x1c0, RZ ;  /* 0x000001c0b8057810 */ /* 0x000fc40007ffe0ff */
[----:B------:R-:W-:Y:S02]  /*ab90*/  SEL R3, RZ, 0x4, P0 ;  /* 0x00000004ff037807 */ /* 0x000fe40000000000 */
[----:B------:R-:W-:Y:S02]  /*aba0*/  SEL R6, RZ, 0x8, P2 ;  /* 0x00000008ff067807 */ /* 0x000fe40001000000 */
[----:B------:R-:W-:Y:S02]  /*abb0*/  ISETP.GE.AND P2, PT, R21, UR7, PT ;  /* 0x0000000715007c0c */ /* 0x000fe4000bf46270 */
[----:B------:R-:W-:Y:S02]  /*abc0*/  ISETP.GE.AND P0, PT, R20, UR7, PT ;  /* 0x0000000714007c0c */ /* 0x000fe4000bf06270 */
[----:B------:R-:W-:Y:S02]  /*abd0*/  ISETP.GE.AND P3, PT, R4, UR7, PT ;  /* 0x0000000704007c0c */ /* 0x000fe4000bf66270 */
[----:B------:R-:W-:Y:S01]  /*abe0*/  ISETP.GE.AND P1, PT, R5, UR7, PT ;  /* 0x0000000705007c0c */ /* 0x000fe2000bf26270 */
[----:B------:R-:W-:Y:S01]  /*abf0*/  IMAD.WIDE.U32 R4, R8, UR43, R184 ;  /* 0x0000002b08047c25 */ /* 0x000fe2000f8e00b8 */
[----:B------:R-:W-:-:S02]  /*ac00*/  LOP3.LUT R0, R6, R0, R3, 0xfe, !PT ;  /* 0x0000000006007212 */ /* 0x000fc400078efe03 */
[----:B------:R-:W-:Y:S01]  /*ac10*/  SEL R6, RZ, 0x20, P2 ;  /* 0x00000020ff067807 */ /* 0x000fe20001000000 */
[----:B------:R-:W-:Y:S01]  /*ac20*/  IMAD.IADD R5, R5, 0x1, R7 ;  /* 0x0000000105057824 */ /* 0x000fe200078e0207 */
[C---:B------:R-:W-:Y:S02]  /*ac30*/  IADD3 R8, R186.reuse, 0x20, RZ ;  /* 0x00000020ba087810 */ /* 0x040fe40007ffe0ff */
[----:B------:R-:W-:Y:S02]  /*ac40*/  ISETP.GE.AND P2, PT, R186, UR42, PT ;  /* 0x0000002aba007c0c */ /* 0x000fe4000bf46270 */
[----:B------:R-:W-:Y:S02]  /*ac50*/  SEL R3, RZ, 0x10, P0 ;  /* 0x00000010ff037807 */ /* 0x000fe40000000000 */
[----:B------:R-:W-:Y:S01]  /*ac60*/  ISETP.GE.AND P0, PT, R8, UR42, PT ;  /* 0x0000002a08007c0c */ /* 0x000fe2000bf06270 */
[----:B-1----:R-:W-:Y:S01]  /*ac70*/  IMAD R8, R10, UR8, RZ ;  /* 0x000000080a087c24 */ /* 0x002fe2000f8e02ff */
[----:B------:R-:W-:-:S02]  /*ac80*/  LOP3.LUT R3, R6, R0, R3, 0xfe, !PT ;  /* 0x0000000006037212 */ /* 0x000fc400078efe03 */
[----:B------:R-:W-:Y:S01]  /*ac90*/  SEL R0, RZ, 0x40, P3 ;  /* 0x00000040ff007807 */ /* 0x000fe20001800000 */
[----:B------:R-:W-:Y:S01]  /*aca0*/  IMAD R11, R11, UR44, R8 ;  /* 0x0000002c0b0b7c24 */ /* 0x000fe2000f8e0208 */
[----:B--2---:R-:W-:Y:S01]  /*acb0*/  IADD3 R7, R9, UR40, RZ ;  /* 0x0000002809077c10 */ /* 0x004fe2000fffe0ff */
[----:B------:R-:W-:Y:S01]  /*acc0*/  IMAD.WIDE.U32 R8, R10, UR44, R4 ;  /* 0x0000002c0a087c25 */ /* 0x000fe2000f8e0004 */
[--C-:B------:R-:W-:Y:S02]  /*acd0*/  SHF.R.S32.HI R187, RZ, 0x1f, R186.reuse ;  /* 0x0000001fffbb7819 */ /* 0x100fe400000114ba */
[----:B------:R-:W-:Y:S02]  /*ace0*/  LOP3.LUT R3, R3, R0, RZ, 0xfc, !PT ;  /* 0x0000000003037212 */ /* 0x000fe400078efcff */
[----:B------:R-:W-:Y:S01]  /*acf0*/  SEL R0, RZ, 0x80, P1 ;  /* 0x00000080ff007807 */ /* 0x000fe20000800000 */
[----:B------:R-:W-:Y:S01]  /*ad00*/  IMAD.WIDE R6, R7, 0x40, R186 ;  /* 0x0000004007067825 */ /* 0x000fe200078e02ba */
[----:B------:R-:W-:-:S02]  /*ad10*/  IADD3 R13, R9, R11, RZ ;  /* 0x0000000b090d7210 */ /* 0x000fc40007ffe0ff */
[----:B------:R-:W-:Y:S01]  /*ad20*/  LOP3.LUT R0, R3, R0, RZ, 0xfc, !PT ;  /* 0x0000000003007212 */ /* 0x000fe200078efcff */
[----:B------:R-:W-:Y:S06]  /*ad30*/  @P2 BRA `(.L_x_3172) ;  /* 0x0000000000682947 */ /* 0x000fec0003800000 */
[----:B------:R-:W-:Y:S01]  /*ad40*/  ULDC.64 UR8, c[0x0][0xad8] ;  /* 0x0002b60000087ab9 */ /* 0x000fe20000000a00 */
[----:B------:R-:W-:Y:S01]  /*ad50*/  MOV R4, R8 ;  /* 0x0000000800047202 */ /* 0x000fe20000000f00 */
[----:B------:R-:W-:Y:S01]  /*ad60*/  IMAD R11, R7, UR8, RZ ;  /* 0x00000008070b7c24 */ /* 0x000fe2000f8e02ff */
[----:B------:R-:W-:Y:S02]  /*ad70*/  MOV R5, R13 ;  /* 0x0000000d00057202 */ /* 0x000fe40000000f00 */
[----:B------:R-:W-:Y:S01]  /*ad80*/  ISETP.GE.AND P6, PT, R184, UR7, PT ;  /* 0x00000007b8007c0c */ /* 0x000fe2000bfc6270 */
[----:B------:R-:W-:Y:S01]  /*ad90*/  IMAD R11, R6, UR9, R11 ;  /* 0x00000009060b7c24 */ /* 0x000fe2000f8e020b */
[----:B------:R-:W-:Y:S01]  /*ada0*/  ISETP.GE.AND P1, PT, R12, UR7, PT ;  /* 0x000000070c007c0c */ /* 0x000fe2000bf26270 */
        /* <DEDUP_REMOVED lines=19> */
.L_x_3172:
[----:B------:R-:W-:Y:S05]  /*aee0*/  BSYNC B0 ;  /* 0x0000000000007941 */ /* 0x000fea0003800000 */
.L_x_3171:
[----:B------:R-:W-:Y:S04]  /*aef0*/  BSSY B0, `(.L_x_3166) ;  /* 0x000001e000007945 */ /* 0x000fe80003800000 */
[----:B------:R-:W-:Y:S05]  /*af00*/  @P0 BRA `(.L_x_3173) ;  /* 0x0000000000700947 */ /* 0x000fea0003800000 */
[----:B------:R-:W-:Y:S01]  /*af10*/  IADD3 R9, P0, R6, 0x20, RZ ;  /* 0x0000002006097810 */ /* 0x000fe20007f1e0ff */
[----:B------:R-:W-:Y:S01]  /*af20*/  ULDC.64 UR8, c[0x0][0xad8] ;  /* 0x0002b60000087ab9 */ /* 0x000fe20000000a00 */
[----:B------:R-:W-:Y:S02]  /*af30*/  MOV R4, R8 ;  /* 0x0000000800047202 */ /* 0x000fe40000000f00 */
[----:B------:R-:W-:Y:S02]  /*af40*/  IADD3.X R6, RZ, R7, RZ, P0, !PT ;  /* 0x00000007ff067210 */ /* 0x000fe400007fe4ff */
[----:B------:R-:W-:Y:S02]  /*af50*/  MOV R5, R13 ;  /* 0x0000000d00057202 */ /* 0x000fe40000000f00 */
[----:B------:R-:W-:Y:S01]  /*af60*/  ISETP.GE.AND P0, PT, R12, UR7, PT ;  /* 0x000000070c007c0c */ /* 0x000fe2000bf06270 */
[----:B------:R-:W-:Y:S01]  /*af70*/  IMAD R6, R6, UR8, RZ ;  /* 0x0000000806067c24 */ /* 0x000fe2000f8e02ff */
[----:B------:R-:W-:Y:S01]  /*af80*/  ISETP.GE.AND P1, PT, R14, UR7, PT ;  /* 0x000000070e007c0c */ /* 0x000fe2000bf26270 */
[----:B------:R-:W-:Y:S01]  /*af90*/  IMAD.WIDE.U32 R4, R9, UR8, R4 ;  /* 0x0000000809047c25 */ /* 0x000fe2000f8e0004 */
[----:B------:R-:W-:-:S02]  /*afa0*/  ISETP.GE.AND P2, PT, R15, UR7, PT ;  /* 0x000000070f007c0c */ /* 0x000fc4000bf46270 */
[----:B------:R-:W-:Y:S01]  /*afb0*/  ISETP.GE.AND P6, PT, R20, UR7, PT ;  /* 0x0000000714007c0c */ /* 0x000fe2000bfc6270 */
[----:B------:R-:W-:Y:S01]  /*afc0*/  IMAD R9, R9, UR9, R6 ;  /* 0x0000000909097c24 */ /* 0x000fe2000f8e0206 */
[----:B------:R-:W-:Y:S01]  /*afd0*/  ULDC.64 UR8, c[0x0][0xa80] ;  /* 0x0002a00000087ab9 */ /* 0x000fe20000000a00 */
[----:B------:R-:W-:Y:S02]  /*afe0*/  ISETP.GE.AND P5, PT, R21, UR7, PT ;  /* 0x0000000715007c0c */ /* 0x000fe4000bfa6270 */
[C---:B------:R-:W-:Y:S02]  /*aff0*/  LEA R6, P3, R4.reuse, UR8, 0x1 ;  /* 0x0000000804067c11 */ /* 0x040fe4000f8608ff */
[----:B------:R-:W-:Y:S02]  /*b000*/  IADD3 R5, R5, R9, RZ ;  /* 0x0000000905057210 */ /* 0x000fe40007ffe0ff */
[----:B------:R-:W-:Y:S02]  /*b010*/  LOP3.LUT P4, RZ, R3, 0x40, RZ, 0xc0, !PT ;  /* 0x0000004003ff7812 */ /* 0x000fe4000788c0ff */
[----:B------:R-:W-:-:S02]  /*b020*/  LEA.HI.X R7, R4, UR9, R5, 0x1, P3 ;  /* 0x0000000904077c11 */ /* 0x000fc400098f0c05 */
        /* <DEDUP_REMOVED lines=10> */
.L_x_3173:
[----:B------:R-:W-:Y:S05]  /*b0d0*/  BSYNC B0 ;  /* 0x0000000000007941 */ /* 0x000fea0003800000 */
.L_x_3166:
[----:B------:R-:W3:Y:S02]  /*b0e0*/  LDC R0, c[0x0][0xda8] ;  /* 0x00036a00ff007b82 */ /* 0x000ee40000000800 */
[----:B---3--:R-:W-:-:S13]  /*b0f0*/  ISETP.LE.AND P0, PT, R0, UR4, PT ;  /* 0x0000000400007c0c */ /* 0x008fda000bf03270 */
[----:B------:R-:W-:Y:S05]  /*b100*/  @!P0 BRA `(.L_x_3174) ;  /* 0xffffff5c00748947 */ /* 0x000fea000383ffff */
[----:B------:R-:W-:Y:S05]  /*b110*/  EXIT ;  /* 0x000000000000794d */ /* 0x000fea0003800000 */
.L_x_3120:
        /* <DEDUP_REMOVED lines=8> */
[----:B------:R-:W-:Y:S01]  /*b1a0*/  IMAD.MOV.U32 R17, RZ, RZ, 0x1 ;  /* 0x00000001ff117424 */ /* 0x000fe200078e00ff */
[----:B------:R-:W-:-:S05]  /*b1b0*/  MOV R16, RZ ;  /* 0x000000ff00107202 */ /* 0x000fca0000000f00 */
[----:B------:R-:W1:Y:S02]  /*b1c0*/  LDC R0, c[0x0][0xda8] ;  /* 0x00036a00ff007b82 */ /* 0x000e640000000800 */
[----:B-1----:R-:W-:-:S13]  /*b1d0*/  ISETP.LE.AND P0, PT, R0, UR4, PT ;  /* 0x0000000400007c0c */ /* 0x002fda000bf03270 */
[----:B------:R-:W-:Y:S05]  /*b1e0*/  @P0 BRA `(.L_x_3175) ;  /* 0x0000002c00480947 */ /* 0x000fea0003800000 */
[----:B------:R-:W1:Y:S01]  /*b1f0*/  S2R R2, SR_TID.X ;  /* 0x0000000000027919 */ /* 0x000e620000002100 */
[----:B------:R-:W-:Y:S01]  /*b200*/  MOV R18, UR4 ;  /* 0x0000000400127c02 */ /* 0x000fe20008000f00 */
[----:B------:R-:W-:Y:S01]  /*b210*/  ULDC UR39, c[0x0][0xc] ;  /* 0x0000030000277ab9 */ /* 0x000fe20000000800 */
[----:B------:R-:W-:Y:S01]  /*b220*/  MOV R16, RZ ;  /* 0x000000ff00107202 */ /* 0x000fe20000000f00 */
[----:B------:R-:W-:Y:S01]  /*b230*/  ULDC.64 UR46, c[0x0][0x198] ;  /* 0x00006600002e7ab9 */ /* 0x000fe20000000a00 */
[----:B------:R-:W-:Y:S01]  /*b240*/  MOV R17, 0x1 ;  /* 0x0000000100117802 */ /* 0x000fe20000000f00 */
[----:B------:R-:W-:Y:S01]  /*b250*/  UMOV UR44, URZ ;  /* 0x0000003f002c7c82 */ /* 0x000fe20008000000 */
[----:B-1----:R-:W-:-:S07]  /*b260*/  LOP3.LUT R19, R2, 0x1f, RZ, 0xc0, !PT ;  /* 0x0000001f02137812 */ /* 0x002fce00078ec0ff */
.L_x_3223:
        /* <DEDUP_REMOVED lines=21> */
.L_x_3176:
[----:B------:R-:W-:Y:S01]  /*b3c0*/  ULDC UR11, c[0x0][0xdc4] ;  /* 0x00037100000b7ab9 */ /* 0x000fe20000000800 */
[----:B------:R-:W-:Y:S01]  /*b3d0*/  UMOV UR9, UR10 ;  /* 0x0000000a00097c82 */ /* 0x000fe20008000000 */
[----:B------:R-:W-:-:S11]  /*b3e0*/  UISETP.NE.AND UP0, UPT, UR11, 0x1, UPT ;  /* 0x000000010b00788c */ /* 0x000fd6000bf05270 */
[----:B------:R-:W-:Y:S02]  /*b3f0*/  @UP0 ULDC.64 UR12, c[0x0][0xdc8] ;  /* 0x00037200000c0ab9 */ /* 0x000fe40000000a00 */
[----:B------:R-:W-:-:S04]  /*b400*/  UIMAD.WIDE.U32 UR6, UR10, UR12, URZ ;  /* 0x0000000c0a0672a5 */ /* 0x000fc8000f8e003f */
[----:B------:R-:W-:-:S04]  /*b410*/  @UP0 USHF.R.U32.HI UR9, URZ, UR13, UR7 ;  /* 0x0000000d3f090299 */ /* 0x000fc80008011607 */
[----:B------:R-:W-:-:S12]  /*b420*/  UIMAD UR6, UR9, UR11, URZ ;  /* 0x0000000b090672a4 */ /* 0x000fd8000f8e023f */
.L_x_3177:
[----:B------:R-:W-:Y:S01]  /*b430*/  ULOP3.LUT UR7, URZ, UR9, URZ, 0x33, !UPT ;  /* 0x000000093f077292 */ /* 0x000fe2000f8e333f */
[----:B------:R-:W-:Y:S01]  /*b440*/  BSSY B6, `(.L_x_3178) ;  /* 0x000029d000067945 */ /* 0x000fe20003800000 */
[----:B------:R-:W-:Y:S01]  /*b450*/  ULDC.64 UR12, c[0x0][0x3f8] ;  /* 0x0000fe00000c7ab9 */ /* 0x000fe20000000a00 */
[----:B------:R-:W-:Y:S01]  /*b460*/  ULDC UR9, c[0x0][0xdac] ;  /* 0x00036b0000097ab9 */ /* 0x000fe20000000800 */
[----:B------:R-:W-:Y:S02]  /*b470*/  UISETP.NE.U32.AND UP0, UPT, UR12, URZ, UPT ;  /* 0x0000003f0c00728c */ /* 0x000fe4000bf05070 */
[----:B------:R-:W-:Y:S02]  /*b480*/  UIADD3 UR7, UR7, UR9, URZ ;  /* 0x0000000907077290 */ /* 0x000fe4000fffe03f */
[----:B------:R-:W-:Y:S02]  /*b490*/  UISETP.NE.AND.EX UP0, UPT, UR13, URZ, UPT, UP0 ;  /* 0x0000003f0d00728c */ /* 0x000fe4000bf05300 */
[----:B------:R-:W-:Y:S01]  /*b4a0*/  USHF.L.U32 UR41, UR7, 0x6, URZ ;  /* 0x0000000607297899 */ /* 0x000fe2000800063f */
[----:B------:R-:W-:Y:S01]  /*b4b0*/  ULDC UR9, c[0x0][0x404] ;  /* 0x0001010000097ab9 */ /* 0x000fe20000000800 */
[----:B------:R-:W-:Y:S01]  /*b4c0*/  ULDC UR12, c[0x0][0x288] ;  /* 0x0000a200000c7ab9 */ /* 0x000fe20000000800 */
[----:B------:R-:W-:-:S02]  /*b4d0*/  USEL UR9, UR9, 0x1, UP0 ;  /* 0x0000000109097887 */ /* 0x000fc40008000000 */
[----:B------:R-:W-:Y:S01]  /*b4e0*/  UIADD3 UR7, UR41, 0x7f, -UR12 ;  /* 0x0000007f29077890 */ /* 0x000fe2000fffe80c */
[----:B------:R-:W-:Y:S02]  /*b4f0*/  ULDC UR11, c[0x0][0xdb8] ;  /* 0x00036e00000b7ab9 */ /* 0x000fe40000000800 */
[----:B------:R-:W-:Y:S01]  /*b500*/  ULDC UR12, c[0x0][0x2e0] ;  /* 0x0000b800000c7ab9 */ /* 0x000fe20000000800 */
[----:B------:R-:W-:Y:S02]  /*b510*/  UISETP.NE.AND UP1, UPT, UR11, 0x1, UPT ;  /* 0x000000010b00788c */ /* 0x000fe4000bf25270 */
[----:B------:R-:W-:Y:S02]  /*b520*/  UIMAD UR13, UR9, UR12, 0x3f ;  /* 0x0000003f090d74a4 */ /* 0x000fe4000f8e020c */
[----:B------:R-:W-:Y:S02]  /*b530*/  UIMAD UR7, UR9, UR12, UR7 ;  /* 0x0000000c090772a4 */ /* 0x000fe4000f8e0207 */
[----:B------:R-:W-:-:S02]  /*b540*/  USHF.R.S32.HI UR12, URZ, 0x1f, UR13 ;  /* 0x0000001f3f0c7899 */ /* 0x000fc4000801140d */
[----:B------:R-:W-:Y:S02]  /*b550*/  USHF.R.S32.HI UR9, URZ, 0x1f, UR7 ;  /* 0x0000001f3f097899 */ /* 0x000fe40008011407 */
[----:B------:R-:W-:Y:S02]  /*b560*/  ULEA.HI UR12, UR12, UR13, URZ, 0x6 ;  /* 0x0000000d0c0c7291 */ /* 0x000fe4000f8f303f */
[----:B------:R-:W-:Y:S02]  /*b570*/  ULEA.HI UR9, UR9, UR7, URZ, 0x6 ;  /* 0x0000000709097291 */ /* 0x000fe4000f8f303f */
[----:B------:R-:W-:Y:S02]  /*b580*/  USHF.R.S32.HI UR12, URZ, 0x6, UR12 ;  /* 0x000000063f0c7899 */ /* 0x000fe4000801140c */
[----:B------:R-:W-:Y:S02]  /*b590*/  USHF.R.S32.HI UR9, URZ, 0x6, UR9 ;  /* 0x000000063f097899 */ /* 0x000fe40008011409 */
[----:B------:R-:W-:-:S02]  /*b5a0*/  UIADD3 UR6, UR10, -UR6, URZ ;  /* 0x800000060a067290 */ /* 0x000fc4000fffe03f */
[----:B------:R-:W-:Y:S01]  /*b5b0*/  UISETP.LT.AND UP0, UPT, UR12, UR9, UPT ;  /* 0x000000090c00728c */ /* 0x000fe2000bf01270 */
[----:B------:R-:W-:-:S03]  /*b5c0*/  ULDC UR10, c[0x0][0xdc4] ;  /* 0x00037100000a7ab9 */ /* 0x000fc60000000800 */
[----:B------:R-:W-:Y:S02]  /*b5d0*/  USEL UR38, UR12, UR9, UP0 ;  /* 0x000000090c267287 */ /* 0x000fe40008000000 */
[----:B------:R-:W-:-:S03]  /*b5e0*/  UIMAD UR8, UR8, UR10, UR6 ;  /* 0x0000000a080872a4 */ /* 0x000fc6000f8e0206 */
[----:B------:R-:W-:Y:S01]  /*b5f0*/  @UP1 ULDC UR6, c[0x0][0xdbc] ;  /* 0x00036f0000061ab9 */ /* 0x000fe20000000800 */
[----:B------:R-:W-:Y:S01]  /*b600*/  ISETP.LT.AND P0, PT, RZ, UR38, PT ;  /* 0x00000026ff007c0c */ /* 0x000fe2000bf01270 */
[----:B------:R-:W-:Y:S01]  /*b610*/  UIMAD.WIDE.U32 UR6, UR8, UR6, URZ ;  /* 0x00000006080672a5 */ /* 0x000fe2000f8e003f */
[----:B------:R-:W-:Y:S01]  /*b620*/  @UP1 ULDC UR10, c[0x0][0xdc0] ;  /* 0x00037000000a1ab9 */ /* 0x000fe20000000800 */
[----:B------:R-:W-:Y:S02]  /*b630*/  UMOV UR43, UR8 ;  /* 0x00000008002b7c82 */ /* 0x000fe40008000000 */
[----:B------:R-:W-:-:S04]  /*b640*/  @UP1 USHF.R.U32.HI UR43, URZ, UR10, UR7 ;  /* 0x0000000a3f2b1299 */ /* 0x000fc80008011607 */
[----:B------:R-:W-:-:S04]  /*b650*/  UIADD3 UR42, -UR43, URZ, URZ ;  /* 0x0000003f2b2a7290 */ /* 0x000fc8000fffe13f */
[----:B------:R-:W-:Y:S01]  /*b660*/  UIMAD UR42, UR11, UR42, UR8 ;  /* 0x0000002a0b2a72a4 */ /* 0x000fe2000f8e0208 */
[----:B------:R-:W-:Y:S11]  /*b670*/  @P0 BRA `(.L_x_3179) ;  /* 0x0000000000400947 */ /* 0x000ff60003800000 */
[----:B------:R-:W-:Y:S01]  /*b680*/  ISETP.NE.AND P0, PT, R19, RZ, PT ;  /* 0x000000ff1300720c */ /* 0x000fe20003f05270 */
[----:B------:R-:W-:-:S12]  /*b690*/  IMAD.MOV.U32 R13, RZ, RZ, R18 ;  /* 0x000000ffff0d7224 */ /* 0x000fd800078e0012 */
        /* <DEDUP_REMOVED lines=14> */
.L_x_3179:
        /* <DEDUP_REMOVED lines=23> */
.L_x_3181:
        /* <DEDUP_REMOVED lines=11> */
[----:B------:R-:W-:Y:S01]  /*b9a0*/  IMAD.U32 R11, RZ, RZ, UR5 ;  /* 0x00000005ff0b7e24 */ /* 0x000fe2000f8e00ff */
[----:B------:R-:W-:Y:S02]  /*b9b0*/  MOV R6, UR8 ;  /* 0x0000000800067c02 */ /* 0x000fe40008000f00 */
[----:B------:R-:W-:-:S02]  /*b9c0*/  MOV R7, UR9 ;  /* 0x0000000900077c02 */ /* 0x000fc40008000f00 */
[----:B------:R-:W-:Y:S02]  /*b9d0*/  MOV R10, UR4 ;  /* 0x00000004000a7c02 */ /* 0x000fe40008000f00 */
[----:B------:R-:W-:Y:S02]  /*b9e0*/  MOV R8, 0x70 ;  /* 0x0000007000087802 */ /* 0x000fe40000000f00 */
[----:B------:R-:W-:Y:S02]  /*b9f0*/  MOV R12, 0x1 ;  /* 0x00000001000c7802 */ /* 0x000fe40000000f00 */
[----:B-1----:R-:W-:-:S07]  /*ba00*/  MOV R13, RZ ;  /* 0x000000ff000d7202 */ /* 0x002fce0000000f00 */
[----:B------:R-:W-:-:S07]  /*ba10*/  LEPC R20, `(.L_x_3183) ;  /* 0x000000001014794e */ /* 0x000fce0000000000 */
[----:B--2---:R-:W-:Y:S05]  /*ba20*/  CALL.ABS.NOINC R2 ;  /* 0x0000000002007343 */ /* 0x004fea0003c00000 */
.L_x_3183:
[----:B------:R-:W-:Y:S01]  /*ba30*/  MOV R2, 0x0 ;  /* 0x0000000000027802 */ /* 0x000fe20000000f00 */
[----:B------:R-:W-:Y:S01]  /*ba40*/  ULDC.64 UR6, c[0x4][0x88] ;  /* 0x0100220000067ab9 */ /* 0x000fe20000000a00 */
[----:B------:R-:W-:Y:S01]  /*ba50*/  ULDC.64 UR8, c[0x4][0x90] ;  /* 0x0100240000087ab9 */ /* 0x000fe20000000a00 */
[----:B------:R-:W-:Y:S01]  /*ba60*/  ULDC.64 UR4, c[0x4][0x18] ;  /* 0x0100060000047ab9 */ /* 0x000fe20000000a00 */
[----:B------:R-:W-:Y:S01]  /*ba70*/  MOV R4, UR6 ;  /* 0x0000000600047c02 */ /* 0x000fe20008000f00 */
[----:B------:R-:W-:Y:S01]  /*ba80*/  IMAD.U32 R5, RZ, RZ, UR7 ;  /* 0x00000007ff057e24 */ /* 0x000fe2000f8e00ff */
[----:B------:R-:W1:Y:S01]  /*ba90*/  LDC.64 R2, c[0x4][R2] ;  /* 0x0100000002027b82 */ /* 0x000e620000000a00 */
[----:B------:R-:W-:Y:S01]  /*baa0*/  MOV R6, UR8 ;  /* 0x0000000800067c02 */ /* 0x000fe20008000f00 */
[----:B------:R-:W-:Y:S01]  /*bab0*/  IMAD.MOV.U32 R8, RZ, RZ, 0x70 ;  /* 0x00000070ff087424 */ /* 0x000fe200078e00ff */
[----:B------:R-:W-:Y:S02]  /*bac0*/  MOV R7, UR9 ;  /* 0x0000000900077c02 */ /* 0x000fe40008000f00 */
[----:B------:R-:W-:-:S02]  /*bad0*/  MOV R10, UR4 ;  /* 0x00000004000a7c02 */ /* 0x000fc40008000f00 */
[----:B------:R-:W-:Y:S02]  /*bae0*/  MOV R11, UR5 ;  /* 0x00000005000b7c02 */ /* 0x000fe40008000f00 */
[----:B------:R-:W-:Y:S02]  /*baf0*/  MOV R12, 0x1 ;  /* 0x00000001000c7802 */ /* 0x000fe40000000f00 */
[----:B------:R-:W-:-:S07]  /*bb00*/  MOV R13, RZ ;  /* 0x000000ff000d7202 */ /* 0x000fce0000000f00 */
[----:B------:R-:W-:-:S07]  /*bb10*/  LEPC R20, `(.L_x_3182) ;  /* 0x000000001014794e */ /* 0x000fce0000000000 */
[----:B-1----:R-:W-:Y:S05]  /*bb20*/  CALL.ABS.NOINC R2 ;  /* 0x0000000002007343 */ /* 0x002fea0003c00000 */
.L_x_3182:
[----:B------:R-:W-:Y:S01]  /*bb30*/  ULDC.64 UR4, c[0x0][0x9f8] ;  /* 0x00027e0000047ab9 */ /* 0x000fe20000000a00 */
[----:B------:R-:W-:Y:S01]  /*bb40*/  MOV R5, UR43 ;  /* 0x0000002b00057c02 */ /* 0x000fe20008000f00 */
[----:B------:R-:W1:Y:S01]  /*bb50*/  LDC R0, c[0x0][0x428] ;  /* 0x00010a00ff007b82 */ /* 0x000e620000000800 */
[----:B------:R-:W-:Y:S02]  /*bb60*/  ISETP.NE.U32.AND P0, PT, RZ, UR4, PT ;  /* 0x00000004ff007c0c */ /* 0x000fe4000bf05070 */
        /* <DEDUP_REMOVED lines=10> */
[----:B------:R-:W-:Y:S01]  /*bc10*/  MOV R10, UR38 ;  /* 0x00000026000a7c02 */ /* 0x000fe20008000f00 */
[----:B--2---:R-:W1:Y:S03]  /*bc20*/  LDC.64 R2, c[0x0][0x3f8] ;  /* 0x0000fe00ff027b82 */ /* 0x004e660000000a00 */
[----:B------:R-:W-:-:S06]  /*bc30*/  IADD3 R10, R10, -0x1, RZ ;  /* 0xffffffff0a0a7810 */ /* 0x000fcc0007ffe0ff */
        /* <DEDUP_REMOVED lines=12> */
.L_x_3236:
[----:B------:R-:W-:Y:S01]  /*bd00*/  UMOV UR4, 0xffffffff ;  /* 0xffffffff00047882 */ /* 0x000fe20000000000 */
[----:B------:R-:W-:Y:S02]  /*bd10*/  SHF.R.S32.HI R7, RZ, 0x1f, R6 ;  /* 0x0000001fff077819 */ /* 0x000fe40000011406 */
[----:B------:R-:W-:Y:S05]  /*bd20*/  BRA.DIV UR4, `(.L_x_3185) ;  /* 0x0000002a043c7947 */ /* 0x000fea000b800000 */
[----:B------:R-:W-:-:S13]  /*bd30*/  ELECT P6, URZ, PT ;  /* 0x00000000003f782f */ /* 0x000fda00038c0000 */
.L_x_3239:
[----:B------:R-:W-:Y:S05]  /*bd40*/  @!P6 BRA `(.L_x_3186) ;  /* 0x0000000000c4e947 */ /* 0x000fea0003800000 */
[----:B------:R-:W-:Y:S01]  /*bd50*/  MOV R4, R6 ;  /* 0x0000000600047202 */ /* 0x000fe20000000f00 */
        /* <DEDUP_REMOVED lines=17> */
[----:B------:R-:W-:-:S05]  /*be70*/  IADD3 R5, -R11, RZ, RZ ;  /* 0x000000ff0b057210 */ /* 0x000fca0007ffe1ff */
[----:B------:R-:W-:-:S07]  /*be80*/  IMAD R10, R12, R5, R10 ;  /* 0x000000050c0a7224 */ /* 0x000fce00078e020a */
.L_x_3187:
[----:B------:R-:W2:Y:S01]  /*be90*/  S2R R5, SR_TID.X ;  /* 0x0000000000057919 */ /* 0x000ea20000002100 */
[----:B-1----:R-:W-:Y:S02]  /*bea0*/  LEA R8, R16, UR37, 0x3 ;  /* 0x0000002510087c11 */ /* 0x002fe4000f8e18ff */
[----:B--2---:R-:W-:Y:S02]  /*beb0*/  LOP3.LUT R9, R5, 0x7f, RZ, 0xc0, !PT ;  /* 0x0000007f05097812 */ /* 0x004fe400078ec0ff */
[----:B------:R-:W-:Y:S02]  /*bec0*/  SHF.L.U32 R5, R17, 0x1f, RZ ;  /* 0x0000001f11057819 */ /* 0x000fe400000006ff */
[----:B------:R-:W-:Y:S02]  /*bed0*/  ISETP.NE.AND P3, PT, R9, RZ, PT ;  /* 0x000000ff0900720c */ /* 0x000fe40003f65270 */
[----:B------:R-:W1:Y:S02]  /*bee0*/  SYNCS.PHASECHK.TRANS64.TRYWAIT P2, [R8+URZ+0x28c40], R5 ;  /* 0x028c4005080075a7 */ /* 0x000e64000804017f */
[----:B-1----:R-:W-:Y:S09]  /*bef0*/  @!P2 BRA `(.L_x_3188) ;  /* 0x0000002400e8a947 */ /* 0x002ff20003800000 */
.L_x_3240:
[----:B------:R-:W-:Y:S05]  /*bf00*/  @P3 BRA `(.L_x_3189) ;  /* 0x0000000000143947 */ /* 0x000fea0003800000 */
[----:B------:R-:W-:Y:S02]  /*bf10*/  ISETP.NE.AND P2, PT, R19, RZ, PT ;  /* 0x000000ff1300720c */ /* 0x000fe40003f45270 */
[----:B-1----:R-:W-:-:S04]  /*bf20*/  MOV R5, 0x2000 ;  /* 0x0000200000057802 */ /* 0x002fc80000000f00 */
[----:B------:R2:W-:Y:S07]  /*bf30*/  SYNCS.ARRIVE.TRANS64 RZ, [R8+URZ+0x28c30], R5 ;  /* 0x028c300508ff79a7 */ /* 0x0005ee000800003f */
[----:B------:R-:W-:Y:S05]  /*bf40*/  @!P2 BRA `(.L_x_3189) ;  /* 0x000000000004a947 */ /* 0x000fea0003800000 */
[----:B------:R-:W-:Y:S01]  /*bf50*/  BPT.TRAP 0x1 ;  /* 0x000000040000795c */ /* 0x000fe20000300000 */
.L_x_3189:
        /* <DEDUP_REMOVED lines=16> */
.L_x_3186:
        /* <DEDUP_REMOVED lines=9> */
[----:B-12---:R-:W-:Y:S01]  /*c0f0*/  @P2 MOV R5, 0x2000 ;  /* 0x0000200000052802 */ /* 0x006fe20000000f00 */
        /* <DEDUP_REMOVED lines=8> */
[----:B-1----:R-:W-:Y:S01]  /*c180*/  IMAD.U32 R5, RZ, RZ, UR4 ;  /* 0x00000004ff057e24 */ /* 0x002fe2000f8e00ff */
[----:B------:R-:W-:-:S02]  /*c190*/  UMOV UR4, 0x0 ;  /* 0x0000000000047882 */ /* 0x000fc40000000000 */
[----:B------:R1:W-:Y:S02]  /*c1a0*/  UTMALDG.4D [UR8], [UR6], desc[UR4] ;  /* 0x00000408060075b4 */ /* 0x0003e40008019000 */
[----:B------:R-:W-:-:S04]  /*c1b0*/  SHF.L.U32 R5, R5, 0x1f, RZ ;  /* 0x0000001f05057819 */ /* 0x000fc800000006ff */
[----:B------:R-:W2:Y:S02]  /*c1c0*/  SYNCS.PHASECHK.TRANS64.TRYWAIT P2, [UR37+0x28c20], R5 ;  /* 0x028c2005ff0075a7 */ /* 0x000ea40008040165 */
[----:B-12---:R-:W-:Y:S05]  /*c1d0*/  @!P2 BRA `(.L_x_3190) ;  /* 0x000000240044a947 */ /* 0x006fea0003800000 */
.L_x_3241:
[----:B------:R-:W-:Y:S01]  /*c1e0*/  ULDC.64 UR4, c[0x0][0x408] ;  /* 0x0001020000047ab9 */ /* 0x000fe20000000a00 */
[----:B------:R-:W-:Y:S04]  /*c1f0*/  BSSY B0, `(.L_x_3191) ;  /* 0x0000042000007945 */ /* 0x000fe80003800000 */
[----:B------:R-:W-:Y:S05]  /*c200*/  @!P6 BRA `(.L_x_3192) ;  /* 0x000000040000e947 */ /* 0x000fea0003800000 */
[----:B-1----:R-:W1:Y:S01]  /*c210*/  S2R R8, SR_TID.X ;  /* 0x0000000000087919 */ /* 0x002e620000002100 */
[----:B------:R-:W-:Y:S02]  /*c220*/  SHF.L.U32 R5, R17, 0x1f, RZ ;  /* 0x0000001f11057819 */ /* 0x000fe400000006ff */
[----:B-1----:R-:W-:Y:S02]  /*c230*/  LOP3.LUT R9, R8, 0x7f, RZ, 0xc0, !PT ;  /* 0x0000007f08097812 */ /* 0x002fe400078ec0ff */
[----:B------:R-:W-:Y:S02]  /*c240*/  LEA R8, R16, UR37, 0x3 ;  /* 0x0000002510087c11 */ /* 0x000fe4000f8e18ff */
[----:B------:R-:W-:Y:S02]  /*c250*/  ISETP.NE.AND P3, PT, R9, RZ, PT ;  /* 0x000000ff0900720c */ /* 0x000fe40003f65270 */
[----:B------:R-:W1:Y:S02]  /*c260*/  SYNCS.PHASECHK.TRANS64.TRYWAIT P2, [R8+URZ+0x28c60], R5 ;  /* 0x028c6005080075a7 */ /* 0x000e64000804017f */
[----:B-1----:R-:W-:Y:S09]  /*c270*/  @!P2 BRA `(.L_x_3193) ;  /* 0x000000240034a947 */ /* 0x002ff20003800000 */
.L_x_3242:
[----:B------:R-:W-:Y:S05]  /*c280*/  @P3 BRA `(.L_x_3194) ;  /* 0x0000000000143947 */ /* 0x000fea0003800000 */
[----:B------:R-:W-:Y:S02]  /*c290*/  ISETP.NE.AND P2, PT, R19, RZ, PT ;  /* 0x000000ff1300720c */ /* 0x000fe40003f45270 */
[----:B-1----:R-:W-:-:S04]  /*c2a0*/  MOV R5, 0x10000 ;  /* 0x0001000000057802 */ /* 0x002fc80000000f00 */
[----:B------:R2:W-:Y:S07]  /*c2b0*/  SYNCS.ARRIVE.TRANS64 RZ, [R8+URZ+0x28c50], R5 ;  /* 0x028c500508ff79a7 */ /* 0x0005ee000800003f */
[----:B------:R-:W-:Y:S05]  /*c2c0*/  @!P2 BRA `(.L_x_3194) ;  /* 0x000000000004a947 */ /* 0x000fea0003800000 */
[----:B------:R-:W-:Y:S01]  /*c2d0*/  BPT.TRAP 0x1 ;  /* 0x000000040000795c */ /* 0x000fe20000300000 */
.L_x_3194:
        /* <DEDUP_REMOVED lines=51> */
.L_x_3192:
[----:B------:R-:W-:Y:S05]  /*c610*/  BSYNC B0 ;  /* 0x0000000000007941 */ /* 0x000fea0003800000 */
.L_x_3191:
[----:B------:R-:W-:-:S06]  /*c620*/  UISETP.GE.AND UP0, UPT, UR38, 0x2, UPT ;  /* 0x000000022600788c */ /* 0x000fcc000bf06270 */
[----:B------:R-:W-:-:S13]  /*c630*/  PLOP3.LUT P2, PT, PT, PT, UP0, 0x80, 0x0 ;  /* 0x000000000000781c */ /* 0x000fda0003f4f008 */
[----:B------:R-:W-:Y:S05]  /*c640*/  @!P2 BRA `(.L_x_3195) ;  /* 0x00000014009ca947 */ /* 0x000fea0003800000 */
[----:B------:R-:W-:Y:S02]  /*c650*/  ULOP3.LUT UR6, UR38, 0x1, URZ, 0xc0, !UPT ;  /* 0x0000000126067892 */ /* 0x000fe4000f8ec03f */
[----:B------:R-:W-:Y:S02]  /*c660*/  MOV R9, UR38 ;  /* 0x0000002600097c02 */ /* 0x000fe40008000f00 */
[----:B------:R-:W-:Y:S02]  /*c670*/  UISETP.NE.U32.AND UP0, UPT, UR6, 0x1, UPT ;  /* 0x000000010600788c */ /* 0x000fe4000bf05070 */
[----:B------:R-:W-:-:S04]  /*c680*/  IADD3 R9, R9, -0x2, RZ ;  /* 0xfffffffe09097810 */ /* 0x000fc80007ffe0ff */
[----:B-12---:R-:W-:Y:S02]  /*c690*/  MOV R8, R9 ;  /* 0x0000000900087202 */ /* 0x006fe40000000f00 */
[----:B------:R-:W-:-:S13]  /*c6a0*/  PLOP3.LUT P2, PT, PT, PT, UP0, 0x80, 0x0 ;  /* 0x000000000000781c */ /* 0x000fda0003f4f008 */
[----:B------:R-:W-:Y:S05]  /*c6b0*/  @!P2 BRA `(.L_x_3196) ;  /* 0x0000000400d0a947 */ /* 0x000fea0003800000 */
[----:B------:R-:W-:Y:S01]  /*c6c0*/  VIADD R16, R16, 0x1 ;  /* 0x0000000110107836 */ /* 0x000fe20000000000 */
[----:B------:R-:W-:Y:S04]  /*c6d0*/  BSSY B0, `(.L_x_3197) ;  /* 0x0000070000007945 */ /* 0x000fe80003800000 */
[----:B------:R-:W-:-:S04]  /*c6e0*/  ISETP.NE.AND P2, PT, R16, 0x2, PT ;  /* 0x000000021000780c */ /* 0x000fc80003f45270 */
[----:B------:R-:W-:Y:S02]  /*c6f0*/  SEL R8, RZ, 0x1, P2 ;  /* 0x00000001ff087807 */ /* 0x000fe40001000000 */
[----:B------:R-:W-:Y:S02]  /*c700*/  SEL R16, R16, RZ, P2 ;  /* 0x000000ff10107207 */ /* 0x000fe40001000000 */
[----:B------:R-:W-:Y:S01]  /*c710*/  LOP3.LUT R17, R17, R8, RZ, 0x3c, !PT ;  /* 0x0000000811117212 */ /* 0x000fe200078e3cff */
[----:B------:R-:W-:Y:S06]  /*c720*/  @!P6 BRA `(.L_x_3198) ;  /* 0x0000000400a8e947 */ /* 0x000fec0003800000 */
        /* <DEDUP_REMOVED lines=11> */
[----:B------:R-:W-:Y:S02]  /*c7e0*/  SHF.R.S32.HI R5, RZ, 0x1f, R10 ;  /* 0x0000001fff057819 */ /* 0x000fe4000001140a */
[----:B------:R-:W-:-:S05]  /*c7f0*/  MOV R4, R10 ;  /* 0x0000000a00047202 */ /* 0x000fca0000000f00 */
[----:B------:R-:W-:-:S03]  /*c800*/  IMAD.WIDE.U32 R4, R6, UR6, R4 ;  /* 0x0000000606047c25 */ /* 0x000fc6000f8e0004 */
[----:B------:R-:W-:Y:S02]  /*c810*/  LEA R2, P2, R4, R2, 0x2 ;  /* 0x0000000204027211 */ /* 0x000fe400078410ff */
[----:B------:R-:W-:-:S04]  /*c820*/  IADD3 R5, R11, R5, RZ ;  /* 0x000000050b057210 */ /* 0x000fc80007ffe0ff */
[----:B------:R-:W-:-:S05]  /*c830*/  LEA.HI.X R3, R4, R3, R5, 0x2, P2 ;  /* 0x0000000304037211 */ /* 0x000fca00010f1405 */
[----:B------:R1:W5:Y:S01]  /*c840*/  LDG.E R4, desc[UR50][R2.64] ;  /* 0x0000003202047981 */ /* 0x000362000c1e1900 */
[----:B------:R-:W-:-:S04]  /*c850*/  IMAD.MOV R5, RZ, RZ, -R10 ;  /* 0x000000ffff057224 */ /* 0x000fc800078e0a0a */
[----:B------:R-:W-:-:S07]  /*c860*/  IMAD R8, R8, R5, R9 ;  /* 0x0000000508087224 */ /* 0x000fce00078e0209 */
.L_x_3199:
[----:B-1----:R-:W1:Y:S01]  /*c870*/  S2R R2, SR_TID.X ;  /* 0x0000000000027919 */ /* 0x002e620000002100 */
[----:B------:R-:W-:Y:S02]  /*c880*/  SHF.L.U32 R3, R17, 0x1f, RZ ;  /* 0x0000001f11037819 */ /* 0x000fe400000006ff */
[----:B-1----:R-:W-:Y:S02]  /*c890*/  LOP3.LUT R5, R2, 0x7f, RZ, 0xc0, !PT ;  /* 0x0000007f02057812 */ /* 0x002fe400078ec0ff */
[----:B------:R-:W-:Y:S02]  /*c8a0*/  LEA R2, R16, UR37, 0x3 ;  /* 0x0000002510027c11 */ /* 0x000fe4000f8e18ff */
[----:B------:R-:W-:Y:S02]  /*c8b0*/  ISETP.NE.AND P2, PT, R5, RZ, PT ;  /* 0x000000ff0500720c */ /* 0x000fe40003f45270 */
[----:B------:R-:W1:Y:S02]  /*c8c0*/  SYNCS.PHASECHK.TRANS64.TRYWAIT P3, [R2+URZ+0x28c40], R3 ;  /* 0x028c4003020075a7 */ /* 0x000e64000806017f */
[----:B-1----:R-:W-:Y:S09]  /*c8d0*/  @!P3 BRA `(.L_x_3200) ;  /* 0x0000001c00b0b947 */ /* 0x002ff20003800000 */
.L_x_3243:
[----:B------:R-:W-:Y:S05]  /*c8e0*/  @P2 BRA `(.L_x_3201) ;  /* 0x0000000000142947 */ /* 0x000fea0003800000 */
[----:B------:R-:W-:Y:S02]  /*c8f0*/  ISETP.NE.AND P3, PT, R19, RZ, PT ;  /* 0x000000ff1300720c */ /* 0x000fe40003f65270 */
[----:B------:R-:W-:-:S04]  /*c900*/  MOV R5, 0x2000 ;  /* 0x0000200000057802 */ /* 0x000fc80000000f00 */
[----:B------:R2:W-:Y:S07]  /*c910*/  SYNCS.ARRIVE.TRANS64 RZ, [R2+URZ+0x28c30], R5 ;  /* 0x028c300502ff79a7 */ /* 0x0005ee000800003f */
[----:B------:R-:W-:Y:S05]  /*c920*/  @!P3 BRA `(.L_x_3201) ;  /* 0x000000000004b947 */ /* 0x000fea0003800000 */
[----:B------:R-:W-:Y:S01]  /*c930*/  BPT.TRAP 0x1 ;  /* 0x000000040000795c */ /* 0x000fe20000300000 */
.L_x_3201:
[----:B------:R-:W-:Y:S01]  /*c940*/  R2UR UR8, R16 ;  /* 0x00000000100872ca */ /* 0x000fe200000e0000 */
[----:B------:R-:W-:Y:S01]  /*c950*/  UIADD3 UR6, UP0, UR46, 0x370, URZ ;  /* 0x000003702e067890 */ /* 0x000fe2000ff1e03f */
[----:B------:R-:W-:Y:S01]  /*c960*/  R2UR UR9, R2 ;  /* 0x00000000020972ca */ /* 0x000fe200000e0000 */
[----:B------:R-:W-:Y:S01]  /*c970*/  UMOV UR14, 0x0 ;  /* 0x00000000000e7882 */ /* 0x000fe20000000000 */
[----:B--2---:R-:W-:Y:S01]  /*c980*/  SHF.L.U32 R5, R8, 0x6, RZ ;  /* 0x0000000608057819 */ /* 0x004fe200000006ff */
        /* <DEDUP_REMOVED lines=10> */
[----:B------:R-:W3:Y:S02]  /*ca30*/  SYNCS.PHASECHK.TRANS64.TRYWAIT P3, [R2+URZ+0x28c60], R3 ;  /* 0x028c6003020075a7 */ /* 0x000ee4000806017f */
[----:B--23--:R-:W-:Y:S05]  /*ca40*/  @!P3 BRA `(.L_x_3202) ;  /* 0x0000001c0068b947 */ /* 0x00cfea0003800000 */
.L_x_3244:
[----:B------:R-:W-:Y:S05]  /*ca50*/  @P2 BRA `(.L_x_3203) ;  /* 0x0000000000142947 */ /* 0x000fea0003800000 */
[----:B------:R-:W-:Y:S02]  /*ca60*/  ISETP.NE.AND P2, PT, R19, RZ, PT ;  /* 0x000000ff1300720c */ /* 0x000fe40003f45270 */
[----:B-12---:R-:W-:-:S04]  /*ca70*/  MOV R3, 0x10000 ;  /* 0x0001000000037802 */ /* 0x006fc80000000f00 */
[----:B------:R3:W-:Y:S07]  /*ca80*/  SYNCS.ARRIVE.TRANS64 RZ, [R2+URZ+0x28c50], R3 ;  /* 0x028c500302ff79a7 */ /* 0x0007ee000800003f */
[----:B------:R-:W-:Y:S05]  /*ca90*/  @!P2 BRA `(.L_x_3203) ;  /* 0x000000000004a947 */ /* 0x000fea0003800000 */
[----:B------:R-:W-:Y:S01]  /*caa0*/  BPT.TRAP 0x1 ;  /* 0x000000040000795c */ /* 0x000fe20000300000 */
.L_x_3203:
        /* <DEDUP_REMOVED lines=50> */
.L_x_3198:
[----:B------:R-:W-:Y:S05]  /*cdd0*/  BSYNC B0 ;  /* 0x0000000000007941 */ /* 0x000fea0003800000 */
.L_x_3197:
[----:B------:R-:W-:-:S06]  /*cde0*/  UIADD3 UR6, UR38, -0x3, URZ ;  /* 0xfffffffd26067890 */ /* 0x000fcc000fffe03f */
[----:B------:R-:W-:-:S07]  /*cdf0*/  MOV R8, UR6 ;  /* 0x0000000600087c02 */ /* 0x000fce0008000f00 */
.L_x_3196:
[----:B------:R-:W-:Y:S01]  /*ce00*/  ISETP.NE.AND P2, PT, R9, RZ, PT ;  /* 0x000000ff0900720c */ /* 0x000fe20003f45270 */
[----:B------:R-:W-:-:S12]  /*ce10*/  BSSY B0, `(.L_x_3195) ;  /* 0x00000ea000007945 */ /* 0x000fd80003800000 */
[----:B------:R-:W-:Y:S05]  /*ce20*/  @!P2 BRA `(.L_x_3204) ;  /* 0x0000000c00a0a947 */ /* 0x000fea0003800000 */
.L_x_3219:
        /* <DEDUP_REMOVED lines=11> */
[----:B------:R-:W-:Y:S01]  /*cee0*/  MOV R11, R8 ;  /* 0x00000008000b7202 */ /* 0x000fe20000000f00 */
[----:B------:R-:W-:-:S04]  /*cef0*/  IMAD R13, R7, UR4, RZ ;  /* 0x00000004070d7c24 */ /* 0x000fc8000f8e02ff */
[----:B------:R-:W-:Y:S02]  /*cf00*/  IMAD R13, R6, UR5, R13 ;  /* 0x00000005060d7c24 */ /* 0x000fe4000f8e020d */
[----:B------:R-:W2:Y:S01]  /*cf10*/  LDC.64 R4, c[0x0][0x3f8] ;  /* 0x0000fe00ff047b82 */ /* 0x000ea20000000a00 */
[----:B-1----:R-:W-:-:S13]  /*cf20*/  ISETP.NE.AND P2, PT, R10, 0x1, PT ;  /* 0x000000010a00780c */ /* 0x002fda0003f45270 */
[----:B------:R-:W1:Y:S02]  /*cf30*/  @P2 LDC.64 R2, c[0x0][0x420] ;  /* 0x00010800ff022b82 */ /* 0x000e640000000a00 */
[----:B-1----:R-:W-:-:S05]  /*cf40*/  @P2 IMAD.HI.U32 R2, R8, R2, RZ ;  /* 0x0000000208022227 */ /* 0x002fca00078e00ff */
[----:B------:R-:W-:-:S04]  /*cf50*/  @P2 SHF.R.U32.HI R11, RZ, R3, R2 ;  /* 0x00000003ff0b2219 */ /* 0x000fc80000011602 */
[----:B------:R-:W-:Y:S02]  /*cf60*/  SHF.R.S32.HI R3, RZ, 0x1f, R11 ;  /* 0x0000001fff037819 */ /* 0x000fe4000001140b */
[----:B------:R-:W-:-:S05]  /*cf70*/  MOV R2, R11 ;  /* 0x0000000b00027202 */ /* 0x000fca0000000f00 */
[----:B------:R-:W-:-:S05]  /*cf80*/  IMAD.WIDE.U32 R2, R6, UR4, R2 ;  /* 0x0000000406027c25 */ /* 0x000fca000f8e0002 */
[----:B------:R-:W-:Y:S02]  /*cf90*/  IADD3 R3, R13, R3, RZ ;  /* 0x000000030d037210 */ /* 0x000fe40007ffe0ff */
[----:B--2---:R-:W-:-:S04]  /*cfa0*/  LEA R4, P2, R2, R4, 0x2 ;  /* 0x0000000402047211 */ /* 0x004fc800078410ff */
[----:B------:R-:W-:-:S05]  /*cfb0*/  LEA.HI.X R5, R2, R5, R3, 0x2, P2 ;  /* 0x0000000502057211 */ /* 0x000fca00010f1403 */
[----:B------:R1:W5:Y:S01]  /*cfc0*/  LDG.E R4, desc[UR50][R4.64] ;  /* 0x0000003204047981 */ /* 0x000362000c1e1900 */
[----:B------:R-:W-:-:S04]  /*cfd0*/  IMAD.MOV R3, RZ, RZ, -R11 ;  /* 0x000000ffff037224 */ /* 0x000fc800078e0a0b */
[----:B------:R-:W-:-:S07]  /*cfe0*/  IMAD R10, R10, R3, R8 ;  /* 0x000000030a0a7224 */ /* 0x000fce00078e0208 */
.L_x_3207:
[----:B------:R-:W1:Y:S01]  /*cff0*/  S2R R2, SR_TID.X ;  /* 0x0000000000027919 */ /* 0x000e620000002100 */
[----:B------:R-:W-:Y:S02]  /*d000*/  LEA R3, R9, UR37, 0x3 ;  /* 0x0000002509037c11 */ /* 0x000fe4000f8e18ff */
[----:B-1----:R-:W-:Y:S02]  /*d010*/  LOP3.LUT R5, R2, 0x7f, RZ, 0xc0, !PT ;  /* 0x0000007f02057812 */ /* 0x002fe400078ec0ff */
[----:B------:R-:W-:Y:S02]  /*d020*/  SHF.L.U32 R2, R17, 0x1f, RZ ;  /* 0x0000001f11027819 */ /* 0x000fe400000006ff */
[----:B------:R-:W-:Y:S02]  /*d030*/  ISETP.NE.AND P2, PT, R5, RZ, PT ;  /* 0x000000ff0500720c */ /* 0x000fe40003f45270 */
[----:B------:R-:W1:Y:S02]  /*d040*/  SYNCS.PHASECHK.TRANS64.TRYWAIT P3, [R3+URZ+0x28c40], R2 ;  /* 0x028c4002030075a7 */ /* 0x000e64000806017f */
[----:B-1----:R-:W-:Y:S09]  /*d050*/  @!P3 BRA `(.L_x_3208) ;  /* 0x0000001400f8b947 */ /* 0x002ff20003800000 */
.L_x_3245:
[----:B------:R-:W-:Y:S05]  /*d060*/  @P2 BRA `(.L_x_3209) ;  /* 0x0000000000142947 */ /* 0x000fea0003800000 */
[----:B------:R-:W-:Y:S02]  /*d070*/  ISETP.NE.AND P3, PT, R19, RZ, PT ;  /* 0x000000ff1300720c */ /* 0x000fe40003f65270 */
[----:B------:R-:W-:-:S04]  /*d080*/  MOV R12, 0x2000 ;  /* 0x00002000000c7802 */ /* 0x000fc80000000f00 */
[----:B------:R2:W-:Y:S07]  /*d090*/  SYNCS.ARRIVE.TRANS64 RZ, [R3+URZ+0x28c30], R12 ;  /* 0x028c300c03ff79a7 */ /* 0x0005ee000800003f */
[----:B------:R-:W-:Y:S05]  /*d0a0*/  @!P3 BRA `(.L_x_3209) ;  /* 0x000000000004b947 */ /* 0x000fea0003800000 */
[----:B------:R-:W-:Y:S01]  /*d0b0*/  BPT.TRAP 0x1 ;  /* 0x000000040000795c */ /* 0x000fe20000300000 */
.L_x_3209:
        /* <DEDUP_REMOVED lines=17> */
.L_x_3246:
[----:B------:R-:W-:Y:S05]  /*d1d0*/  @P2 BRA `(.L_x_3211) ;  /* 0x0000000000142947 */ /* 0x000fea0003800000 */
[----:B------:R-:W-:Y:S02]  /*d1e0*/  ISETP.NE.AND P2, PT, R19, RZ, PT ;  /* 0x000000ff1300720c */ /* 0x000fe40003f45270 */
[----:B-1-3--:R-:W-:-:S04]  /*d1f0*/  MOV R2, 0x10000 ;  /* 0x0001000000027802 */ /* 0x00afc80000000f00 */
[----:B------:R4:W-:Y:S07]  /*d200*/  SYNCS.ARRIVE.TRANS64 RZ, [R3+URZ+0x28c50], R2 ;  /* 0x028c500203ff79a7 */ /* 0x0009ee000800003f */
[----:B------:R-:W-:Y:S05]  /*d210*/  @!P2 BRA `(.L_x_3211) ;  /* 0x000000000004a947 */ /* 0x000fea0003800000 */
[----:B------:R-:W-:Y:S01]  /*d220*/  BPT.TRAP 0x1 ;  /* 0x000000040000795c */ /* 0x000fe20000300000 */
.L_x_3211:
        /* <DEDUP_REMOVED lines=50> */
.L_x_3206:
[----:B------:R-:W-:Y:S05]  /*d550*/  BSYNC B1 ;  /* 0x0000000000017941 */ /* 0x000fea0003800000 */
.L_x_3205:
[----:B------:R-:W-:Y:S01]  /*d560*/  IADD3 R9, R9, 0x1, RZ ;  /* 0x0000000109097810 */ /* 0x000fe20007ffe0ff */
[----:B------:R-:W-:Y:S03]  /*d570*/  BSSY B1, `(.L_x_3212) ;  /* 0x0000070000017945 */ /* 0x000fe60003800000 */
[----:B------:R-:W-:-:S04]  /*d580*/  ISETP.NE.AND P2, PT, R9, 0x2, PT ;  /* 0x000000020900780c */ /* 0x000fc80003f45270 */
[----:B---34-:R-:W-:Y:S02]  /*d590*/  SEL R2, RZ, 0x1, P2 ;  /* 0x00000001ff027807 */ /* 0x018fe40001000000 */
[----:B------:R-:W-:Y:S02]  /*d5a0*/  SEL R16, R9, RZ, P2 ;  /* 0x000000ff09107207 */ /* 0x000fe40001000000 */
[----:B------:R-:W-:Y:S01]  /*d5b0*/  LOP3.LUT R17, R17, R2, RZ, 0x3c, !PT ;  /* 0x0000000211117212 */ /* 0x000fe200078e3cff */
[----:B------:R-:W-:Y:S06]  /*d5c0*/  @!P6 BRA `(.L_x_3213) ;  /* 0x0000000400a8e947 */ /* 0x000fec0003800000 */
[----:B------:R-:W-:Y:S01]  /*d5d0*/  VIADD R10, R8, 0xffffffff ;  /* 0xffffffff080a7836 */ /* 0x000fe20000000000 */
[----:B------:R-:W-:Y:S06]  /*d5e0*/  @!P0 BRA `(.L_x_3214) ;  /* 0x0000000000488947 */ /* 0x000fec0003800000 */
[----:B------:R-:W1:Y:S01]  /*d5f0*/  LDC R9, c[0x0][0x41c] ;  /* 0x00010700ff097b82 */ /* 0x000e620000000800 */
[----:B------:R-:W-:Y:S01]  /*d600*/  MOV R11, R10 ;  /* 0x0000000a000b7202 */ /* 0x000fe20000000f00 */
[----:B------:R-:W-:-:S04]  /*d610*/  IMAD R13, R7, UR4, RZ ;  /* 0x00000004070d7c24 */ /* 0x000fc8000f8e02ff */
[----:B------:R-:W-:Y:S02]  /*d620*/  IMAD R13, R6, UR5, R13 ;  /* 0x00000005060d7c24 */ /* 0x000fe4000f8e020d */
[----:B------:R-:W3:Y:S01]  /*d630*/  LDC.64 R4, c[0x0][0x3f8] ;  /* 0x0000fe00ff047b82 */ /* 0x000ee20000000a00 */
[----:B-1----:R-:W-:-:S13]  /*d640*/  ISETP.NE.AND P2, PT, R9, 0x1, PT ;  /* 0x000000010900780c */ /* 0x002fda0003f45270 */
[----:B--2---:R-:W1:Y:S02]  /*d650*/  @P2 LDC.64 R2, c[0x0][0x420] ;  /* 0x00010800ff022b82 */ /* 0x004e640000000a00 */
[----:B-1----:R-:W-:-:S05]  /*d660*/  @P2 IMAD.HI.U32 R2, R10, R2, RZ ;  /* 0x000000020a022227 */ /* 0x002fca00078e00ff */
[----:B------:R-:W-:-:S04]  /*d670*/  @P2 SHF.R.U32.HI R11, RZ, R3, R2 ;  /* 0x00000003ff0b2219 */ /* 0x000fc80000011602 */
[----:B------:R-:W-:Y:S02]  /*d680*/  SHF.R.S32.HI R3, RZ, 0x1f, R11 ;  /* 0x0000001fff037819 */ /* 0x000fe4000001140b */
[----:B------:R-:W-:-:S05]  /*d690*/  MOV R2, R11 ;  /* 0x0000000b00027202 */ /* 0x000fca0000000f00 */
[----:B------:R-:W-:-:S05]  /*d6a0*/  IMAD.WIDE.U32 R2, R6, UR4, R2 ;  /* 0x0000000406027c25 */ /* 0x000fca000f8e0002 */
[----:B------:R-:W-:Y:S02]  /*d6b0*/  IADD3 R3, R13, R3, RZ ;  /* 0x000000030d037210 */ /* 0x000fe40007ffe0ff */
[----:B---3--:R-:W-:-:S04]  /*d6c0*/  LEA R4, P2, R2, R4, 0x2 ;  /* 0x0000000402047211 */ /* 0x008fc800078410ff */
[----:B------:R-:W-:-:S05]  /*d6d0*/  LEA.HI.X R5, R2, R5, R3, 0x2, P2 ;  /* 0x0000000502057211 */ /* 0x000fca00010f1403 */
[----:B------:R1:W5:Y:S01]  /*d6e0*/  LDG.E R4, desc[UR50][R4.64] ;  /* 0x0000003204047981 */ /* 0x000362000c1e1900 */
[----:B------:R-:W-:-:S05]  /*d6f0*/  IADD3 R2, -R11, RZ, RZ ;  /* 0x000000ff0b027210 */ /* 0x000fca0007ffe1ff */
[----:B------:R-:W-:-:S07]  /*d700*/  IMAD R10, R9, R2, R10 ;  /* 0x00000002090a7224 */ /* 0x000fce00078e020a */
.L_x_3214:
[----:B------:R-:W1:Y:S01]  /*d710*/  S2R R2, SR_TID.X ;  /* 0x0000000000027919 */ /* 0x000e620000002100 */
[----:B--2---:R-:W-:Y:S02]  /*d720*/  SHF.L.U32 R3, R17, 0x1f, RZ ;  /* 0x0000001f11037819 */ /* 0x004fe400000006ff */
[----:B-1----:R-:W-:Y:S02]  /*d730*/  LOP3.LUT R5, R2, 0x7f, RZ, 0xc0, !PT ;  /* 0x0000007f02057812 */ /* 0x002fe400078ec0ff */
[----:B------:R-:W-:Y:S02]  /*d740*/  LEA R2, R16, UR37, 0x3 ;  /* 0x0000002510027c11 */ /* 0x000fe4000f8e18ff */
[----:B------:R-:W-:Y:S02]  /*d750*/  ISETP.NE.AND P2, PT, R5, RZ, PT ;  /* 0x000000ff0500720c */ /* 0x000fe40003f45270 */
[----:B------:R-:W1:Y:S02]  /*d760*/  SYNCS.PHASECHK.TRANS64.TRYWAIT P3, [R2+URZ+0x28c40], R3 ;  /* 0x028c4003020075a7 */ /* 0x000e64000806017f */
[----:B-1----:R-:W-:Y:S09]  /*d770*/  @!P3 BRA `(.L_x_3215) ;  /* 0x000000100058b947 */ /* 0x002ff20003800000 */
.L_x_3247:
[----:B------:R-:W-:Y:S05]  /*d780*/  @P2 BRA `(.L_x_3216) ;  /* 0x0000000000142947 */ /* 0x000fea0003800000 */
[----:B------:R-:W-:Y:S01]  /*d790*/  ISETP.NE.AND P3, PT, R19, RZ, PT ;  /* 0x000000ff1300720c */ /* 0x000fe20003f65270 */
[----:B------:R-:W-:-:S04]  /*d7a0*/  IMAD.MOV.U32 R5, RZ, RZ, 0x2000 ;  /* 0x00002000ff057424 */ /* 0x000fc800078e00ff */
[----:B------:R2:W-:Y:S08]  /*d7b0*/  SYNCS.ARRIVE.TRANS64 RZ, [R2+URZ+0x28c30], R5 ;  /* 0x028c300502ff79a7 */ /* 0x0005f0000800003f */
[----:B------:R-:W-:Y:S05]  /*d7c0*/  @!P3 BRA `(.L_x_3216) ;  /* 0x000000000004b947 */ /* 0x000fea0003800000 */
[----:B------:R-:W-:Y:S01]  /*d7d0*/  BPT.TRAP 0x1 ;  /* 0x000000040000795c */ /* 0x000fe20000300000 */
.L_x_3216:
        /* <DEDUP_REMOVED lines=17> */
.L_x_3248:
[----:B------:R-:W-:Y:S05]  /*d8f0*/  @P2 BRA `(.L_x_3218) ;  /* 0x0000000000142947 */ /* 0x000fea0003800000 */
[----:B------:R-:W-:Y:S02]  /*d900*/  ISETP.NE.AND P2, PT, R19, RZ, PT ;  /* 0x000000ff1300720c */ /* 0x000fe40003f45270 */
[----:B-1-3--:R-:W-:-:S04]  /*d910*/  MOV R3, 0x10000 ;  /* 0x0001000000037802 */ /* 0x00afc80000000f00 */
[----:B------:R4:W-:Y:S07]  /*d920*/  SYNCS.ARRIVE.TRANS64 RZ, [R2+URZ+0x28c50], R3 ;  /* 0x028c500302ff79a7 */ /* 0x0009ee000800003f */
[----:B------:R-:W-:Y:S05]  /*d930*/  @!P2 BRA `(.L_x_3218) ;  /* 0x000000000004a947 */ /* 0x000fea0003800000 */
[----:B------:R-:W-:Y:S01]  /*d940*/  BPT.TRAP 0x1 ;  /* 0x000000040000795c */ /* 0x000fe20000300000 */
.L_x_3218:
        /* <DEDUP_REMOVED lines=50> */
.L_x_3213:
[----:B------:R-:W-:Y:S05]  /*dc70*/  BSYNC B1 ;  /* 0x0000000000017941 */ /* 0x000fea0003800000 */
.L_x_3212:
[C---:B------:R-:W-:Y:S02]  /*dc80*/  ISETP.GT.AND P2, PT, R8.reuse, 0x1, PT ;  /* 0x000000010800780c */ /* 0x040fe40003f44270 */
[----:B------:R-:W-:-:S11]  /*dc90*/  IADD3 R8, R8, -0x2, RZ ;  /* 0xfffffffe08087810 */ /* 0x000fd60007ffe0ff */
[----:B------:R-:W-:Y:S05]  /*dca0*/  @P2 BRA `(.L_x_3219) ;  /* 0xfffffff000602947 */ /* 0x000fea000383ffff */
.L_x_3204:
[----:B------:R-:W-:Y:S05]  /*dcb0*/  BSYNC B0 ;  /* 0x0000000000007941 */ /* 0x000fea0003800000 */
.L_x_3195:
        /* <DEDUP_REMOVED lines=18> */
.L_x_3221:
[----:B------:R-:W-:Y:S05]  /*dde0*/  BSYNC B0 ;  /* 0x0000000000007941 */ /* 0x000fea0003800000 */
.L_x_3220:
[----:B------:R-:W-:Y:S01]  /*ddf0*/  SEL R16, R16, RZ, P0 ;  /* 0x000000ff10107207 */ /* 0x000fe20000000000 */
[----:B------:R-:W-:-:S07]  /*de00*/  IMAD.MOV.U32 R13, RZ, RZ, R18 ;  /* 0x000000ffff0d7224 */ /* 0x000fce00078e0012 */
.L_x_3180:
[----:B------:R-:W-:Y:S05]  /*de10*/  BSYNC B6 ;  /* 0x0000000000067941 */ /* 0x000fea0003800000 */
.L_x_3178:
[----:B------:R-:W-:-:S03]  /*de20*/  UMOV UR6, 0xffffffff ;  /* 0xffffffff00067882 */ /* 0x000fc60000000000 */
[----:B------:R-:W-:Y:S05]  /*de30*/  BRA.DIV UR6, `(.L_x_3222) ;  /* 0x0000000a06d07947 */ /* 0x000fea000b800000 */
[----:B------:R1:W1:Y:S02]  /*de40*/  SHFL.IDX PT, R14, R13, RZ, 0x1f ;  /* 0x00001fff0d0e7589 */ /* 0x00026400000e0000 */
.L_x_3251:
        /* <DEDUP_REMOVED lines=12> */
.L_x_3175:
        /* <DEDUP_REMOVED lines=11> */
.L_x_3252:
        /* <DEDUP_REMOVED lines=14> */
.L_x_3227:
[----:B------:R-:W-:Y:S02]  /*e0a0*/  IADD3 R3, R7, 0x28c40, RZ ;  /* 0x00028c4007037810 */ /* 0x000fe40007ffe0ff */
[----:B------:R-:W-:Y:S02]  /*e0b0*/  SHF.L.U32 R4, R17, 0x1f, RZ ;  /* 0x0000001f11047819 */ /* 0x000fe400000006ff */
[C---:B------:R-:W-:Y:S01]  /*e0c0*/  IADD3 R0, R16.reuse, 0x1, RZ ;  /* 0x0000000110007810 */ /* 0x040fe20007ffe0ff */
[----:B------:R-:W-:-:S03]  /*e0d0*/  IMAD R5, R16, 0x8, R3 ;  /* 0x0000000810057824 */ /* 0x000fc600078e0203 */
[----:B------:R-:W-:Y:S01]  /*e0e0*/  ISETP.NE.AND P1, PT, R0, 0x2, PT ;  /* 0x000000020000780c */ /* 0x000fe20003f25270 */
[----:B------:R-:W1:Y:S03]  /*e0f0*/  SYNCS.PHASECHK.TRANS64.TRYWAIT P0, [R5+URZ], R4 ;  /* 0x00000004050075a7 */ /* 0x000e66000800017f */
[----:B------:R-:W-:-:S04]  /*e100*/  SEL R2, RZ, 0x1, P1 ;  /* 0x00000001ff027807 */ /* 0x000fc80000800000 */
[----:B------:R-:W-:Y:S02]  /*e110*/  LOP3.LUT R17, R17, R2, RZ, 0x3c, !PT ;  /* 0x0000000211117212 */ /* 0x000fe400078e3cff */
[----:B------:R-:W-:Y:S02]  /*e120*/  SEL R2, R0, RZ, P1 ;  /* 0x000000ff00027207 */ /* 0x000fe40000800000 */
[----:B------:R-:W-:Y:S02]  /*e130*/  SHF.L.U32 R0, R17, 0x1f, RZ ;  /* 0x0000001f11007819 */ /* 0x000fe400000006ff */
[----:B------:R-:W-:Y:S01]  /*e140*/  LEA R3, R2, R3, 0x3 ;  /* 0x0000000302037211 */ /* 0x000fe200078e18ff */
[----:B-1----:R-:W-:Y:S06]  /*e150*/  @!P0 BRA `(.L_x_3228) ;  /* 0x0000000800408947 */ /* 0x002fec0003800000 */
.L_x_3253:
[----:B------:R-:W2:Y:S02]  /*e160*/  SYNCS.PHASECHK.TRANS64.TRYWAIT P0, [R3+URZ], R0 ;  /* 0x00000000030075a7 */ /* 0x000ea4000800017f */
[----:B--2---:R-:W-:Y:S05]  /*e170*/  @!P0 BRA `(.L_x_3229) ;  /* 0x00000008004c8947 */ /* 0x004fea0003800000 */
.L_x_3254:
[----:B------:R-:W-:Y:S05]  /*e180*/  @!P2 BRA `(.L_x_3230) ;  /* 0x000000000004a947 */ /* 0x000fea0003800000 */
[----:B------:R-:W-:Y:S01]  /*e190*/  BPT.TRAP 0x1 ;  /* 0x000000040000795c */ /* 0x000fe20000300000 */
.L_x_3230:
[----:B--2---:R-:W-:-:S04]  /*e1a0*/  IADD3 R3, R7, 0x28c60, RZ ;  /* 0x00028c6007037810 */ /* 0x004fc80007ffe0ff */
[----:B-1----:R-:W-:-:S04]  /*e1b0*/  LEA R5, R16, R3, 0x3 ;  /* 0x0000000310057211 */ /* 0x002fc800078e18ff */
[----:B------:R-:W1:Y:S02]  /*e1c0*/  SYNCS.PHASECHK.TRANS64.TRYWAIT P0, [R5+URZ], R4 ;  /* 0x00000004050075a7 */ /* 0x000e64000800017f */
[----:B-1----:R-:W-:Y:S05]  /*e1d0*/  @!P0 BRA `(.L_x_3231) ;  /* 0x0000000800488947 */ /* 0x002fea0003800000 */
.L_x_3255:
[----:B------:R-:W-:-:S07]  /*e1e0*/  IMAD R3, R2, 0x8, R3 ;  /* 0x0000000802037824 */ /* 0x000fce00078e0203 */
.L_x_3232:
[----:B--2---:R2:W3:Y:S02]  /*e1f0*/  SYNCS.PHASECHK.TRANS64.TRYWAIT P0, [R3+URZ], R0 ;  /* 0x00000000030075a7 */ /* 0x0044e4000800017f */
[----:B---3--:R-:W-:Y:S05]  /*e200*/  @!P0 NANOSLEEP.SYNCS 0x989680 ;  /* 0x009896800000895d */ /* 0x008fea0003900000 */
[----:B------:R-:W3:Y:S02]  /*e210*/  @!P0 SYNCS.PHASECHK.TRANS64 P0, [R3+URZ], R0 ;  /* 0x00000000030085a7 */ /* 0x000ee4000800007f */
[----:B---3--:R-:W-:Y:S05]  /*e220*/  @!P0 BRA `(.L_x_3232) ;  /* 0xfffffffc00f08947 */ /* 0x008fea000383ffff */
.L_x_3226:
[----:B------:R-:W-:Y:S05]  /*e230*/  BSYNC B0 ;  /* 0x0000000000007941 */ /* 0x000fea0003800000 */
.L_x_3225:
[----:B------:R-:W-:Y:S05]  /*e240*/  EXIT ;  /* 0x000000000000794d */ /* 0x000fea0003800000 */
.L_x_3127:
[----:B-1----:R-:W-:-:S04]  /*e250*/  MOV R3, UR16 ;  /* 0x0000001000037c02 */ /* 0x002fc80008000f00 */
[----:B------:R1:W2:Y:S03]  /*e260*/  SYNCS.PHASECHK.TRANS64.TRYWAIT P0, [R3+URZ+0x28c50], R0 ;  /* 0x028c5000030075a7 */ /* 0x0002a6000800017f */
[----:B--2---:R-:W-:Y:S05]  /*e270*/  @!P0 NANOSLEEP.SYNCS 0x989680 ;  /* 0x009896800000895d */ /* 0x004fea0003900000 */
[----:B------:R-:W2:Y:S02]  /*e280*/  @!P0 SYNCS.PHASECHK.TRANS64 P0, [R3+URZ+0x28c50], R0 ;  /* 0x028c5000030085a7 */ /* 0x000ea4000800007f */
[----:B--2---:R-:W-:Y:S05]  /*e290*/  @!P0 BRA `(.L_x_3127) ;  /* 0xfffffffc00ec8947 */ /* 0x004fea000383ffff */
[----:B------:R-:W-:Y:S05]  /*e2a0*/  BRA `(.L_x_3233) ;  /* 0xffffff34006c7947 */ /* 0x000fea000383ffff */
.L_x_3132:
[----:B--2---:R-:W-:-:S04]  /*e2b0*/  MOV R4, UR6 ;  /* 0x0000000600047c02 */ /* 0x004fc80008000f00 */
[----:B------:R2:W3:Y:S03]  /*e2c0*/  SYNCS.PHASECHK.TRANS64.TRYWAIT P0, [R4+URZ+0x28c50], R3 ;  /* 0x028c5003040075a7 */ /* 0x0004e6000800017f */
[----:B---3--:R-:W-:Y:S05]  /*e2d0*/  @!P0 NANOSLEEP.SYNCS 0x989680 ;  /* 0x009896800000895d */ /* 0x008fea0003900000 */
[----:B------:R-:W3:Y:S02]  /*e2e0*/  @!P0 SYNCS.PHASECHK.TRANS64 P0, [R4+URZ+0x28c50], R3 ;  /* 0x028c5003040085a7 */ /* 0x000ee4000800007f */
[----:B---3--:R-:W-:Y:S05]  /*e2f0*/  @!P0 BRA `(.L_x_3132) ;  /* 0xfffffffc00ec8947 */ /* 0x008fea000383ffff */
[----:B------:R-:W-:Y:S05]  /*e300*/  BRA `(.L_x_3131) ;  /* 0xffffff4000807947 */ /* 0x000fea000383ffff */
.L_x_3135:
[----:B-1----:R-:W-:-:S04]  /*e310*/  MOV R3, UR48 ;  /* 0x0000003000037c02 */ /* 0x002fc80008000f00 */
[----:B------:R1:W2:Y:S03]  /*e320*/  SYNCS.PHASECHK.TRANS64.TRYWAIT P1, [R3+URZ+0x28c00], R0 ;  /* 0x028c0000030075a7 */ /* 0x0002a6000802017f */
[----:B--2---:R-:W-:Y:S05]  /*e330*/  @!P1 NANOSLEEP.SYNCS 0x989680 ;  /* 0x009896800000995d */ /* 0x004fea0003900000 */
[----:B------:R-:W2:Y:S02]  /*e340*/  @!P1 SYNCS.PHASECHK.TRANS64 P1, [R3+URZ+0x28c00], R0 ;  /* 0x028c0000030095a7 */ /* 0x000ea4000802007f */
[----:B--2---:R-:W-:Y:S05]  /*e350*/  @!P1 BRA `(.L_x_3135) ;  /* 0xfffffffc00ec9947 */ /* 0x004fea000383ffff */
[----:B------:R-:W-:Y:S05]  /*e360*/  BRA `(.L_x_3234) ;  /* 0xffffff4c00e87947 */ /* 0x000fea000383ffff */
.L_x_3139:
[----:B---3--:R3:W4:Y:S02]  /*e370*/  SYNCS.PHASECHK.TRANS64.TRYWAIT P1, [R7+URZ+0x28c30], R8 ;  /* 0x028c3008070075a7 */ /* 0x008724000802017f */
[----:B----4-:R-:W-:Y:S05]  /*e380*/  @!P1 NANOSLEEP.SYNCS 0x989680 ;  /* 0x009896800000995d */ /* 0x010fea0003900000 */
[----:B------:R-:W4:Y:S02]  /*e390*/  @!P1 SYNCS.PHASECHK.TRANS64 P1, [R7+URZ+0x28c30], R8 ;  /* 0x028c3008070095a7 */ /* 0x000f24000802007f */
[----:B----4-:R-:W-:Y:S05]  /*e3a0*/  @!P1 BRA `(.L_x_3139) ;  /* 0xfffffffc00f09947 */ /* 0x010fea000383ffff */
[----:B------:R-:W-:Y:S05]  /*e3b0*/  BRA `(.L_x_3138) ;  /* 0xffffff5000047947 */ /* 0x000fea000383ffff */
.L_x_3143:
[----:B----4-:R4:W1:Y:S02]  /*e3c0*/  SYNCS.PHASECHK.TRANS64.TRYWAIT P2, [R7+URZ+0x28c50], R8 ;  /* 0x028c5008070075a7 */ /* 0x010864000804017f */
[----:B-1----:R-:W-:Y:S05]  /*e3d0*/  @!P2 NANOSLEEP.SYNCS 0x989680 ;  /* 0x009896800000a95d */ /* 0x002fea0003900000 */
[----:B------:R-:W1:Y:S02]  /*e3e0*/  @!P2 SYNCS.PHASECHK.TRANS64 P2, [R7+URZ+0x28c50], R8 ;  /* 0x028c50080700a5a7 */ /* 0x000e64000804007f */
[----:B-1----:R-:W-:Y:S05]  /*e3f0*/  @!P2 BRA `(.L_x_3143) ;  /* 0xfffffffc00f0a947 */ /* 0x002fea000383ffff */
[----:B------:R-:W-:Y:S05]  /*e400*/  BRA `(.L_x_3142) ;  /* 0xffffff64007c7947 */ /* 0x000fea000383ffff */
.L_x_3148:
[----:B---3--:R-:W-:-:S04]  /*e410*/  MOV R4, UR30 ;  /* 0x0000001e00047c02 */ /* 0x008fc80008000f00 */
[----:B------:R3:W4:Y:S03]  /*e420*/  SYNCS.PHASECHK.TRANS64.TRYWAIT P2, [R4+URZ+0x28c30], R7 ;  /* 0x028c3007040075a7 */ /* 0x000726000804017f */
[----:B----4-:R-:W-:Y:S05]  /*e430*/  @!P2 NANOSLEEP.SYNCS 0x989680 ;  /* 0x009896800000a95d */ /* 0x010fea0003900000 */
[----:B------:R-:W4:Y:S02]  /*e440*/  @!P2 SYNCS.PHASECHK.TRANS64 P2, [R4+URZ+0x28c30], R7 ;  /* 0x028c30070400a5a7 */ /* 0x000f24000804007f */
[----:B----4-:R-:W-:Y:S05]  /*e450*/  @!P2 BRA `(.L_x_3148) ;  /* 0xfffffffc00eca947 */ /* 0x010fea000383ffff */
[----:B------:R-:W-:Y:S05]  /*e460*/  BRA `(.L_x_3147) ;  /* 0xffffff6800807947 */ /* 0x000fea000383ffff */
.L_x_3152:
[----:B---3--:R3:W4:Y:S02]  /*e470*/  SYNCS.PHASECHK.TRANS64.TRYWAIT P2, [R170+URZ+0x28c50], R7 ;  /* 0x028c5007aa0075a7 */ /* 0x008724000804017f */
[----:B----4-:R-:W-:Y:S05]  /*e480*/  @!P2 NANOSLEEP.SYNCS 0x989680 ;  /* 0x009896800000a95d */ /* 0x010fea0003900000 */
[----:B------:R-:W4:Y:S02]  /*e490*/  @!P2 SYNCS.PHASECHK.TRANS64 P2, [R170+URZ+0x28c50], R7 ;  /* 0x028c5007aa00a5a7 */ /* 0x000f24000804007f */
[----:B----4-:R-:W-:Y:S05]  /*e4a0*/  @!P2 BRA `(.L_x_3152) ;  /* 0xfffffffc00f0a947 */ /* 0x010fea000383ffff */
[----:B------:R-:W-:Y:S05]  /*e4b0*/  BRA `(.L_x_3151) ;  /* 0xffffff8400e87947 */ /* 0x000fea000383ffff */
.L_x_3158:
[----:B----4-:R-:W-:-:S04]  /*e4c0*/  IMAD.U32 R4, RZ, RZ, UR24 ;  /* 0x00000018ff047e24 */ /* 0x010fc8000f8e00ff */
[----:B------:R4:W1:Y:S03]  /*e4d0*/  SYNCS.PHASECHK.TRANS64.TRYWAIT P2, [R4+URZ+0x28c30], R7 ;  /* 0x028c3007040075a7 */ /* 0x000866000804017f */
[----:B-1----:R-:W-:Y:S05]  /*e4e0*/  @!P2 NANOSLEEP.SYNCS 0x989680 ;  /* 0x009896800000a95d */ /* 0x002fea0003900000 */
[----:B------:R-:W1:Y:S02]  /*e4f0*/  @!P2 SYNCS.PHASECHK.TRANS64 P2, [R4+URZ+0x28c30], R7 ;  /* 0x028c30070400a5a7 */ /* 0x000e64000804007f */
[----:B-1----:R-:W-:Y:S05]  /*e500*/  @!P2 BRA `(.L_x_3158) ;  /* 0xfffffffc00eca947 */ /* 0x002fea000383ffff */
[----:B------:R-:W-:Y:S05]  /*e510*/  BRA `(.L_x_3157) ;  /* 0xffffff8800d47947 */ /* 0x000fea000383ffff */
.L_x_3162:
[----:B--2---:R2:W4:Y:S02]  /*e520*/  SYNCS.PHASECHK.TRANS64.TRYWAIT P2, [R168+URZ+0x28c50], R7 ;  /* 0x028c5007a80075a7 */ /* 0x004524000804017f */
[----:B----4-:R-:W-:Y:S05]  /*e530*/  @!P2 NANOSLEEP.SYNCS 0x989680 ;  /* 0x009896800000a95d */ /* 0x010fea0003900000 */
[----:B------:R-:W4:Y:S02]  /*e540*/  @!P2 SYNCS.PHASECHK.TRANS64 P2, [R168+URZ+0x28c50], R7 ;  /* 0x028c5007a800a5a7 */ /* 0x000f24000804007f */
[----:B----4-:R-:W-:Y:S05]  /*e550*/  @!P2 BRA `(.L_x_3162) ;  /* 0xfffffffc00f0a947 */ /* 0x010fea000383ffff */
[----:B------:R-:W-:Y:S05]  /*e560*/  BRA `(.L_x_3161) ;  /* 0xffffffa000f87947 */ /* 0x000fea000383ffff */
.L_x_3184:
[----:B------:R-:W1:Y:S01]  /*e570*/  S2R R7, SR_TID.X ;  /* 0x0000000000077919 */ /* 0x000e620000002100 */
[----:B------:R-:W-:Y:S02]  /*e580*/  MOV R12, RZ ;  /* 0x000000ff000c7202 */ /* 0x000fe40000000f00 */
[----:B------:R-:W-:Y:S02]  /*e590*/  MOV R11, 0x1f ;  /* 0x0000001f000b7802 */ /* 0x000fe40000000f00 */
[----:B------:R-:W-:Y:S02]  /*e5a0*/  MOV R15, 0xffffffff ;  /* 0xffffffff000f7802 */ /* 0x000fe40000000f00 */
[----:B-1----:R-:W-:-:S04]  /*e5b0*/  SHF.R.U32.HI R7, RZ, 0x5, R7 ;  /* 0x00000005ff077819 */ /* 0x002fc80000011607 */
[----:B------:R-:W-:-:S04]  /*e5c0*/  LOP3.LUT R7, R7, 0x3, RZ, 0xc0, !PT ;  /* 0x0000000307077812 */ /* 0x000fc800078ec0ff */
[----:B------:R-:W-:-:S07]  /*e5d0*/  MOV R13, R7 ;  /* 0x00000007000d7202 */ /* 0x000fce0000000f00 */
[----:B------:R-:W-:Y:S05]  /*e5e0*/  WARPSYNC.COLLECTIVE R15, `(.L_x_3235) ;  /* 0x000000000f087348 */ /* 0x000fea0003c00000 */
[----:B------:R1:W2:Y:S02]  /*e5f0*/  SHFL.IDX P6, R14, R13, R12, R11 ;  /* 0x0000000c0d0e7389 */ /* 0x0002a400000c000b */
[----:B-12---:R-:W-:Y:S01]  /*e600*/  ENDCOLLECTIVE ;  /* 0x000000000000791b */ /* 0x006fe20003800000 */
.L_x_3235:
[----:B------:R-:W-:Y:S05]  /*e610*/  BRA `(.L_x_3236) ;  /* 0xffffffd400b87947 */ /* 0x000fea000383ffff */
.L_x_3185:
[----:B------:R-:W-:Y:S01]  /*e620*/  BSSY B0, `(.L_x_3237) ;  /* 0x0000006000007945 */ /* 0x000fe20003800000 */
[----:B------:R-:W-:-:S07]  /*e630*/  IMAD.MOV.U32 R15, RZ, RZ, -0x1 ;  /* 0xffffffffff0f7424 */ /* 0x000fce00078e00ff */
[----:B------:R-:W-:Y:S05]  /*e640*/  WARPSYNC.COLLECTIVE R15, `(.L_x_3238) ;  /* 0x000000000f0c7348 */ /* 0x000fea0003c00000 */
[----:B------:R-:W-:Y:S02]  /*e650*/  ELECT P6, UR62, PT ;  /* 0x00000000003e782f */ /* 0x000fe400038c0000 */
[----:B------:R-:W-:Y:S01]  /*e660*/  MOV R14, UR62 ;  /* 0x0000003e000e7c02 */ /* 0x000fe20008000f00 */
[----:B------:R-:W-:Y:S10]  /*e670*/  ENDCOLLECTIVE ;  /* 0x000000000000791b */ /* 0x000ff40003800000 */
.L_x_3238:
[----:B------:R-:W-:Y:S05]  /*e680*/  BSYNC B0 ;  /* 0x0000000000007941 */ /* 0x000fea0003800000 */
.L_x_3237:
[----:B------:R-:W-:Y:S05]  /*e690*/  BRA `(.L_x_3239) ;  /* 0xffffffd400a87947 */ /* 0x000fea000383ffff */
.L_x_3188:
[----:B-1----:R1:W2:Y:S02]  /*e6a0*/  SYNCS.PHASECHK.TRANS64.TRYWAIT P2, [R8+URZ+0x28c40], R5 ;  /* 0x028c4005080075a7 */ /* 0x0022a4000804017f */
[----:B--2---:R-:W-:Y:S05]  /*e6b0*/  @!P2 NANOSLEEP.SYNCS 0x989680 ;  /* 0x009896800000a95d */ /* 0x004fea0003900000 */
[----:B------:R-:W2:Y:S02]  /*e6c0*/  @!P2 SYNCS.PHASECHK.TRANS64 P2, [R8+URZ+0x28c40], R5 ;  /* 0x028c40050800a5a7 */ /* 0x000ea4000804007f */
[----:B--2---:R-:W-:Y:S05]  /*e6d0*/  @!P2 BRA `(.L_x_3188) ;  /* 0xfffffffc00f0a947 */ /* 0x004fea000383ffff */
[----:B------:R-:W-:Y:S05]  /*e6e0*/  BRA `(.L_x_3240) ;  /* 0xffffffd800047947 */ /* 0x000fea000383ffff */
.L_x_3190:
[----:B-1----:R-:W-:-:S04]  /*e6f0*/  MOV R8, UR37 ;  /* 0x0000002500087c02 */ /* 0x002fc80008000f00 */
[----:B------:R1:W2:Y:S03]  /*e700*/  SYNCS.PHASECHK.TRANS64.TRYWAIT P2, [R8+URZ+0x28c20], R5 ;  /* 0x028c2005080075a7 */ /* 0x0002a6000804017f */
[----:B--2---:R-:W-:Y:S05]  /*e710*/  @!P2 NANOSLEEP.SYNCS 0x989680 ;  /* 0x009896800000a95d */ /* 0x004fea0003900000 */
[----:B------:R-:W2:Y:S02]  /*e720*/  @!P2 SYNCS.PHASECHK.TRANS64 P2, [R8+URZ+0x28c20], R5 ;  /* 0x028c20050800a5a7 */ /* 0x000ea4000804007f */
[----:B--2---:R-:W-:Y:S05]  /*e730*/  @!P2 BRA `(.L_x_3190) ;  /* 0xfffffffc00eca947 */ /* 0x004fea000383ffff */
[----:B------:R-:W-:Y:S05]  /*e740*/  BRA `(.L_x_3241) ;  /* 0xffffffd800a47947 */ /* 0x000fea000383ffff */
.L_x_3193:
[----:B-1----:R1:W2:Y:S02]  /*e750*/  SYNCS.PHASECHK.TRANS64.TRYWAIT P2, [R8+URZ+0x28c60], R5 ;  /* 0x028c6005080075a7 */ /* 0x0022a4000804017f */
[----:B--2---:R-:W-:Y:S05]  /*e760*/  @!P2 NANOSLEEP.SYNCS 0x989680 ;  /* 0x009896800000a95d */ /* 0x004fea0003900000 */
[----:B------:R-:W2:Y:S02]  /*e770*/  @!P2 SYNCS.PHASECHK.TRANS64 P2, [R8+URZ+0x28c60], R5 ;  /* 0x028c60050800a5a7 */ /* 0x000ea4000804007f */
[----:B--2---:R-:W-:Y:S05]  /*e780*/  @!P2 BRA `(.L_x_3193) ;  /* 0xfffffffc00f0a947 */ /* 0x004fea000383ffff */
[----:B------:R-:W-:Y:S05]  /*e790*/  BRA `(.L_x_3242) ;  /* 0xffffffd800b87947 */ /* 0x000fea000383ffff */
.L_x_3200:
[----:B-1----:R1:W2:Y:S02]  /*e7a0*/  SYNCS.PHASECHK.TRANS64.TRYWAIT P3, [R2+URZ+0x28c40], R3 ;  /* 0x028c4003020075a7 */ /* 0x0022a4000806017f */
[----:B--2---:R-:W-:Y:S05]  /*e7b0*/  @!P3 NANOSLEEP.SYNCS 0x989680 ;  /* 0x009896800000b95d */ /* 0x004fea0003900000 */
[----:B------:R-:W2:Y:S02]  /*e7c0*/  @!P3 SYNCS.PHASECHK.TRANS64 P3, [R2+URZ+0x28c40], R3 ;  /* 0x028c40030200b5a7 */ /* 0x000ea4000806007f */
[----:B--2---:R-:W-:Y:S05]  /*e7d0*/  @!P3 BRA `(.L_x_3200) ;  /* 0xfffffffc00f0b947 */ /* 0x004fea000383ffff */
[----:B------:R-:W-:Y:S05]  /*e7e0*/  BRA `(.L_x_3243) ;  /* 0xffffffe0003c7947 */ /* 0x000fea000383ffff */
.L_x_3202:
[----:B--2---:R2:W3:Y:S02]  /*e7f0*/  SYNCS.PHASECHK.TRANS64.TRYWAIT P3, [R2+URZ+0x28c60], R3 ;  /* 0x028c6003020075a7 */ /* 0x0044e4000806017f */
[----:B---3--:R-:W-:Y:S05]  /*e800*/  @!P3 NANOSLEEP.SYNCS 0x989680 ;  /* 0x009896800000b95d */ /* 0x008fea0003900000 */
[----:B------:R-:W3:Y:S02]  /*e810*/  @!P3 SYNCS.PHASECHK.TRANS64 P3, [R2+URZ+0x28c60], R3 ;  /* 0x028c60030200b5a7 */ /* 0x000ee4000806007f */
[----:B---3--:R-:W-:Y:S05]  /*e820*/  @!P3 BRA `(.L_x_3202) ;  /* 0xfffffffc00f0b947 */ /* 0x008fea000383ffff */
[----:B------:R-:W-:Y:S05]  /*e830*/  BRA `(.L_x_3244) ;  /* 0xffffffe000847947 */ /* 0x000fea000383ffff */
.L_x_3208:
[----:B-1----:R1:W2:Y:S02]  /*e840*/  SYNCS.PHASECHK.TRANS64.TRYWAIT P3, [R3+URZ+0x28c40], R2 ;  /* 0x028c4002030075a7 */ /* 0x0022a4000806017f */
[----:B--2---:R-:W-:Y:S05]  /*e850*/  @!P3 NANOSLEEP.SYNCS 0x989680 ;  /* 0x009896800000b95d */ /* 0x004fea0003900000 */
[----:B------:R-:W2:Y:S02]  /*e860*/  @!P3 SYNCS.PHASECHK.TRANS64 P3, [R3+URZ+0x28c40], R2 ;  /* 0x028c40020300b5a7 */ /* 0x000ea4000806007f */
[----:B--2---:R-:W-:Y:S05]  /*e870*/  @!P3 BRA `(.L_x_3208) ;  /* 0xfffffffc00f0b947 */ /* 0x004fea000383ffff */
[----:B------:R-:W-:Y:S05]  /*e880*/  BRA `(.L_x_3245) ;  /* 0xffffffe400f47947 */ /* 0x000fea000383ffff */
.L_x_3210:
[----:B---3--:R3:W4:Y:S02]  /*e890*/  SYNCS.PHASECHK.TRANS64.TRYWAIT P3, [R3+URZ+0x28c60], R2 ;  /* 0x028c6002030075a7 */ /* 0x008724000806017f */
[----:B----4-:R-:W-:Y:S05]  /*e8a0*/  @!P3 NANOSLEEP.SYNCS 0x989680 ;  /* 0x009896800000b95d */ /* 0x010fea0003900000 */
[----:B------:R-:W4:Y:S02]  /*e8b0*/  @!P3 SYNCS.PHASECHK.TRANS64 P3, [R3+URZ+0x28c60], R2 ;  /* 0x028c60020300b5a7 */ /* 0x000f24000806007f */
[----:B----4-:R-:W-:Y:S05]  /*e8c0*/  @!P3 BRA `(.L_x_3210) ;  /* 0xfffffffc00f0b947 */ /* 0x010fea000383ffff */
[----:B------:R-:W-:Y:S05]  /*e8d0*/  BRA `(.L_x_3246) ;  /* 0xffffffe8003c7947 */ /* 0x000fea000383ffff */
.L_x_3215:
[----:B-1----:R1:W2:Y:S02]  /*e8e0*/  SYNCS.PHASECHK.TRANS64.TRYWAIT P3, [R2+URZ+0x28c40], R3 ;  /* 0x028c4003020075a7 */ /* 0x0022a4000806017f */
[----:B--2---:R-:W-:Y:S05]  /*e8f0*/  @!P3 NANOSLEEP.SYNCS 0x989680 ;  /* 0x009896800000b95d */ /* 0x004fea0003900000 */
[----:B------:R-:W2:Y:S02]  /*e900*/  @!P3 SYNCS.PHASECHK.TRANS64 P3, [R2+URZ+0x28c40], R3 ;  /* 0x028c40030200b5a7 */ /* 0x000ea4000806007f */
[----:B--2---:R-:W-:Y:S05]  /*e910*/  @!P3 BRA `(.L_x_3215) ;  /* 0xfffffffc00f0b947 */ /* 0x004fea000383ffff */
[----:B------:R-:W-:Y:S05]  /*e920*/  BRA `(.L_x_3247) ;  /* 0xffffffec00947947 */ /* 0x000fea000383ffff */
.L_x_3217:
[----:B---3--:R3:W4:Y:S02]  /*e930*/  SYNCS.PHASECHK.TRANS64.TRYWAIT P3, [R2+URZ+0x28c60], R3 ;  /* 0x028c6003020075a7 */ /* 0x008724000806017f */
[----:B----4-:R-:W-:Y:S05]  /*e940*/  @!P3 NANOSLEEP.SYNCS 0x989680 ;  /* 0x009896800000b95d */ /* 0x010fea0003900000 */
[----:B------:R-:W4:Y:S02]  /*e950*/  @!P3 SYNCS.PHASECHK.TRANS64 P3, [R2+URZ+0x28c60], R3 ;  /* 0x028c60030200b5a7 */ /* 0x000f24000806007f */
[----:B----4-:R-:W-:Y:S05]  /*e960*/  @!P3 BRA `(.L_x_3217) ;  /* 0xfffffffc00f0b947 */ /* 0x010fea000383ffff */
[----:B------:R-:W-:Y:S05]  /*e970*/  BRA `(.L_x_3248) ;  /* 0xffffffec00dc7947 */ /* 0x000fea000383ffff */
.L_x_3222:
[----:B------:R-:W-:Y:S01]  /*e980*/  BSSY B0, `(.L_x_3249) ;  /* 0x0000007000007945 */ /* 0x000fe20003800000 */
[----:B--2---:R-:W-:Y:S02]  /*e990*/  MOV R12, RZ ;  /* 0x000000ff000c7202 */ /* 0x004fe40000000f00 */
[----:B------:R-:W-:Y:S02]  /*e9a0*/  MOV R11, 0x1f ;  /* 0x0000001f000b7802 */ /* 0x000fe40000000f00 */
[----:B------:R-:W-:-:S07]  /*e9b0*/  MOV R15, 0xffffffff ;  /* 0xffffffff000f7802 */ /* 0x000fce0000000f00 */
[----:B-1-34-:R-:W-:Y:S05]  /*e9c0*/  WARPSYNC.COLLECTIVE R15, `(.L_x_3250) ;  /* 0x000000000f087348 */ /* 0x01afea0003c00000 */
[----:B------:R2:W1:Y:S02]  /*e9d0*/  SHFL.IDX P6, R14, R13, R12, R11 ;  /* 0x0000000c0d0e7389 */ /* 0x00046400000c000b */
[----:B-1234-:R-:W-:Y:S01]  /*e9e0*/  ENDCOLLECTIVE ;  /* 0x000000000000791b */ /* 0x01efe20003800000 */
.L_x_3250:
[----:B------:R-:W-:Y:S05]  /*e9f0*/  BSYNC B0 ;  /* 0x0000000000007941 */ /* 0x000fea0003800000 */
.L_x_3249:
[----:B------:R-:W-:Y:S05]  /*ea00*/  BRA `(.L_x_3251) ;  /* 0xfffffff400107947 */ /* 0x000fea000383ffff */
.L_x_3224:
[----:B-1----:R1:W2:Y:S02]  /*ea10*/  SYNCS.PHASECHK.TRANS64.TRYWAIT P0, [R7+URZ+0x28c20], R0 ;  /* 0x028c2000070075a7 */ /* 0x0022a4000800017f */
[----:B--2---:R-:W-:Y:S05]  /*ea20*/  @!P0 NANOSLEEP.SYNCS 0x989680 ;  /* 0x009896800000895d */ /* 0x004fea0003900000 */
[----:B------:R-:W2:Y:S02]  /*ea30*/  @!P0 SYNCS.PHASECHK.TRANS64 P0, [R7+URZ+0x28c20], R0 ;  /* 0x028c2000070085a7 */ /* 0x000ea4000800007f */
[----:B--2---:R-:W-:Y:S05]  /*ea40*/  @!P0 BRA `(.L_x_3224) ;  /* 0xfffffffc00f08947 */ /* 0x004fea000383ffff */
[----:B------:R-:W-:Y:S05]  /*ea50*/  BRA `(.L_x_3252) ;  /* 0xfffffff400587947 */ /* 0x000fea000383ffff */
.L_x_3228:
[----:B-1----:R1:W2:Y:S02]  /*ea60*/  SYNCS.PHASECHK.TRANS64.TRYWAIT P0, [R5+URZ], R4 ;  /* 0x00000004050075a7 */ /* 0x0022a4000800017f */
[----:B--2---:R-:W-:Y:S05]  /*ea70*/  @!P0 NANOSLEEP.SYNCS 0x989680 ;  /* 0x009896800000895d */ /* 0x004fea0003900000 */
[----:B------:R-:W2:Y:S02]  /*ea80*/  @!P0 SYNCS.PHASECHK.TRANS64 P0, [R5+URZ], R4 ;  /* 0x00000004050085a7 */ /* 0x000ea4000800007f */
[----:B--2---:R-:W-:Y:S05]  /*ea90*/  @!P0 BRA `(.L_x_3228) ;  /* 0xfffffffc00f08947 */ /* 0x004fea000383ffff */
[----:B------:R-:W-:Y:S05]  /*eaa0*/  BRA `(.L_x_3253) ;  /* 0xfffffff400ac7947 */ /* 0x000fea000383ffff */
.L_x_3229:
[----:B--2---:R2:W3:Y:S02]  /*eab0*/  SYNCS.PHASECHK.TRANS64.TRYWAIT P0, [R3+URZ], R0 ;  /* 0x00000000030075a7 */ /* 0x0044e4000800017f */
[----:B---3--:R-:W-:Y:S05]  /*eac0*/  @!P0 NANOSLEEP.SYNCS 0x989680 ;  /* 0x009896800000895d */ /* 0x008fea0003900000 */
[----:B------:R-:W3:Y:S02]  /*ead0*/  @!P0 SYNCS.PHASECHK.TRANS64 P0, [R3+URZ], R0 ;  /* 0x00000000030085a7 */ /* 0x000ee4000800007f */
[----:B---3--:R-:W-:Y:S05]  /*eae0*/  @!P0 BRA `(.L_x_3229) ;  /* 0xfffffffc00f08947 */ /* 0x008fea000383ffff */
[----:B------:R-:W-:Y:S05]  /*eaf0*/  BRA `(.L_x_3254) ;  /* 0xfffffff400a07947 */ /* 0x000fea000383ffff */
.L_x_3231:
[----:B-1----:R1:W2:Y:S02]  /*eb00*/  SYNCS.PHASECHK.TRANS64.TRYWAIT P0, [R5+URZ], R4 ;  /* 0x00000004050075a7 */ /* 0x0022a4000800017f */
[----:B--2---:R-:W-:Y:S05]  /*eb10*/  @!P0 NANOSLEEP.SYNCS 0x989680 ;  /* 0x009896800000895d */ /* 0x004fea0003900000 */
[----:B------:R-:W2:Y:S02]  /*eb20*/  @!P0 SYNCS.PHASECHK.TRANS64 P0, [R5+URZ], R4 ;  /* 0x00000004050085a7 */ /* 0x000ea4000800007f */
[----:B--2---:R-:W-:Y:S05]  /*eb30*/  @!P0 BRA `(.L_x_3231) ;  /* 0xfffffffc00f08947 */ /* 0x004fea000383ffff */
[----:B------:R-:W-:Y:S05]  /*eb40*/  BRA `(.L_x_3255) ;  /* 0xfffffff400a47947 */ /* 0x000fea000383ffff */
.L_x_3256:
        /* <DEDUP_REMOVED lines=11> */
.L_x_4561:


//--------------------- .text._ZN7cutlass13device_kernelIN5flash11enable_sm90INS1_16FlashAttnFwdSm90INS1_25CollectiveMainloopFwdSm90ILi2EN4cute5tupleIJNS5_1CILi1EEES8_S8_EEENS6_IJNS7_ILi64EEESA_SA_EEELi512ENS_6half_tEfNS_4arch4Sm90ELb1ELb0ELb1ELb0ELb0ELb0ELb1ELb0ELb0ELb0ELb0ELb0EEENS1_21CollectiveEpilogueFwdINS6_IJSA_NS7_ILi512EEESA_EEES9_SC_SE_Li256ELb0ELb0ELb0ELb0EEENS1_30DynamicPersistentTileSchedulerILi256ELi32ELb0ELb0ELb1EEEEEEEEEvNT_6ParamsE --------------------------
	.section	.text._ZN7cutlass13device_kernelIN5flash11enable_sm90INS1_16FlashAttnFwdSm90INS1_25CollectiveMainloopFwdSm90ILi2EN4cute5tupleIJNS5_1CILi1EEES8_S8_EEENS6_IJNS7_ILi64EEESA_SA_EEELi512ENS_6half_tEfNS_4arch4Sm90ELb1ELb0ELb1ELb0ELb0ELb0ELb1ELb0ELb0ELb0ELb0ELb0EEENS1_21CollectiveEpilogueFwdINS6_IJSA_NS7_ILi512EEESA_EEES9_SC_SE_Li256ELb0ELb0ELb0ELb0EEENS1_30DynamicPersistentTileSchedulerILi256ELi32ELb0ELb0ELb1EEEEEEEEEvNT_6ParamsE,"ax",@progbits
	.align	128
.text._ZN7cutlass13device_kernelIN5flash11enable_sm90INS1_16FlashAttnFwdSm90INS1_25CollectiveMainloopFwdSm90ILi2EN4cute5tupleIJNS5_1CILi1EEES8_S8_EEENS6_IJNS7_ILi64EEESA_SA_EEELi512ENS_6half_tEfNS_4arch4Sm90ELb1ELb0ELb1ELb0ELb0ELb0ELb1ELb0ELb0ELb0ELb0ELb0EEENS1_21CollectiveEpilogueFwdINS6_IJSA_NS7_ILi512EEESA_EEES9_SC_SE_Li256ELb0ELb0ELb0ELb0EEENS1_30DynamicPersistentTileSchedulerILi256ELi32ELb0ELb0ELb1EEEEEEEEEvNT_6ParamsE:
        .type           _ZN7cutlass13device_kernelIN5flash11enable_sm90INS1_16FlashAttnFwdSm90INS1_25CollectiveMainloopFwdSm90ILi2EN4cute5tupleIJNS5_1CILi1EEES8_S8_EEENS6_IJNS7_ILi64EEESA_SA_EEELi512ENS_6half_tEfNS_4arch4Sm90ELb1ELb0ELb1ELb0ELb0ELb0ELb1ELb0ELb0ELb0ELb0ELb0EEENS1_21CollectiveEpilogueFwdINS6_IJSA_NS7_ILi512EEESA_EEES9_SC_SE_Li256ELb0ELb0ELb0ELb0EEENS1_30DynamicPersistentTileSchedulerILi256ELi32ELb0ELb0ELb1EEEEEEEEEvNT_6ParamsE,@function
        .size           _ZN7cutlass13device_kernelIN5flash11enable_sm90INS1_16FlashAttnFwdSm90INS1_25CollectiveMainloopFwdSm90ILi2EN4cute5tupleIJNS5_1CILi1EEES8_S8_EEENS6_IJNS7_ILi64EEESA_SA_EEELi512ENS_6half_tEfNS_4arch4Sm90ELb1ELb0ELb1ELb0ELb0ELb0ELb1ELb0ELb0ELb0ELb0ELb0EEENS1_21CollectiveEpilogueFwdINS6_IJSA_NS7_ILi512EEESA_EEES9_SC_SE_Li256ELb0ELb0ELb0ELb0EEENS1_30DynamicPersistentTileSchedulerILi256ELi32ELb0ELb0ELb1EEEEEEEEEvNT_6ParamsE,(.L_x_4562 - _ZN7cutlass13device_kernelIN5flash11enable_sm90INS1_16FlashAttnFwdSm90INS1_25CollectiveMainloopFwdSm90ILi2EN4cute5tupleIJNS5_1CILi1EEES8_S8_EEENS6_IJNS7_ILi64EEESA_SA_EEELi512ENS_6half_tEfNS_4arch4Sm90ELb1ELb0ELb1ELb0ELb0ELb0ELb1ELb0ELb0ELb0ELb0ELb0EEENS1_21CollectiveEpilogueFwdINS6_IJSA_NS7_ILi512EEESA_EEES9_SC_SE_Li256ELb0ELb0ELb0ELb0EEENS1_30DynamicPersistentTileSchedulerILi256ELi32ELb0ELb0ELb1EEEEEEEEEvNT_6ParamsE)
        .other          _ZN7cutlass13device_kernelIN5flash11enable_sm90INS1_16FlashAttnFwdSm90INS1_25CollectiveMainloopFwdSm90ILi2EN4cute5tupleIJNS5_1CILi1EEES8_S8_EEENS6_IJNS7_ILi64EEESA_SA_EEELi512ENS_6half_tEfNS_4arch4Sm90ELb1ELb0ELb1ELb0ELb0ELb0ELb1ELb0ELb0ELb0ELb0ELb0EEENS1_21CollectiveEpilogueFwdINS6_IJSA_NS7_ILi512EEESA_EEES9_SC_SE_Li256ELb0ELb0ELb0ELb0EEENS1_30DynamicPersistentTileSchedulerILi256ELi32ELb0ELb0ELb1EEEEEEEEEvNT_6ParamsE,@"STO_CUDA_ENTRY STV_DEFAULT"
_ZN7cutlass13device_kernelIN5flash11enable_sm90INS1_16FlashAttnFwdSm90INS1_25CollectiveMainloopFwdSm90ILi2EN4cute5tupleIJNS5_1CILi1EEES8_S8_EEENS6_IJNS7_ILi64EEESA_SA_EEELi512ENS_6half_tEfNS_4arch4Sm90ELb1ELb0ELb1ELb0ELb0ELb0ELb1ELb0ELb0ELb0ELb0ELb0EEENS1_21CollectiveEpilogueFwdINS6_IJSA_NS7_ILi512EEESA_EEES9_SC_SE_Li256ELb0ELb0ELb0ELb0EEENS1_30DynamicPersistentTileSchedulerILi256ELi32ELb0ELb0ELb1EEEEEEEEEvNT_6ParamsE:
        /* <DEDUP_REMOVED lines=27> */
.L_x_3258:
[----:B------:R-:W-:Y:S05]  /*01b0*/  BSYNC B0 ;  /* 0x0000000000007941 */ /* 0x000fea0003800000 */
.L_x_3257:
        /* <DEDUP_REMOVED lines=35> */
.L_x_3259:
        /* <DEDUP_REMOVED lines=22> */
.L_x_3260:
        /* <DEDUP_REMOVED lines=18> */
.L_x_3261:
        /* <DEDUP_REMOVED lines=22> */
.L_x_3262:
        /* <DEDUP_REMOVED lines=22> */
.L_x_3263:
[----:B-1----:R-:W-:Y:S01]  /*0930*/  UMOV UR4, 0x1 ;  /* 0x0000000100047882 */ /* 0x002fe20000000000 */
[----:B------:R-:W-:Y:S01]  /*0940*/  PLOP3.LUT P0, PT, PT, PT, UP0, 0x80, 0x0 ;  /* 0x000000000000781c */ /* 0x000fe20003f0f008 */
[----:B------:R-:W-:Y:S01]  /*0950*/  USEL UR4, UR4, 0x2, !UP0 ;  /* 0x0000000204047887 */ /* 0x000fe2000c000000 */
[----:B------:R-:W-:Y:S01]  /*0960*/  NOP ;  /* 0x0000000000007918 */ /* 0x000fe20000000000 */
[----:B------:R-:W-:-:S04]  /*0970*/  ULDC.64 UR54, c[0x0][0x208] ;  /* 0x0000820000367ab9 */ /* 0x000fc80000000a00 */
[----:B------:R-:W-:-:S05]  /*0980*/  IMAD.U32 R2, RZ, RZ, UR4 ;  /* 0x00000004ff027e24 */ /* 0x000fca000f8e00ff */
[----:B------:R1:W-:Y:S01]  /*0990*/  STL [R1], R2 ;  /* 0x0000000201007387 */ /* 0x0003e20000100800 */
[----:B--234-:R-:W-:Y:S06]  /*09a0*/  BAR.SYNC.DEFER_BLOCKING 0x0 ;  /* 0x0000000000007b1d */ /* 0x01cfec0000010000 */
[----:B------:R-:W-:Y:S05]  /*09b0*/  @!P0 BRA `(.L_x_3264) ;  /* 0x000000e000e88947 */ /* 0x000fea0003800000 */
.L_x_3265:
[----:B------:R-:W-:-:S08]  /*09c0*/  NOP ;  /* 0x0000000000007918 */ /* 0x000fd00000000000 */
[----:B------:R-:W2:Y:S02]  /*09d0*/  USETMAXREG.TRY_ALLOC.CTAPOOL UP0, 0xf0 ;  /* 0x000000f0000079c8 */ /* 0x000ea40008000600 */
[----:B--2---:R-:W-:-:S13]  /*09e0*/  PLOP3.LUT P0, PT, PT, PT, UP0, 0x80, 0x0 ;  /* 0x000000000000781c */ /* 0x004fda0003f0f008 */
[----:B------:R-:W-:Y:S05]  /*09f0*/  @!P0 BRA `(.L_x_3265) ;  /* 0xfffffffc00f08947 */ /* 0x000fea000383ffff */
[----:B-1----:R-:W1:Y:S01]  /*0a00*/  S2R R2, SR_TID.X ;  /* 0x0000000000027919 */ /* 0x002e620000002100 */
        /* <DEDUP_REMOVED lines=10> */
[----:B------:R-:W2:Y:S01]  /*0ab0*/  LDL R3, [R1] ;  /* 0x0000000001037983 */ /* 0x000ea20000100800 */
[----:B------:R-:W-:Y:S01]  /*0ac0*/  VIADD R195, R2, 0xffffff80 ;  /* 0xffffff8002c37836 */ /* 0x000fe20000000000 */
[----:B------:R-:W1:Y:S01]  /*0ad0*/  S2UR UR5, SR_CgaCtaId ;  /* 0x00000000000579c3 */ /* 0x000e620000008800 */
[----:B------:R-:W-:Y:S01]  /*0ae0*/  UMOV UR37, 0x400 ;  /* 0x0000040000257882 */ /* 0x000fe20000000000 */
[----:B------:R-:W-:Y:S01]  /*0af0*/  MOV R185, 0x40 ;  /* 0x0000004000b97802 */ /* 0x000fe20000000f00 */
[----:B------:R-:W-:Y:S01]  /*0b00*/  IMAD.MOV.U32 R16, RZ, RZ, RZ ;  /* 0x000000ffff107224 */ /* 0x000fe200078e00ff */
[----:B------:R-:W-:Y:S01]  /*0b10*/  SHF.R.S32.HI R0, RZ, 0x1f, R195 ;  /* 0x0000001fff007819 */ /* 0x000fe200000114c3 */
[----:B------:R-:W-:Y:S01]  /*0b20*/  ULDC.64 UR48, c[0x0][0x198] ;  /* 0x0000660000307ab9 */ /* 0x000fe20000000a00 */
[----:B------:R-:W-:Y:S02]  /*0b30*/  UMOV UR36, URZ ;  /* 0x0000003f00247c82 */ /* 0x000fe40008000000 */
[----:B------:R-:W-:-:S02]  /*0b40*/  LEA.HI R4, R0, R195, RZ, 0x4 ;  /* 0x000000c300047211 */ /* 0x000fc400078f20ff */
[----:B------:R-:W-:Y:S02]  /*0b50*/  LEA.HI R5, R0, R195, RZ, 0x5 ;  /* 0x000000c300057211 */ /* 0x000fe400078f28ff */
[----:B------:R-:W-:Y:S02]  /*0b60*/  LOP3.LUT R2, R4, 0xfffffff0, RZ, 0xc0, !PT ;  /* 0xfffffff004027812 */ /* 0x000fe400078ec0ff */
[--C-:B------:R-:W-:Y:S02]  /*0b70*/  SHF.R.S32.HI R193, RZ, 0x5, R5.reuse ;  /* 0x00000005ffc17819 */ /* 0x100fe40000011405 */
[----:B------:R-:W-:Y:S02]  /*0b80*/  SHF.R.S32.HI R6, RZ, 0x1f, R5 ;  /* 0x0000001fff067819 */ /* 0x000fe40000011405 */
[----:B------:R-:W-:Y:S02]  /*0b90*/  SHF.R.S32.HI R9, RZ, 0x4, R4 ;  /* 0x00000004ff097819 */ /* 0x000fe40000011404 */
[----:B------:R-:W-:-:S02]  /*0ba0*/  IADD3 R7, R195, -R2, RZ ;  /* 0x80000002c3077210 */ /* 0x000fc40007ffe0ff */
[----:B------:R-:W-:Y:S02]  /*0bb0*/  LEA.HI R6, R6, R193, RZ, 0x2 ;  /* 0x000000c106067211 */ /* 0x000fe400078f10ff */
[----:B------:R-:W-:Y:S01]  /*0bc0*/  LEA.HI R5, R4, R9, RZ, 0x1 ;  /* 0x0000000904057211 */ /* 0x000fe200078f08ff */
[----:B-1----:R-:W-:Y:S01]  /*0bd0*/  ULEA UR37, UR5, UR37, 0x18 ;  /* 0x0000002505257291 */ /* 0x002fe2000f8ec03f */
[----:B------:R-:W-:Y:S02]  /*0be0*/  SHF.R.S32.HI R4, RZ, 0x1f, R7 ;  /* 0x0000001fff047819 */ /* 0x000fe40000011407 */
[----:B------:R-:W-:Y:S02]  /*0bf0*/  LOP3.LUT R6, R6, 0x3ffffc, RZ, 0xc0, !PT ;  /* 0x003ffffc06067812 */ /* 0x000fe400078ec0ff */
[----:B------:R-:W-:Y:S02]  /*0c00*/  LEA.HI R8, R4, R7, RZ, 0x3 ;  /* 0x0000000704087211 */ /* 0x000fe400078f18ff */
[----:B------:R-:W-:Y:S01]  /*0c10*/  LOP3.LUT R10, R5, 0x1ffffffe, RZ, 0xc0, !PT ;  /* 0x1ffffffe050a7812 */ /* 0x000fe200078ec0ff */
[----:B------:R-:W-:Y:S01]  /*0c20*/  IMAD.IADD R4, R193, 0x1, -R6 ;  /* 0x00000001c1047824 */ /* 0x000fe200078e0a06 */
[C---:B------:R-:W-:Y:S01]  /*0c30*/  LOP3.LUT R6, R8.reuse, 0xfffffff8, RZ, 0xc0, !PT ;  /* 0xfffffff808067812 */ /* 0x040fe200078ec0ff */
[----:B------:R-:W-:Y:S01]  /*0c40*/  IMAD.SHL.U32 R8, R8, 0x40, RZ ;  /* 0x0000004008087824 */ /* 0x000fe200078e00ff */
[----:B------:R-:W-:-:S04]  /*0c50*/  IADD3 R10, R9, -R10, RZ ;  /* 0x8000000a090a7210 */ /* 0x000fc80007ffe0ff */
[----:B------:R-:W-:Y:S01]  /*0c60*/  LOP3.LUT R8, R8, 0x7ffffe00, RZ, 0xc0, !PT ;  /* 0x7ffffe0008087812 */ /* 0x000fe200078ec0ff */
[----:B------:R-:W-:-:S04]  /*0c70*/  IMAD.SHL.U32 R10, R10, 0x8, RZ ;  /* 0x000000080a0a7824 */ /* 0x000fc800078e00ff */
[----:B------:R-:W-:Y:S01]  /*0c80*/  IMAD R8, R193, 0x400, R8 ;  /* 0x00000400c1087824 */ /* 0x000fe200078e0208 */
[----:B--2---:R-:W-:Y:S02]  /*0c90*/  R2UR UR6, R3 ;  /* 0x00000000030672ca */ /* 0x004fe400000e0000 */
[CC--:B------:R-:W-:Y:S02]  /*0ca0*/  LEA.HI R3, R0.reuse, R195.reuse, RZ, 0x7 ;  /* 0x000000c300037211 */ /* 0x0c0fe400078f38ff */
[----:B------:R-:W-:Y:S02]  /*0cb0*/  LEA.HI R0, R0, R195, RZ, 0x3 ;  /* 0x000000c300007211 */ /* 0x000fe400078f18ff */
[----:B------:R-:W-:Y:S02]  /*0cc0*/  SHF.R.S32.HI R192, RZ, 0x7, R3 ;  /* 0x00000007ffc07819 */ /* 0x000fe40000011403 */
[C---:B------:R-:W-:Y:S02]  /*0cd0*/  LOP3.LUT R2, R3.reuse, 0xffffff80, RZ, 0xc0, !PT ;  /* 0xffffff8003027812 */ /* 0x040fe400078ec0ff */
[----:B------:R-:W-:Y:S01]  /*0ce0*/  LEA.HI R3, R3, R192, RZ, 0x1 ;  /* 0x000000c003037211 */ /* 0x000fe200078f08ff */
[----:B------:R-:W-:Y:S01]  /*0cf0*/  IMAD R11, R192, 0x100, R7 ;  /* 0x00000100c00b7824 */ /* 0x000fe200078e0207 */
[----:B------:R-:W-:Y:S01]  /*0d00*/  SHF.R.S32.HI R190, RZ, 0x3, R0 ;  /* 0x00000003ffbe7819 */ /* 0x000fe20000011400 */
[----:B------:R-:W-:Y:S01]  /*0d10*/  IMAD.IADD R7, R7, 0x1, -R6 ;  /* 0x0000000107077824 */ /* 0x000fe200078e0a06 */
[----:B------:R-:W-:Y:S01]  /*0d20*/  LOP3.LUT R3, R3, 0xfffffe, RZ, 0xc0, !PT ;  /* 0x00fffffe03037812 */ /* 0x000fe200078ec0ff */
[----:B------:R-:W-:Y:S01]  /*0d30*/  IMAD.IADD R2, R195, 0x1, -R2 ;  /* 0x00000001c3027824 */ /* 0x000fe200078e0a02 */
[----:B------:R-:W-:Y:S01]  /*0d40*/  ULOP3.LUT UR46, UR6, 0x1, URZ, 0xfc, !UPT ;  /* 0x00000001062e7892 */ /* 0x000fe2000f8efc3f */
[C---:B------:R-:W-:Y:S01]  /*0d50*/  IMAD.SHL.U32 R9, R7.reuse, 0x40, RZ ;  /* 0x0000004007097824 */ /* 0x040fe200078e00ff */
[----:B------:R-:W-:Y:S01]  /*0d60*/  R2P PR, R7, 0x6 ;  /* 0x0000000607007804 */ /* 0x000fe20000000000 */
[----:B------:R-:W-:Y:S01]  /*0d70*/  IMAD R13, R4, 0x10, R11 ;  /* 0x00000010040d7824 */ /* 0x000fe200078e020b */
[----:B------:R-:W-:Y:S01]  /*0d80*/  SHF.R.S32.HI R5, RZ, 0x1f, R2 ;  /* 0x0000001fff057819 */ /* 0x000fe20000011402 */
[----:B------:R-:W-:Y:S01]  /*0d90*/  IMAD.IADD R3, R192, 0x1, -R3 ;  /* 0x00000001c0037824 */ /* 0x000fe200078e0a03 */
[----:B------:R-:W-:Y:S01]  /*0da0*/  LOP3.LUT R9, R9, 0x1c0, RZ, 0xc0, !PT ;  /* 0x000001c009097812 */ /* 0x000fe200078ec0ff */
[--C-:B------:R-:W-:Y:S01]  /*0db0*/  IMAD.U32 R194, R13, 0x40, R10.reuse ;  /* 0x000000400dc27824 */ /* 0x100fe200078e000a */
[----:B------:R-:W-:Y:S01]  /*0dc0*/  LEA.HI R4, R5, R2, RZ, 0x2 ;  /* 0x0000000205047211 */ /* 0x000fe200078f10ff */
[----:B------:R-:W-:Y:S01]  /*0dd0*/  IMAD.SHL.U32 R22, R3, 0x100, RZ ;  /* 0x0000010003167824 */ /* 0x000fe200078e00ff */
[----:B------:R-:W-:-:S02]  /*0de0*/  LOP3.LUT R10, R9, 0x8, R10, 0xf8, !PT ;  /* 0x00000008090a7812 */ /* 0x000fc400078ef80a */
[----:B------:R-:W-:Y:S02]  /*0df0*/  SHF.R.U32.HI R9, RZ, 0x3, R9 ;  /* 0x00000003ff097819 */ /* 0x000fe40000011609 */
[----:B------:R-:W-:Y:S02]  /*0e00*/  LEA.HI R6, R5, R2, RZ, 0x5 ;  /* 0x0000000205067211 */ /* 0x000fe400078f28ff */
[----:B------:R-:W-:Y:S02]  /*0e10*/  LOP3.LUT R11, R4, 0x7ffffffc, RZ, 0xc0, !PT ;  /* 0x7ffffffc040b7812 */ /* 0x000fe400078ec0ff */
[--C-:B------:R-:W-:Y:S02]  /*0e20*/  SHF.R.S32.HI R5, RZ, 0x2, R4.reuse ;  /* 0x00000002ff057819 */ /* 0x100fe40000011404 */
[----:B------:R-:W-:Y:S02]  /*0e30*/  SHF.R.S32.HI R4, RZ, 0x1f, R4 ;  /* 0x0000001fff047819 */ /* 0x000fe40000011404 */
[----:B------:R-:W-:-:S02]  /*0e40*/  LOP3.LUT R9, R10, R9, RZ, 0x3c, !PT ;  /* 0x000000090a097212 */ /* 0x000fc400078e3cff */
[----:B------:R-:W-:Y:S02]  /*0e50*/  LEA.HI R4, R4, R5, RZ, 0x3 ;  /* 0x0000000504047211 */ /* 0x000fe400078f18ff */
[----:B------:R-:W-:Y:S01]  /*0e60*/  SEL R185, R185, 0xffffffc0, !P2 ;  /* 0xffffffc0b9b97807 */ /* 0x000fe20005000000 */
[----:B------:R-:W-:Y:S01]  /*0e70*/  IMAD.IADD R8, R8, 0x1, R9 ;  /* 0x0000000108087824 */ /* 0x000fe200078e0209 */
[----:B------:R-:W-:Y:S02]  /*0e80*/  LOP3.LUT R4, R4, 0xfffffff8, RZ, 0xc0, !PT ;  /* 0xfffffff804047812 */ /* 0x000fe400078ec0ff */
[----:B------:R-:W-:Y:S01]  /*0e90*/  IADD3 R11, R2, -R11, RZ ;  /* 0x8000000b020b7210 */ /* 0x000fe20007ffe0ff */
[----:B------:R-:W-:Y:S01]  /*0ea0*/  IMAD.MOV.U32 R2, RZ, RZ, RZ ;  /* 0x000000ffff027224 */ /* 0x000fe200078e00ff */
[----:B------:R-:W-:Y:S02]  /*0eb0*/  LEA R23, R8, UR37, 0x1 ;  /* 0x0000002508177c11 */ /* 0x000fe4000f8e08ff */
[----:B------:R-:W-:Y:S01]  /*0ec0*/  IADD3 R17, R5, -R4, RZ ;  /* 0x8000000405117210 */ /* 0x000fe20007ffe0ff */
[----:B------:R-:W-:Y:S01]  /*0ed0*/  IMAD.SHL.U32 R18, R11, 0x2, RZ ;  /* 0x000000020b127824 */ /* 0x000fe200078e00ff */
[----:B------:R-:W-:Y:S01]  /*0ee0*/  LOP3.LUT R4, R0, 0x1ffffff8, RZ, 0xc0, !PT ;  /* 0x1ffffff800047812 */ /* 0x000fe200078ec0ff */
[C---:B------:R-:W-:Y:S01]  /*0ef0*/  VIADD R184, R23.reuse, 0x36420 ;  /* 0x0003642017b87836 */ /* 0x040fe20000000000 */
[----:B------:R-:W-:-:S02]  /*0f00*/  IADD3 R186, R23, 0x36400, RZ ;  /* 0x0003640017ba7810 */ /* 0x000fc40007ffe0ff */
[----:B------:R-:W-:Y:S01]  /*0f10*/  SHF.R.S32.HI R6, RZ, 0x5, R6 ;  /* 0x00000005ff067819 */ /* 0x000fe20000011406 */
[----:B------:R-:W-:Y:S01]  /*0f20*/  IMAD.IADD R4, R195, 0x1, -R4 ;  /* 0x00000001c3047824 */ /* 0x000fe200078e0a04 */
[C---:B------:R-:W-:Y:S01]  /*0f30*/  @P1 IADD3 R184, R186.reuse, -0x20, RZ ;  /* 0xffffffe0bab81810 */ /* 0x040fe20007ffe0ff */
[----:B------:R-:W-:Y:S02]  /*0f40*/  IMAD.IADD R186, R186, 0x1, R185 ;  /* 0x00000001baba7824 */ /* 0x000fe400078e02b9 */
[----:B------:R-:W-:Y:S01]  /*0f50*/  IMAD R17, R6, 0x10, R17 ;  /* 0x0000001006117824 */ /* 0x000fe200078e0211 */
[----:B------:R-:W-:Y:S01]  /*0f60*/  IADD3 R185, R185, R184, RZ ;  /* 0x000000b8b9b97210 */ /* 0x000fe20007ffe0ff */
[----:B------:R-:W-:-:S07]  /*0f70*/  IMAD.SHL.U32 R188, R4, 0x8, RZ ;  /* 0x0000000804bc7824 */ /* 0x000fce00078e00ff */
.L_x_3313:
        /* <DEDUP_REMOVED lines=20> */
.L_x_3266:
[----:B------:R-:W-:Y:S01]  /*10c0*/  ULDC UR6, c[0x0][0xec4] ;  /* 0x0003b10000067ab9 */ /* 0x000fe20000000800 */
[----:B------:R-:W-:Y:S01]  /*10d0*/  UMOV UR38, UR7 ;  /* 0x0000000700267c82 */ /* 0x000fe20008000000 */
[----:B------:R-:W-:-:S11]  /*10e0*/  UISETP.NE.AND UP0, UPT, UR6, 0x1, UPT ;  /* 0x000000010600788c */ /* 0x000fd6000bf05270 */
[----:B------:R-:W-:Y:S02]  /*10f0*/  @UP0 ULDC.64 UR10, c[0x0][0xec8] ;  /* 0x0003b200000a0ab9 */ /* 0x000fe40000000a00 */
[----:B------:R-:W-:-:S04]  /*1100*/  UIMAD.WIDE.U32 UR4, UR7, UR10, URZ ;  /* 0x0000000a070472a5 */ /* 0x000fc8000f8e003f */
[----:B------:R-:W-:-:S04]  /*1110*/  @UP0 USHF.R.U32.HI UR38, URZ, UR11, UR5 ;  /* 0x0000000b3f260299 */ /* 0x000fc80008011605 */
[----:B------:R-:W-:-:S12]  /*1120*/  UIMAD UR4, UR38, UR6, URZ ;  /* 0x00000006260472a4 */ /* 0x000fd8000f8e023f */
.L_x_3267:
[----:B------:R-:W1:Y:S01]  /*1130*/  LDC.64 R8, c[0x0][0x3f8] ;  /* 0x0000fe00ff087b82 */ /* 0x000e620000000a00 */
[----:B------:R-:W-:Y:S01]  /*1140*/  ULOP3.LUT UR5, URZ, UR38, URZ, 0x33, !UPT ;  /* 0x000000263f057292 */ /* 0x000fe2000f8e333f */
[----:B------:R-:W-:Y:S01]  /*1150*/  CS2R R150, SRZ ;  /* 0x0000000000967805 */ /* 0x000fe2000001ff00 */
[----:B------:R-:W-:Y:S01]  /*1160*/  ULDC UR6, c[0x0][0xeac] ;  /* 0x0003ab0000067ab9 */ /* 0x000fe20000000800 */
[----:B------:R-:W-:Y:S01]  /*1170*/  ULDC UR43, c[0x0][0xeb8] ;  /* 0x0003ae00002b7ab9 */ /* 0x000fe20000000800 */
[----:B------:R-:W-:Y:S01]  /*1180*/  UIADD3 UR5, UR5, UR6, URZ ;  /* 0x0000000605057290 */ /* 0x000fe2000fffe03f */
[----:B------:R-:W-:Y:S01]  /*1190*/  CS2R R148, SRZ ;  /* 0x0000000000947805 */ /* 0x000fe2000001ff00 */
[----:B------:R-:W-:Y:S01]  /*11a0*/  UISETP.NE.AND UP0, UPT, UR43, 0x1, UPT ;  /* 0x000000012b00788c */ /* 0x000fe2000bf05270 */
[----:B------:R-:W2:Y:S01]  /*11b0*/  LDC R153, c[0x0][0x404] ;  /* 0x00010100ff997b82 */ /* 0x000ea20000000800 */
[----:B------:R-:W-:Y:S01]  /*11c0*/  USHF.L.U32 UR42, UR5, 0x6, URZ ;  /* 0x00000006052a7899 */ /* 0x000fe2000800063f */
[----:B------:R-:W-:Y:S01]  /*11d0*/  CS2R R146, SRZ ;  /* 0x0000000000927805 */ /* 0x000fe2000001ff00 */
[----:B------:R-:W-:Y:S01]  /*11e0*/  UIADD3 UR4, UR7, -UR4, URZ ;  /* 0x8000000407047290 */ /* 0x000fe2000fffe03f */
[----:B------:R-:W-:Y:S01]  /*11f0*/  CS2R R144, SRZ ;  /* 0x0000000000907805 */ /* 0x000fe2000001ff00 */
[----:B------:R-:W-:Y:S01]  /*1200*/  ULDC UR5, c[0x0][0xec4] ;  /* 0x0003b10000057ab9 */ /* 0x000fe20000000800 */
[----:B------:R-:W-:Y:S01]  /*1210*/  UISETP.NE.AND UP1, UPT, UR39, 0x1, UPT ;  /* 0x000000012700788c */ /* 0x000fe2000bf25270 */
[----:B------:R-:W-:Y:S01]  /*1220*/  IMAD.U32 R187, RZ, RZ, UR42 ;  /* 0x0000002affbb7e24 */ /* 0x000fe2000f8e00ff */
[----:B------:R-:W3:Y:S01]  /*1230*/  LDC R4, c[0x0][0x288] ;  /* 0x0000a200ff047b82 */ /* 0x000ee20000000800 */
[----:B------:R-:W-:Y:S01]  /*1240*/  UIMAD UR8, UR8, UR5, UR4 ;  /* 0x00000005080872a4 */ /* 0x000fe2000f8e0204 */
[----:B------:R-:W-:Y:S01]  /*1250*/  CS2R R142, SRZ ;  /* 0x00000000008e7805 */ /* 0x000fe2000001ff00 */
[----:B------:R-:W-:Y:S01]  /*1260*/  @UP0 ULDC UR6, c[0x0][0xec0] ;  /* 0x0003b00000060ab9 */ /* 0x000fe20000000800 */
[----:B------:R-:W-:Y:S01]  /*1270*/  @UP0 ULDC UR4, c[0x0][0xebc] ;  /* 0x0003af0000040ab9 */ /* 0x000fe20000000800 */
[----:B------:R-:W-:Y:S01]  /*1280*/  CS2R R140, SRZ ;  /* 0x00000000008c7805 */ /* 0x000fe2000001ff00 */
[----:B------:R-:W-:Y:S01]  /*1290*/  UIMAD.WIDE.U32 UR4, UR8, UR4, URZ ;  /* 0x00000004080472a5 */ /* 0x000fe2000f8e003f */
[----:B------:R-:W-:Y:S01]  /*12a0*/  CS2R R138, SRZ ;  /* 0x00000000008a7805 */ /* 0x000fe2000001ff00 */
[----:B------:R-:W4:Y:S01]  /*12b0*/  LDC R6, c[0x0][0x2e0] ;  /* 0x0000b800ff067b82 */ /* 0x000f220000000800 */
[----:B-1----:R-:W-:Y:S01]  /*12c0*/  ISETP.NE.U32.AND P0, PT, R8, RZ, PT ;  /* 0x000000ff0800720c */ /* 0x002fe20003f05070 */
[----:B------:R-:W-:Y:S01]  /*12d0*/  UMOV UR44, UR8 ;  /* 0x00000008002c7c82 */ /* 0x000fe20008000000 */
[----:B------:R-:W-:Y:S01]  /*12e0*/  @UP0 USHF.R.U32.HI UR44, URZ, UR6, UR5 ;  /* 0x000000063f2c0299 */ /* 0x000fe20008011605 */
[----:B------:R-:W-:-:S02]  /*12f0*/  CS2R R136, SRZ ;  /* 0x0000000000887805 */ /* 0x000fc4000001ff00 */
[----:B------:R-:W-:Y:S02]  /*1300*/  ISETP.NE.AND.EX P0, PT, R9, RZ, PT, P0 ;  /* 0x000000ff0900720c */ /* 0x000fe40003f05300 */
[----:B------:R-:W-:Y:S01]  /*1310*/  CS2R R134, SRZ ;  /* 0x0000000000867805 */ /* 0x000fe2000001ff00 */
[----:B------:R-:W-:Y:S01]  /*1320*/  UIADD3 UR4, -UR44, URZ, URZ ;  /* 0x0000003f2c047290 */ /* 0x000fe2000fffe13f */
[----:B------:R-:W-:Y:S02]  /*1330*/  CS2R R132, SRZ ;  /* 0x0000000000847805 */ /* 0x000fe4000001ff00 */
[----:B--2---:R-:W-:Y:S02]  /*1340*/  SEL R153, R153, 0x1, P0 ;  /* 0x0000000199997807 */ /* 0x004fe40000000000 */
[----:B------:R-:W-:Y:S02]  /*1350*/  CS2R R130, SRZ ;  /* 0x0000000000827805 */ /* 0x000fe4000001ff00 */
[----:B------:R-:W-:Y:S01]  /*1360*/  PLOP3.LUT P0, PT, PT, PT, UP1, 0x80, 0x0 ;  /* 0x000000000000781c */ /* 0x000fe20003f0f018 */
[----:B------:R-:W-:Y:S01]  /*1370*/  UIMAD UR43, UR43, UR4, UR8 ;  /* 0x000000042b2b72a4 */ /* 0x000fe2000f8e0208 */
[----:B------:R-:W-:-:S02]  /*1380*/  CS2R R128, SRZ ;  /* 0x0000000000807805 */ /* 0x000fc4000001ff00 */
[----:B------:R-:W-:Y:S02]  /*1390*/  CS2R R126, SRZ ;  /* 0x00000000007e7805 */ /* 0x000fe4000001ff00 */
[----:B------:R-:W-:Y:S02]  /*13a0*/  CS2R R124, SRZ ;  /* 0x00000000007c7805 */ /* 0x000fe4000001ff00 */
[----:B---3--:R-:W-:Y:S02]  /*13b0*/  IADD3 R4, R187, 0x7f, -R4 ;  /* 0x0000007fbb047810 */ /* 0x008fe40007ffe804 */
[----:B------:R-:W-:Y:S02]  /*13c0*/  CS2R R122, SRZ ;  /* 0x00000000007a7805 */ /* 0x000fe4000001ff00 */
[----:B------:R-:W-:Y:S02]  /*13d0*/  CS2R R120, SRZ ;  /* 0x0000000000787805 */ /* 0x000fe4000001ff00 */
[----:B------:R-:W-:-:S02]  /*13e0*/  CS2R R118, SRZ ;  /* 0x0000000000767805 */ /* 0x000fc4000001ff00 */
[----:B------:R-:W-:Y:S02]  /*13f0*/  CS2R R116, SRZ ;  /* 0x0000000000747805 */ /* 0x000fe4000001ff00 */
[----:B------:R-:W-:Y:S02]  /*1400*/  CS2R R168, SRZ ;  /* 0x0000000000a87805 */ /* 0x000fe4000001ff00 */
[----:B------:R-:W-:Y:S02]  /*1410*/  CS2R R166, SRZ ;  /* 0x0000000000a67805 */ /* 0x000fe4000001ff00 */
[----:B------:R-:W-:Y:S01]  /*1420*/  CS2R R112, SRZ ;  /* 0x0000000000707805 */ /* 0x000fe2000001ff00 */
[CC--:B----4-:R-:W-:Y:S01]  /*1430*/  IMAD R0, R153.reuse, R6.reuse, 0x3f ;  /* 0x0000003f99007424 */ /* 0x0d0fe200078e0206 */
[----:B------:R-:W-:Y:S01]  /*1440*/  CS2R R164, SRZ ;  /* 0x0000000000a47805 */ /* 0x000fe2000001ff00 */
[----:B------:R-:W-:Y:S01]  /*1450*/  IMAD R4, R153, R6, R4 ;  /* 0x0000000699047224 */ /* 0x000fe200078e0204 */
[----:B------:R-:W-:-:S02]  /*1460*/  CS2R R108, SRZ ;  /* 0x00000000006c7805 */ /* 0x000fc4000001ff00 */
[----:B------:R-:W-:Y:S02]  /*1470*/  CS2R R162, SRZ ;  /* 0x0000000000a27805 */ /* 0x000fe4000001ff00 */
[----:B------:R-:W-:Y:S02]  /*1480*/  SHF.R.S32.HI R3, RZ, 0x1f, R0 ;  /* 0x0000001fff037819 */ /* 0x000fe40000011400 */
[----:B------:R-:W-:Y:S02]  /*1490*/  CS2R R104, SRZ ;  /* 0x0000000000687805 */ /* 0x000fe4000001ff00 */
[----:B------:R-:W-:Y:S02]  /*14a0*/  SHF.R.S32.HI R5, RZ, 0x1f, R4 ;  /* 0x0000001fff057819 */ /* 0x000fe40000011404 */
[----:B------:R-:W-:Y:S02]  /*14b0*/  CS2R R160, SRZ ;  /* 0x0000000000a07805 */ /* 0x000fe4000001ff00 */
[----:B------:R-:W-:Y:S01]  /*14c0*/  LEA.HI R3, R3, R0, RZ, 0x6 ;  /* 0x0000000003037211 */ /* 0x000fe200078f30ff */
[----:B------:R-:W-:Y:S01]  /*14d0*/  IMAD.MOV.U32 R0, RZ, RZ, RZ ;  /* 0x000000ffff007224 */ /* 0x000fe200078e00ff */
[----:B------:R-:W-:-:S02]  /*14e0*/  LEA.HI R5, R5, R4, RZ, 0x6 ;  /* 0x0000000405057211 */ /* 0x000fc400078f30ff */
[----:B------:R-:W-:Y:S02]  /*14f0*/  CS2R R158, SRZ ;  /* 0x00000000009e7805 */ /* 0x000fe4000001ff00 */
[----:B------:R-:W-:Y:S02]  /*1500*/  SHF.R.S32.HI R3, RZ, 0x6, R3 ;  /* 0x00000006ff037819 */ /* 0x000fe40000011403 */
[----:B------:R-:W-:Y:S02]  /*1510*/  CS2R R100, SRZ ;  /* 0x0000000000647805 */ /* 0x000fe4000001ff00 */
[----:B------:R-:W-:Y:S02]  /*1520*/  SHF.R.S32.HI R152, RZ, 0x6, R5 ;  /* 0x00000006ff987819 */ /* 0x000fe40000011405 */
[----:B------:R-:W-:Y:S02]  /*1530*/  CS2R R156, SRZ ;  /* 0x00000000009c7805 */ /* 0x000fe4000001ff00 */
[----:B------:R-:W-:-:S02]  /*1540*/  CS2R R96, SRZ ;  /* 0x0000000000607805 */ /* 0x000fc4000001ff00 */
[----:B------:R-:W-:Y:S02]  /*1550*/  CS2R R154, SRZ ;  /* 0x00000000009a7805 */ /* 0x000fe4000001ff00 */
[----:B------:R-:W-:Y:S01]  /*1560*/  VIMNMX R152, R3, R152, PT ;  /* 0x0000009803987248 */ /* 0x000fe20003fe0100 */
[----:B------:R-:W-:Y:S01]  /*1570*/  IMAD.MOV.U32 R3, RZ, RZ, RZ ;  /* 0x000000ffff037224 */ /* 0x000fe200078e00ff */
[----:B------:R-:W-:Y:S02]  /*1580*/  CS2R R92, SRZ ;  /* 0x00000000005c7805 */ /* 0x000fe4000001ff00 */
[----:B------:R-:W-:Y:S02]  /*1590*/  CS2R R36, SRZ ;  /* 0x0000000000247805 */ /* 0x000fe4000001ff00 */
[----:B------:R-:W-:Y:S02]  /*15a0*/  CS2R R32, SRZ ;  /* 0x0000000000207805 */ /* 0x000fe4000001ff00 */
[----:B------:R-:W-:-:S02]  /*15b0*/  CS2R R88, SRZ ;  /* 0x0000000000587805 */ /* 0x000fc4000001ff00 */
[----:B------:R-:W-:Y:S02]  /*15c0*/  CS2R R26, SRZ ;  /* 0x00000000001a7805 */ /* 0x000fe4000001ff00 */
[----:B------:R-:W-:Y:S02]  /*15d0*/  MOV R19, RZ ;  /* 0x000000ff00137202 */ /* 0x000fe40000000f00 */
        /* <DEDUP_REMOVED lines=28> */
[----:B------:R-:W-:Y:S06]  /*17a0*/  @!P0 BRA `(.L_x_3268) ;  /* 0x0000001400d88947 */ /* 0x000fec0003800000 */
[----:B------:R-:W-:Y:S02]  /*17b0*/  ISETP.GE.AND P1, PT, R152, 0x1, PT ;  /* 0x000000019800780c */ /* 0x000fe40003f26270 */
[----:B------:R-:W-:-:S11]  /*17c0*/  PLOP3.LUT P0, PT, PT, PT, PT, 0x80, 0x0 ;  /* 0x000000000000781c */ /* 0x000fd60003f0f070 */
[----:B------:R-:W-:Y:S05]  /*17d0*/  @!P1 BRA `(.L_x_3269) ;  /* 0x000000b800c09947 */ /* 0x000fea0003800000 */
[----:B------:R-:W1:Y:S01]  /*17e0*/  SHFL.IDX PT, R4, R192, RZ, 0x1f ;  /* 0x00001fffc0047589 */ /* 0x000e6200000e0000 */
[----:B------:R-:W-:Y:S01]  /*17f0*/  UIADD3 UR4, UR37, 0x36400, URZ ;  /* 0x0003640025047890 */ /* 0x000fe2000fffe03f */
[----:B------:R-:W-:Y:S01]  /*1800*/  ISETP.GE.AND P0, PT, R152, 0x2, PT ;  /* 0x000000029800780c */ /* 0x000fe20003f06270 */
[----:B------:R-:W-:Y:S01]  /*1810*/  UMOV UR17, 0x40000040 ;  /* 0x4000004000117882 */ /* 0x000fe20000000000 */
[----:B------:R-:W-:Y:S01]  /*1820*/  BAR.SYNC.DEFER_BLOCKING 0xe, 0x100 ;  /* 0x0384000000007b1d */ /* 0x000fe20000010000 */
        /* <DEDUP_REMOVED lines=24> */
[----:B------:R-:W-:-:S04]  /*19b0*/  LOP3.LUT R7, R5, 0x2000000, RZ, 0xfc, !PT ;  /* 0x0200000005077812 */ /* 0x000fc800078efcff */
[----:B------:R-:W-:-:S04]  /*19c0*/  LEA R4, R2, R7, 0xc ;  /* 0x0000000702047211 */ /* 0x000fc800078e60ff */
[C---:B------:R-:W-:Y:S01]  /*19d0*/  R2UR UR18, R4.reuse ;  /* 0x00000000041272ca */ /* 0x040fe200000e0000 */
[----:B------:R-:W-:-:S05]  /*19e0*/  VIADD R5, R4, 0x80 ;  /* 0x0000008004057836 */ /* 0x000fca0000000000 */
        /* <DEDUP_REMOVED lines=25> */
.L_x_3271:
[----:B------:R-:W-:Y:S01]  /*1b80*/  BAR.SYNC.DEFER_BLOCKING 0xe, 0x100 ;  /* 0x0384000000007b1d */ /* 0x000fe20000010000 */
[----:B-12---:R-:W-:Y:S01]  /*1b90*/  IMAD R4, R2, 0x40, R17 ;  /* 0x0000004002047824 */ /* 0x006fe200078e0211 */
[----:B------:R-:W-:Y:S01]  /*1ba0*/  ISETP.GT.AND P2, PT, R152, RZ, PT ;  /* 0x000000ff9800720c */ /* 0x000fe20003f44270 */
        /* <DEDUP_REMOVED lines=9> */
[----:B------:R-:W1:Y:S04]  /*1c40*/  LDS R5, [R4+0x38400] ;  /* 0x0384000004057984 */ /* 0x000e680000000800 */
[----:B------:R2:W3:Y:S02]  /*1c50*/  LDS R6, [R4+0x38420] ;  /* 0x0384200004067984 */ /* 0x0004e40000000800 */
[----:B--2---:R-:W-:-:S04]  /*1c60*/  LEA R4, R2, R7, 0xc ;  /* 0x0000000702047211 */ /* 0x004fc800078e60ff */
        /* <DEDUP_REMOVED lines=132> */
[C---:B------:R-:W-:Y:S02]  /*24b0*/  VIADD R5, R4.reuse, 0x100 ;  /* 0x0000010004057836 */ /* 0x040fe40000000000 */
[----:B------:R-:W-:Y:S02]  /*24c0*/  VIADD R4, R4, 0x180 ;  /* 0x0000018004047836 */ /* 0x000fe40000000000 */
[----:B------:R-:W-:Y:S01]  /*24d0*/  HGMMA.64x256x16.F32 R24, gdesc[UR16].tnspB, R24, gsb0 ;  /* 0x43e00000101879f0 */ /* 0x000fe20008000818 */
[----:B------:R-:W-:Y:S02]  /*24e0*/  R2UR UR10, R5 ;  /* 0x00000000050a72ca */ /* 0x000fe400000e0000 */
[----:B------:R-:W-:Y:S02]  /*24f0*/  R2UR UR14, R4 ;  /* 0x00000000040e72ca */ /* 0x000fe400000e0000 */
[----:B------:R-:W-:-:S02]  /*2500*/  @!P1 LEA R4, R2, UR37, 0x3 ;  /* 0x0000002502049c11 */ /* 0x000fc4000f8e18ff */
[----:B------:R-:W-:Y:S02]  /*2510*/  SEL R5, RZ, 0x1, P0 ;  /* 0x00000001ff057807 */ /* 0x000fe40000000000 */
[----:B------:R-:W-:Y:S02]  /*2520*/  @!P1 IADD3 R4, R4, 0x38860, RZ ;  /* 0x0003886004049810 */ /* 0x000fe40007ffe0ff */
[----:B------:R-:W-:Y:S02]  /*2530*/  LOP3.LUT R16, R16, R5, RZ, 0x3c, !PT ;  /* 0x0000000510107212 */ /* 0x000fe400078e3cff */
[----:B------:R-:W-:Y:S01]  /*2540*/  @!P1 PRMT R4, RZ, 0x654, R4 ;  /* 0x00000654ff049816 */ /* 0x000fe20000000004 */
[----:B------:R-:W-:Y:S02]  /*2550*/  WARPGROUP.DEPBAR.LE gsb0, 0x0 ;  /* 0x00008000000079c5 */ /* 0x000fe40000010000 */
[----:B------:R-:W-:-:S12]  /*2560*/  WARPGROUP.ARRIVE ;  /* 0x00000000000079c5 */ /* 0x000fd80000000000 */
        /* <DEDUP_REMOVED lines=13> */
.L_x_3270:
[----:B------:R-:W-:Y:S01]  /*2640*/  BAR.SYNC.DEFER_BLOCKING 0xe, 0x100 ;  /* 0x0384000000007b1d */ /* 0x000fe20000010000 */
[C---:B-12---:R-:W-:Y:S01]  /*2650*/  IMAD R4, R2.reuse, 0x40, R17 ;  /* 0x0000004002047824 */ /* 0x046fe200078e0211 */
[----:B------:R-:W-:Y:S01]  /*2660*/  PLOP3.LUT P0, PT, PT, PT, PT, 0x8, 0x0 ;  /* 0x000000000000781c */ /* 0x000fe20003f0e170 */
        /* <DEDUP_REMOVED lines=138> */
.L_x_3268:
[----:B------:R-:W-:Y:S02]  /*2f10*/  ISETP.GE.AND P1, PT, R152, 0x1, PT ;  /* 0x000000019800780c */ /* 0x000fe40003f26270 */
[----:B------:R-:W-:-:S11]  /*2f20*/  PLOP3.LUT P0, PT, PT, PT, PT, 0x80, 0x0 ;  /* 0x000000000000781c */ /* 0x000fd60003f0f070 */
[----:B------:R-:W-:Y:S05]  /*2f30*/  @!P1 BRA `(.L_x_3269) ;  /* 0x000000a000e89947 */ /* 0x000fea0003800000 */
[----:B------:R-:W1:Y:S01]  /*2f40*/  SHFL.IDX PT, R0, R192, RZ, 0x1f ;  /* 0x00001fffc0007589 */ /* 0x000e6200000e0000 */
[----:B------:R-:W-:-:S04]  /*2f50*/  UIADD3 UR4, UR37, 0x36400, URZ ;  /* 0x0003640025047890 */ /* 0x000fc8000fffe03f */
[----:B------:R-:W-:-:S06]  /*2f60*/  ULOP3.LUT UP0, URZ, UR4, 0x3ff, URZ, 0xc0, !UPT ;  /* 0x000003ff043f7892 */ /* 0x000fcc000f80c03f */
[----:B------:R-:W-:Y:S02]  /*2f70*/  PLOP3.LUT P0, PT, PT, PT, UP0, 0x80, 0x0 ;  /* 0x000000000000781c */ /* 0x000fe40003f0f008 */
[----:B-1----:R-:W-:-:S04]  /*2f80*/  LEA.HI R3, R0, R0, RZ, 0x1 ;  /* 0x0000000000037211 */ /* 0x002fc800078f08ff */
[----:B------:R-:W-:-:S04]  /*2f90*/  LOP3.LUT R3, R3, 0x1fffe, RZ, 0xc0, !PT ;  /* 0x0001fffe03037812 */ /* 0x000fc800078ec0ff */
[----:B------:R-:W-:-:S04]  /*2fa0*/  IADD3 R3, R0, -R3, RZ ;  /* 0x8000000300037210 */ /* 0x000fc80007ffe0ff */
        /* <DEDUP_REMOVED lines=19> */
[----:B-1----:R-:W-:-:S07]  /*30e0*/  IMAD.MOV.U32 R13, RZ, RZ, RZ ;  /* 0x000000ffff0d7224 */ /* 0x002fce00078e00ff */
[----:B------:R-:W-:-:S07]  /*30f0*/  LEPC R20, `(.L_x_3272) ;  /* 0x000000001014794e */ /* 0x000fce0000000000 */
[----:B--2---:R-:W-:Y:S05]  /*3100*/  CALL.ABS.NOINC R14 ;  /* 0x000000000e007343 */ /* 0x004fea0003c00000 */
.L_x_3272:
        /* <DEDUP_REMOVED lines=9> */
.L_x_3374:
[----:B------:R-:W-:Y:S05]  /*31a0*/  @!P0 BRA `(.L_x_3274) ;  /* 0x0000000000048947 */ /* 0x000fea0003800000 */
[----:B------:R-:W-:Y:S01]  /*31b0*/  BPT.TRAP 0x1 ;  /* 0x000000040000795c */ /* 0x000fe20000300000 */
.L_x_3274:
[----:B------:R-:W-:Y:S02]  /*31c0*/  LEA R5, R2, UR37, 0x3 ;  /* 0x0000002502057c11 */ /* 0x000fe4000f8e18ff */
[----:B------:R-:W-:-:S04]  /*31d0*/  SHF.L.U32 R8, R16, 0x1f, RZ ;  /* 0x0000001f10087819 */ /* 0x000fc800000006ff */
[----:B------:R2:W3:Y:S01]  /*31e0*/  SYNCS.PHASECHK.TRANS64.TRYWAIT P1, [R5+URZ+0x38830], R8 ;  /* 0x03883008050075a7 */ /* 0x0004e2000802017f */
[----:B------:R-:W-:Y:S05]  /*31f0*/  @!P0 BRA `(.L_x_3275) ;  /* 0x0000000000048947 */ /* 0x000fea0003800000 */
[----:B------:R-:W-:Y:S01]  /*3200*/  BPT.TRAP 0x1 ;  /* 0x000000040000795c */ /* 0x000fe20000300000 */
.L_x_3275:
[----:B---3--:R-:W-:Y:S05]  /*3210*/  @P1 BRA `(.L_x_3276) ;  /* 0x0000000000081947 */ /* 0x008fea0003800000 */
[----:B------:R-:W3:Y:S02]  /*3220*/  SYNCS.PHASECHK.TRANS64.TRYWAIT P1, [R5+URZ+0x38830], R8 ;  /* 0x03883008050075a7 */ /* 0x000ee4000802017f */
[----:B---3--:R-:W-:Y:S05]  /*3230*/  @!P1 BRA `(.L_x_3277) ;  /* 0x000000f000089947 */ /* 0x008fea0003800000 */
.L_x_3276:
[----:B------:R-:W-:-:S04]  /*3240*/  UIADD3 UR4, UR37, 0x22400, URZ ;  /* 0x0002240025047890 */ /* 0x000fc8000fffe03f */
[----:B------:R-:W-:-:S04]  /*3250*/  USHF.R.U32.HI UR4, URZ, 0x4, UR4 ;  /* 0x000000043f047899 */ /* 0x000fc80008011604 */
[----:B------:R-:W-:-:S06]  /*3260*/  ULOP3.LUT UR4, UR4, 0x3fff, URZ, 0xc0, !UPT ;  /* 0x00003fff04047892 */ /* 0x000fcc000f8ec03f */
[----:B-1----:R-:W-:Y:S01]  /*3270*/  IMAD.U32 R0, RZ, RZ, UR4 ;  /* 0x00000004ff007e24 */ /* 0x002fe2000f8e00ff */
[----:B------:R-:W-:Y:S05]  /*3280*/  WARPSYNC.ALL ;  /* 0x0000000000007948 */ /* 0x000fea0003800000 */
[----:B------:R-:W-:Y:S01]  /*3290*/  LOP3.LUT R0, R0, 0x10000, RZ, 0xfc, !PT ;  /* 0x0001000000007812 */ /* 0x000fe200078efcff */
[----:B------:R-:W-:-:S04]  /*32a0*/  UIADD3 UR4, UR37, 0x20400, URZ ;  /* 0x0002040025047890 */ /* 0x000fc8000fffe03f */
[----:B------:R-:W-:Y:S01]  /*32b0*/  IMAD R4, R2, 0x200, R0 ;  /* 0x0000020002047824 */ /* 0x000fe200078e0200 */
        /* <DEDUP_REMOVED lines=32> */
.L_x_3375:
[----:B------:R-:W-:Y:S05]  /*34c0*/  @!P0 BRA `(.L_x_3279) ;  /* 0x0000000000048947 */ /* 0x000fea0003800000 */
[----:B------:R-:W-:Y:S01]  /*34d0*/  BPT.TRAP 0x1 ;  /* 0x000000040000795c */ /* 0x000fe20000300000 */
.L_x_3279:
[----:B------:R4:W1:Y:S01]  /*34e0*/  SYNCS.PHASECHK.TRANS64.TRYWAIT P1, [R5+URZ+0x38850], R8 ;  /* 0x03885008050075a7 */ /* 0x000862000802017f */
[----:B------:R-:W-:Y:S05]  /*34f0*/  @!P0 BRA `(.L_x_3280) ;  /* 0x0000000000048947 */ /* 0x000fea0003800000 */
[----:B------:R-:W-:Y:S01]  /*3500*/  BPT.TRAP 0x1 ;  /* 0x000000040000795c */ /* 0x000fe20000300000 */
.L_x_3280:
[----:B-1----:R-:W-:-:S05]  /*3510*/  IMAD.U32 R4, RZ, RZ, UR37 ;  /* 0x00000025ff047e24 */ /* 0x002fca000f8e00ff */
[C---:B------:R-:W-:Y:S01]  /*3520*/  IADD3 R3, R4.reuse, 0x400, RZ ;  /* 0x0000040004037810 */ /* 0x040fe20007ffe0ff */
        /* <DEDUP_REMOVED lines=11> */
.L_x_3281:
[----:B------:R-:W-:Y:S01]  /*35e0*/  R2UR UR8, R4 ;  /* 0x00000000040872ca */ /* 0x000fe200000e0000 */
[----:B------:R-:W-:Y:S01]  /*35f0*/  WARPGROUP.ARRIVE ;  /* 0x00000000000079c5 */ /* 0x000fe20000000000 */
[----:B------:R-:W-:Y:S01]  /*3600*/  R2UR UR10, R6 ;  /* 0x00000000060a72ca */ /* 0x000fe200000e0000 */
[----:B------:R-:W-:Y:S01]  /*3610*/  UMOV UR9, 0x40000040 ;  /* 0x4000004000097882 */ /* 0x000fe20000000000 */
[----:B------:R-:W-:Y:S01]  /*3620*/  UMOV UR11, 0x40000040 ;  /* 0x40000040000b7882 */ /* 0x000fe20000000000 */
[----:B--234-:R-:W-:Y:S01]  /*3630*/  VIADD R8, R4, 0x2 ;  /* 0x0000000204087836 */ /* 0x01cfe20000000000 */
[----:B------:R-:W-:Y:S01]  /*3640*/  IADD3 R7, R6, 0x2, RZ ;  /* 0x0000000206077810 */ /* 0x000fe20007ffe0ff */
        /* <DEDUP_REMOVED lines=10> */
[----:B------:R-:W-:Y:S01]  /*36f0*/  ULDC UR10, c[0x0][0xa80] ;  /* 0x0002a000000a7ab9 */ /* 0x000fe20000000800 */
[----:B------:R-:W-:-:S04]  /*3700*/  IMAD R206, R2, 0x1000, R19 ;  /* 0x0000100002ce7824 */ /* 0x000fc800078e0213 */
[----:B------:R-:W-:Y:S01]  /*3710*/  VIADD R207, R206, 0x80 ;  /* 0x00000080cecf7836 */ /* 0x000fe20000000000 */
        /* <DEDUP_REMOVED lines=142> */
[C-C-:B------:R-:W-:Y:S01]  /*4000*/  IMAD.IADD R12, R8.reuse, 0x1, R9.reuse ;  /* 0x00000001080c7824 */ /* 0x140fe200078e0209 */
[----:B------:R-:W-:Y:S01]  /*4010*/  IADD3 R8, R8, R11, RZ ;  /* 0x0000000b08087210 */ /* 0x000fe20007ffe0ff */
        /* <DEDUP_REMOVED lines=130> */
[C---:B------:R-:W-:Y:S01]  /*4840*/  IADD3 R7, R9.reuse, R8, RZ ;  /* 0x0000000809077210 */ /* 0x040fe20007ffe0ff */
[----:B------:R-:W-:Y:S02]  /*4850*/  IMAD.IADD R9, R9, 0x1, R10 ;  /* 0x0000000109097824 */ /* 0x000fe400078e020a */
[C---:B------:R-:W-:Y:S02]  /*4860*/  IMAD.IADD R8, R11.reuse, 0x1, R8 ;  /* 0x000000010b087824 */ /* 0x040fe400078e0208 */
[----:B------:R-:W-:Y:S01]  /*4870*/  IMAD.IADD R10, R11, 0x1, R10 ;  /* 0x000000010b0a7824 */ /* 0x000fe200078e020a */
[----:B------:R-:W-:Y:S01]  /*4880*/  MOV R11, 0x40 ;  /* 0x00000040000b7802 */ /* 0x000fe20000000f00 */
[----:B------:R-:W-:-:S02]  /*4890*/  WARPGROUP.DEPBAR.LE gsb0, 0x0 ;  /* 0x00008000000079c5 */ /* 0x000fc40000010000 */
[----:B------:R-:W-:-:S06]  /*48a0*/  WARPGROUP.ARRIVE ;  /* 0x00000000000079c5 */ /* 0x000fcc0000000000 */
[----:B------:R-:W-:Y:S01]  /*48b0*/  HGMMA.64x64x16.F32 R24, gdesc[UR4], R24, gsb0 ;  /* 0x00e00000041879f0 */ /* 0x000fe20008000818 */
[----:B------:R-:W-:Y:S01]  /*48c0*/  R2UR UR4, R7 ;  /* 0x00000000070472ca */ /* 0x000fe200000e0000 */
[----:B------:R-:W-:Y:S01]  /*48d0*/  UMOV UR5, 0x40000040 ;  /* 0x4000004000057882 */ /* 0x000fe20000000000 */
[----:B------:R-:W-:Y:S01]  /*48e0*/  R2UR UR6, R9 ;  /* 0x00000000090672ca */ /* 0x000fe200000e0000 */
[----:B------:R-:W-:Y:S01]  /*48f0*/  UMOV UR7, 0x40000040 ;  /* 0x4000004000077882 */ /* 0x000fe20000000000 */
        /* <DEDUP_REMOVED lines=14> */
[----:B------:R-:W-:Y:S02]  /*49e0*/  IMAD R7, R152, -0x40, R11 ;  /* 0xffffffc098077824 */ /* 0x000fe400078e020b */
[----:B------:R-:W-:Y:S02]  /*49f0*/  VIADD R11, R17, UR42 ;  /* 0x0000002a110b7c36 */ /* 0x000fe40008000000 */
        /* <DEDUP_REMOVED lines=8> */
[----:B------:R-:W1:Y:S08]  /*4a80*/  LDC R6, c[0x0][0x2e0] ;  /* 0x0000b800ff067b82 */ /* 0x000e700000000800 */
[----:B------:R-:W2:Y:S01]  /*4a90*/  LDC R9, c[0x0][0x288] ;  /* 0x0000a200ff097b82 */ /* 0x000ea20000000800 */
[----:B-1----:R-:W-:-:S02]  /*4aa0*/  IMAD R7, R153, R6, R7 ;  /* 0x0000000699077224 */ /* 0x002fc400078e0207 */
[----:B------:R-:W-:-:S03]  /*4ab0*/  IMAD R8, R153, R6, R8 ;  /* 0x0000000699087224 */ /* 0x000fc600078e0208 */
[----:B------:R-:W-:Y:S02]  /*4ac0*/  IADD3 R7, -R18, R7, RZ ;  /* 0x0000000712077210 */ /* 0x000fe40007ffe1ff */
[----:B--2---:R-:W-:Y:S01]  /*4ad0*/  IADD3 R8, R8, -R9, -R18 ;  /* 0x8000000908087210 */ /* 0x004fe20007ffe812 */
[----:B------:R-:W-:-:S03]  /*4ae0*/  IMAD R6, R153, R6, -R9 ;  /* 0x0000000699067224 */ /* 0x000fc600078e0a09 */
[----:B------:R-:W-:Y:S01]  /*4af0*/  VIADDMNMX R10, R11, R8, R7, PT ;  /* 0x000000080b0a7246 */ /* 0x000fe20003800107 */
[----:B------:R-:W-:Y:S01]  /*4b00*/  VIADD R6, R6, UR42 ;  /* 0x0000002a06067c36 */ /* 0x000fe20008000000 */
[----:B------:R-:W-:Y:S02]  /*4b10*/  IADD3 R8, R8, 0x8, R11 ;  /* 0x0000000808087810 */ /* 0x000fe40007ffe00b */
[C---:B------:R-:W-:Y:S02]  /*4b20*/  ISETP.GT.AND P1, PT, R10.reuse, RZ, PT ;  /* 0x000000ff0a00720c */ /* 0x040fe40003f24270 */
[C---:B------:R-:W-:Y:S02]  /*4b30*/  ISETP.GT.AND P2, PT, R10.reuse, 0x1, PT ;  /* 0x000000010a00780c */ /* 0x040fe40003f44270 */
[----:B------:R-:W-:Y:S02]  /*4b40*/  ISETP.GT.AND P3, PT, R10, 0x8, PT ;  /* 0x000000080a00780c */ /* 0x000fe40003f64270 */
[----:B------:R-:W-:-:S02]  /*4b50*/  VIMNMX R8, R7, R8, PT ;  /* 0x0000000807087248 */ /* 0x000fc40003fe0100 */
[----:B------:R-:W-:Y:S02]  /*4b60*/  SHF.R.S32.HI R9, RZ, 0x1f, R6 ;  /* 0x0000001fff097819 */ /* 0x000fe40000011406 */
[----:B------:R-:W-:Y:S02]  /*4b70*/  ISETP.GT.AND P4, PT, R8, 0x29, PT ;  /* 0x000000290800780c */ /* 0x000fe40003f84270 */
[----:B------:R-:W-:-:S04]  /*4b80*/  LEA.HI R9, R9, R6, RZ, 0x6 ;  /* 0x0000000609097211 */ /* 0x000fc800078f30ff */
[----:B------:R-:W-:-:S04]  /*4b90*/  SHF.R.S32.HI R9, RZ, 0x6, R9 ;  /* 0x00000006ff097819 */ /* 0x000fc80000011409 */
[----:B------:R-:W-:Y:S01]  /*4ba0*/  VIMNMX R9, RZ, R9, !PT ;  /* 0x00000009ff097248 */ /* 0x000fe20007fe0100 */
        /* <DEDUP_REMOVED lines=37> */
[----:B--2---:R-:W-:Y:S01]  /*4e00*/  FSEL R25, R25, -INF , P2 ;  /* 0xff80000019197808 */ /* 0x004fe20001000000 */
[----:B------:R-:W-:Y:S01]  /*4e10*/  FMUL.FTZ R43, R43, UR4 ;  /* 0x000000042b2b7c20 */ /* 0x000fe20008410000 */
[----:B------:R-:W-:Y:S01]  /*4e20*/  ISETP.GT.AND P2, PT, R10, 0x10, PT ;  /* 0x000000100a00780c */ /* 0x000fe20003f44270 */
[----:B------:R-:W-:Y:S01]  /*4e30*/  FMUL.FTZ R46, R46, UR4 ;  /* 0x000000042e2e7c20 */ /* 0x000fe20008410000 */
[----:B------:R-:W-:Y:S01]  /*4e40*/  FMNMX.FTZ R13, R24, R25, !PT ;  /* 0x00000019180d7209 */ /* 0x000fe20007810000 */
[----:B------:R-:W-:Y:S01]  /*4e50*/  FMUL.FTZ R47, R47, UR4 ;  /* 0x000000042f2f7c20 */ /* 0x000fe20008410000 */
[----:B------:R-:W-:Y:S01]  /*4e60*/  FMUL.FTZ R50, R50, UR4 ;  /* 0x0000000432327c20 */ /* 0x000fe20008410000 */
[----:B------:R-:W2:Y:S01]  /*4e70*/  MUFU.TANH R32, R32 ;  /* 0x0000002000207308 */ /* 0x000ea20000002400 */
[----:B---3--:R-:W-:Y:S01]  /*4e80*/  FSEL R28, R28, -INF , P3 ;  /* 0xff8000001c1c7808 */ /* 0x008fe20001800000 */
[----:B------:R-:W-:Y:S01]  /*4e90*/  FMUL.FTZ R51, R51, UR4 ;  /* 0x0000000433337c20 */ /* 0x000fe20008410000 */
[----:B------:R-:W-:Y:S01]  /*4ea0*/  ISETP.GT.AND P3, PT, R8, 0x8, PT ;  /* 0x000000080800780c */ /* 0x000fe20003f64270 */
[----:B------:R-:W-:Y:S01]  /*4eb0*/  FMUL.FTZ R54, R54, UR4 ;  /* 0x0000000436367c20 */ /* 0x000fe20008410000 */
[----:B------:R-:W-:Y:S01]  /*4ec0*/  FMNMX.FTZ R12, R28, R13, !PT ;  /* 0x0000000d1c0c7209 */ /* 0x000fe20007810000 */
[----:B------:R-:W-:Y:S01]  /*4ed0*/  FMUL.FTZ R55, R55, UR4 ;  /* 0x0000000437377c20 */ /* 0x000fe20008410000 */
[----:B------:R-:W-:Y:S01]  /*4ee0*/  R2UR UR4, R206 ;  /* 0x00000000ce0472ca */ /* 0x000fe200000e0000 */
[----:B------:R-:W3:Y:S01]  /*4ef0*/  MUFU.TANH R33, R33 ;  /* 0x0000002100217308 */ /* 0x000ee20000002400 */
[----:B-1----:R-:W-:-:S02]  /*4f00*/  FSEL R29, R29, -INF , P1 ;  /* 0xff8000001d1d7808 */ /* 0x002fc40000800000 */
[----:B------:R-:W-:Y:S02]  /*4f10*/  ISETP.GT.AND P1, PT, R10, 0x11, PT ;  /* 0x000000110a00780c */ /* 0x000fe40003f24270 */
[----:B------:R-:W-:-:S03]  /*4f20*/  FMNMX.FTZ R13, R29, R12, !PT ;  /* 0x0000000c1d0d7209 */ /* 0x000fc60007810000 */
[----:B------:R-:W1:Y:S01]  /*4f30*/  MUFU.TANH R36, R36 ;  /* 0x0000002400247308 */ /* 0x000e620000002400 */
[----:B--2---:R-:W-:Y:S02]  /*4f40*/  FSEL R32, R32, -INF , P2 ;  /* 0xff80000020207808 */ /* 0x004fe40001000000 */
[----:B------:R-:W-:Y:S01]  /*4f50*/  ISETP.GT.AND P2, PT, R10, 0x18, PT ;  /* 0x000000180a00780c */ /* 0x000fe20003f44270 */
[----:B------:R-:W-:Y:S01]  /*4f60*/  UMOV UR6, UR4 ;  /* 0x0000000400067c82 */ /* 0x000fe20008000000 */
[----:B------:R-:W-:Y:S02]  /*4f70*/  FMNMX.FTZ R12, R32, R13, !PT ;  /* 0x0000000d200c7209 */ /* 0x000fe40007810000 */
[----:B------:R-:W-:Y:S01]  /*4f80*/  R2UR UR4, R207 ;  /* 0x00000000cf0472ca */ /* 0x000fe200000e0000 */
[----:B------:R-:W2:Y:S01]  /*4f90*/  MUFU.TANH R37, R37 ;  /* 0x0000002500257308 */ /* 0x000ea20000002400 */
[----:B---3--:R-:W-:Y:S02]  /*4fa0*/  FSEL R33, R33, -INF , P1 ;  /* 0xff80000021217808 */ /* 0x008fe40000800000 */
[----:B------:R-:W-:-:S02]  /*4fb0*/  ISETP.GT.AND P1, PT, R10, 0x19, PT ;  /* 0x000000190a00780c */ /* 0x000fc40003f24270 */
[----:B------:R-:W-:Y:S02]  /*4fc0*/  FMNMX.FTZ R13, R33, R12, !PT ;  /* 0x0000000c210d7209 */ /* 0x000fe40007810000 */
[----:B------:R-:W-:Y:S01]  /*4fd0*/  IADD3 R207, R206, 0x100, RZ ;  /* 0x00000100cecf7810 */ /* 0x000fe20007ffe0ff */
[----:B------:R-:W3:Y:S01]  /*4fe0*/  MUFU.TANH R40, R40 ;  /* 0x0000002800287308 */ /* 0x000ee20000002400 */
[----:B-1----:R-:W-:Y:S01]  /*4ff0*/  FSEL R36, R36, -INF , P2 ;  /* 0xff80000024247808 */ /* 0x002fe20001000000 */
[----:B------:R-:W-:Y:S01]  /*5000*/  VIADD R206, R206, 0x180 ;  /* 0x00000180cece7836 */ /* 0x000fe20000000000 */
[----:B------:R-:W-:Y:S02]  /*5010*/  ISETP.GT.AND P2, PT, R10, 0x20, PT ;  /* 0x000000200a00780c */ /* 0x000fe40003f44270 */
[----:B------:R-:W-:-:S03]  /*5020*/  FMNMX.FTZ R12, R36, R13, !PT ;  /* 0x0000000d240c7209 */ /* 0x000fc60007810000 */
[----:B------:R-:W1:Y:S01]  /*5030*/  MUFU.TANH R41, R41 ;  /* 0x0000002900297308 */ /* 0x000e620000002400 */
[----:B--2---:R-:W-:Y:S02]  /*5040*/  FSEL R37, R37, -INF , P1 ;  /* 0xff80000025257808 */ /* 0x004fe40000800000 */
[----:B------:R-:W-:Y:S02]  /*5050*/  ISETP.GT.AND P1, PT, R10, 0x21, PT ;  /* 0x000000210a00780c */ /* 0x000fe40003f24270 */
[----:B------:R-:W-:-:S03]  /*5060*/  FMNMX.FTZ R13, R37, R12, !PT ;  /* 0x0000000c250d7209 */ /* 0x000fc60007810000 */
[----:B------:R-:W2:Y:S01]  /*5070*/  MUFU.TANH R44, R44 ;  /* 0x0000002c002c7308 */ /* 0x000ea20000002400 */
[----:B---3--:R-:W-:Y:S02]  /*5080*/  FSEL R40, R40, -INF , P2 ;  /* 0xff80000028287808 */ /* 0x008fe40001000000 */
[----:B------:R-:W-:Y:S02]  /*5090*/  ISETP.GT.AND P2, PT, R10, 0x28, PT ;  /* 0x000000280a00780c */ /* 0x000fe40003f44270 */
[----:B------:R-:W-:-:S03]  /*50a0*/  FMNMX.FTZ R12, R40, R13, !PT ;  /* 0x0000000d280c7209 */ /* 0x000fc60007810000 */
[----:B------:R-:W3:Y:S01]  /*50b0*/  MUFU.TANH R45, R45 ;  /* 0x0000002d002d7308 */ /* 0x000ee20000002400 */
[----:B-1----:R-:W-:Y:S02]  /*50c0*/  FSEL R41, R41, -INF , P1 ;  /* 0xff80000029297808 */ /* 0x002fe40000800000 */
        /* <DEDUP_REMOVED lines=24> */
[----:B------:R-:W-:Y:S02]  /*5250*/  ISETP.GT.AND P1, PT, R8, RZ, PT ;  /* 0x000000ff0800720c */ /* 0x000fe40003f24270 */
[----:B------:R-:W-:-:S03]  /*5260*/  FMNMX.FTZ R10, R53, R10, !PT ;  /* 0x0000000a350a7209 */ /* 0x000fc60007810000 */
[----:B------:R-:W1:Y:S01]  /*5270*/  MUFU.TANH R30, R30 ;  /* 0x0000001e001e7308 */ /* 0x000e620000002400 */
[----:B--2---:R-:W-:Y:S01]  /*5280*/  FSEL R26, R26, -INF , P1 ;  /* 0xff8000001a1a7808 */ /* 0x004fe20000800000 */
[----:B------:R-:W2:Y:S01]  /*5290*/  SHFL.BFLY PT, R13, R10, 0x2, 0x1f ;  /* 0x0c401f000a0d7f89 */ /* 0x000ea200000e0000 */
[----:B------:R-:W-:-:S05]  /*52a0*/  ISETP.GT.AND P1, PT, R8, 0x9, PT ;  /* 0x000000090800780c */ /* 0x000fca0003f24270 */
[----:B------:R-:W4:Y:S01]  /*52b0*/  MUFU.TANH R31, R31 ;  /* 0x0000001f001f7308 */ /* 0x000f220000002400 */
[----:B---3--:R-:W-:Y:S02]  /*52c0*/  FSEL R27, R27, -INF , P2 ;  /* 0xff8000001b1b7808 */ /* 0x008fe40001000000 */
[----:B------:R-:W-:Y:S02]  /*52d0*/  ISETP.GT.AND P2, PT, R8, 0x10, PT ;  /* 0x000000100800780c */ /* 0x000fe40003f44270 */
[----:B------:R-:W-:-:S03]  /*52e0*/  FMNMX.FTZ R11, R26, R27, !PT ;  /* 0x0000001b1a0b7209 */ /* 0x000fc60007810000 */
[----:B------:R-:W3:Y:S01]  /*52f0*/  MUFU.TANH R34, R34 ;  /* 0x0000002200227308 */ /* 0x000ee20000002400 */
[----:B-1----:R-:W-:Y:S02]  /*5300*/  FSEL R30, R30, -INF , P3 ;  /* 0xff8000001e1e7808 */ /* 0x002fe40001800000 */
[----:B------:R-:W-:-:S05]  /*5310*/  ISETP.GT.AND P3, PT, R8, 0x20, PT ;  /* 0x000000200800780c */ /* 0x000fca0003f64270 */
[----:B------:R-:W1:Y:S01]  /*5320*/  MUFU.TANH R35, R35 ;  /* 0x0000002300237308 */ /* 0x000e620000002400 */
[----:B----4-:R-:W-:Y:S02]  /*5330*/  FSEL R31, R31, -INF , P1 ;  /* 0xff8000001f1f7808 */ /* 0x010fe40000800000 */
[----:B--2---:R-:W-:Y:S02]  /*5340*/  FMNMX.FTZ R13, R10, R13, !PT ;  /* 0x0000000d0a0d7209 */ /* 0x004fe40007810000 */
[----:B------:R-:W-:-:S03]  /*5350*/  ISETP.GT.AND P1, PT, R8, 0x11, PT ;  /* 0x000000110800780c */ /* 0x000fc60003f24270 */
[----:B------:R-:W2:Y:S01]  /*5360*/  SHFL.BFLY PT, R10, R13, 0x1, 0x1f ;  /* 0x0c201f000d0a7f89 */ /* 0x000ea200000e0000 */
[----:B------:R-:W4:Y:S01]  /*5370*/  MUFU.TANH R38, R38 ;  /* 0x0000002600267308 */ /* 0x000f220000002400 */
[----:B---3--:R-:W-:Y:S02]  /*5380*/  FSEL R34, R34, -INF , P2 ;  /* 0xff80000022227808 */ /* 0x008fe40001000000 */
[----:B------:R-:W-:-:S05]  /*5390*/  ISETP.GT.AND P2, PT, R8, 0x18, PT ;  /* 0x000000180800780c */ /* 0x000fca0003f44270 */
[----:B------:R-:W3:Y:S01]  /*53a0*/  MUFU.TANH R39, R39 ;  /* 0x0000002700277308 */ /* 0x000ee20000002400 */
        /* <DEDUP_REMOVED lines=8> */
[----:B---3--:R-:W-:Y:S01]  /*5430*/  FSEL R39, R39, -INF , P1 ;  /* 0xff80000027277808 */ /* 0x008fe20000800000 */
[----:B------:R-:W-:Y:S01]  /*5440*/  FMUL.FTZ R12, R7, UR10 ;  /* 0x0000000a070c7c20 */ /* 0x000fe20008410000 */
[----:B------:R-:W-:Y:S02]  /*5450*/  FMNMX.FTZ R11, R31, R10, !PT ;  /* 0x0000000a1f0b7209 */ /* 0x000fe40007810000 */
[----:B------:R-:W-:Y:S01]  /*5460*/  ISETP.GT.AND P1, PT, R8, 0x28, PT ;  /* 0x000000280800780c */ /* 0x000fe20003f24270 */
[----:B------:R-:W3:Y:S01]  /*5470*/  MUFU.TANH R46, R46 ;  /* 0x0000002e002e7308 */ /* 0x000ee20000002400 */
        /* <DEDUP_REMOVED lines=11> */
[----:B---3--:R-:W-:Y:S02]  /*5530*/  FSEL R46, R46, -INF , P1 ;  /* 0xff8000002e2e7808 */ /* 0x008fe40000800000 */
[----:B------:R-:W-:Y:S02]  /*5540*/  FMNMX.FTZ R11, R43, R10, !PT ;  /* 0x0000000a2b0b7209 */ /* 0x000fe40007810000 */
[----:B------:R-:W-:Y:S01]  /*5550*/  ISETP.GT.AND P1, PT, R8, 0x31, PT ;  /* 0x000000310800780c */ /* 0x000fe20003f24270 */
[----:B------:R-:W3:Y:S01]  /*5560*/  MUFU.TANH R51, R51 ;  /* 0x0000003300337308 */ /* 0x000ee20000002400 */
[----:B-1----:R-:W-:Y:S02]  /*5570*/  FSEL R47, R47, -INF , P4 ;  /* 0xff8000002f2f7808 */ /* 0x002fe40002000000 */
[----:B------:R-:W-:Y:S02]  /*5580*/  FMNMX.FTZ R10, R46, R11, !PT ;  /* 0x0000000b2e0a7209 */ /* 0x000fe40007810000 */
[----:B------:R-:W-:-:S02]  /*5590*/  FSEL R56, R12, RZ, P2 ;  /* 0x000000ff0c387208 */ /* 0x000fc40001000000 */
        /* <DEDUP_REMOVED lines=10> */
[----:B---3--:R-:W-:Y:S01]  /*5640*/  FSEL R51, R51, -INF , P1 ;  /* 0xff80000033337808 */ /* 0x008fe20000800000 */
        /* <DEDUP_REMOVED lines=14> */
[--C-:B------:R-:W-:Y:S01]  /*5730*/  FFMA.FTZ R175, R49, UR10, -R56.reuse ;  /* 0x0000000a31af7c23 */ /* 0x100fe20008010838 */
[----:B--2---:R-:W-:Y:S01]  /*5740*/  FSEL R55, R55, -INF , P1 ;  /* 0xff80000037377808 */ /* 0x004fe20000800000 */
[--C-:B------:R-:W-:Y:S01]  /*5750*/  FFMA.FTZ R176, R52, UR10, -R56.reuse ;  /* 0x0000000a34b07c23 */ /* 0x100fe20008010838 */
[----:B------:R-:W-:Y:S01]  /*5760*/  FFMA.FTZ R177, R53, UR10, -R56 ;  /* 0x0000000a35b17c23 */ /* 0x000fe20008010838 */
[----:B------:R-:W1:Y:S01]  /*5770*/  MUFU.EX2 R11, R11 ;  /* 0x0000000b000b7308 */ /* 0x000e620000000800 */
[----:B------:R-:W-:-:S05]  /*5780*/  FMNMX.FTZ R8, R55, R8, !PT ;  /* 0x0000000837087209 */ /* 0x000fca0007810000 */
[----:B------:R-:W2:Y:S02]  /*5790*/  SHFL.BFLY PT, R25, R8, 0x2, 0x1f ;  /* 0x0c401f0008197f89 */ /* 0x000ea400000e0000 */
[----:B------:R-:W-:Y:S08]  /*57a0*/  MUFU.EX2 R12, R12 ;  /* 0x0000000c000c7308 */ /* 0x000ff00000000800 */
[----:B------:R-:W3:Y:S01]  /*57b0*/  MUFU.EX2 R13, R13 ;  /* 0x0000000d000d7308 */ /* 0x000ee20000000800 */
[----:B-1----:R-:W-:Y:S01]  /*57c0*/  F2FP.F16.F32.PACK_AB R156, R11, R10 ;  /* 0x0000000a0b9c723e */ /* 0x002fe200000000ff */
[----:B------:R-:W-:-:S06]  /*57d0*/  FADD.FTZ R11, R10, R11 ;  /* 0x0000000b0a0b7221 */ /* 0x000fcc0000010000 */
[----:B------:R-:W-:Y:S01]  /*57e0*/  MUFU.EX2 R14, R14 ;  /* 0x0000000e000e7308 */ /* 0x000fe20000000800 */
[----:B--2---:R-:W-:-:S07]  /*57f0*/  FMNMX.FTZ R25, R8, R25, !PT ;  /* 0x0000001908197209 */ /* 0x004fce0007810000 */
[----:B------:R-:W1:Y:S01]  /*5800*/  MUFU.EX2 R15, R15 ;  /* 0x0000000f000f7308 */ /* 0x000e620000000800 */
[C---:B---3--:R-:W-:Y:S01]  /*5810*/  F2FP.F16.F32.PACK_AB R158, R13.reuse, R12 ;  /* 0x0000000c0d9e723e */ /* 0x048fe200000000ff */
[----:B------:R-:W-:Y:S01]  /*5820*/  FADD.FTZ R12, R12, R11 ;  /* 0x0000000b0c0c7221 */ /* 0x000fe20000010000 */
[----:B------:R-:W2:Y:S03]  /*5830*/  SHFL.BFLY PT, R8, R25, 0x1, 0x1f ;  /* 0x0c201f0019087f89 */ /* 0x000ea600000e0000 */
[----:B------:R-:W-:Y:S01]  /*5840*/  FADD.FTZ R13, R13, R12 ;  /* 0x0000000c0d0d7221 */ /* 0x000fe20000010000 */
[----:B------:R-:W-:Y:S01]  /*5850*/  VIADD R12, R152, 0xfffffffe ;  /* 0xfffffffe980c7836 */ /* 0x000fe20000000000 */
[----:B------:R-:W-:Y:S04]  /*5860*/  MUFU.EX2 R20, R20 ;  /* 0x0000001400147308 */ /* 0x000fe80000000800 */
[----:B------:R-:W-:-:S04]  /*5870*/  ISETP.GE.AND P2, PT, R12, R9, PT ;  /* 0x000000090c00720c */ /* 0x000fc80003f46270 */
[----:B------:R-:W3:Y:S01]  /*5880*/  MUFU.EX2 R21, R21 ;  /* 0x0000001500157308 */ /* 0x000ee20000000800 */
[----:B-1----:R-:W-:Y:S01]  /*5890*/  F2FP.F16.F32.PACK_AB R160, R15, R14 ;  /* 0x0000000e0fa0723e */ /* 0x002fe200000000ff */
[----:B------:R-:W-:-:S04]  /*58a0*/  FADD.FTZ R14, R14, R13 ;  /* 0x0000000d0e0e7221 */ /* 0x000fc80000010000 */
[----:B------:R-:W-:Y:S02]  /*58b0*/  FADD.FTZ R15, R15, R14 ;  /* 0x0000000e0f0f7221 */ /* 0x000fe40000010000 */
[----:B------:R-:W-:Y:S01]  /*58c0*/  MUFU.EX2 R154, R154 ;  /* 0x0000009a009a7308 */ /* 0x000fe20000000800 */
[----:B--2---:R-:W-:-:S04]  /*58d0*/  FMNMX.FTZ R8, R25, R8, !PT ;  /* 0x0000000819087209 */ /* 0x004fc80007810000 */
[C---:B------:R-:W-:Y:S01]  /*58e0*/  FSETP.NEU.FTZ.AND P1, PT, R8.reuse, -INF , PT ;  /* 0xff8000000800780b */ /* 0x040fe20003f3d000 */
[----:B------:R-:W-:Y:S02]  /*58f0*/  FMUL.FTZ R24, R8, UR10 ;  /* 0x0000000a08187c20 */ /* 0x000fe40008410000 */
[----:B------:R-:W1:Y:S01]  /*5900*/  MUFU.EX2 R155, R155 ;  /* 0x0000009b009b7308 */ /* 0x000e620000000800 */
[----:B---3--:R-:W-:Y:S01]  /*5910*/  F2FP.F16.F32.PACK_AB R162, R21, R20 ;  /* 0x0000001415a2723e */ /* 0x008fe200000000ff */
[----:B------:R-:W-:Y:S01]  /*5920*/  FADD.FTZ R20, R20, R15 ;  /* 0x0000000f14147221 */ /* 0x000fe20000010000 */
[----:B------:R-:W-:Y:S02]  /*5930*/  FSEL R25, R24, RZ, P1 ;  /* 0x000000ff18197208 */ /* 0x000fe40000800000 */
[----:B------:R-:W-:Y:S01]  /*5940*/  ISETP.NE.AND P1, PT, R57, RZ, PT ;  /* 0x000000ff3900720c */ /* 0x000fe20003f25270 */
[----:B------:R-:W-:Y:S02]  /*5950*/  FADD.FTZ R21, R21, R20 ;  /* 0x0000001415157221 */ /* 0x000fe40000010000 */
        /* <DEDUP_REMOVED lines=23> */
[----:B------:R-:W-:-:S03]  /*5ad0*/  @!P1 IADD3 R5, R5, 0x38860, RZ ;  /* 0x0003886005059810 */ /* 0x000fc60007ffe0ff */
        /* <DEDUP_REMOVED lines=38> */
[----:B------:R4:W-:Y:S01]  /*5d40*/  STSM.16.M88.4 [R186], R164 ;  /* 0x000000a4ba007844 */ /* 0x0009e20000000200 */
[----:B------:R-:W-:Y:S01]  /*5d50*/  FADD.FTZ R200, R201, R200 ;  /* 0x000000c8c9c87221 */ /* 0x000fe20000010000 */
        /* <DEDUP_REMOVED lines=8> */
[----:B------:R-:W-:-:S06]  /*5de0*/  FADD.FTZ R176, R176, R175 ;  /* 0x000000afb0b07221 */ /* 0x000fcc0000010000 */
[----:B------:R-:W1:Y:S08]  /*5df0*/  MUFU.EX2 R204, R204 ;  /* 0x000000cc00cc7308 */ /* 0x000e700000000800 */
[----:B------:R-:W5:Y:S01]  /*5e00*/  MUFU.EX2 R205, R205 ;  /* 0x000000cd00cd7308 */ /* 0x000f620000000800 */
[----:B---3--:R-:W-:Y:S01]  /*5e10*/  F2FP.F16.F32.PACK_AB R169, R202, R203 ;  /* 0x000000cbcaa9723e */ /* 0x008fe200000000ff */
[----:B------:R-:W-:-:S04]  /*5e20*/  FADD.FTZ R203, R203, R200 ;  /* 0x000000c8cbcb7221 */ /* 0x000fc80000010000 */
[----:B------:R-:W-:-:S04]  /*5e30*/  FADD.FTZ R203, R202, R203 ;  /* 0x000000cbcacb7221 */ /* 0x000fc80000010000 */
[----:B-1----:R-:W-:Y:S01]  /*5e40*/  FADD.FTZ R6, R204, R203 ;  /* 0x000000cbcc067221 */ /* 0x002fe20000010000 */
[----:B-----5:R-:W-:-:S03]  /*5e50*/  F2FP.F16.F32.PACK_AB R171, R205, R204 ;  /* 0x000000cccdab723e */ /* 0x020fc600000000ff */
[----:B------:R-:W-:Y:S02]  /*5e60*/  FADD.FTZ R6, R205, R6 ;  /* 0x00000006cd067221 */ /* 0x000fe40000010000 */
[----:B------:R4:W-:Y:S01]  /*5e70*/  STSM.16.M88.4 [R185], R168 ;  /* 0x000000a8b9007844 */ /* 0x0009e20000000200 */
[----:B--2---:R-:W-:-:S06]  /*5e80*/  WARPGROUP.ARRIVE ;  /* 0x00000000000079c5 */ /* 0x004fcc0000000000 */
[----:B------:R-:W-:Y:S01]  /*5e90*/  HGMMA.64x256x16.F32 R24, R156, gdesc[UR4].tnspB, RZ, !UPT, gsb0 ;  /* 0x43e000049c187df0 */ /* 0x000fe2000c0008ff */
[----:B------:R-:W-:Y:S01]  /*5ea0*/  UMOV UR6, UR4 ;  /* 0x0000000400067c82 */ /* 0x000fe20008000000 */
[----:B------:R-:W-:Y:S01]  /*5eb0*/  UMOV UR7, 0x40000040 ;  /* 0x4000004000077882 */ /* 0x000fe20000000000 */
[----:B------:R-:W-:Y:S01]  /*5ec0*/  R2UR UR4, R207 ;  /* 0x00000000cf0472ca */ /* 0x000fe200000e0000 */
[----:B------:R-:W-:Y:S02]  /*5ed0*/  WARPGROUP.DEPBAR.LE gsb0, 0x0 ;  /* 0x00008000000079c5 */ /* 0x000fe40000010000 */
[----:B------:R-:W-:-:S15]  /*5ee0*/  WARPGROUP.ARRIVE ;  /* 0x00000000000079c5 */ /* 0x000fde0000000000 */
[----:B------:R-:W-:-:S07]  /*5ef0*/  NOP ;  /* 0x0000000000007918 */ /* 0x000fce0000000000 */
[----:B------:R-:W-:Y:S01]  /*5f00*/  HGMMA.64x256x16.F32 R24, R160, gdesc[UR4].tnspB, R24, gsb0 ;  /* 0x43e00004a0187df0 */ /* 0x000fe20008000818 */
        /* <DEDUP_REMOVED lines=23> */
[----:B-1----:R-:W-:Y:S01]  /*6080*/  FADD.FTZ R5, R177, R176 ;  /* 0x000000b0b1057221 */ /* 0x002fe20000010000 */
[----:B----4-:R-:W-:Y:S06]  /*6090*/  @!P2 BRA `(.L_x_3283) ;  /* 0x000000340098a947 */ /* 0x010fec0003800000 */
[----:B------:R-:W-:Y:S01]  /*60a0*/  IMAD.MOV.U32 R11, RZ, RZ, R8 ;  /* 0x000000ffff0b7224 */ /* 0x000fe200078e0008 */
[----:B------:R-:W-:Y:S01]  /*60b0*/  MOV R13, R7 ;  /* 0x00000007000d7202 */ /* 0x000fe20000000f00 */
[----:B------:R-:W-:Y:S01]  /*60c0*/  IMAD.MOV.U32 R14, RZ, RZ, R2 ;  /* 0x000000ffff0e7224 */ /* 0x000fe200078e0002 */
[----:B------:R-:W-:Y:S01]  /*60d0*/  ULDC UR4, c[0x0][0x288] ;  /* 0x0000a20000047ab9 */ /* 0x000fe20000000800 */
[----:B------:R-:W-:-:S05]  /*60e0*/  ULDC.64 UR6, c[0x0][0x3f8] ;  /* 0x0000fe0000067ab9 */ /* 0x000fca0000000a00 */
.L_x_3292:
[----:B------:R-:W-:-:S05]  /*60f0*/  VIADD R2, R14, 0x1 ;  /* 0x000000010e027836 */ /* 0x000fca0000000000 */
[----:B------:R-:W-:-:S04]  /*6100*/  ISETP.NE.AND P2, PT, R2, 0x2, PT ;  /* 0x000000020200780c */ /* 0x000fc80003f45270 */
[----:B------:R-:W-:Y:S02]  /*6110*/  SEL R7, RZ, 0x1, P2 ;  /* 0x00000001ff077807 */ /* 0x000fe40001000000 */
[----:B------:R-:W-:Y:S02]  /*6120*/  SEL R2, R2, RZ, P2 ;  /* 0x000000ff02027207 */ /* 0x000fe40001000000 */
[----:B------:R-:W-:Y:S01]  /*6130*/  LOP3.LUT R16, R16, R7, RZ, 0x3c, !PT ;  /* 0x0000000710107212 */ /* 0x000fe200078e3cff */
[----:B------:R-:W-:Y:S06]  /*6140*/  @!P0 BRA `(.L_x_3284) ;  /* 0x0000000000048947 */ /* 0x000fec0003800000 */
[----:B------:R-:W-:Y:S01]  /*6150*/  BPT.TRAP 0x1 ;  /* 0x000000040000795c */ /* 0x000fe20000300000 */
.L_x_3284:
[----:B------:R-:W-:Y:S02]  /*6160*/  LEA R10, R2, UR37, 0x3 ;  /* 0x00000025020a7c11 */ /* 0x000fe4000f8e18ff */
[----:B------:R-:W-:-:S04]  /*6170*/  SHF.L.U32 R7, R16, 0x1f, RZ ;  /* 0x0000001f10077819 */ /* 0x000fc800000006ff */
[----:B------:R1:W2:Y:S01]  /*6180*/  SYNCS.PHASECHK.TRANS64.TRYWAIT P2, [R10+URZ+0x38830], R7 ;  /* 0x038830070a0075a7 */ /* 0x0002a2000804017f */
[----:B------:R-:W-:Y:S05]  /*6190*/  @!P0 BRA `(.L_x_3285) ;  /* 0x0000000000048947 */ /* 0x000fea0003800000 */
[----:B------:R-:W-:Y:S01]  /*61a0*/  BPT.TRAP 0x1 ;  /* 0x000000040000795c */ /* 0x000fe20000300000 */
.L_x_3285:
[----:B------:R-:W-:Y:S01]  /*61b0*/  LEA R8, R2, R0, 0x9 ;  /* 0x0000000002087211 */ /* 0x000fe200078e48ff */
[----:B--2---:R-:W-:Y:S06]  /*61c0*/  @P2 BRA `(.L_x_3286) ;  /* 0x0000000000082947 */ /* 0x004fec0003800000 */
[----:B------:R-:W2:Y:S02]  /*61d0*/  SYNCS.PHASECHK.TRANS64.TRYWAIT P2, [R10+URZ+0x38830], R7 ;  /* 0x038830070a0075a7 */ /* 0x000ea4000804017f */
[----:B--2---:R-:W-:Y:S05]  /*61e0*/  @!P2 BRA `(.L_x_3287) ;  /* 0x000000c0005ca947 */ /* 0x004fea0003800000 */
.L_x_3286:
        /* <DEDUP_REMOVED lines=22> */
.L_x_3288:
[----:B------:R3:W4:Y:S01]  /*6350*/  SYNCS.PHASECHK.TRANS64.TRYWAIT P2, [R10+URZ+0x38850], R7 ;  /* 0x038850070a0075a7 */ /* 0x000722000804017f */
[----:B------:R-:W-:Y:S05]  /*6360*/  @!P0 BRA `(.L_x_3289) ;  /* 0x0000000000048947 */ /* 0x000fea0003800000 */
[----:B------:R-:W-:Y:S01]  /*6370*/  BPT.TRAP 0x1 ;  /* 0x000000040000795c */ /* 0x000fe20000300000 */
.L_x_3289:
[----:B----4-:R-:W-:Y:S05]  /*6380*/  @P2 BRA `(.L_x_3290) ;  /* 0x0000000000082947 */ /* 0x010fea0003800000 */
[----:B------:R-:W4:Y:S02]  /*6390*/  SYNCS.PHASECHK.TRANS64.TRYWAIT P2, [R10+URZ+0x38850], R7 ;  /* 0x038850070a0075a7 */ /* 0x000f24000804017f */
[----:B----4-:R-:W-:Y:S05]  /*63a0*/  @!P2 BRA `(.L_x_3291) ;  /* 0x000000c00000a947 */ /* 0x010fea0003800000 */
.L_x_3290:
[----:B-1234-:R-:W-:Y:S01]  /*63b0*/  IMAD R7, R2, 0x1000, R3 ;  /* 0x0000100002077824 */ /* 0x01efe200078e0203 */
[----:B------:R-:W-:Y:S01]  /*63c0*/  WARPGROUP.ARRIVE ;  /* 0x00000000000079c5 */ /* 0x000fe20000000000 */
[----:B------:R-:W-:Y:S01]  /*63d0*/  UMOV UR11, 0x40000040 ;  /* 0x40000040000b7882 */ /* 0x000fe20000000000 */
[C---:B------:R-:W-:Y:S01]  /*63e0*/  VIADD R15, R4.reuse, 0x2 ;  /* 0x00000002040f7836 */ /* 0x040fe20000000000 */
[----:B------:R-:W-:Y:S01]  /*63f0*/  UMOV UR29, 0x40000040 ;  /* 0x40000040001d7882 */ /* 0x000fe20000000000 */
[C---:B------:R-:W-:Y:S01]  /*6400*/  R2UR UR10, R7.reuse ;  /* 0x00000000070a72ca */ /* 0x040fe200000e0000 */
[----:B------:R-:W-:Y:S01]  /*6410*/  UMOV UR31, 0x40000040 ;  /* 0x40000040001f7882 */ /* 0x000fe20000000000 */
[----:B------:R-:W-:Y:S01]  /*6420*/  IADD3 R8, R7, 0x2, RZ ;  /* 0x0000000207087810 */ /* 0x000fe20007ffe0ff */
[----:B------:R-:W1:Y:S01]  /*6430*/  S2R R20, SR_TID.X ;  /* 0x0000000000147919 */ /* 0x000e620000002100 */
[----:B------:R-:W-:Y:S01]  /*6440*/  R2UR UR28, R15 ;  /* 0x000000000f1c72ca */ /* 0x000fe200000e0000 */
[----:B------:R-:W-:Y:S01]  /*6450*/  VIADD R15, R4, 0x4 ;  /* 0x00000004040f7836 */ /* 0x000fe20000000000 */
[----:B------:R-:W-:Y:S01]  /*6460*/  R2UR UR30, R8 ;  /* 0x00000000081e72ca */ /* 0x000fe200000e0000 */
[C---:B------:R-:W-:Y:S01]  /*6470*/  VIADD R8, R7.reuse, 0x4 ;  /* 0x0000000407087836 */ /* 0x040fe20000000000 */
[----:B------:R-:W-:Y:S01]  /*6480*/  IADD3 R21, R7, 0x800, RZ ;  /* 0x0000080007157810 */ /* 0x000fe20007ffe0ff */
[----:B------:R-:W-:Y:S01]  /*6490*/  VIADD R197, R4, 0x800 ;  /* 0x0000080004c57836 */ /* 0x000fe20000000000 */
[----:B------:R-:W-:Y:S01]  /*64a0*/  UISETP.NE.U32.AND UP0, UPT, UR6, URZ, UPT ;  /* 0x0000003f0600728c */ /* 0x000fe2000bf05070 */
[----:B------:R-:W-:Y:S01]  /*64b0*/  LEA R209, R2, R19, 0xc ;  /* 0x0000001302d17211 */ /* 0x000fe200078e60ff */
[----:B------:R-:W-:Y:S01]  /*64c0*/  ULDC UR5, c[0x0][0x404] ;  /* 0x0001010000057ab9 */ /* 0x000fe20000000800 */
[----:B------:R-:W-:Y:S01]  /*64d0*/  HGMMA.64x64x16.F32 R152, gdesc[UR8], R152, gsb0 ;  /* 0x00e00000089879f0 */ /* 0x000fe20008000898 */
[----:B------:R-:W-:Y:S01]  /*64e0*/  UISETP.NE.AND.EX UP0, UPT, UR7, URZ, UPT, UP0 ;  /* 0x0000003f0700728c */ /* 0x000fe2000bf05300 */
[----:B------:R-:W-:Y:S01]  /*64f0*/  R2UR UR14, R209 ;  /* 0x00000000d10e72ca */ /* 0x000fe200000e0000 */
[----:B------:R-:W-:Y:S01]  /*6500*/  ULDC UR10, c[0x0][0xad0] ;  /* 0x0002b400000a7ab9 */ /* 0x000fe20000000800 */
[----:B------:R-:W-:Y:S01]  /*6510*/  UMOV UR15, 0x40000040 ;  /* 0x40000040000f7882 */ /* 0x000fe20000000000 */
[----:B------:R-:W-:Y:S01]  /*6520*/  USEL UR5, UR5, 0x1, UP0 ;  /* 0x0000000105057887 */ /* 0x000fe20008000000 */
        /* <DEDUP_REMOVED lines=151> */
[----:B------:R-:W-:Y:S02]  /*6ea0*/  WARPGROUP.DEPBAR.LE gsb0, 0x0 ;  /* 0x00008000000079c5 */ /* 0x000fe40000010000 */
[----:B------:R-:W-:-:S08]  /*6eb0*/  WARPGROUP.ARRIVE ;  /* 0x00000000000079c5 */ /* 0x000fd00000000000 */
        /* <DEDUP_REMOVED lines=76> */
[----:B------:R-:W-:Y:S02]  /*7380*/  IADD3 R196, R197, R15, RZ ;  /* 0x0000000fc5c47210 */ /* 0x000fe40007ffe0ff */
        /* <DEDUP_REMOVED lines=33> */
[----:B------:R-:W-:Y:S01]  /*75a0*/  IMAD.IADD R196, R197, 0x1, R8 ;  /* 0x00000001c5c47824 */ /* 0x000fe200078e0208 */
        /* <DEDUP_REMOVED lines=9> */
[----:B------:R-:W1:Y:S01]  /*7640*/  LDC R196, c[0x0][0x2e0] ;  /* 0x0000b800ffc47b82 */ /* 0x000e620000000800 */
        /* <DEDUP_REMOVED lines=10> */
[----:B------:R-:W-:-:S04]  /*76f0*/  MOV R15, 0x1000 ;  /* 0x00001000000f7802 */ /* 0x000fc80000000f00 */
        /* <DEDUP_REMOVED lines=21> */
[----:B------:R-:W-:-:S04]  /*7850*/  IMAD.MOV.U32 R7, RZ, RZ, -0x40 ;  /* 0xffffffc0ff077424 */ /* 0x000fc800078e00ff */
[----:B------:R-:W-:-:S04]  /*7860*/  IMAD R7, R12, R7, 0x1 ;  /* 0x000000010c077424 */ /* 0x000fc800078e0207 */
[----:B------:R-:W-:-:S04]  /*7870*/  VIADD R7, R7, UR42 ;  /* 0x0000002a07077c36 */ /* 0x000fc80008000000 */
[----:B-1----:R-:W-:Y:S01]  /*7880*/  IMAD R7, R196, UR5, R7 ;  /* 0x00000005c4077c24 */ /* 0x002fe2000f8e0207 */
        /* <DEDUP_REMOVED lines=24> */
[----:B------:R3:W4:Y:S01]  /*7a10*/  MUFU.TANH R21, R156 ;  /* 0x0000009c00157308 */ /* 0x0007220000002400 */
        /* <DEDUP_REMOVED lines=8> */
[----:B---3--:R-:W-:Y:S01]  /*7aa0*/  IADD3 R156, R7, -UR4, -R18 ;  /* 0x80000004079c7c10 */ /* 0x008fe2000fffe812 */
[----:B------:R-:W-:Y:S01]  /*7ab0*/  FMUL.FTZ R174, R174, UR10 ;  /* 0x0000000aaeae7c20 */ /* 0x000fe20008410000 */
[----:B------:R-:W-:Y:S01]  /*7ac0*/  FMUL.FTZ R175, R175, UR10 ;  /* 0x0000000aafaf7c20 */ /* 0x000fe20008410000 */
[----:B------:R-:W-:Y:S01]  /*7ad0*/  FMUL.FTZ R178, R178, UR10 ;  /* 0x0000000ab2b27c20 */ /* 0x000fe20008410000 */
[----:B------:R-:W-:Y:S01]  /*7ae0*/  IADD3 R7, R17, R156, RZ ;  /* 0x0000009c11077210 */ /* 0x000fe20007ffe0ff */
[----:B------:R-:W-:Y:S01]  /*7af0*/  FMUL.FTZ R200, R182, UR10 ;  /* 0x0000000ab6c87c20 */ /* 0x000fe20008410000 */
[----:B------:R-:W-:Y:S01]  /*7b00*/  FMUL.FTZ R202, R183, UR10 ;  /* 0x0000000ab7ca7c20 */ /* 0x000fe20008410000 */
[----:B------:R-:W3:Y:S01]  /*7b10*/  MUFU.TANH R160, R160 ;  /* 0x000000a000a07308 */ /* 0x000ee20000002400 */
[----:B------:R-:W-:-:S02]  /*7b20*/  ISETP.GT.AND P2, PT, R7, RZ, PT ;  /* 0x000000ff0700720c */ /* 0x000fc40003f44270 */
[C---:B------:R-:W-:Y:S02]  /*7b30*/  ISETP.GT.AND P3, PT, R7.reuse, 0x1, PT ;  /* 0x000000010700780c */ /* 0x040fe40003f64270 */
[----:B-1----:R-:W-:Y:S02]  /*7b40*/  FSEL R20, R20, -INF , P2 ;  /* 0xff80000014147808 */ /* 0x002fe40001000000 */
[----:B------:R-:W-:Y:S01]  /*7b50*/  ISETP.GT.AND P2, PT, R7, 0x8, PT ;  /* 0x000000080700780c */ /* 0x000fe20003f44270 */
[----:B------:R3:W1:Y:S01]  /*7b60*/  MUFU.TANH R8, R161 ;  /* 0x000000a100087308 */ /* 0x0006620000002400 */
[----:B--2---:R-:W-:Y:S02]  /*7b70*/  FSEL R15, R15, -INF , P3 ;  /* 0xff8000000f0f7808 */ /* 0x004fe40001800000 */
[----:B------:R-:W-:Y:S02]  /*7b80*/  FMNMX.FTZ R156, R20, R13, !PT ;  /* 0x0000000d149c7209 */ /* 0x000fe40007810000 */
[----:B------:R-:W-:-:S02]  /*7b90*/  ISETP.GT.AND P3, PT, R7, 0x9, PT ;  /* 0x000000090700780c */ /* 0x000fc40003f64270 */
[----:B----4-:R-:W-:Y:S01]  /*7ba0*/  FSEL R21, R21, -INF , P2 ;  /* 0xff80000015157808 */ /* 0x010fe20001000000 */
[----:B------:R2:W4:Y:S01]  /*7bb0*/  MUFU.TANH R152, R164 ;  /* 0x000000a400987308 */ /* 0x0005220000002400 */
[----:B------:R-:W-:Y:S02]  /*7bc0*/  ISETP.GT.AND P2, PT, R7, 0x10, PT ;  /* 0x000000100700780c */ /* 0x000fe40003f44270 */
[----:B-----5:R-:W-:Y:S02]  /*7bd0*/  FSEL R157, R157, -INF , P3 ;  /* 0xff8000009d9d7808 */ /* 0x020fe40001800000 */
[----:B---3--:R-:W-:Y:S02]  /*7be0*/  FSEL R161, R160, -INF , P2 ;  /* 0xff800000a0a17808 */ /* 0x008fe40001000000 */
[----:B------:R-:W-:Y:S01]  /*7bf0*/  ISETP.GT.AND P3, PT, R7, 0x11, PT ;  /* 0x000000110700780c */ /* 0x000fe20003f64270 */
[----:B------:R-:W3:Y:S01]  /*7c00*/  MUFU.TANH R165, R165 ;  /* 0x000000a500a57308 */ /* 0x000ee20000002400 */
[----:B--2---:R-:W-:-:S02]  /*7c10*/  FMNMX.FTZ R164, R15, R156, !PT ;  /* 0x0000009c0fa47209 */ /* 0x004fc40007810000 */
[----:B------:R-:W-:Y:S02]  /*7c20*/  ISETP.GT.AND P2, PT, R7, 0x18, PT ;  /* 0x000000180700780c */ /* 0x000fe40003f44270 */
[----:B------:R-:W-:-:S03]  /*7c30*/  FMNMX.FTZ R164, R21, R164, !PT ;  /* 0x000000a415a47209 */ /* 0x000fc60007810000 */
[----:B------:R-:W-:Y:S01]  /*7c40*/  MUFU.TANH R168, R168 ;  /* 0x000000a800a87308 */ /* 0x000fe20000002400 */
[----:B------:R-:W-:Y:S02]  /*7c50*/  FMNMX.FTZ R160, R157, R164, !PT ;  /* 0x000000a49da07209 */ /* 0x000fe40007810000 */
[----:B-1----:R-:W-:Y:S02]  /*7c60*/  FSEL R164, R8, -INF , P3 ;  /* 0xff80000008a47808 */ /* 0x002fe40001800000 */
[----:B------:R-:W-:Y:S02]  /*7c70*/  FMNMX.FTZ R197, R161, R160, !PT ;  /* 0x000000a0a1c57209 */ /* 0x000fe40007810000 */
[----:B------:R-:W-:Y:S01]  /*7c80*/  ISETP.GT.AND P3, PT, R7, 0x19, PT ;  /* 0x000000190700780c */ /* 0x000fe20003f64270 */
[----:B------:R-:W1:Y:S01]  /*7c90*/  MUFU.TANH R169, R169 ;  /* 0x000000a900a97308 */ /* 0x000e620000002400 */
[----:B------:R-:W-:-:S07]  /*7ca0*/  FMNMX.FTZ R197, R164, R197, !PT ;  /* 0x000000c5a4c57209 */ /* 0x000fce0007810000 */
[----:B------:R4:W2:Y:S08]  /*7cb0*/  MUFU.TANH R153, R172 ;  /* 0x000000ac00997308 */ /* 0x0008b00000002400 */
[----:B------:R3:W5:Y:S01]  /*7cc0*/  MUFU.TANH R156, R173 ;  /* 0x000000ad009c7308 */ /* 0x0007620000002400 */
[----:B----4-:R-:W-:Y:S02]  /*7cd0*/  FSEL R172, R152, -INF , P2 ;  /* 0xff80000098ac7808 */ /* 0x010fe40001000000 */
[----:B------:R-:W-:-:S02]  /*7ce0*/  ISETP.GT.AND P2, PT, R7, 0x20, PT ;  /* 0x000000200700780c */ /* 0x000fc40003f44270 */
[----:B------:R-:W-:-:S03]  /*7cf0*/  FMNMX.FTZ R8, R172, R197, !PT ;  /* 0x000000c5ac087209 */ /* 0x000fc60007810000 */
[----:B------:R4:W5:Y:S01]  /*7d00*/  MUFU.TANH R196, R176 ;  /* 0x000000b000c47308 */ /* 0x0009620000002400 */
[----:B---3--:R-:W-:Y:S02]  /*7d10*/  FSEL R173, R165, -INF , P3 ;  /* 0xff800000a5ad7808 */ /* 0x008fe40001800000 */
[----:B------:R-:W-:Y:S02]  /*7d20*/  ISETP.GT.AND P3, PT, R7, 0x21, PT ;  /* 0x000000210700780c */ /* 0x000fe40003f64270 */
[----:B------:R-:W-:Y:S02]  /*7d30*/  FMNMX.FTZ R165, R173, R8, !PT ;  /* 0x00000008ada57209 */ /* 0x000fe40007810000 */
[----:B-1----:R-:W-:Y:S01]  /*7d40*/  FSEL R160, R169, -INF , P3 ;  /* 0xff800000a9a07808 */ /* 0x002fe20001800000 */
[----:B------:R-:W1:Y:S01]  /*7d50*/  MUFU.TANH R177, R177 ;  /* 0x000000b100b17308 */ /* 0x000e620000002400 */
[----:B----4-:R-:W-:Y:S02]  /*7d60*/  FSEL R176, R168, -INF , P2 ;  /* 0xff800000a8b07808 */ /* 0x010fe40001000000 */
[----:B------:R-:W-:-:S02]  /*7d70*/  ISETP.GT.AND P2, PT, R7, 0x28, PT ;  /* 0x000000280700780c */ /* 0x000fc40003f44270 */
[----:B------:R-:W-:Y:S02]  /*7d80*/  FMNMX.FTZ R169, R176, R165, !PT ;  /* 0x000000a5b0a97209 */ /* 0x000fe40007810000 */
[----:B------:R-:W-:Y:S01]  /*7d90*/  ISETP.GT.AND P3, PT, R7, 0x29, PT ;  /* 0x000000290700780c */ /* 0x000fe20003f64270 */
[----:B------:R-:W3:Y:S01]  /*7da0*/  MUFU.TANH R180, R180 ;  /* 0x000000b400b47308 */ /* 0x000ee20000002400 */
[----:B--2---:R-:W-:Y:S02]  /*7db0*/  FSEL R165, R153, -INF , P2 ;  /* 0xff80000099a57808 */ /* 0x004fe40001000000 */
[----:B------:R-:W-:Y:S02]  /*7dc0*/  FMNMX.FTZ R168, R160, R169, !PT ;  /* 0x000000a9a0a87209 */ /* 0x000fe40007810000 */
[----:B------:R-:W-:Y:S02]  /*7dd0*/  ISETP.GT.AND P2, PT, R7, 0x30, PT ;  /* 0x000000300700780c */ /* 0x000fe40003f44270 */
[----:B-----5:R-:W-:Y:S01]  /*7de0*/  FSEL R8, R156, -INF , P3 ;  /* 0xff8000009c087808 */ /* 0x020fe20001800000 */
[----:B------:R-:W2:Y:S01]  /*7df0*/  MUFU.TANH R152, R181 ;  /* 0x000000b500987308 */ /* 0x000ea20000002400 */
[----:B------:R-:W-:Y:S01]  /*7e00*/  FMNMX.FTZ R153, R165, R168, !PT ;  /* 0x000000a8a5997209 */ /* 0x000fe20007810000 */
[----:B------:R-:W-:Y:S01]  /*7e10*/  FMUL.FTZ R168, R154, UR10 ;  /* 0x0000000a9aa87c20 */ /* 0x000fe20008410000 */
[----:B------:R-:W-:-:S02]  /*7e20*/  ISETP.GT.AND P3, PT, R7, 0x31, PT ;  /* 0x000000310700780c */ /* 0x000fc40003f64270 */
[----:B------:R-:W-:Y:S02]  /*7e30*/  FSEL R154, R196, -INF , P2 ;  /* 0xff800000c49a7808 */ /* 0x000fe40001000000 */
[----:B------:R-:W-:Y:S01]  /*7e40*/  FMNMX.FTZ R153, R8, R153, !PT ;  /* 0x0000009908997209 */ /* 0x000fe20007810000 */
[----:B------:R4:W5:Y:S01]  /*7e50*/  MUFU.TANH R169, R168 ;  /* 0x000000a800a97308 */ /* 0x0009620000002400 */
[----:B------:R-:W-:Y:S02]  /*7e60*/  ISETP.GT.AND P2, PT, R7, 0x38, PT ;  /* 0x000000380700780c */ /* 0x000fe40003f44270 */
[----:B-1----:R-:W-:Y:S02]  /*7e70*/  FSEL R156, R177, -INF , P3 ;  /* 0xff800000b19c7808 */ /* 0x002fe40001800000 */
[----:B------:R-:W-:Y:S02]  /*7e80*/  FMNMX.FTZ R177, R154, R153, !PT ;  /* 0x000000999ab17209 */ /* 0x000fe40007810000 */
[----:B---3--:R-:W-:Y:S01]  /*7e90*/  FSEL R153, R180, -INF , P2 ;  /* 0xff800000b4997808 */ /* 0x008fe20001000000 */
[----:B------:R-:W1:Y:S01]  /*7ea0*/  MUFU.TANH R155, R155 ;  /* 0x0000009b009b7308 */ /* 0x000e620000002400 */
[----:B------:R-:W-:-:S02]  /*7eb0*/  ISETP.GT.AND P3, PT, R7, 0x39, PT ;  /* 0x000000390700780c */ /* 0x000fc40003f64270 */
[----:B------:R-:W-:Y:S02]  /*7ec0*/  FMNMX.FTZ R180, R156, R177, !PT ;  /* 0x000000b19cb47209 */ /* 0x000fe40007810000 */
[----:B--2---:R-:W-:Y:S02]  /*7ed0*/  FSEL R152, R152, -INF , P3 ;  /* 0xff80000098987808 */ /* 0x004fe40001800000 */
[----:B------:R-:W-:Y:S01]  /*7ee0*/  FMNMX.FTZ R177, R153, R180, !PT ;  /* 0x000000b499b17209 */ /* 0x000fe20007810000 */
[----:B------:R-:W-:Y:S03]  /*7ef0*/  MUFU.TANH R181, R162 ;  /* 0x000000a200b57308 */ /* 0x000fe60000002400 */
[----:B----4-:R-:W-:-:S05]  /*7f00*/  FMNMX.FTZ R168, R152, R177, !PT ;  /* 0x000000b198a87209 */ /* 0x010fca0007810000 */
[----:B------:R-:W2:Y:S01]  /*7f10*/  SHFL.BFLY PT, R199, R168, 0x2, 0x1f ;  /* 0x0c401f00a8c77f89 */ /* 0x000ea200000e0000 */
[----:B------:R5:W3:Y:S08]  /*7f20*/  MUFU.TANH R177, R158 ;  /* 0x0000009e00b17308 */ /* 0x000af00000002400 */
[----:B------:R1:W4:Y:S08]  /*7f30*/  MUFU.TANH R180, R159 ;  /* 0x0000009f00b47308 */ /* 0x0003300000002400 */
[----:B------:R-:W4:Y:S01]  /*7f40*/  MUFU.TANH R196, R163 ;  /* 0x000000a300c47308 */ /* 0x000f220000002400 */
[----:B--2---:R-:W-:Y:S01]  /*7f50*/  FMNMX.FTZ R201, R168, R199, !PT ;  /* 0x000000c7a8c97209 */ /* 0x004fe20007810000 */
[----:B------:R-:W-:-:S06]  /*7f60*/  VIADD R168, R7, 0x8 ;  /* 0x0000000807a87836 */ /* 0x000fcc0000000000 */
[----:B------:R2:W4:Y:S01]  /*7f70*/  MUFU.TANH R197, R166 ;  /* 0x000000a600c57308 */ /* 0x0005220000002400 */
[----:B------:R-:W-:Y:S01]  /*7f80*/  FMUL.FTZ R199, R179, UR10 ;  /* 0x0000000ab3c77c20 */ /* 0x000fe20008410000 */
[----:B------:R-:W-:Y:S01]  /*7f90*/  ULDC UR10, c[0x0][0xa80] ;  /* 0x0002a000000a7ab9 */ /* 0x000fe20000000800 */
[----:B------:R-:W4:Y:S01]  /*7fa0*/  SHFL.BFLY PT, R204, R201, 0x1, 0x1f ;  /* 0x0c201f00c9cc7f89 */ /* 0x000f2200000e0000 */
[C---:B------:R-:W-:Y:S02]  /*7fb0*/  ISETP.GT.AND P2, PT, R168.reuse, RZ, PT ;  /* 0x000000ffa800720c */ /* 0x040fe40003f44270 */
[C---:B------:R-:W-:Y:S02]  /*7fc0*/  ISETP.GT.AND P3, PT, R168.reuse, 0x1, PT ;  /* 0x00000001a800780c */ /* 0x040fe40003f64270 */
[----:B-----5:R-:W-:Y:S01]  /*7fd0*/  FSEL R158, R169, -INF , P2 ;  /* 0xff800000a99e7808 */ /* 0x020fe20001000000 */
[----:B------:R5:W5:Y:S01]  /*7fe0*/  MUFU.TANH R198, R167 ;  /* 0x000000a700c67308 */ /* 0x000b620000002400 */
[----:B------:R-:W-:-:S02]  /*7ff0*/  ISETP.GT.AND P2, PT, R168, 0x8, PT ;  /* 0x00000008a800780c */ /* 0x000fc40003f44270 */
[----:B-1----:R-:W-:Y:S02]  /*8000*/  FSEL R159, R155, -INF , P3 ;  /* 0xff8000009b9f7808 */ /* 0x002fe40001800000 */
[----:B------:R-:W-:Y:S02]  /*8010*/  FMNMX.FTZ R162, R158, R11, !PT ;  /* 0x0000000b9ea27209 */ /* 0x000fe40007810000 */
[C---:B------:R-:W-:Y:S01]  /*8020*/  ISETP.GT.AND P3, PT, R168.reuse, 0x9, PT ;  /* 0x00000009a800780c */ /* 0x040fe20003f64270 */
[----:B------:R-:W1:Y:S01]  /*8030*/  MUFU.TANH R170, R170 ;  /* 0x000000aa00aa7308 */ /* 0x000e620000002400 */
[----:B---3--:R-:W-:Y:S02]  /*8040*/  FSEL R155, R177, -INF , P2 ;  /* 0xff800000b19b7808 */ /* 0x008fe40001000000 */
[----:B--2---:R-:W-:Y:S02]  /*8050*/  FMNMX.FTZ R166, R159, R162, !PT ;  /* 0x000000a29fa67209 */ /* 0x004fe40007810000 */
[----:B------:R-:W-:-:S02]  /*8060*/  ISETP.GT.AND P2, PT, R168, 0x10, PT ;  /* 0x00000010a800780c */ /* 0x000fc40003f44270 */
[----:B----4-:R-:W-:Y:S01]  /*8070*/  FSEL R162, R180, -INF , P3 ;  /* 0xff800000b4a27808 */ /* 0x010fe20001800000 */
[----:B------:R-:W2:Y:S01]  /*8080*/  MUFU.TANH R171, R171 ;  /* 0x000000ab00ab7308 */ /* 0x000ea20000002400 */
[----:B-----5:R-:W-:Y:S02]  /*8090*/  FMNMX.FTZ R167, R155, R166, !PT ;  /* 0x000000a69ba77209 */ /* 0x020fe40007810000 */
[----:B------:R-:W-:Y:S02]  /*80a0*/  ISETP.GT.AND P3, PT, R168, 0x11, PT ;  /* 0x00000011a800780c */ /* 0x000fe40003f64270 */
[----:B------:R-:W-:Y:S02]  /*80b0*/  FSEL R163, R181, -INF , P2 ;  /* 0xff800000b5a37808 */ /* 0x000fe40001000000 */
[----:B------:R-:W-:Y:S01]  /*80c0*/  FMNMX.FTZ R180, R162, R167, !PT ;  /* 0x000000a7a2b47209 */ /* 0x000fe20007810000 */
[----:B------:R-:W3:Y:S01]  /*80d0*/  MUFU.TANH R174, R174 ;  /* 0x000000ae00ae7308 */ /* 0x000ee20000002400 */
[----:B------:R-:W-:-:S02]  /*80e0*/  ISETP.GT.AND P2, PT, R168, 0x18, PT ;  /* 0x00000018a800780c */ /* 0x000fc40003f44270 */
[----:B------:R-:W-:Y:S02]  /*80f0*/  FSEL R166, R196, -INF , P3 ;  /* 0xff800000c4a67808 */ /* 0x000fe40001800000 */
[----:B------:R-:W-:Y:S02]  /*8100*/  FMNMX.FTZ R169, R163, R180, !PT ;  /* 0x000000b4a3a97209 */ /* 0x000fe40007810000 */
[----:B------:R-:W-:Y:S01]  /*8110*/  ISETP.GT.AND P3, PT, R168, 0x19, PT ;  /* 0x00000019a800780c */ /* 0x000fe20003f64270 */
[----:B------:R-:W4:Y:S01]  /*8120*/  MUFU.TANH R175, R175 ;  /* 0x000000af00af7308 */ /* 0x000f220000002400 */
[----:B------:R-:W-:Y:S02]  /*8130*/  FSEL R167, R197, -INF , P2 ;  /* 0xff800000c5a77808 */ /* 0x000fe40001000000 */
[----:B------:R-:W-:Y:S02]  /*8140*/  FMNMX.FTZ R180, R166, R169, !PT ;  /* 0x000000a9a6b47209 */ /* 0x000fe40007810000 */
[----:B------:R-:W-:-:S02]  /*8150*/  ISETP.GT.AND P4, PT, R168, 0x20, PT ;  /* 0x00000020a800780c */ /* 0x000fc40003f84270 */
[----:B------:R-:W-:Y:S01]  /*8160*/  FSEL R177, R198, -INF , P3 ;  /* 0xff800000c6b17808 */ /* 0x000fe20001800000 */
[----:B------:R1:W5:Y:S01]  /*8170*/  MUFU.TANH R182, R178 ;  /* 0x000000b200b67308 */ /* 0x0003620000002400 */
[----:B------:R-:W-:Y:S02]  /*8180*/  FMNMX.FTZ R180, R167, R180, !PT ;  /* 0x000000b4a7b47209 */ /* 0x000fe40007810000 */
[C---:B------:R-:W-:Y:S02]  /*8190*/  ISETP.GT.AND P5, PT, R168.reuse, 0x21, PT ;  /* 0x00000021a800780c */ /* 0x040fe40003fa4270 */
[----:B------:R-:W-:Y:S02]  /*81a0*/  FMNMX.FTZ R169, R177, R180, !PT ;  /* 0x000000b4b1a97209 */ /* 0x000fe40007810000 */
[----:B------:R-:W-:Y:S01]  /*81b0*/  ISETP.GT.AND P3, PT, R168, 0x28, PT ;  /* 0x00000028a800780c */ /* 0x000fe20003f64270 */
[----:B------:R-:W5:Y:S01]  /*81c0*/  MUFU.TANH R183, R199 ;  /* 0x000000c700b77308 */ /* 0x000f620000002400 */
[----:B-1----:R-:W-:-:S02]  /*81d0*/  FSEL R178, R170, -INF , P4 ;  /* 0xff800000aab27808 */ /* 0x002fc40002000000 */
[----:B--2---:R-:W-:Y:S02]  /*81e0*/  FSEL R179, R171, -INF , P5 ;  /* 0xff800000abb37808 */ /* 0x004fe40002800000 */
[----:B------:R-:W-:Y:S02]  /*81f0*/  FMNMX.FTZ R170, R178, R169, !PT ;  /* 0x000000a9b2aa7209 */ /* 0x000fe40007810000 */
[----:B------:R-:W-:Y:S01]  /*8200*/  ISETP.GT.AND P2, PT, R168, 0x29, PT ;  /* 0x00000029a800780c */ /* 0x000fe20003f44270 */
[----:B------:R-:W1:Y:S01]  /*8210*/  MUFU.TANH R197, R200 ;  /* 0x000000c800c57308 */ /* 0x000e620000002400 */
[----:B---3--:R-:W-:Y:S02]  /*8220*/  FSEL R180, R174, -INF , P3 ;  /* 0xff800000aeb47808 */ /* 0x008fe40001800000 */
[----:B------:R-:W-:Y:S02]  /*8230*/  FMNMX.FTZ R169, R179, R170, !PT ;  /* 0x000000aab3a97209 */ /* 0x000fe40007810000 */
[----:B------:R-:W-:-:S02]  /*8240*/  ISETP.GT.AND P4, PT, R168, 0x30, PT ;  /* 0x00000030a800780c */ /* 0x000fc40003f84270 */
[----:B----4-:R-:W-:Y:S01]  /*8250*/  FSEL R181, R175, -INF , P2 ;  /* 0xff800000afb57808 */ /* 0x010fe20001000000 */
[----:B------:R-:W2:Y:S01]  /*8260*/  MUFU.TANH R198, R202 ;  /* 0x000000ca00c67308 */ /* 0x000ea20000002400 */
[----:B------:R-:W-:Y:S02]  /*8270*/  FMNMX.FTZ R170, R180, R169, !PT ;  /* 0x000000a9b4aa7209 */ /* 0x000fe40007810000 */
[----:B------:R-:W-:Y:S02]  /*8280*/  ISETP.GT.AND P2, PT, R168, 0x31, PT ;  /* 0x00000031a800780c */ /* 0x000fe40003f44270 */
[----:B-----5:R-:W-:Y:S02]  /*8290*/  FSEL R182, R182, -INF , P4 ;  /* 0xff800000b6b67808 */ /* 0x020fe40002000000 */
[----:B------:R-:W-:Y:S02]  /*82a0*/  FMNMX.FTZ R169, R181, R170, !PT ;  /* 0x000000aab5a97209 */ /* 0x000fe40007810000 */
[----:B------:R-:W-:-:S02]  /*82b0*/  ISETP.GT.AND P3, PT, R168, 0x38, PT ;  /* 0x00000038a800780c */ /* 0x000fc40003f64270 */
[----:B------:R-:W-:Y:S02]  /*82c0*/  FSEL R183, R183, -INF , P2 ;  /* 0xff800000b7b77808 */ /* 0x000fe40001000000 */
[----:B------:R-:W-:Y:S02]  /*82d0*/  FMNMX.FTZ R170, R182, R169, !PT ;  /* 0x000000a9b6aa7209 */ /* 0x000fe40007810000 */
[----:B------:R-:W-:Y:S02]  /*82e0*/  FMNMX.FTZ R7, R201, R204, !PT ;  /* 0x000000ccc9077209 */ /* 0x000fe40007810000 */
[----:B------:R-:W-:Y:S02]  /*82f0*/  ISETP.GT.AND P2, PT, R168, 0x39, PT ;  /* 0x00000039a800780c */ /* 0x000fe40003f44270 */
[----:B-1----:R-:W-:Y:S01]  /*8300*/  FSEL R197, R197, -INF , P3 ;  /* 0xff800000c5c57808 */ /* 0x002fe20001800000 */
[----:B------:R-:W-:Y:S01]  /*8310*/  FMUL.FTZ R201, R7, UR10 ;  /* 0x0000000a07c97c20 */ /* 0x000fe20008410000 */
[----:B------:R-:W-:-:S02]  /*8320*/  FMNMX.FTZ R170, R183, R170, !PT ;  /* 0x000000aab7aa7209 */ /* 0x000fc40007810000 */
[----:B------:R-:W-:Y:S02]  /*8330*/  FSETP.NEU.FTZ.AND P5, PT, R7, -INF , PT ;  /* 0xff8000000700780b */ /* 0x000fe40003fbd000 */
[----:B--2---:R-:W-:Y:S02]  /*8340*/  FSEL R198, R198, -INF , P2 ;  /* 0xff800000c6c67808 */ /* 0x004fe40001000000 */
[----:B------:R-:W-:Y:S02]  /*8350*/  FMNMX.FTZ R169, R197, R170, !PT ;  /* 0x000000aac5a97209 */ /* 0x000fe40007810000 */
[----:B------:R-:W-:Y:S02]  /*8360*/  FSEL R201, R201, RZ, P5 ;  /* 0x000000ffc9c97208 */ /* 0x000fe40002800000 */
[----:B------:R-:W-:-:S03]  /*8370*/  FMNMX.FTZ R174, R198, R169, !PT ;  /* 0x000000a9c6ae7209 */ /* 0x000fc60007810000 */
        /* <DEDUP_REMOVED lines=15> */
[----:B------:R-:W-:Y:S01]  /*8470*/  FSEL R154, R7, RZ, P5 ;  /* 0x000000ff079a7208 */ /* 0x000fe20002800000 */
[----:B------:R-:W-:Y:S04]  /*8480*/  MUFU.EX2 R20, R20 ;  /* 0x0000001400147308 */ /* 0x000fe80000000800 */
[----:B------:R-:W-:-:S04]  /*8490*/  FADD.FTZ R154, -R154, R13 ;  /* 0x0000000d9a9a7221 */ /* 0x000fc80000010100 */
[----:B------:R-:W-:Y:S01]  /*84a0*/  FMUL.FTZ R154, R154, UR10 ;  /* 0x0000000a9a9a7c20 */ /* 0x000fe20008410000 */
[----:B------:R-:W-:Y:S01]  /*84b0*/  MUFU.EX2 R15, R15 ;  /* 0x0000000f000f7308 */ /* 0x000fe20000000800 */
[----:B-1----:R-:W-:Y:S01]  /*84c0*/  FMNMX.FTZ R157, R174, R157, !PT ;  /* 0x0000009dae9d7209 */ /* 0x002fe20007810000 */
[--C-:B------:R-:W-:Y:S01]  /*84d0*/  FFMA.FTZ R174, R160, UR10, -R201.reuse ;  /* 0x0000000aa0ae7c23 */ /* 0x100fe200080108c9 */
[----:B------:R-:W-:-:S03]  /*84e0*/  FFMA.FTZ R201, R152, UR10, -R201 ;  /* 0x0000000a98c97c23 */ /* 0x000fc600080108c9 */
        /* <DEDUP_REMOVED lines=13> */
[C---:B------:R-:W-:Y:S01]  /*85c0*/  FSETP.NEU.FTZ.AND P2, PT, R8.reuse, -INF , PT ;  /* 0xff8000000800780b */ /* 0x040fe20003f5d000 */
[----:B------:R-:W-:Y:S01]  /*85d0*/  FMUL.FTZ R153, R8, UR10 ;  /* 0x0000000a08997c20 */ /* 0x000fe20008410000 */
[-C--:B------:R-:W-:Y:S01]  /*85e0*/  FMUL.FTZ R37, R37, R211.reuse ;  /* 0x000000d325257220 */ /* 0x080fe20000410000 */
[-C--:B------:R-:W-:Y:S01]  /*85f0*/  FMUL.FTZ R40, R40, R211.reuse ;  /* 0x000000d328287220 */ /* 0x080fe20000410000 */
[----:B------:R-:W-:Y:S01]  /*8600*/  FSEL R156, R8, RZ, P2 ;  /* 0x000000ff089c7208 */ /* 0x000fe20001000000 */
[----:B------:R-:W-:Y:S01]  /*8610*/  FMUL.FTZ R41, R41, R211 ;  /* 0x000000d329297220 */ /* 0x000fe20000410000 */
[----:B------:R-:W-:Y:S01]  /*8620*/  FSEL R152, R153, RZ, P2 ;  /* 0x000000ff99987208 */ /* 0x000fe20001000000 */
[----:B------:R-:W-:Y:S01]  /*8630*/  IMAD.MOV R153, RZ, RZ, -R22 ;  /* 0x000000ffff997224 */ /* 0x000fe200078e0a16 */
[----:B------:R-:W-:Y:S01]  /*8640*/  MUFU.EX2 R170, R170 ;  /* 0x000000aa00aa7308 */ /* 0x000fe20000000800 */
[----:B------:R-:W-:Y:S01]  /*8650*/  FADD.FTZ R156, -R156, R11 ;  /* 0x0000000b9c9c7221 */ /* 0x000fe20000010100 */
[----:B------:R-:W-:-:S02]  /*8660*/  @!P1 VIADD R11, R10, 0x38840 ;  /* 0x000388400a0b9836 */ /* 0x000fc40000000000 */
[--C-:B------:R-:W-:Y:S01]  /*8670*/  FFMA.FTZ R203, R158, UR10, -R152.reuse ;  /* 0x0000000a9ecb7c23 */ /* 0x100fe20008010898 */
[----:B------:R-:W-:Y:S01]  /*8680*/  ISETP.NE.AND P2, PT, R18, R153, PT ;  /* 0x000000991200720c */ /* 0x000fe20003f45270 */
[----:B------:R-:W-:Y:S01]  /*8690*/  FMUL.FTZ R156, R156, UR10 ;  /* 0x0000000a9c9c7c20 */ /* 0x000fe20008410000 */
[--C-:B------:R-:W-:Y:S01]  /*86a0*/  FFMA.FTZ R202, R159, UR10, -R152.reuse ;  /* 0x0000000a9fca7c23 */ /* 0x100fe20008010898 */
[--C-:B------:R-:W-:Y:S01]  /*86b0*/  FFMA.FTZ R204, R155, UR10, -R152.reuse ;  /* 0x0000000a9bcc7c23 */ /* 0x100fe20008010898 */
[--C-:B------:R-:W-:Y:S01]  /*86c0*/  FFMA.FTZ R205, R162, UR10, -R152.reuse ;  /* 0x0000000aa2cd7c23 */ /* 0x100fe20008010898 */
[----:B------:R-:W1:Y:S01]  /*86d0*/  MUFU.EX2 R210, R156 ;  /* 0x0000009c00d27308 */ /* 0x000e620000000800 */
[--C-:B------:R-:W-:Y:S01]  /*86e0*/  FFMA.FTZ R206, R163, UR10, -R152.reuse ;  /* 0x0000000aa3ce7c23 */ /* 0x100fe20008010898 */
[--C-:B------:R-:W-:Y:S01]  /*86f0*/  FFMA.FTZ R207, R166, UR10, -R152.reuse ;  /* 0x0000000aa6cf7c23 */ /* 0x100fe20008010898 */
[--C-:B------:R-:W-:Y:S01]  /*8700*/  FFMA.FTZ R208, R167, UR10, -R152.reuse ;  /* 0x0000000aa7d07c23 */ /* 0x100fe20008010898 */
[--C-:B------:R-:W-:Y:S01]  /*8710*/  FFMA.FTZ R177, R177, UR10, -R152.reuse ;  /* 0x0000000ab1b17c23 */ /* 0x100fe20008010898 */
[--C-:B------:R-:W-:Y:S01]  /*8720*/  FFMA.FTZ R178, R178, UR10, -R152.reuse ;  /* 0x0000000ab2b27c23 */ /* 0x100fe20008010898 */
[--C-:B------:R-:W-:Y:S01]  /*8730*/  FFMA.FTZ R179, R179, UR10, -R152.reuse ;  /* 0x0000000ab3b37c23 */ /* 0x100fe20008010898 */
[--C-:B------:R-:W-:Y:S01]  /*8740*/  FFMA.FTZ R180, R180, UR10, -R152.reuse ;  /* 0x0000000ab4b47c23 */ /* 0x100fe20008010898 */
[----:B------:R-:W-:Y:S01]  /*8750*/  @!P2 IMAD R153, R14, 0x40, R17 ;  /* 0x000000400e99a824 */ /* 0x000fe200078e0211 */
[----:B------:R-:W-:Y:S01]  /*8760*/  @!P1 PRMT R14, RZ, 0x654, R11 ;  /* 0x00000654ff0e9816 */ /* 0x000fe2000000000b */
[--C-:B------:R-:W-:Y:S01]  /*8770*/  FFMA.FTZ R181, R181, UR10, -R152.reuse ;  /* 0x0000000ab5b57c23 */ /* 0x100fe20008010898 */
[--C-:B------:R-:W-:Y:S01]  /*8780*/  FFMA.FTZ R182, R182, UR10, -R152.reuse ;  /* 0x0000000ab6b67c23 */ /* 0x100fe20008010898 */
[--C-:B------:R-:W-:Y:S01]  /*8790*/  FFMA.FTZ R183, R183, UR10, -R152.reuse ;  /* 0x0000000ab7b77c23 */ /* 0x100fe20008010898 */
[----:B------:R-:W-:Y:S01]  /*87a0*/  @!P2 LEA R160, R153, UR37, 0x2 ;  /* 0x0000002599a0ac11 */ /* 0x000fe2000f8e10ff */
[----:B------:R2:W-:Y:S01]  /*87b0*/  @!P1 SYNCS.ARRIVE.TRANS64.RED.A1T0 RZ, [R14+URZ], RZ ;  /* 0x000000ff0eff99a7 */ /* 0x0005e2000810043f */
[--C-:B------:R-:W-:Y:S01]  /*87c0*/  FFMA.FTZ R197, R197, UR10, -R152.reuse ;  /* 0x0000000ac5c57c23 */ /* 0x100fe20008010898 */
[----:B------:R-:W-:Y:S01]  /*87d0*/  FFMA.FTZ R198, R198, UR10, -R152 ;  /* 0x0000000ac6c67c23 */ /* 0x000fe20008010898 */
[----:B------:R-:W-:Y:S01]  /*87e0*/  MUFU.EX2 R203, R203 ;  /* 0x000000cb00cb7308 */ /* 0x000fe20000000800 */
[----:B------:R-:W-:Y:S01]  /*87f0*/  @!P2 STS [R160+0x38400], R211 ;  /* 0x038400d3a000a388 */ /* 0x000fe20000000800 */
[----:B------:R-:W-:Y:S01]  /*8800*/  F2FP.F16.F32.PACK_AB R152, R15, R20 ;  /* 0x000000140f98723e */ /* 0x000fe200000000ff */
[-C--:B-1----:R-:W-:Y:S01]  /*8810*/  FMUL.FTZ R26, R26, R210.reuse ;  /* 0x000000d21a1a7220 */ /* 0x082fe20000410000 */
[----:B------:R-:W-:Y:S01]  /*8820*/  F2FP.F16.F32.PACK_AB R154, R168, R21 ;  /* 0x00000015a89a723e */ /* 0x000fe200000000ff */
[----:B------:R1:W-:Y:S01]  /*8830*/  @!P2 STS [R160+0x38420], R210 ;  /* 0x038420d2a000a388 */ /* 0x0003e20000000800 */
[----:B------:R-:W-:Y:S01]  /*8840*/  F2FP.F16.F32.PACK_AB R156, R170, R169 ;  /* 0x000000a9aa9c723e */ /* 0x000fe200000000ff */
        /* <DEDUP_REMOVED lines=17> */
[----:B------:R-:W4:Y:S01]  /*8960*/  MUFU.EX2 R205, R205 ;  /* 0x000000cd00cd7308 */ /* 0x000f220000000800 */
        /* <DEDUP_REMOVED lines=124> */
[-C--:B------:R-:W-:Y:S01]  /*9130*/  FMUL.FTZ R150, R150, R210.reuse ;  /* 0x000000d296967220 */ /* 0x080fe20000410000 */
[----:B------:R-:W-:Y:S01]  /*9140*/  FMUL.FTZ R151, R151, R210 ;  /* 0x000000d297977220 */ /* 0x000fe20000410000 */
[----:B------:R1:W-:Y:S01]  /*9150*/  STSM.16.M88.4 [R23+0x36400], R152 ;  /* 0x0364009817007844 */ /* 0x0003e20000000200 */
[----:B------:R-:W-:Y:S01]  /*9160*/  MUFU.EX2 R196, R196 ;  /* 0x000000c400c47308 */ /* 0x000fe20000000800 */
[----:B---3--:R-:W-:Y:S01]  /*9170*/  F2FP.F16.F32.PACK_AB R163, R181, R180 ;  /* 0x000000b4b5a3723e */ /* 0x008fe200000000ff */
[----:B------:R-:W-:Y:S01]  /*9180*/  FFMA.FTZ R203, R210, R6, R203 ;  /* 0x00000006d2cb7223 */ /* 0x000fe200000100cb */
[----:B------:R1:W-:Y:S01]  /*9190*/  STSM.16.M88.4 [R184], R156 ;  /* 0x0000009cb8007844 */ /* 0x0003e20000000200 */
[----:B------:R-:W-:Y:S01]  /*91a0*/  FFMA.FTZ R20, R211, R5, R20 ;  /* 0x00000005d3147223 */ /* 0x000fe20000010014 */
[----:B------:R-:W-:Y:S01]  /*91b0*/  ISETP.GT.AND P2, PT, R12, R9, PT ;  /* 0x000000090c00720c */ /* 0x000fe20003f44270 */
[----:B------:R-:W-:Y:S01]  /*91c0*/  FADD.FTZ R203, R202, R203 ;  /* 0x000000cbcacb7221 */ /* 0x000fe20000010000 */
[----:B------:R1:W-:Y:S01]  /*91d0*/  STSM.16.M88.4 [R186], R160 ;  /* 0x000000a0ba007844 */ /* 0x0003e20000000200 */
[----:B------:R-:W3:Y:S01]  /*91e0*/  MUFU.EX2 R199, R199 ;  /* 0x000000c700c77308 */ /* 0x000ee20000000800 */
[----:B------:R-:W-:Y:S01]  /*91f0*/  FADD.FTZ R20, R15, R20 ;  /* 0x000000140f147221 */ /* 0x000fe20000010000 */
[----:B------:R-:W-:Y:S01]  /*9200*/  FADD.FTZ R204, R204, R203 ;  /* 0x000000cbcccc7221 */ /* 0x000fe20000010000 */
[----:B------:R-:W-:-:S02]  /*9210*/  @!P1 IADD3 R10, R10, 0x38860, RZ ;  /* 0x000388600a0a9810 */ /* 0x000fc40007ffe0ff */
[----:B------:R-:W-:Y:S01]  /*9220*/  FADD.FTZ R21, R21, R20 ;  /* 0x0000001415157221 */ /* 0x000fe20000010000 */
[----:B------:R-:W-:Y:S01]  /*9230*/  FADD.FTZ R205, R205, R204 ;  /* 0x000000cccdcd7221 */ /* 0x000fe20000010000 */
[----:B------:R-:W-:Y:S01]  /*9240*/  @!P1 PRMT R10, RZ, 0x654, R10 ;  /* 0x00000654ff0a9816 */ /* 0x000fe2000000000a */
[----:B------:R-:W-:Y:S01]  /*9250*/  MUFU.EX2 R200, R200 ;  /* 0x000000c800c87308 */ /* 0x000fe20000000800 */
[----:B------:R-:W-:Y:S01]  /*9260*/  FADD.FTZ R168, R168, R21 ;  /* 0x00000015a8a87221 */ /* 0x000fe20000010000 */
[----:B------:R-:W-:-:S03]  /*9270*/  FADD.FTZ R206, R206, R205 ;  /* 0x000000cdcece7221 */ /* 0x000fc60000010000 */
[----:B------:R-:W-:Y:S01]  /*9280*/  FADD.FTZ R169, R169, R168 ;  /* 0x000000a8a9a97221 */ /* 0x000fe20000010000 */
[----:B------:R-:W-:Y:S02]  /*9290*/  FADD.FTZ R207, R207, R206 ;  /* 0x000000cecfcf7221 */ /* 0x000fe40000010000 */
[----:B------:R-:W4:Y:S01]  /*92a0*/  MUFU.EX2 R201, R201 ;  /* 0x000000c900c97308 */ /* 0x000f220000000800 */
[----:B---3--:R-:W-:Y:S01]  /*92b0*/  F2FP.F16.F32.PACK_AB R164, R199, R196 ;  /* 0x000000c4c7a4723e */ /* 0x008fe200000000ff */
[----:B------:R-:W-:Y:S01]  /*92c0*/  FADD.FTZ R170, R170, R169 ;  /* 0x000000a9aaaa7221 */ /* 0x000fe20000010000 */
[----:B------:R-:W-:-:S03]  /*92d0*/  FADD.FTZ R208, R208, R207 ;  /* 0x000000cfd0d07221 */ /* 0x000fc60000010000 */
[----:B------:R-:W-:Y:S01]  /*92e0*/  FADD.FTZ R171, R171, R170 ;  /* 0x000000aaabab7221 */ /* 0x000fe20000010000 */
[----:B------:R-:W-:Y:S01]  /*92f0*/  FADD.FTZ R177, R177, R208 ;  /* 0x000000d0b1b17221 */ /* 0x000fe20000010000 */
[----:B------:R3:W5:Y:S02]  /*9300*/  MUFU.EX2 R182, R183 ;  /* 0x000000b700b67308 */ /* 0x0007640000000800 */
[----:B------:R-:W-:Y:S01]  /*9310*/  FADD.FTZ R172, R172, R171 ;  /* 0x000000abacac7221 */ /* 0x000fe20000010000 */
[----:B------:R-:W-:-:S03]  /*9320*/  FADD.FTZ R178, R178, R177 ;  /* 0x000000b1b2b27221 */ /* 0x000fc60000010000 */
[----:B------:R-:W-:Y:S01]  /*9330*/  FADD.FTZ R173, R173, R172 ;  /* 0x000000acadad7221 */ /* 0x000fe20000010000 */
[----:B------:R-:W-:Y:S01]  /*9340*/  FADD.FTZ R179, R179, R178 ;  /* 0x000000b2b3b37221 */ /* 0x000fe20000010000 */
[----:B------:R-:W-:Y:S01]  /*9350*/  MUFU.EX2 R11, R197 ;  /* 0x000000c5000b7308 */ /* 0x000fe20000000800 */
[----:B----4-:R-:W-:Y:S01]  /*9360*/  F2FP.F16.F32.PACK_AB R166, R201, R200 ;  /* 0x000000c8c9a6723e */ /* 0x010fe200000000ff */
[----:B------:R-:W-:Y:S01]  /*9370*/  FADD.FTZ R174, R174, R173 ;  /* 0x000000adaeae7221 */ /* 0x000fe20000010000 */
[----:B---3--:R-:W-:Y:S01]  /*9380*/  IADD3 R183, R209, 0x80, RZ ;  /* 0x00000080d1b77810 */ /* 0x008fe20007ffe0ff */
[----:B------:R-:W-:Y:S02]  /*9390*/  FADD.FTZ R180, R180, R179 ;  /* 0x000000b3b4b47221 */ /* 0x000fe40000010000 */
[----:B------:R-:W-:Y:S02]  /*93a0*/  FADD.FTZ R175, R175, R174 ;  /* 0x000000aeafaf7221 */ /* 0x000fe40000010000 */
[----:B--2---:R-:W2:Y:S01]  /*93b0*/  MUFU.EX2 R14, R198 ;  /* 0x000000c6000e7308 */ /* 0x004ea20000000800 */
[----:B-----5:R-:W-:Y:S01]  /*93c0*/  F2FP.F16.F32.PACK_AB R165, R182, R13 ;  /* 0x0000000db6a5723e */ /* 0x020fe200000000ff */
[----:B------:R-:W-:Y:S01]  /*93d0*/  FADD.FTZ R180, R181, R180 ;  /* 0x000000b4b5b47221 */ /* 0x000fe20000010000 */
[----:B------:R-:W-:-:S03]  /*93e0*/  FADD.FTZ R175, R176, R175 ;  /* 0x000000afb0af7221 */ /* 0x000fc60000010000 */
[----:B------:R-:W-:Y:S01]  /*93f0*/  FADD.FTZ R13, R13, R180 ;  /* 0x000000b40d0d7221 */ /* 0x000fe20000010000 */
[----:B------:R-:W-:-:S03]  /*9400*/  FADD.FTZ R196, R196, R175 ;  /* 0x000000afc4c47221 */ /* 0x000fc60000010000 */
[----:B------:R-:W-:Y:S01]  /*9410*/  FADD.FTZ R182, R182, R13 ;  /* 0x0000000db6b67221 */ /* 0x000fe20000010000 */
[----:B------:R-:W-:Y:S01]  /*9420*/  FADD.FTZ R199, R199, R196 ;  /* 0x000000c4c7c77221 */ /* 0x000fe20000010000 */
[----:B------:R-:W-:-:S03]  /*9430*/  IMAD.MOV.U32 R13, RZ, RZ, R7 ;  /* 0x000000ffff0d7224 */ /* 0x000fc600078e0007 */
[----:B------:R-:W-:Y:S01]  /*9440*/  FADD.FTZ R200, R200, R199 ;  /* 0x000000c7c8c87221 */ /* 0x000fe20000010000 */
[C---:B--2---:R-:W-:Y:S01]  /*9450*/  F2FP.F16.F32.PACK_AB R167, R14.reuse, R11 ;  /* 0x0000000b0ea7723e */ /* 0x044fe200000000ff */
[----:B------:R-:W-:Y:S02]  /*9460*/  FADD.FTZ R11, R11, R182 ;  /* 0x000000b60b0b7221 */ /* 0x000fe40000010000 */
[----:B------:R-:W-:Y:S02]  /*9470*/  FADD.FTZ R5, R201, R200 ;  /* 0x000000c8c9057221 */ /* 0x000fe40000010000 */
[----:B------:R1:W-:Y:S01]  /*9480*/  STSM.16.M88.4 [R185], R164 ;  /* 0x000000a4b9007844 */ /* 0x0003e20000000200 */
[----:B------:R-:W-:Y:S01]  /*9490*/  WARPGROUP.ARRIVE ;  /* 0x00000000000079c5 */ /* 0x000fe20000000000 */
[----:B------:R-:W-:Y:S01]  /*94a0*/  FADD.FTZ R6, R14, R11 ;  /* 0x0000000b0e067221 */ /* 0x000fe20000010000 */
[----:B------:R-:W-:Y:S01]  /*94b0*/  MOV R14, R2 ;  /* 0x00000002000e7202 */ /* 0x000fe20000000f00 */
[----:B------:R-:W-:-:S03]  /*94c0*/  IMAD.MOV.U32 R11, RZ, RZ, R8 ;  /* 0x000000ffff0b7224 */ /* 0x000fc600078e0008 */
[----:B------:R-:W-:Y:S01]  /*94d0*/  HGMMA.64x256x16.F32 R24, R152, gdesc[UR12].tnspB, R24, gsb0 ;  /* 0x43e0000c98187df0 */ /* 0x000fe20008000818 */
        /* <DEDUP_REMOVED lines=33> */
[----:B------:R-:W-:-:S07]  /*96f0*/  MOV R12, R10 ;  /* 0x0000000a000c7202 */ /* 0x000fce0000000f00 */
.L_x_3283:
[----:B------:R-:W-:-:S13]  /*9700*/  ISETP.GE.AND P2, PT, R12, RZ, PT ;  /* 0x000000ff0c00720c */ /* 0x000fda0003f46270 */
[----:B------:R-:W-:Y:S05]  /*9710*/  @!P2 BRA `(.L_x_3293) ;  /* 0x000000300048a947 */ /* 0x000fea0003800000 */
[----:B------:R-:W-:Y:S01]  /*9720*/  IMAD.MOV.U32 R11, RZ, RZ, R8 ;  /* 0x000000ffff0b7224 */ /* 0x000fe200078e0008 */
[----:B------:R-:W-:Y:S01]  /*9730*/  MOV R10, R2 ;  /* 0x00000002000a7202 */ /* 0x000fe20000000f00 */
[----:B------:R-:W-:Y:S01]  /*9740*/  IMAD.MOV.U32 R196, RZ, RZ, R7 ;  /* 0x000000ffffc47224 */ /* 0x000fe200078e0007 */
[----:B------:R-:W-:Y:S01]  /*9750*/  ULDC UR5, c[0x0][0xad0] ;  /* 0x0002b40000057ab9 */ /* 0x000fe20000000800 */
[----:B------:R-:W-:-:S05]  /*9760*/  ULDC UR4, c[0x0][0xa80] ;  /* 0x0002a00000047ab9 */ /* 0x000fca0000000800 */
.L_x_3302:
[----:B------:R-:W-:-:S05]  /*9770*/  VIADD R2, R10, 0x1 ;  /* 0x000000010a027836 */ /* 0x000fca0000000000 */
[----:B------:R-:W-:-:S04]  /*9780*/  ISETP.NE.AND P2, PT, R2, 0x2, PT ;  /* 0x000000020200780c */ /* 0x000fc80003f45270 */
[----:B------:R-:W-:Y:S02]  /*9790*/  SEL R7, RZ, 0x1, P2 ;  /* 0x00000001ff077807 */ /* 0x000fe40001000000 */
[----:B------:R-:W-:Y:S02]  /*97a0*/  SEL R2, R2, RZ, P2 ;  /* 0x000000ff02027207 */ /* 0x000fe40001000000 */
[----:B------:R-:W-:Y:S01]  /*97b0*/  LOP3.LUT R16, R16, R7, RZ, 0x3c, !PT ;  /* 0x0000000710107212 */ /* 0x000fe200078e3cff */
[----:B------:R-:W-:Y:S06]  /*97c0*/  @!P0 BRA `(.L_x_3294) ;  /* 0x0000000000048947 */ /* 0x000fec0003800000 */
[----:B------:R-:W-:Y:S01]  /*97d0*/  BPT.TRAP 0x1 ;  /* 0x000000040000795c */ /* 0x000fe20000300000 */
.L_x_3294:
[----:B------:R-:W-:Y:S02]  /*97e0*/  LEA R9, R2, UR37, 0x3 ;  /* 0x0000002502097c11 */ /* 0x000fe4000f8e18ff */
[----:B------:R-:W-:-:S04]  /*97f0*/  SHF.L.U32 R8, R16, 0x1f, RZ ;  /* 0x0000001f10087819 */ /* 0x000fc800000006ff */
[----:B------:R1:W2:Y:S01]  /*9800*/  SYNCS.PHASECHK.TRANS64.TRYWAIT P2, [R9+URZ+0x38830], R8 ;  /* 0x03883008090075a7 */ /* 0x0002a2000804017f */
[----:B------:R-:W-:Y:S05]  /*9810*/  @!P0 BRA `(.L_x_3295) ;  /* 0x0000000000048947 */ /* 0x000fea0003800000 */
[----:B------:R-:W-:Y:S01]  /*9820*/  BPT.TRAP 0x1 ;  /* 0x000000040000795c */ /* 0x000fe20000300000 */
.L_x_3295:
[----:B------:R-:W-:Y:S01]  /*9830*/  IMAD R7, R2, 0x200, R0 ;  /* 0x0000020002077824 */ /* 0x000fe200078e0200 */
[----:B--2---:R-:W-:Y:S06]  /*9840*/  @P2 BRA `(.L_x_3296) ;  /* 0x0000000000082947 */ /* 0x004fec0003800000 */
[----:B------:R-:W2:Y:S02]  /*9850*/  SYNCS.PHASECHK.TRANS64.TRYWAIT P2, [R9+URZ+0x38830], R8 ;  /* 0x03883008090075a7 */ /* 0x000ea4000804017f */
[----:B--2---:R-:W-:Y:S05]  /*9860*/  @!P2 BRA `(.L_x_3297) ;  /* 0x0000008800e4a947 */ /* 0x004fea0003800000 */
.L_x_3296:
        /* <DEDUP_REMOVED lines=22> */
.L_x_3298:
[----:B------:R3:W4:Y:S01]  /*99d0*/  SYNCS.PHASECHK.TRANS64.TRYWAIT P2, [R9+URZ+0x38850], R8 ;  /* 0x03885008090075a7 */ /* 0x000722000804017f */
[----:B------:R-:W-:Y:S05]  /*99e0*/  @!P0 BRA `(.L_x_3299) ;  /* 0x0000000000048947 */ /* 0x000fea0003800000 */
[----:B------:R-:W-:Y:S01]  /*99f0*/  BPT.TRAP 0x1 ;  /* 0x000000040000795c */ /* 0x000fe20000300000 */
.L_x_3299:
[----:B----4-:R-:W-:Y:S05]  /*9a00*/  @P2 BRA `(.L_x_3300) ;  /* 0x0000000000082947 */ /* 0x010fea0003800000 */
[----:B------:R-:W4:Y:S02]  /*9a10*/  SYNCS.PHASECHK.TRANS64.TRYWAIT P2, [R9+URZ+0x38850], R8 ;  /* 0x03885008090075a7 */ /* 0x000f24000804017f */
[----:B----4-:R-:W-:Y:S05]  /*9a20*/  @!P2 BRA `(.L_x_3301) ;  /* 0x000000880088a947 */ /* 0x010fea0003800000 */
.L_x_3300:
[----:B------:R-:W-:Y:S01]  /*9a30*/  LEA R7, R2, R3, 0xc ;  /* 0x0000000302077211 */ /* 0x000fe200078e60ff */
[----:B------:R-:W-:Y:S01]  /*9a40*/  WARPGROUP.ARRIVE ;  /* 0x00000000000079c5 */ /* 0x000fe20000000000 */
[----:B------:R-:W-:Y:S01]  /*9a50*/  UMOV UR11, 0x40000040 ;  /* 0x40000040000b7882 */ /* 0x000fe20000000000 */
[----:B------:R-:W-:Y:S01]  /*9a60*/  VIADD R13, R4, 0x2 ;  /* 0x00000002040d7836 */ /* 0x000fe20000000000 */
[C---:B------:R-:W-:Y:S01]  /*9a70*/  R2UR UR10, R7.reuse ;  /* 0x00000000070a72ca */ /* 0x040fe200000e0000 */
[----:B-1234-:R-:W-:Y:S01]  /*9a80*/  VIADD R8, R7, 0x2 ;  /* 0x0000000207087836 */ /* 0x01efe20000000000 */
[----:B------:R-:W-:Y:S01]  /*9a90*/  UMOV UR29, 0x40000040 ;  /* 0x40000040001d7882 */ /* 0x000fe20000000000 */
[----:B------:R-:W-:Y:S01]  /*9aa0*/  UMOV UR31, 0x40000040 ;  /* 0x40000040001f7882 */ /* 0x000fe20000000000 */
[----:B------:R-:W-:Y:S01]  /*9ab0*/  R2UR UR28, R13 ;  /* 0x000000000d1c72ca */ /* 0x000fe200000e0000 */
[----:B------:R-:W1:Y:S01]  /*9ac0*/  S2R R14, SR_TID.X ;  /* 0x00000000000e7919 */ /* 0x000e620000002100 */
[----:B------:R-:W-:Y:S01]  /*9ad0*/  R2UR UR30, R8 ;  /* 0x00000000081e72ca */ /* 0x000fe200000e0000 */
[C---:B------:R-:W-:Y:S01]  /*9ae0*/  VIADD R8, R7.reuse, 0x4 ;  /* 0x0000000407087836 */ /* 0x040fe20000000000 */
[C---:B------:R-:W-:Y:S01]  /*9af0*/  IADD3 R13, R4.reuse, 0x4, RZ ;  /* 0x00000004040d7810 */ /* 0x040fe20007ffe0ff */
[----:B------:R-:W-:Y:S01]  /*9b00*/  VIADD R21, R4, 0x800 ;  /* 0x0000080004157836 */ /* 0x000fe20000000000 */
[----:B------:R-:W-:Y:S01]  /*9b10*/  UMOV UR7, 0x40000040 ;  /* 0x4000004000077882 */ /* 0x000fe20000000000 */
[----:B------:R-:W-:-:S02]  /*9b20*/  VIADD R15, R7, 0x800 ;  /* 0x00000800070f7836 */ /* 0x000fc40000000000 */
[----:B------:R-:W-:Y:S01]  /*9b30*/  HGMMA.64x64x16.F32 R152, gdesc[UR8], R152, gsb0 ;  /* 0x00e00000089879f0 */ /* 0x000fe20008000898 */
[----:B------:R-:W-:Y:S01]  /*9b40*/  UMOV UR10, UR4 ;  /* 0x00000004000a7c82 */ /* 0x000fe20008000000 */
[----:B------:R-:W-:-:S05]  /*9b50*/  IMAD R209, R2, 0x1000, R19 ;  /* 0x0000100002d17824 */ /* 0x000fca00078e0213 */
[----:B------:R-:W-:Y:S02]  /*9b60*/  R2UR UR6, R209 ;  /* 0x00000000d10672ca */ /* 0x000fe400000e0000 */
        /* <DEDUP_REMOVED lines=262> */
[----:B------:R-:W-:-:S03]  /*abd0*/  IADD3 R15, R7, 0xe00, RZ ;  /* 0x00000e00070f7810 */ /* 0x000fc60007ffe0ff */
        /* <DEDUP_REMOVED lines=105> */
[----:B--2---:R-:W-:Y:S01]  /*b270*/  FMNMX.FTZ R7, R177, R162, !PT ;  /* 0x000000a2b1077209 */ /* 0x004fe20007810000 */
[----:B------:R-:W-:Y:S01]  /*b280*/  FMUL.FTZ R162, R166, UR5 ;  /* 0x00000005a6a27c20 */ /* 0x000fe20008410000 */
[----:B------:R-:W-:-:S05]  /*b290*/  FMUL.FTZ R166, R170, UR5 ;  /* 0x00000005aaa67c20 */ /* 0x000fca0008410000 */
        /* <DEDUP_REMOVED lines=23> */
[----:B------:R-:W-:Y:S01]  /*b410*/  FADD.FTZ R170, -R7, R196 ;  /* 0x000000c407aa7221 */ /* 0x000fe20000010100 */
[----:B----4-:R-:W-:Y:S01]  /*b420*/  FMNMX.FTZ R169, R163, R168, !PT ;  /* 0x000000a8a3a97209 */ /* 0x010fe20007810000 */
[----:B------:R-:W-:Y:S02]  /*b430*/  FMUL.FTZ R204, R7, UR10 ;  /* 0x0000000a07cc7c20 */ /* 0x000fe40008410000 */
[----:B------:R-:W-:Y:S02]  /*b440*/  FMUL.FTZ R171, R170, UR10 ;  /* 0x0000000aaaab7c20 */ /* 0x000fe40008410000 */
        /* <DEDUP_REMOVED lines=22> */
[----:B--2---:R-:W-:Y:S01]  /*b5b0*/  FMNMX.FTZ R8, R200, R169, !PT ;  /* 0x000000a9c8087209 */ /* 0x004fe20007810000 */
[----:B------:R-:W-:Y:S01]  /*b5c0*/  FFMA.FTZ R169, R152, UR10, -R204 ;  /* 0x0000000a98a97c23 */ /* 0x000fe200080108cc */
[C---:B------:R-:W-:Y:S02]  /*b5d0*/  @!P1 VIADD R152, R9.reuse, 0x38840 ;  /* 0x0003884009989836 */ /* 0x040fe40000000000 */
[----:B------:R-:W-:-:S03]  /*b5e0*/  @!P1 VIADD R9, R9, 0x38860 ;  /* 0x0003886009099836 */ /* 0x000fc60000000000 */
[----:B------:R-:W2:Y:S01]  /*b5f0*/  MUFU.TANH R183, R183 ;  /* 0x000000b700b77308 */ /* 0x000ea20000002400 */
[----:B------:R-:W-:Y:S02]  /*b600*/  @!P1 PRMT R152, RZ, 0x654, R152 ;  /* 0x00000654ff989816 */ /* 0x000fe40000000098 */
[----:B------:R-:W-:Y:S02]  /*b610*/  @!P1 PRMT R9, RZ, 0x654, R9 ;  /* 0x00000654ff099816 */ /* 0x000fe40000000009 */
[----:B------:R4:W-:Y:S03]  /*b620*/  @!P1 SYNCS.ARRIVE.TRANS64.RED.A1T0 RZ, [R152+URZ], RZ ;  /* 0x000000ff98ff99a7 */ /* 0x0009e6000810043f */
[----:B------:R3:W5:Y:S08]  /*b630*/  MUFU.EX2 R168, R171 ;  /* 0x000000ab00a87308 */ /* 0x0007700000000800 */
[----:B------:R4:W-:Y:S01]  /*b640*/  MUFU.EX2 R170, R173 ;  /* 0x000000ad00aa7308 */ /* 0x0009e20000000800 */
[----:B---3--:R-:W-:-:S04]  /*b650*/  FMNMX.FTZ R171, R179, R8, !PT ;  /* 0x00000008b3ab7209 */ /* 0x008fc80007810000 */
[----:B-1----:R-:W-:Y:S01]  /*b660*/  FMNMX.FTZ R8, R182, R171, !PT ;  /* 0x000000abb6087209 */ /* 0x002fe20007810000 */
[--C-:B------:R-:W-:Y:S02]  /*b670*/  FFMA.FTZ R171, R154, UR10, -R204.reuse ;  /* 0x0000000a9aab7c23 */ /* 0x100fe400080108cc */
[----:B------:R-:W1:Y:S01]  /*b680*/  MUFU.EX2 R21, R21 ;  /* 0x0000001500157308 */ /* 0x000e620000000800 */
[----:B--2---:R-:W-:Y:S01]  /*b690*/  FMNMX.FTZ R8, R183, R8, !PT ;  /* 0x00000008b7087209 */ /* 0x004fe20007810000 */
[----:B----4-:R-:W-:Y:S01]  /*b6a0*/  FFMA.FTZ R173, R156, UR10, -R204 ;  /* 0x0000000a9cad7c23 */ /* 0x010fe200080108cc */
[-C--:B-----5:R-:W-:Y:S01]  /*b6b0*/  FMUL.FTZ R24, R24, R168.reuse ;  /* 0x000000a818187220 */ /* 0x0a0fe20000410000 */
[-C--:B------:R-:W-:Y:S01]  /*b6c0*/  FMUL.FTZ R25, R25, R168.reuse ;  /* 0x000000a819197220 */ /* 0x080fe20000410000 */
[-C--:B------:R-:W-:Y:S01]  /*b6d0*/  FMUL.FTZ R28, R28, R168.reuse ;  /* 0x000000a81c1c7220 */ /* 0x080fe20000410000 */
[----:B------:R-:W2:Y:S01]  /*b6e0*/  SHFL.BFLY PT, R153, R8, 0x2, 0x1f ;  /* 0x0c401f0008997f89 */ /* 0x000ea200000e0000 */
        /* <DEDUP_REMOVED lines=25> */
[----:B------:R-:W1:Y:S01]  /*b880*/  MUFU.EX2 R174, R174 ;  /* 0x000000ae00ae7308 */ /* 0x000e620000000800 */
[-C--:B------:R-:W-:Y:S01]  /*b890*/  FMUL.FTZ R69, R69, R168.reuse ;  /* 0x000000a845457220 */ /* 0x080fe20000410000 */
[-C--:B------:R-:W-:Y:S01]  /*b8a0*/  FMUL.FTZ R72, R72, R168.reuse ;  /* 0x000000a848487220 */ /* 0x080fe20000410000 */
[----:B------:R-:W2:Y:S01]  /*b8b0*/  SHFL.BFLY PT, R8, R153, 0x1, 0x1f ;  /* 0x0c201f0099087f89 */ /* 0x000ea200000e0000 */
        /* <DEDUP_REMOVED lines=23> */
[----:B--2---:R-:W-:Y:S01]  /*ba30*/  FMNMX.FTZ R8, R153, R8, !PT ;  /* 0x0000000899087209 */ /* 0x004fe20007810000 */
[-C--:B------:R-:W-:Y:S01]  /*ba40*/  FMUL.FTZ R112, R112, R168.reuse ;  /* 0x000000a870707220 */ /* 0x080fe20000410000 */
[----:B------:R-:W-:Y:S01]  /*ba50*/  IADD3 R153, -R22, RZ, RZ ;  /* 0x000000ff16997210 */ /* 0x000fe20007ffe1ff */
[-C--:B------:R-:W-:Y:S01]  /*ba60*/  FMUL.FTZ R113, R113, R168.reuse ;  /* 0x000000a871717220 */ /* 0x080fe20000410000 */
[-C--:B------:R-:W-:Y:S01]  /*ba70*/  FMUL.FTZ R116, R116, R168.reuse ;  /* 0x000000a874747220 */ /* 0x080fe20000410000 */
[----:B------:R-:W-:Y:S01]  /*ba80*/  FADD.FTZ R11, -R8, R11 ;  /* 0x0000000b080b7221 */ /* 0x000fe20000010100 */
[----:B------:R-:W-:Y:S01]  /*ba90*/  ISETP.NE.AND P2, PT, R18, R153, PT ;  /* 0x000000991200720c */ /* 0x000fe20003f45270 */
[----:B------:R-:W-:Y:S01]  /*baa0*/  FMUL.FTZ R154, R8, UR10 ;  /* 0x0000000a089a7c20 */ /* 0x000fe20008410000 */
[----:B------:R-:W-:Y:S01]  /*bab0*/  MUFU.EX2 R178, R178 ;  /* 0x000000b200b27308 */ /* 0x000fe20000000800 */
[----:B------:R-:W-:Y:S01]  /*bac0*/  FMUL.FTZ R11, R11, UR10 ;  /* 0x0000000a0b0b7c20 */ /* 0x000fe20008410000 */
[----:B------:R-:W-:Y:S01]  /*bad0*/  FMUL.FTZ R117, R117, R168 ;  /* 0x000000a875757220 */ /* 0x000fe20000410000 */
        /* <DEDUP_REMOVED lines=8> */
[----:B------:R-:W-:Y:S01]  /*bb60*/  @!P2 LEA R10, R10, R17, 0x6 ;  /* 0x000000110a0aa211 */ /* 0x000fe200078e30ff */
        /* <DEDUP_REMOVED lines=9> */
[----:B------:R-:W-:Y:S01]  /*bc00*/  @!P2 STS [R153+0x38400], R168 ;  /* 0x038400a89900a388 */ /* 0x000fe20000000800 */
[----:B------:R-:W-:Y:S01]  /*bc10*/  FFMA.FTZ R182, R182, UR10, -R154 ;  /* 0x0000000ab6b67c23 */ /* 0x000fe2000801089a */
[----:B------:R-:W-:Y:S01]  /*bc20*/  MUFU.EX2 R14, R14 ;  /* 0x0000000e000e7308 */ /* 0x000fe20000000800 */
[----:B------:R-:W-:Y:S01]  /*bc30*/  F2FP.F16.F32.PACK_AB R154, R172, R169 ;  /* 0x000000a9ac9a723e */ /* 0x000fe200000000ff */
[----:B-1----:R1:W-:Y:S01]  /*bc40*/  @!P2 STS [R153+0x38420], R11 ;  /* 0x0384200b9900a388 */ /* 0x0023e20000000800 */
[----:B------:R-:W-:Y:S01]  /*bc50*/  F2FP.F16.F32.PACK_AB R158, R176, R173 ;  /* 0x000000adb09e723e */ /* 0x000fe200000000ff */
[----:B------:R-:W-:Y:S01]  /*bc60*/  FMUL.FTZ R26, R26, R11 ;  /* 0x0000000b1a1a7220 */ /* 0x000fe20000410000 */
[----:B------:R-:W-:Y:S01]  /*bc70*/  F2FP.F16.F32.PACK_AB R160, R178, R175 ;  /* 0x000000afb2a0723e */ /* 0x000fe200000000ff */
        /* <DEDUP_REMOVED lines=98> */
[----:B------:R-:W3:Y:S01]  /*c2a0*/  MUFU.EX2 R208, R208 ;  /* 0x000000d000d07308 */ /* 0x000ee20000000800 */
[----:B--2---:R-:W-:Y:S01]  /*c2b0*/  F2FP.F16.F32.PACK_AB R161, R207, R206 ;  /* 0x000000cecfa1723e */ /* 0x004fe200000000ff */
[----:B------:R-:W-:Y:S01]  /*c2c0*/  FFMA.FTZ R5, R168, R5, R21 ;  /* 0x00000005a8057223 */ /* 0x000fe20000010015 */
[----:B------:R1:W-:Y:S01]  /*c2d0*/  STSM.16.M88.4 [R184], R156 ;  /* 0x0000009cb8007844 */ /* 0x0003e20000000200 */
[----:B------:R-:W-:Y:S01]  /*c2e0*/  FFMA.FTZ R6, R11, R6, R14 ;  /* 0x000000060b067223 */ /* 0x000fe2000001000e */
[----:B------:R-:W-:Y:S01]  /*c2f0*/  ISETP.GT.AND P2, PT, R12, RZ, PT ;  /* 0x000000ff0c00720c */ /* 0x000fe20003f44270 */
[----:B------:R-:W-:Y:S01]  /*c300*/  FADD.FTZ R170, R170, R5 ;  /* 0x00000005aaaa7221 */ /* 0x000fe20000010000 */
[----:B------:R-:W-:Y:S01]  /*c310*/  IMAD.MOV.U32 R11, RZ, RZ, R8 ;  /* 0x000000ffff0b7224 */ /* 0x000fe200078e0008 */
[----:B------:R-:W-:Y:S01]  /*c320*/  MUFU.EX2 R197, R197 ;  /* 0x000000c500c57308 */ /* 0x000fe20000000800 */
[----:B------:R-:W-:Y:S01]  /*c330*/  FADD.FTZ R6, R13, R6 ;  /* 0x000000060d067221 */ /* 0x000fe20000010000 */
[----:B------:R-:W-:-:S03]  /*c340*/  FADD.FTZ R169, R169, R170 ;  /* 0x000000aaa9a97221 */ /* 0x000fc60000010000 */
[----:B------:R-:W-:Y:S01]  /*c350*/  FADD.FTZ R15, R15, R6 ;  /* 0x000000060f0f7221 */ /* 0x000fe20000010000 */
[----:B------:R-:W-:Y:S02]  /*c360*/  FADD.FTZ R172, R172, R169 ;  /* 0x000000a9acac7221 */ /* 0x000fe40000010000 */
[----:B------:R-:W2:Y:S01]  /*c370*/  MUFU.EX2 R202, R202 ;  /* 0x000000ca00ca7308 */ /* 0x000ea20000000800 */
[----:B---3--:R-:W-:Y:S01]  /*c380*/  F2FP.F16.F32.PACK_AB R163, R208, R181 ;  /* 0x000000b5d0a3723e */ /* 0x008fe200000000ff */
        /* <DEDUP_REMOVED lines=9> */
[----:B------:R-:W3:Y:S01]  /*c420*/  MUFU.EX2 R180, R180 ;  /* 0x000000b400b47308 */ /* 0x000ee20000000800 */
[----:B--2---:R-:W-:Y:S01]  /*c430*/  F2FP.F16.F32.PACK_AB R164, R202, R197 ;  /* 0x000000c5caa4723e */ /* 0x004fe200000000ff */
        /* <DEDUP_REMOVED lines=10> */
[----:B---3--:R-:W-:Y:S01]  /*c4e0*/  F2FP.F16.F32.PACK_AB R166, R180, R177 ;  /* 0x000000b1b4a6723e */ /* 0x008fe200000000ff */
[----:B------:R-:W-:Y:S01]  /*c4f0*/  FADD.FTZ R196, R201, R196 ;  /* 0x000000c4c9c47221 */ /* 0x000fe20000010000 */
[----:B------:R-:W-:-:S03]  /*c500*/  FADD.FTZ R208, R208, R181 ;  /* 0x000000b5d0d07221 */ /* 0x000fc60000010000 */
[----:B------:R-:W-:Y:S01]  /*c510*/  FADD.FTZ R197, R197, R196 ;  /* 0x000000c4c5c57221 */ /* 0x000fe20000010000 */
[----:B------:R-:W-:Y:S01]  /*c520*/  MOV R196, R7 ;  /* 0x0000000700c47202 */ /* 0x000fe20000000f00 */
[----:B------:R3:W4:Y:S02]  /*c530*/  MUFU.EX2 R10, R182 ;  /* 0x000000b6000a7308 */ /* 0x0007240000000800 */
[----:B------:R-:W-:-:S04]  /*c540*/  FADD.FTZ R202, R202, R197 ;  /* 0x000000c5caca7221 */ /* 0x000fc80000010000 */
[----:B------:R-:W-:Y:S02]  /*c550*/  FADD.FTZ R5, R177, R202 ;  /* 0x000000cab1057221 */ /* 0x000fe40000010000 */
[----:B------:R-:W5:Y:S01]  /*c560*/  MUFU.EX2 R179, R179 ;  /* 0x000000b300b37308 */ /* 0x000f620000000800 */
[----:B--2---:R-:W-:Y:S01]  /*c570*/  F2FP.F16.F32.PACK_AB R165, R200, R199 ;  /* 0x000000c7c8a5723e */ /* 0x004fe200000000ff */
[----:B---3--:R-:W-:Y:S02]  /*c580*/  VIADD R182, R209, 0x80 ;  /* 0x00000080d1b67836 */ /* 0x008fe40000000000 */
[----:B------:R-:W-:Y:S01]  /*c590*/  FADD.FTZ R199, R199, R208 ;  /* 0x000000d0c7c77221 */ /* 0x000fe20000010000 */
[----:B------:R-:W-:-:S03]  /*c5a0*/  FADD.FTZ R5, R180, R5 ;  /* 0x00000005b4057221 */ /* 0x000fc60000010000 */
[----:B------:R-:W-:-:S04]  /*c5b0*/  FADD.FTZ R199, R200, R199 ;  /* 0x000000c7c8c77221 */ /* 0x000fc80000010000 */
[----:B----4-:R-:W-:Y:S01]  /*c5c0*/  FADD.FTZ R6, R10, R199 ;  /* 0x000000c70a067221 */ /* 0x010fe20000010000 */
[----:B-----5:R-:W-:-:S03]  /*c5d0*/  F2FP.F16.F32.PACK_AB R167, R179, R10 ;  /* 0x0000000ab3a7723e */ /* 0x020fc600000000ff */
[----:B------:R-:W-:Y:S01]  /*c5e0*/  FADD.FTZ R6, R179, R6 ;  /* 0x00000006b3067221 */ /* 0x000fe20000010000 */
[----:B------:R-:W-:Y:S01]  /*c5f0*/  IMAD.MOV.U32 R10, RZ, RZ, R2 ;  /* 0x000000ffff0a7224 */ /* 0x000fe200078e0002 */
[----:B------:R1:W-:Y:S01]  /*c600*/  STSM.16.M88.4 [R185], R164 ;  /* 0x000000a4b9007844 */ /* 0x0003e20000000200 */
[----:B------:R-:W-:-:S06]  /*c610*/  WARPGROUP.ARRIVE ;  /* 0x00000000000079c5 */ /* 0x000fcc0000000000 */
        /* <DEDUP_REMOVED lines=31> */
[----:B--2---:R-:W-:-:S05]  /*c810*/  VIADD R9, R12, 0xffffffff ;  /* 0xffffffff0c097836 */ /* 0x004fca0000000000 */
[----:B------:R-:W-:Y:S01]  /*c820*/  MOV R12, R9 ;  /* 0x00000009000c7202 */ /* 0x000fe20000000f00 */
[----:B-1----:R-:W-:Y:S06]  /*c830*/  @P2 BRA `(.L_x_3302) ;  /* 0xffffffcc00cc2947 */ /* 0x002fec000383ffff */
.L_x_3293:
[----:B------:R-:W1:Y:S01]  /*c840*/  SHFL.BFLY PT, R0, R5, 0x2, 0x1f ;  /* 0x0c401f0005007f89 */ /* 0x000e6200000e0000 */
[----:B------:R-:W-:Y:S01]  /*c850*/  VIADD R4, R2, 0x1 ;  /* 0x0000000102047836 */ /* 0x000fe20000000000 */
[----:B------:R-:W-:Y:S01]  /*c860*/  UIADD3 UR36, UR36, 0x1, URZ ;  /* 0x0000000124247890 */ /* 0x000fe2000fffe03f */
[----:B------:R-:W-:Y:S01]  /*c870*/  IMAD.U32 R14, RZ, RZ, UR10 ;  /* 0x0000000aff0e7e24 */ /* 0x000fe2000f8e00ff */
[----:B------:R-:W2:Y:S01]  /*c880*/  SHFL.BFLY PT, R9, R6, 0x2, 0x1f ;  /* 0x0c401f0006097f89 */ /* 0x000ea200000e0000 */
[----:B------:R-:W-:Y:S08]  /*c890*/  BAR.ARV 0x8, 0xa0 ;  /* 0x0202800000007b1d */ /* 0x000ff00000002000 */
[----:B------:R-:W-:Y:S01]  /*c8a0*/  BAR.SYNC.DEFER_BLOCKING 0xf, 0x100 ;  /* 0x03c4000000007b1d */ /* 0x000fe20000010000 */
[----:B------:R-:W-:Y:S01]  /*c8b0*/  ISETP.NE.AND P1, PT, R4, 0x2, PT ;  /* 0x000000020400780c */ /* 0x000fe20003f25270 */
[----:B-1----:R-:W-:Y:S01]  /*c8c0*/  FADD.FTZ R0, R0, R5 ;  /* 0x0000000500007221 */ /* 0x002fe20000010000 */
[----:B------:R-:W-:Y:S01]  /*c8d0*/  MOV R5, RZ ;  /* 0x000000ff00057202 */ /* 0x000fe20000000f00 */
[----:B--2---:R-:W-:-:S03]  /*c8e0*/  FADD.FTZ R9, R9, R6 ;  /* 0x0000000609097221 */ /* 0x004fc60000010000 */
[----:B------:R-:W1:Y:S01]  /*c8f0*/  SHFL.BFLY PT, R3, R0, 0x1, 0x1f ;  /* 0x0c201f0000037f89 */ /* 0x000e6200000e0000 */
[----:B------:R-:W-:-:S03]  /*c900*/  IMAD.MOV.U32 R6, RZ, RZ, RZ ;  /* 0x000000ffff067224 */ /* 0x000fc600078e00ff */
[----:B------:R-:W2:Y:S01]  /*c910*/  SHFL.BFLY PT, R10, R9, 0x1, 0x1f ;  /* 0x0c201f00090a7f89 */ /* 0x000ea200000e0000 */
[----:B-1----:R-:W-:Y:S01]  /*c920*/  FADD.FTZ R12, R0, R3 ;  /* 0x00000003000c7221 */ /* 0x002fe20000010000 */
[----:B------:R-:W-:Y:S02]  /*c930*/  IMAD.MOV R3, RZ, RZ, -R22 ;  /* 0x000000ffff037224 */ /* 0x000fe400078e0a16 */
[----:B------:R-:W-:Y:S02]  /*c940*/  IMAD.MOV.U32 R0, RZ, RZ, -0x800000 ;  /* 0xff800000ff007424 */ /* 0x000fe400078e00ff */
[----:B--2---:R-:W-:Y:S01]  /*c950*/  FADD.FTZ R10, R9, R10 ;  /* 0x0000000a090a7221 */ /* 0x004fe20000010000 */
[----:B------:R-:W-:Y:S02]  /*c960*/  FSETP.NE.FTZ.AND P2, PT, R12, RZ, PT ;  /* 0x000000ff0c00720b */ /* 0x000fe40003f55000 */
[----:B------:R-:W-:Y:S02]  /*c970*/  ISETP.NE.AND P0, PT, R18, R3, PT ;  /* 0x000000031200720c */ /* 0x000fe40003f05270 */
[----:B------:R-:W-:-:S02]  /*c980*/  FSETP.NE.FTZ.AND P3, PT, R10, RZ, PT ;  /* 0x000000ff0a00720b */ /* 0x000fc40003f75000 */
[----:B------:R-:W-:-:S04]  /*c990*/  SEL R3, RZ, 0x1, P1 ;  /* 0x00000001ff037807 */ /* 0x000fc80000800000 */
[----:B------:R-:W-:Y:S02]  /*c9a0*/  LOP3.LUT R16, R16, R3, RZ, 0x3c, !PT ;  /* 0x0000000310107212 */ /* 0x000fe400078e3cff */
[----:B------:R-:W-:Y:S01]  /*c9b0*/  MOV R3, 0xff800000 ;  /* 0xff80000000037802 */ /* 0x000fe20000000f00 */
[----:B------:R-:W1:Y:S02]  /*c9c0*/  @P2 MUFU.RCP R5, R12 ;  /* 0x0000000c00052308 */ /* 0x000e640000001000 */
[----:B------:R-:W-:Y:S02]  /*c9d0*/  @!P0 IMAD R2, R2, 0x40, R17 ;  /* 0x0000004002028824 */ /* 0x000fe400078e0211 */
[----:B------:R-:W-:-:S03]  /*c9e0*/  @P3 FMUL.FTZ R14, R14, 0.69314718246459960938 ;  /* 0x3f3172180e0e3820 */ /* 0x000fc60000410000 */
[----:B------:R-:W-:Y:S01]  /*c9f0*/  @!P0 LEA R11, R2, UR37, 0x2 ;  /* 0x00000025020b8c11 */ /* 0x000fe2000f8e10ff */
[----:B------:R-:W2:Y:S01]  /*ca00*/  @P3 MUFU.RCP R6, R10 ;  /* 0x0000000a00063308 */ /* 0x000ea20000001000 */
[----:B------:R-:W-:-:S05]  /*ca10*/  MOV R2, UR10 ;  /* 0x0000000a00027c02 */ /* 0x000fca0008000f00 */
[----:B------:R-:W-:Y:S02]  /*ca20*/  @P2 FMUL.FTZ R2, R2, 0.69314718246459960938 ;  /* 0x3f31721802022820 */ /* 0x000fe40000410000 */
[----:B------:R-:W3:Y:S01]  /*ca30*/  @P2 MUFU.LG2 R9, R12 ;  /* 0x0000000c00092308 */ /* 0x000ee20000000c00 */
[----:B-1----:R-:W-:Y:S01]  /*ca40*/  @!P0 STS [R11+0x38400], R5 ;  /* 0x038400050b008388 */ /* 0x002fe20000000800 */
[-C--:B------:R-:W-:Y:S01]  /*ca50*/  FMUL.FTZ R171, R24, R5.reuse ;  /* 0x0000000518ab7220 */ /* 0x080fe20000410000 */
[-C--:B------:R-:W-:Y:S01]  /*ca60*/  FMUL.FTZ R168, R25, R5.reuse ;  /* 0x0000000519a87220 */ /* 0x080fe20000410000 */
[-C--:B------:R-:W-:Y:S01]  /*ca70*/  FMUL.FTZ R170, R28, R5.reuse ;  /* 0x000000051caa7220 */ /* 0x080fe20000410000 */
[-C--:B------:R-:W-:Y:S01]  /*ca80*/  FMUL.FTZ R160, R29, R5.reuse ;  /* 0x000000051da07220 */ /* 0x080fe20000410000 */
[-C--:B------:R-:W-:Y:S01]  /*ca90*/  FMUL.FTZ R162, R32, R5.reuse ;  /* 0x0000000520a27220 */ /* 0x080fe20000410000 */
[-C--:B------:R-:W-:Y:S01]  /*caa0*/  FMUL.FTZ R33, R33, R5.reuse ;  /* 0x0000000521217220 */ /* 0x080fe20000410000 */
[----:B------:R-:W1:Y:S01]  /*cab0*/  @P3 MUFU.LG2 R10, R10 ;  /* 0x0000000a000a3308 */ /* 0x000e620000000c00 */
        /* <DEDUP_REMOVED lines=130> */
.L_x_3269:
        /* <DEDUP_REMOVED lines=44> */
[----:B------:R-:W-:-:S02]  /*d5a0*/  LOP3.LUT R103, R6, 0x380, RZ, 0xc0, !PT ;  /* 0x0000038006677812 */ /* 0x000fc400078ec0ff */
[----:B------:R-:W-:Y:S02]  /*d5b0*/  SHF.R.U64 R4, R4, 0x3, RZ ;  /* 0x0000000304047819 */ /* 0x000fe400000012ff */
[C---:B------:R-:W-:Y:S02]  /*d5c0*/  IADD3 R197, P4, R6.reuse, 0x4020, RZ ;  /* 0x0000402006c57810 */ /* 0x040fe40007f9e0ff */
[C---:B------:R-:W-:Y:S02]  /*d5d0*/  IADD3 R181, P1, R6.reuse, 0x2040, RZ ;  /* 0x0000204006b57810 */ /* 0x040fe40007f3e0ff */
[----:B------:R-:W-:Y:S01]  /*d5e0*/  IADD3.X R9, RZ, R7, RZ, P2, !PT ;  /* 0x00000007ff097210 */ /* 0x000fe200017fe4ff */
[--C-:B------:R-:W-:Y:S01]  /*d5f0*/  IMAD.X R91, RZ, RZ, R7.reuse, P4 ;  /* 0x000000ffff5b7224 */ /* 0x100fe200020e0607 */
[C---:B------:R-:W-:Y:S01]  /*d600*/  IADD3 R187, P3, R6.reuse, 0x4000, RZ ;  /* 0x0000400006bb7810 */ /* 0x040fe20007f7e0ff */
[----:B------:R-:W-:Y:S01]  /*d610*/  IMAD.X R25, RZ, RZ, R7, P1 ;  /* 0x000000ffff197224 */ /* 0x000fe200008e0607 */
[----:B------:R-:W-:-:S02]  /*d620*/  IADD3 R177, P5, R6, 0x2000, RZ ;  /* 0x0000200006b17810 */ /* 0x000fc40007fbe0ff */
[----:B------:R-:W-:Y:S01]  /*d630*/  IADD3 R183, P2, R6, 0x2060, RZ ;  /* 0x0000206006b77810 */ /* 0x000fe20007f5e0ff */
[----:B------:R-:W-:Y:S01]  /*d640*/  IMAD.X R87, RZ, RZ, R7, P3 ;  /* 0x000000ffff577224 */ /* 0x000fe200018e0607 */
[----:B------:R-:W-:Y:S02]  /*d650*/  LOP3.LUT R20, R4, R179, RZ, 0x3c, !PT ;  /* 0x000000b304147212 */ /* 0x000fe400078e3cff */
[----:B------:R-:W-:Y:S02]  /*d660*/  SHF.R.U64 R103, R103, 0x3, RZ ;  /* 0x0000000367677819 */ /* 0x000fe400000012ff */
[----:B------:R-:W-:Y:S02]  /*d670*/  LOP3.LUT R4, R197, 0x380, RZ, 0xc0, !PT ;  /* 0x00000380c5047812 */ /* 0x000fe400078ec0ff */
[-C--:B------:R-:W-:Y:S02]  /*d680*/  IADD3.X R15, RZ, R7.reuse, RZ, P5, !PT ;  /* 0x00000007ff0f7210 */ /* 0x080fe40002ffe4ff */
[----:B------:R-:W-:-:S02]  /*d690*/  IADD3.X R29, RZ, R7, RZ, P2, !PT ;  /* 0x00000007ff1d7210 */ /* 0x000fc400017fe4ff */
[C---:B------:R-:W-:Y:S02]  /*d6a0*/  IADD3 R199, P5, R6.reuse, 0x4040, RZ ;  /* 0x0000404006c77810 */ /* 0x040fe40007fbe0ff */
[C---:B------:R-:W-:Y:S02]  /*d6b0*/  IADD3 R201, P6, R6.reuse, 0x4060, RZ ;  /* 0x0000406006c97810 */ /* 0x040fe40007fde0ff */
[C---:B------:R-:W-:Y:S02]  /*d6c0*/  IADD3 R203, P1, R6.reuse, 0x6000, RZ ;  /* 0x0000600006cb7810 */ /* 0x040fe40007f3e0ff */
[C---:B------:R-:W-:Y:S01]  /*d6d0*/  IADD3 R106, P2, R6.reuse, 0x6020, RZ ;  /* 0x00006020066a7810 */ /* 0x040fe20007f5e0ff */
[----:B------:R-:W-:Y:S01]  /*d6e0*/  IMAD.X R99, RZ, RZ, R7, P6 ;  /* 0x000000ffff637224 */ /* 0x000fe200030e0607 */
[C---:B------:R-:W-:Y:S02]  /*d6f0*/  IADD3 R205, P3, R6.reuse, 0x6040, RZ ;  /* 0x0000604006cd7810 */ /* 0x040fe40007f7e0ff */
[----:B------:R-:W-:-:S02]  /*d700*/  IADD3 R207, P4, R6, 0x6060, RZ ;  /* 0x0000606006cf7810 */ /* 0x000fc40007f9e0ff */
[----:B------:R-:W-:Y:S01]  /*d710*/  LOP3.LUT R6, R103, R6, RZ, 0x3c, !PT ;  /* 0x0000000667067212 */ /* 0x000fe200078e3cff */
[--C-:B------:R-:W-:Y:S01]  /*d720*/  IMAD.X R103, RZ, RZ, R7.reuse, P1 ;  /* 0x000000ffff677224 */ /* 0x100fe200008e0607 */
[----:B------:R-:W-:Y:S01]  /*d730*/  LOP3.LUT R10, R173, 0x380, RZ, 0xc0, !PT ;  /* 0x00000380ad0a7812 */ /* 0x000fe200078ec0ff */
[--C-:B------:R-:W-:Y:S01]  /*d740*/  IMAD.X R111, RZ, RZ, R7.reuse, P3 ;  /* 0x000000ffff6f7224 */ /* 0x100fe200018e0607 */
[----:B------:R-:W-:Y:S01]  /*d750*/  SHF.R.U64 R4, R4, 0x3, RZ ;  /* 0x0000000304047819 */ /* 0x000fe200000012ff */
[----:B------:R-:W-:Y:S01]  /*d760*/  IMAD.X R115, RZ, RZ, R7, P4 ;  /* 0x000000ffff737224 */ /* 0x000fe200020e0607 */
[----:B------:R-:W-:Y:S02]  /*d770*/  LOP3.LUT R12, R175, 0x380, RZ, 0xc0, !PT ;  /* 0x00000380af0c7812 */ /* 0x000fe400078ec0ff */
[----:B------:R-:W-:Y:S02]  /*d780*/  LOP3.LUT R14, R177, 0x380, RZ, 0xc0, !PT ;  /* 0x00000380b10e7812 */ /* 0x000fe400078ec0ff */
[----:B------:R-:W-:-:S02]  /*d790*/  LOP3.LUT R27, R106, 0x380, RZ, 0xc0, !PT ;  /* 0x000003806a1b7812 */ /* 0x000fc400078ec0ff */
[-C--:B------:R-:W-:Y:S02]  /*d7a0*/  IADD3.X R95, RZ, R7.reuse, RZ, P5, !PT ;  /* 0x00000007ff5f7210 */ /* 0x080fe40002ffe4ff */
[----:B------:R-:W-:Y:S02]  /*d7b0*/  IADD3.X R107, RZ, R7, RZ, P2, !PT ;  /* 0x00000007ff6b7210 */ /* 0x000fe400017fe4ff */
[----:B------:R-:W-:Y:S02]  /*d7c0*/  SHF.R.U64 R10, R10, 0x3, RZ ;  /* 0x000000030a0a7819 */ /* 0x000fe400000012ff */
[----:B------:R-:W-:Y:S02]  /*d7d0*/  LOP3.LUT R24, R181, 0x380, RZ, 0xc0, !PT ;  /* 0x00000380b5187812 */ /* 0x000fe400078ec0ff */
[----:B------:R-:W-:Y:S02]  /*d7e0*/  LOP3.LUT R90, R4, R197, RZ, 0x3c, !PT ;  /* 0x000000c5045a7212 */ /* 0x000fe400078e3cff */
[----:B------:R-:W-:-:S02]  /*d7f0*/  MOV R152, R6 ;  /* 0x0000000600987202 */ /* 0x000fc40000000f00 */
[----:B------:R-:W-:Y:S02]  /*d800*/  SHF.R.U64 R12, R12, 0x3, RZ ;  /* 0x000000030c0c7819 */ /* 0x000fe400000012ff */
[----:B------:R-:W-:Y:S02]  /*d810*/  LOP3.LUT R28, R183, 0x380, RZ, 0xc0, !PT ;  /* 0x00000380b71c7812 */ /* 0x000fe400078ec0ff */
[----:B------:R-:W-:Y:S02]  /*d820*/  F2FP.F16.F32.PACK_AB R4, R168, R171 ;  /* 0x000000aba804723e */ /* 0x000fe400000000ff */
[----:B------:R-:W-:Y:S02]  /*d830*/  F2FP.F16.F32.PACK_AB R6, R160, R170 ;  /* 0x000000aaa006723e */ /* 0x000fe400000000ff */
[----:B------:R-:W-:Y:S02]  /*d840*/  F2FP.F16.F32.PACK_AB R7, R31, R30 ;  /* 0x0000001e1f07723e */ /* 0x000fe400000000ff */
[----:B------:R-:W-:-:S02]  /*d850*/  SHF.R.U64 R14, R14, 0x3, RZ ;  /* 0x000000030e0e7819 */ /* 0x000fc400000012ff */
[----:B------:R-:W-:Y:S01]  /*d860*/  LOP3.LUT R86, R187, 0x380, RZ, 0xc0, !PT ;  /* 0x00000380bb567812 */ /* 0x000fe200078ec0ff */
[----:B------:R1:W-:Y:S01]  /*d870*/  STSM.16.M88.4 [R152], R4 ;  /* 0x0000000498007844 */ /* 0x0003e20000000200 */
[----:B------:R-:W-:Y:S02]  /*d880*/  LOP3.LUT R98, R201, 0x380, RZ, 0xc0, !PT ;  /* 0x00000380c9627812 */ /* 0x000fe400078ec0ff */
[----:B------:R-:W-:Y:S02]  /*d890*/  SHF.R.U64 R27, R27, 0x3, RZ ;  /* 0x000000031b1b7819 */ /* 0x000fe400000012ff */
[----:B------:R-:W-:Y:S02]  /*d8a0*/  LOP3.LUT R10, R10, R173, RZ, 0x3c, !PT ;  /* 0x000000ad0a0a7212 */ /* 0x000fe400078e3cff */
[----:B------:R-:W-:Y:S02]  /*d8b0*/  SHF.R.U64 R24, R24, 0x3, RZ ;  /* 0x0000000318187819 */ /* 0x000fe400000012ff */
[----:B------:R-:W-:-:S02]  /*d8c0*/  LOP3.LUT R94, R199, 0x380, RZ, 0xc0, !PT ;  /* 0x00000380c75e7812 */ /* 0x000fc400078ec0ff */
[----:B------:R-:W-:Y:S02]  /*d8d0*/  LOP3.LUT R114, R207, 0x380, RZ, 0xc0, !PT ;  /* 0x00000380cf727812 */ /* 0x000fe400078ec0ff */
[----:B------:R-:W-:Y:S02]  /*d8e0*/  LOP3.LUT R12, R12, R175, RZ, 0x3c, !PT ;  /* 0x000000af0c0c7212 */ /* 0x000fe400078e3cff */
[----:B------:R-:W-:Y:S02]  /*d8f0*/  SHF.R.U64 R28, R28, 0x3, RZ ;  /* 0x000000031c1c7819 */ /* 0x000fe400000012ff */
[----:B------:R-:W-:Y:S02]  /*d900*/  LOP3.LUT R14, R14, R177, RZ, 0x3c, !PT ;  /* 0x000000b10e0e7212 */ /* 0x000fe400078e3cff */
[----:B------:R-:W-:Y:S02]  /*d910*/  SHF.R.U64 R86, R86, 0x3, RZ ;  /* 0x0000000356567819 */ /* 0x000fe400000012ff */
[----:B------:R-:W-:-:S02]  /*d920*/  LOP3.LUT R102, R203, 0x380, RZ, 0xc0, !PT ;  /* 0x00000380cb667812 */ /* 0x000fc400078ec0ff */
[----:B------:R-:W-:Y:S02]  /*d930*/  SHF.R.U64 R98, R98, 0x3, RZ ;  /* 0x0000000362627819 */ /* 0x000fe400000012ff */
[----:B------:R-:W-:Y:S02]  /*d940*/  LOP3.LUT R106, R27, R106, RZ, 0x3c, !PT ;  /* 0x0000006a1b6a7212 */ /* 0x000fe400078e3cff */
[----:B------:R-:W-:Y:S02]  /*d950*/  MOV R30, R8 ;  /* 0x00000008001e7202 */ /* 0x000fe40000000f00 */
[----:B-1----:R-:W-:Y:S02]  /*d960*/  F2FP.F16.F32.PACK_AB R4, R33, R162 ;  /* 0x000000a22104723e */ /* 0x002fe400000000ff */
[----:B------:R-:W-:Y:S02]  /*d970*/  F2FP.F16.F32.PACK_AB R5, R35, R34 ;  /* 0x000000222305723e */ /* 0x000fe400000000ff */
[----:B------:R-:W-:-:S02]  /*d980*/  F2FP.F16.F32.PACK_AB R6, R37, R158 ;  /* 0x0000009e2506723e */ /* 0x000fc400000000ff */
[----:B------:R-:W-:Y:S02]  /*d990*/  F2FP.F16.F32.PACK_AB R7, R39, R38 ;  /* 0x000000262707723e */ /* 0x000fe400000000ff */
[----:B------:R-:W-:Y:S02]  /*d9a0*/  LOP3.LUT R24, R24, R181, RZ, 0x3c, !PT ;  /* 0x000000b518187212 */ /* 0x000fe400078e3cff */
[----:B------:R-:W-:Y:S01]  /*d9b0*/  SHF.R.U64 R94, R94, 0x3, RZ ;  /* 0x000000035e5e7819 */ /* 0x000fe200000012ff */
[----:B------:R1:W-:Y:S01]  /*d9c0*/  STSM.16.M88.4 [R30], R4 ;  /* 0x000000041e007844 */ /* 0x0003e20000000200 */
[----:B------:R-:W-:Y:S02]  /*d9d0*/  LOP3.LUT R110, R205, 0x380, RZ, 0xc0, !PT ;  /* 0x00000380cd6e7812 */ /* 0x000fe400078ec0ff */
[----:B------:R-:W-:Y:S02]  /*d9e0*/  SHF.R.U64 R114, R114, 0x3, RZ ;  /* 0x0000000372727819 */ /* 0x000fe400000012ff */
[----:B------:R-:W-:-:S02]  /*d9f0*/  MOV R27, R10 ;  /* 0x0000000a001b7202 */ /* 0x000fc40000000f00 */
[----:B------:R-:W-:Y:S02]  /*da00*/  LOP3.LUT R28, R28, R183, RZ, 0x3c, !PT ;  /* 0x000000b71c1c7212 */ /* 0x000fe400078e3cff */
[----:B------:R-:W-:Y:S01]  /*da10*/  MOV R12, R12 ;  /* 0x0000000c000c7202 */ /* 0x000fe20000000f00 */
[----:B------:R1:W-:Y:S01]  /*da20*/  STSM.16.M88.4 [R27], R40 ;  /* 0x000000281b007844 */ /* 0x0003e20000000200 */
[----:B------:R-:W-:Y:S02]  /*da30*/  LOP3.LUT R86, R86, R187, RZ, 0x3c, !PT ;  /* 0x000000bb56567212 */ /* 0x000fe400078e3cff */
[----:B------:R-:W-:Y:S01]  /*da40*/  SHF.R.U64 R102, R102, 0x3, RZ ;  /* 0x0000000366667819 */ /* 0x000fe200000012ff */
[----:B------:R1:W-:Y:S01]  /*da50*/  STSM.16.M88.4 [R12], R48 ;  /* 0x000000300c007844 */ /* 0x0003e20000000200 */
[----:B------:R-:W-:Y:S02]  /*da60*/  LOP3.LUT R98, R98, R201, RZ, 0x3c, !PT ;  /* 0x000000c962627212 */ /* 0x000fe400078e3cff */
[----:B------:R-:W-:-:S02]  /*da70*/  MOV R14, R14 ;  /* 0x0000000e000e7202 */ /* 0x000fc40000000f00 */
[----:B------:R-:W-:Y:S02]  /*da80*/  MOV R20, R20 ;  /* 0x0000001400147202 */ /* 0x000fe40000000f00 */
[----:B------:R-:W-:Y:S01]  /*da90*/  F2FP.F16.F32.PACK_AB R66, R69, R68 ;  /* 0x000000444542723e */ /* 0x000fe200000000ff */
[----:B------:R1:W-:Y:S01]  /*daa0*/  STSM.16.M88.4 [R14], R56 ;  /* 0x000000380e007844 */ /* 0x0003e20000000200 */
[----:B------:R-:W-:Y:S02]  /*dab0*/  F2FP.F16.F32.PACK_AB R67, R71, R70 ;  /* 0x000000464743723e */ /* 0x000fe400000000ff */
[----:B------:R-:W-:Y:S02]  /*dac0*/  F2FP.F16.F32.PACK_AB R73, R75, R74 ;  /* 0x0000004a4b49723e */ /* 0x000fe400000000ff */
[----:B------:R-:W-:Y:S01]  /*dad0*/  F2FP.F16.F32.PACK_AB R80, R81, R80 ;  /* 0x000000505150723e */ /* 0x000fe200000000ff */
[----:B------:R1:W-:Y:S01]  /*dae0*/  STSM.16.M88.4 [R20], R64 ;  /* 0x0000004014007844 */ /* 0x0003e20000000200 */
[----:B------:R-:W-:-:S02]  /*daf0*/  LOP3.LUT R94, R94, R199, RZ, 0x3c, !PT ;  /* 0x000000c75e5e7212 */ /* 0x000fc400078e3cff */
[----:B------:R-:W-:Y:S02]  /*db00*/  SHF.R.U64 R110, R110, 0x3, RZ ;  /* 0x000000036e6e7819 */ /* 0x000fe400000012ff */
[----:B------:R-:W-:Y:S02]  /*db10*/  LOP3.LUT R114, R114, R207, RZ, 0x3c, !PT ;  /* 0x000000cf72727212 */ /* 0x000fe400078e3cff */
[----:B------:R-:W-:Y:S02]  /*db20*/  MOV R24, R24 ;  /* 0x0000001800187202 */ /* 0x000fe40000000f00 */
[----:B------:R-:W-:Y:S02]  /*db30*/  F2FP.F16.F32.PACK_AB R74, R77, R76 ;  /* 0x0000004c4d4a723e */ /* 0x000fe400000000ff */
[----:B------:R-:W-:Y:S02]  /*db40*/  F2FP.F16.F32.PACK_AB R75, R79, R78 ;  /* 0x0000004e4f4b723e */ /* 0x000fe400000000ff */
[----:B------:R-:W-:-:S02]  /*db50*/  F2FP.F16.F32.PACK_AB R81, R83, R82 ;  /* 0x000000525351723e */ /* 0x000fc400000000ff */
[----:B------:R-:W-:Y:S01]  /*db60*/  MOV R28, R28 ;  /* 0x0000001c001c7202 */ /* 0x000fe20000000f00 */
[----:B------:R1:W-:Y:S01]  /*db70*/  STSM.16.M88.4 [R24], R72 ;  /* 0x0000004818007844 */ /* 0x0003e20000000200 */
[----:B------:R-:W-:Y:S02]  /*db80*/  MOV R11, R90 ;  /* 0x0000005a000b7202 */ /* 0x000fe40000000f00 */
[----:B------:R-:W-:Y:S02]  /*db90*/  F2FP.F16.F32.PACK_AB R82, R85, R84 ;  /* 0x000000545552723e */ /* 0x000fe400000000ff */
[----:B------:R-:W-:Y:S02]  /*dba0*/  F2FP.F16.F32.PACK_AB R83, R26, R19 ;  /* 0x000000131a53723e */ /* 0x000fe400000000ff */
[----:B------:R-:W-:Y:S02]  /*dbb0*/  F2FP.F16.F32.PACK_AB R88, R89, R88 ;  /* 0x000000585958723e */ /* 0x000fe400000000ff */
[----:B------:R-:W-:Y:S01]  /*dbc0*/  LOP3.LUT R102, R102, R203, RZ, 0x3c, !PT ;  /* 0x000000cb66667212 */ /* 0x000fe200078e3cff */
[----:B------:R1:W-:Y:S01]  /*dbd0*/  STSM.16.M88.4 [R28], R80 ;  /* 0x000000501c007844 */ /* 0x0003e20000000200 */
[----:B------:R-:W-:-:S02]  /*dbe0*/  MOV R86, R86 ;  /* 0x0000005600567202 */ /* 0x000fc40000000f00 */
[----:B------:R-:W-:Y:S02]  /*dbf0*/  MOV R10, R98 ;  /* 0x00000062000a7202 */ /* 0x000fe40000000f00 */
[----:B------:R-:W-:Y:S02]  /*dc00*/  F2FP.F16.F32.PACK_AB R89, R36, R32 ;  /* 0x000000202459723e */ /* 0x000fe400000000ff */
[----:B------:R-:W-:Y:S02]  /*dc10*/  F2FP.F16.F32.PACK_AB R90, R93, R92 ;  /* 0x0000005c5d5a723e */ /* 0x000fe400000000ff */
[----:B------:R-:W-:Y:S02]  /*dc20*/  F2FP.F16.F32.PACK_AB R91, R155, R154 ;  /* 0x0000009a9b5b723e */ /* 0x000fe400000000ff */
[----:B------:R-:W-:Y:S02]  /*dc30*/  F2FP.F16.F32.PACK_AB R96, R97, R96 ;  /* 0x000000606160723e */ /* 0x000fe400000000ff */
[----:B------:R-:W-:Y:S01]  /*dc40*/  MOV R9, R106 ;  /* 0x0000006a00097202 */ /* 0x000fe20000000f00 */
[----:B------:R1:W-:Y:S01]  /*dc50*/  STSM.16.M88.4 [R86], R88 ;  /* 0x0000005856007844 */ /* 0x0003e20000000200 */
[----:B------:R-:W-:-:S02]  /*dc60*/  F2FP.F16.F32.PACK_AB R97, R157, R156 ;  /* 0x0000009c9d61723e */ /* 0x000fc400000000ff */
[----:B------:R-:W-:Y:S02]  /*dc70*/  F2FP.F16.F32.PACK_AB R98, R101, R100 ;  /* 0x000000646562723e */ /* 0x000fe400000000ff */
[----:B------:R-:W-:Y:S02]  /*dc80*/  F2FP.F16.F32.PACK_AB R99, R161, R159 ;  /* 0x0000009fa163723e */ /* 0x000fe400000000ff */
[----:B------:R-:W-:Y:S02]  /*dc90*/  F2FP.F16.F32.PACK_AB R104, R105, R104 ;  /* 0x000000686968723e */ /* 0x000fe400000000ff */
[----:B------:R-:W-:Y:S01]  /*dca0*/  LOP3.LUT R110, R110, R205, RZ, 0x3c, !PT ;  /* 0x000000cd6e6e7212 */ /* 0x000fe200078e3cff */
[----:B------:R1:W-:Y:S01]  /*dcb0*/  STSM.16.M88.4 [R11], R96 ;  /* 0x000000600b007844 */ /* 0x0003e20000000200 */
[----:B------:R-:W-:Y:S02]  /*dcc0*/  MOV R94, R94 ;  /* 0x0000005e005e7202 */ /* 0x000fe40000000f00 */
        /* <DEDUP_REMOVED lines=52> */
[----:B------:R-:W-:Y:S02]  /*e010*/  IMAD.U32 R5, RZ, RZ, UR7 ;  /* 0x00000007ff057e24 */ /* 0x000fe4000f8e00ff */
[----:B------:R-:W-:Y:S01]  /*e020*/  IMAD.U32 R4, RZ, RZ, UR6 ;  /* 0x00000006ff047e24 */ /* 0x000fe2000f8e00ff */
[----:B------:R-:W-:Y:S01]  /*e030*/  ULDC.64 UR6, c[0x0][0xc40] ;  /* 0x0003100000067ab9 */ /* 0x000fe20000000a00 */
[----:B------:R-:W-:Y:S01]  /*e040*/  MOV R5, UR5 ;  /* 0x0000000500057c02 */ /* 0x000fe20008000f00 */
[----:B------:R-:W-:Y:S02]  /*e050*/  ULDC UR5, c[0x0][0xb88] ;  /* 0x0002e20000057ab9 */ /* 0x000fe40000000800 */
[----:B------:R-:W-:Y:S01]  /*e060*/  ISETP.GE.OR P1, PT, R11, UR5, P0 ;  /* 0x000000050b007c0c */ /* 0x000fe20008726670 */
[----:B-1----:R-:W-:-:S02]  /*e070*/  IMAD R6, R8, UR8, RZ ;  /* 0x0000000808067c24 */ /* 0x002fc4000f8e02ff */
[----:B------:R-:W-:-:S04]  /*e080*/  IMAD.WIDE.U32 R4, R8, UR44, R4 ;  /* 0x0000002c08047c25 */ /* 0x000fc8000f8e0004 */
[----:B------:R-:W-:Y:S01]  /*e090*/  IMAD R8, R9, UR44, R6 ;  /* 0x0000002c09087c24 */ /* 0x000fe2000f8e0206 */
[C---:B------:R-:W-:Y:S01]  /*e0a0*/  IADD3 R6, P2, R11.reuse, R4, RZ ;  /* 0x000000040b067210 */ /* 0x040fe20007f5e0ff */
[----:B------:R-:W-:-:S03]  /*e0b0*/  VIADD R9, R11, 0x8 ;  /* 0x000000080b097836 */ /* 0x000fc60000000000 */
[----:B------:R-:W-:Y:S02]  /*e0c0*/  IADD3.X R7, R7, R5, R8, P2, !PT ;  /* 0x0000000507077210 */ /* 0x000fe400017fe408 */
[----:B------:R-:W-:Y:S02]  /*e0d0*/  ISETP.GE.OR P0, PT, R9, UR5, P0 ;  /* 0x0000000509007c0c */ /* 0x000fe40008706670 */
[----:B------:R-:W-:-:S04]  /*e0e0*/  LEA R4, P2, R6, UR6, 0x2 ;  /* 0x0000000606047c11 */ /* 0x000fc8000f8410ff */
[----:B------:R-:W-:-:S05]  /*e0f0*/  LEA.HI.X R5, R6, UR7, R7, 0x2, P2 ;  /* 0x0000000706057c11 */ /* 0x000fca00090f1407 */
[----:B------:R2:W-:Y:S04]  /*e100*/  @!P1 STG.E desc[UR54][R4.64], R0 ;  /* 0x0000000004009986 */ /* 0x0005e8000c101936 */
[----:B------:R2:W-:Y:S02]  /*e110*/  @!P0 STG.E desc[UR54][R4.64+0x20], R3 ;  /* 0x0000200304008986 */ /* 0x0005e4000c101936 */
.L_x_3304:
        /* <DEDUP_REMOVED lines=53> */
.L_x_3307:
[----:B------:R-:W-:Y:S05]  /*e470*/  BSYNC B0 ;  /* 0x0000000000007941 */ /* 0x000fea0003800000 */
.L_x_3306:
[----:B------:R-:W-:Y:S05]  /*e480*/  BRA `(.L_x_3305) ;  /* 0x0000000800247947 */ /* 0x000fea0003800000 */
.L_x_3303:
        /* <DEDUP_REMOVED lines=8> */
[----:B------:R-:W-:Y:S01]  /*e510*/  ULDC UR6, c[0x0][0xb88] ;  /* 0x0002e20000067ab9 */ /* 0x000fe20000000800 */
        /* <DEDUP_REMOVED lines=19> */
.L_x_3309:
[----:B------:R-:W-:Y:S05]  /*e650*/  BSYNC B0 ;  /* 0x0000000000007941 */ /* 0x000fea0003800000 */
.L_x_3308:
        /* <DEDUP_REMOVED lines=10> */
[----:B------:R-:W-:Y:S01]  /*e700*/  SHF.L.U32 R3, R3, 0x1, RZ ;  /* 0x0000000103037819 */ /* 0x000fe200000006ff */
[----:B------:R-:W2:Y:S01]  /*e710*/  LDC R9, c[0x0][0xeac] ;  /* 0x0003ab00ff097b82 */ /* 0x000ea20000000800 */
[----:B------:R-:W-:Y:S01]  /*e720*/  ISETP.GE.AND P0, PT, R14, UR7, PT ;  /* 0x000000070e007c0c */ /* 0x000fe2000bf06270 */
[C---:B------:R-:W-:Y:S01]  /*e730*/  VIADD R20, R188.reuse, 0x140 ;  /* 0x00000140bc147836 */ /* 0x040fe20000000000 */
[----:B------:R-:W-:Y:S01]  /*e740*/  ISETP.GE.AND P2, PT, R15, UR7, PT ;  /* 0x000000070f007c0c */ /* 0x000fe2000bf46270 */
[C---:B------:R-:W-:Y:S01]  /*e750*/  VIADD R4, R188.reuse, 0x180 ;  /* 0x00000180bc047836 */ /* 0x040fe20000000000 */
[----:B------:R-:W-:Y:S01]  /*e760*/  LOP3.LUT R0, R3, 0x2, R0, 0xe2, !PT ;  /* 0x0000000203007812 */ /* 0x000fe200078ee200 */
[C---:B------:R-:W-:Y:S01]  /*e770*/  VIADD R5, R188.reuse, 0x1c0 ;  /* 0x000001c0bc057836 */ /* 0x040fe20000000000 */
[----:B------:R-:W-:Y:S01]  /*e780*/  IADD3 R19, R188, 0x100, RZ ;  /* 0x00000100bc137810 */ /* 0x000fe20007ffe0ff */
[----:B------:R-:W-:Y:S01]  /*e790*/  UIADD3 UR42, -UR42, UR6, URZ ;  /* 0x000000062a2a7290 */ /* 0x000fe2000fffe13f */
[----:B------:R-:W-:Y:S01]  /*e7a0*/  SHF.R.S32.HI R189, RZ, 0x1f, R188 ;  /* 0x0000001fffbd7819 */ /* 0x000fe200000114bc */
[----:B------:R-:W-:Y:S01]  /*e7b0*/  ULOP3.LUT UR38, URZ, UR38, URZ, 0x33, !UPT ;  /* 0x000000263f267292 */ /* 0x000fe2000f8e333f */
[----:B------:R-:W-:Y:S01]  /*e7c0*/  SEL R3, RZ, 0x4, P0 ;  /* 0x00000004ff037807 */ /* 0x000fe20000000000 */
[----:B------:R-:W-:Y:S01]  /*e7d0*/  BSSY B0, `(.L_x_3310) ;  /* 0x0000035000007945 */ /* 0x000fe20003800000 */
[----:B------:R-:W-:-:S02]  /*e7e0*/  SEL R6, RZ, 0x8, P2 ;  /* 0x00000008ff067807 */ /* 0x000fc40001000000 */
[----:B------:R-:W-:Y:S02]  /*e7f0*/  ISETP.GE.AND P2, PT, R20, UR7, PT ;  /* 0x0000000714007c0c */ /* 0x000fe4000bf46270 */
[----:B------:R-:W-:Y:S02]  /*e800*/  ISETP.GE.AND P0, PT, R19, UR7, PT ;  /* 0x0000000713007c0c */ /* 0x000fe4000bf06270 */
[----:B------:R-:W-:Y:S02]  /*e810*/  ISETP.GE.AND P3, PT, R4, UR7, PT ;  /* 0x0000000704007c0c */ /* 0x000fe4000bf66270 */
[----:B------:R-:W-:Y:S01]  /*e820*/  ISETP.GE.AND P1, PT, R5, UR7, PT ;  /* 0x0000000705007c0c */ /* 0x000fe2000bf26270 */
[----:B------:R-:W-:Y:S01]  /*e830*/  IMAD.WIDE.U32 R4, R8, UR43, R188 ;  /* 0x0000002b08047c25 */ /* 0x000fe2000f8e00bc */
[----:B------:R-:W-:Y:S02]  /*e840*/  LOP3.LUT R0, R6, R0, R3, 0xfe, !PT ;  /* 0x0000000006007212 */ /* 0x000fe400078efe03 */
[----:B------:R-:W-:Y:S01]  /*e850*/  SEL R6, RZ, 0x20, P2 ;  /* 0x00000020ff067807 */ /* 0x000fe20001000000 */
[C---:B------:R-:W-:Y:S01]  /*e860*/  VIADD R8, R190.reuse, 0x20 ;  /* 0x00000020be087836 */ /* 0x040fe20000000000 */
[----:B------:R-:W-:-:S02]  /*e870*/  ISETP.GE.AND P2, PT, R190, UR42, PT ;  /* 0x0000002abe007c0c */ /* 0x000fc4000bf46270 */
[----:B------:R-:W-:Y:S02]  /*e880*/  SEL R3, RZ, 0x10, P0 ;  /* 0x00000010ff037807 */ /* 0x000fe40000000000 */
[----:B------:R-:W-:Y:S01]  /*e890*/  ISETP.GE.AND P0, PT, R8, UR42, PT ;  /* 0x0000002a08007c0c */ /* 0x000fe2000bf06270 */
[----:B-1----:R-:W-:Y:S01]  /*e8a0*/  IMAD R8, R10, UR8, RZ ;  /* 0x000000080a087c24 */ /* 0x002fe2000f8e02ff */
[----:B------:R-:W-:Y:S02]  /*e8b0*/  LOP3.LUT R3, R6, R0, R3, 0xfe, !PT ;  /* 0x0000000006037212 */ /* 0x000fe400078efe03 */
[----:B------:R-:W-:Y:S01]  /*e8c0*/  IADD3 R5, R5, R7, RZ ;  /* 0x0000000705057210 */ /* 0x000fe20007ffe0ff */
[----:B------:R-:W-:Y:S01]  /*e8d0*/  IMAD R11, R11, UR44, R8 ;  /* 0x0000002c0b0b7c24 */ /* 0x000fe2000f8e0208 */
[----:B------:R-:W-:Y:S01]  /*e8e0*/  SEL R0, RZ, 0x40, P3 ;  /* 0x00000040ff007807 */ /* 0x000fe20001800000 */
[----:B--2---:R-:W-:Y:S01]  /*e8f0*/  VIADD R7, R9, UR38 ;  /* 0x0000002609077c36 */ /* 0x004fe20008000000 */
[----:B------:R-:W-:Y:S01]  /*e900*/  SHF.R.S32.HI R191, RZ, 0x1f, R190 ;  /* 0x0000001fffbf7819 */ /* 0x000fe200000114be */
        /* <DEDUP_REMOVED lines=33> */
.L_x_3311:
[----:B------:R-:W-:Y:S05]  /*eb20*/  BSYNC B0 ;  /* 0x0000000000007941 */ /* 0x000fea0003800000 */
.L_x_3310:
[----:B------:R-:W-:Y:S04]  /*eb30*/  BSSY B0, `(.L_x_3305) ;  /* 0x000001e000007945 */ /* 0x000fe80003800000 */
        /* <DEDUP_REMOVED lines=29> */
.L_x_3312:
[----:B------:R-:W-:Y:S05]  /*ed10*/  BSYNC B0 ;  /* 0x0000000000007941 */ /* 0x000fea0003800000 */
.L_x_3305:
[----:B------:R-:W3:Y:S02]  /*ed20*/  LDC R0, c[0x0][0xea8] ;  /* 0x0003aa00ff007b82 */ /* 0x000ee40000000800 */
[----:B---3--:R-:W-:-:S13]  /*ed30*/  ISETP.LE.AND P0, PT, R0, UR4, PT ;  /* 0x0000000400007c0c */ /* 0x008fda000bf03270 */
[----:B------:R-:W-:Y:S05]  /*ed40*/  @!P0 BRA `(.L_x_3313) ;  /* 0xffffff20008c8947 */ /* 0x000fea000383ffff */
[----:B------:R-:W-:Y:S05]  /*ed50*/  EXIT ;  /* 0x000000000000794d */ /* 0x000fea0003800000 */
.L_x_3264:
        /* <DEDUP_REMOVED lines=13> */
[----:B------:R-:W1:Y:S01]  /*ee30*/  S2R R2, SR_TID.X ;  /* 0x0000000000027919 */ /* 0x000e620000002100 */
[----:B------:R-:W-:Y:S01]  /*ee40*/  MOV R18, UR4 ;  /* 0x0000000400127c02 */ /* 0x000fe20008000f00 */
[----:B------:R-:W-:Y:S01]  /*ee50*/  IMAD.MOV.U32 R17, RZ, RZ, 0x1 ;  /* 0x00000001ff117424 */ /* 0x000fe200078e00ff */
[----:B------:R-:W-:Y:S01]  /*ee60*/  ULDC UR61, c[0x0][0xc] ;  /* 0x00000300003d7ab9 */ /* 0x000fe20000000800 */
[----:B------:R-:W-:Y:S01]  /*ee70*/  IMAD.MOV.U32 R16, RZ, RZ, RZ ;  /* 0x000000ffff107224 */ /* 0x000fe200078e00ff */
[----:B------:R-:W-:Y:S01]  /*ee80*/  ULDC.64 UR46, c[0x0][0x198] ;  /* 0x00006600002e7ab9 */ /* 0x000fe20000000a00 */
[----:B------:R-:W-:Y:S01]  /*ee90*/  UMOV UR60, URZ ;  /* 0x0000003f003c7c82 */ /* 0x000fe20008000000 */
[----:B-1----:R-:W-:-:S07]  /*eea0*/  LOP3.LUT R19, R2, 0x1f, RZ, 0xc0, !PT ;  /* 0x0000001f02137812 */ /* 0x002fce00078ec0ff */
.L_x_3364:
        /* <DEDUP_REMOVED lines=21> */
.L_x_3315:
[----:B------:R-:W-:Y:S01]  /*f000*/  ULDC UR11, c[0x0][0xec4] ;  /* 0x0003b100000b7ab9 */ /* 0x000fe20000000800 */
[----:B------:R-:W-:Y:S01]  /*f010*/  UMOV UR9, UR10 ;  /* 0x0000000a00097c82 */ /* 0x000fe20008000000 */
[----:B------:R-:W-:-:S11]  /*f020*/  UISETP.NE.AND UP0, UPT, UR11, 0x1, UPT ;  /* 0x000000010b00788c */ /* 0x000fd6000bf05270 */
[----:B------:R-:W-:Y:S02]  /*f030*/  @UP0 ULDC.64 UR12, c[0x0][0xec8] ;  /* 0x0003b200000c0ab9 */ /* 0x000fe40000000a00 */
[----:B------:R-:W-:-:S04]  /*f040*/  UIMAD.WIDE.U32 UR6, UR10, UR12, URZ ;  /* 0x0000000c0a0672a5 */ /* 0x000fc8000f8e003f */
[----:B------:R-:W-:-:S04]  /*f050*/  @UP0 USHF.R.U32.HI UR9, URZ, UR13, UR7 ;  /* 0x0000000d3f090299 */ /* 0x000fc80008011607 */
[----:B------:R-:W-:-:S12]  /*f060*/  UIMAD UR6, UR9, UR11, URZ ;  /* 0x0000000b090672a4 */ /* 0x000fd8000f8e023f */
.L_x_3316:
        /* <DEDUP_REMOVED lines=53> */
.L_x_3318:
        /* <DEDUP_REMOVED lines=17> */
[----:B------:R-:W-:Y:S01]  /*f4d0*/  MOV R13, RZ ;  /* 0x000000ff000d7202 */ /* 0x000fe20000000f00 */
[----:B------:R-:W-:-:S02]  /*f4e0*/  IMAD.U32 R10, RZ, RZ, UR4 ;  /* 0x00000004ff0a7e24 */ /* 0x000fc4000f8e00ff */
[----:B------:R-:W-:Y:S02]  /*f4f0*/  IMAD.MOV.U32 R8, RZ, RZ, 0x70 ;  /* 0x00000070ff087424 */ /* 0x000fe400078e00ff */
[----:B------:R-:W-:-:S07]  /*f500*/  IMAD.MOV.U32 R12, RZ, RZ, 0x1 ;  /* 0x00000001ff0c7424 */ /* 0x000fce00078e00ff */
[----:B------:R-:W-:-:S07]  /*f510*/  LEPC R20, `(.L_x_3320) ;  /* 0x000000001014794e */ /* 0x000fce0000000000 */
[----:B-1----:R-:W-:Y:S05]  /*f520*/  CALL.ABS.NOINC R2 ;  /* 0x0000000002007343 */ /* 0x002fea0003c00000 */
.L_x_3320:
        /* <DEDUP_REMOVED lines=12> */
[----:B------:R-:W-:Y:S01]  /*f5f0*/  MOV R11, UR5 ;  /* 0x00000005000b7c02 */ /* 0x000fe20008000f00 */
[----:B------:R-:W-:Y:S01]  /*f600*/  IMAD.U32 R7, RZ, RZ, UR9 ;  /* 0x00000009ff077e24 */ /* 0x000fe2000f8e00ff */
[----:B------:R-:W-:Y:S01]  /*f610*/  MOV R13, RZ ;  /* 0x000000ff000d7202 */ /* 0x000fe20000000f00 */
[----:B------:R-:W-:-:S02]  /*f620*/  IMAD.U32 R10, RZ, RZ, UR4 ;  /* 0x00000004ff0a7e24 */ /* 0x000fc4000f8e00ff */
[----:B------:R-:W-:Y:S02]  /*f630*/  IMAD.MOV.U32 R8, RZ, RZ, 0x70 ;  /* 0x00000070ff087424 */ /* 0x000fe400078e00ff */
[----:B-1----:R-:W-:-:S07]  /*f640*/  IMAD.MOV.U32 R12, RZ, RZ, 0x1 ;  /* 0x00000001ff0c7424 */ /* 0x002fce00078e00ff */
[----:B------:R-:W-:-:S07]  /*f650*/  LEPC R20, `(.L_x_3322) ;  /* 0x000000001014794e */ /* 0x000fce0000000000 */
[----:B--2---:R-:W-:Y:S05]  /*f660*/  CALL.ABS.NOINC R2 ;  /* 0x0000000002007343 */ /* 0x004fea0003c00000 */
.L_x_3322:
        /* <DEDUP_REMOVED lines=16> */
.L_x_3321:
[----:B------:R-:W-:Y:S01]  /*f770*/  ULDC.64 UR4, c[0x0][0xaf0] ;  /* 0x0002bc0000047ab9 */ /* 0x000fe20000000a00 */
[----:B------:R-:W-:Y:S01]  /*f780*/  IMAD.U32 R5, RZ, RZ, UR59 ;  /* 0x0000003bff057e24 */ /* 0x000fe2000f8e00ff */
[----:B------:R-:W-:Y:S01]  /*f790*/  ISETP.NE.U32.AND P0, PT, RZ, UR4, PT ;  /* 0x00000004ff007c0c */ /* 0x000fe2000bf05070 */
[----:B------:R-:W-:Y:S01]  /*f7a0*/  IMAD.U32 R6, RZ, RZ, UR59 ;  /* 0x0000003bff067e24 */ /* 0x000fe2000f8e00ff */
[----:B------:R-:W1:Y:S02]  /*f7b0*/  LDC R0, c[0x0][0x428] ;  /* 0x00010a00ff007b82 */ /* 0x000e640000000800 */
[----:B------:R-:W-:-:S13]  /*f7c0*/  ISETP.NE.AND.EX P0, PT, RZ, UR5, PT, P0 ;  /* 0x00000005ff007c0c */ /* 0x000fda000bf05300 */
[----:B------:R-:W2:Y:S02]  /*f7d0*/  @P0 LDC.64 R2, c[0x0][0xaf0] ;  /* 0x0002bc00ff020b82 */ /* 0x000ea40000000a00 */
[----:B--2---:R-:W-:-:S05]  /*f7e0*/  @P0 IMAD.WIDE R2, R5, 0x4, R2 ;  /* 0x0000000405020825 */ /* 0x004fca00078e0202 */
[----:B------:R2:W3:Y:S01]  /*f7f0*/  @P0 LDG.E R6, desc[UR54][R2.64] ;  /* 0x0000003602060981 */ /* 0x0004e2000c1e1900 */
[----:B-1----:R-:W-:Y:S01]  /*f800*/  ISETP.NE.AND P0, PT, R0, 0x1, PT ;  /* 0x000000010000780c */ /* 0x002fe20003f05270 */
[----:B------:R-:W-:Y:S01]  /*f810*/  UMOV UR56, URZ ;  /* 0x0000003f00387c82 */ /* 0x000fe20008000000 */
[----:B------:R-:W-:Y:S01]  /*f820*/  ISETP.NE.AND P1, PT, R19, RZ, PT ;  /* 0x000000ff1300720c */ /* 0x000fe20003f25270 */
[----:B------:R-:W-:Y:S01]  /*f830*/  UMOV UR6, 0xffffffff ;  /* 0xffffffff00067882 */ /* 0x000fe20000000000 */
[----:B------:R-:W-:Y:S01]  /*f840*/  MOV R0, UR58 ;  /* 0x0000003a00007c02 */ /* 0x000fe20008000f00 */
        /* <DEDUP_REMOVED lines=15> */
.L_x_3377:
[----:B------:R-:W-:Y:S01]  /*f940*/  UMOV UR4, 0xffffffff ;  /* 0xffffffff00047882 */ /* 0x000fe20000000000 */
[----:B------:R-:W-:Y:S02]  /*f950*/  SHF.R.S32.HI R7, RZ, 0x1f, R6 ;  /* 0x0000001fff077819 */ /* 0x000fe40000011406 */
[----:B------:R-:W-:Y:S05]  /*f960*/  BRA.DIV UR4, `(.L_x_3324) ;  /* 0x0000002a04f87947 */ /* 0x000fea000b800000 */
[----:B------:R-:W-:-:S13]  /*f970*/  ELECT P6, URZ, PT ;  /* 0x00000000003f782f */ /* 0x000fda00038c0000 */
.L_x_3380:
[----:B------:R-:W-:Y:S05]  /*f980*/  @!P6 BRA `(.L_x_3325) ;  /* 0x0000000000c4e947 */ /* 0x000fea0003800000 */
[----:B------:R-:W-:Y:S01]  /*f990*/  MOV R4, R6 ;  /* 0x0000000600047202 */ /* 0x000fe20000000f00 */
        /* <DEDUP_REMOVED lines=19> */
.L_x_3326:
[----:B------:R-:W2:Y:S01]  /*fad0*/  S2R R5, SR_TID.X ;  /* 0x0000000000057919 */ /* 0x000ea20000002100 */
[----:B-1----:R-:W-:Y:S02]  /*fae0*/  LEA R8, R16, UR38, 0x3 ;  /* 0x0000002610087c11 */ /* 0x002fe4000f8e18ff */
[----:B--2---:R-:W-:Y:S02]  /*faf0*/  LOP3.LUT R9, R5, 0x7f, RZ, 0xc0, !PT ;  /* 0x0000007f05097812 */ /* 0x004fe400078ec0ff */
[----:B------:R-:W-:Y:S02]  /*fb00*/  SHF.L.U32 R5, R17, 0x1f, RZ ;  /* 0x0000001f11057819 */ /* 0x000fe400000006ff */
[----:B------:R-:W-:Y:S02]  /*fb10*/  ISETP.NE.AND P3, PT, R9, RZ, PT ;  /* 0x000000ff0900720c */ /* 0x000fe40003f65270 */
[----:B------:R-:W1:Y:S02]  /*fb20*/  SYNCS.PHASECHK.TRANS64.TRYWAIT P2, [R8+URZ+0x38840], R5 ;  /* 0x03884005080075a7 */ /* 0x000e64000804017f */
[----:B-1----:R-:W-:Y:S09]  /*fb30*/  @!P2 BRA `(.L_x_3327) ;  /* 0x0000002800a4a947 */ /* 0x002ff20003800000 */
.L_x_3381:
[----:B------:R-:W-:Y:S05]  /*fb40*/  @P3 BRA `(.L_x_3328) ;  /* 0x0000000000143947 */ /* 0x000fea0003800000 */
[----:B------:R-:W-:Y:S01]  /*fb50*/  ISETP.NE.AND P2, PT, R19, RZ, PT ;  /* 0x000000ff1300720c */ /* 0x000fe20003f45270 */
[----:B-1----:R-:W-:-:S04]  /*fb60*/  IMAD.MOV.U32 R5, RZ, RZ, 0x2000 ;  /* 0x00002000ff057424 */ /* 0x002fc800078e00ff */
[----:B------:R2:W-:Y:S08]  /*fb70*/  SYNCS.ARRIVE.TRANS64 RZ, [R8+URZ+0x38830], R5 ;  /* 0x0388300508ff79a7 */ /* 0x0005f0000800003f */
[----:B------:R-:W-:Y:S05]  /*fb80*/  @!P2 BRA `(.L_x_3328) ;  /* 0x000000000004a947 */ /* 0x000fea0003800000 */
[----:B------:R-:W-:Y:S01]  /*fb90*/  BPT.TRAP 0x1 ;  /* 0x000000040000795c */ /* 0x000fe20000300000 */
.L_x_3328:
        /* <DEDUP_REMOVED lines=16> */
.L_x_3325:
[----:B------:R-:W-:Y:S05]  /*fca0*/  WARPSYNC.ALL ;  /* 0x0000000000007948 */ /* 0x000fea0003800000 */
[----:B------:R-:W-:Y:S01]  /*fcb0*/  BAR.SYNC.DEFER_BLOCKING 0x8, 0xa0 ;  /* 0x0202800000007b1d */ /* 0x000fe20000010000 */
[----:B------:R-:W-:-:S05]  /*fcc0*/  ELECT P2, URZ, PT ;  /* 0x00000000003f782f */ /* 0x000fca0003840000 */
[----:B------:R-:W-:Y:S08]  /*fcd0*/  BSSY B0, `(.L_x_3329) ;  /* 0x0000041000007945 */ /* 0x000ff00003800000 */
[----:B------:R-:W-:Y:S05]  /*fce0*/  @!P2 BRA `(.L_x_3330) ;  /* 0x0000000000fca947 */ /* 0x000fea0003800000 */
[----:B------:R-:W-:Y:S01]  /*fcf0*/  UIADD3 UR14, UP0, UR46, 0x270, URZ ;  /* 0x000002702e0e7890 */ /* 0x000fe2000ff1e03f */
[----:B-12---:R-:W-:Y:S01]  /*fd00*/  MOV R5, 0x2000 ;  /* 0x0000200000057802 */ /* 0x006fe20000000f00 */
        /* <DEDUP_REMOVED lines=61> */
.L_x_3330:
[----:B------:R-:W-:Y:S05]  /*100e0*/  BSYNC B0 ;  /* 0x0000000000007941 */ /* 0x000fea0003800000 */
.L_x_3329:
        /* <DEDUP_REMOVED lines=8> */
.L_x_3382:
[----:B------:R-:W-:Y:S01]  /*10170*/  ULDC.64 UR4, c[0x0][0x408] ;  /* 0x0001020000047ab9 */ /* 0x000fe20000000a00 */
[----:B------:R-:W-:Y:S04]  /*10180*/  BSSY B0, `(.L_x_3332) ;  /* 0x0000042000007945 */ /* 0x000fe80003800000 */
[----:B------:R-:W-:Y:S05]  /*10190*/  @!P6 BRA `(.L_x_3333) ;  /* 0x000000040000e947 */ /* 0x000fea0003800000 */
[----:B-1----:R-:W1:Y:S01]  /*101a0*/  S2R R8, SR_TID.X ;  /* 0x0000000000087919 */ /* 0x002e620000002100 */
[----:B------:R-:W-:Y:S02]  /*101b0*/  LEA R5, R16, UR38, 0x3 ;  /* 0x0000002610057c11 */ /* 0x000fe4000f8e18ff */
[----:B-1----:R-:W-:Y:S02]  /*101c0*/  LOP3.LUT R9, R8, 0x7f, RZ, 0xc0, !PT ;  /* 0x0000007f08097812 */ /* 0x002fe400078ec0ff */
[----:B------:R-:W-:Y:S02]  /*101d0*/  SHF.L.U32 R8, R17, 0x1f, RZ ;  /* 0x0000001f11087819 */ /* 0x000fe400000006ff */
[----:B------:R-:W-:Y:S02]  /*101e0*/  ISETP.NE.AND P3, PT, R9, RZ, PT ;  /* 0x000000ff0900720c */ /* 0x000fe40003f65270 */
[----:B------:R-:W1:Y:S02]  /*101f0*/  SYNCS.PHASECHK.TRANS64.TRYWAIT P2, [R5+URZ+0x38860], R8 ;  /* 0x03886008050075a7 */ /* 0x000e64000804017f */
[----:B-1----:R-:W-:Y:S09]  /*10200*/  @!P2 BRA `(.L_x_3334) ;  /* 0x00000024001ca947 */ /* 0x002ff20003800000 */
.L_x_3383:
[----:B------:R-:W-:Y:S05]  /*10210*/  @P3 BRA `(.L_x_3335) ;  /* 0x0000000000143947 */ /* 0x000fea0003800000 */
[----:B------:R-:W-:Y:S02]  /*10220*/  ISETP.NE.AND P2, PT, R19, RZ, PT ;  /* 0x000000ff1300720c */ /* 0x000fe40003f45270 */
[----:B-1----:R-:W-:-:S04]  /*10230*/  MOV R8, 0x10000 ;  /* 0x0001000000087802 */ /* 0x002fc80000000f00 */
[----:B------:R2:W-:Y:S07]  /*10240*/  SYNCS.ARRIVE.TRANS64 RZ, [R5+URZ+0x38850], R8 ;  /* 0x0388500805ff79a7 */ /* 0x0005ee000800003f */
[----:B------:R-:W-:Y:S05]  /*10250*/  @!P2 BRA `(.L_x_3335) ;  /* 0x000000000004a947 */ /* 0x000fea0003800000 */
[----:B------:R-:W-:Y:S01]  /*10260*/  BPT.TRAP 0x1 ;  /* 0x000000040000795c */ /* 0x000fe20000300000 */
.L_x_3335:
        /* <DEDUP_REMOVED lines=51> */
.L_x_3333:
[----:B------:R-:W-:Y:S05]  /*105a0*/  BSYNC B0 ;  /* 0x0000000000007941 */ /* 0x000fea0003800000 */
.L_x_3332:
[----:B------:R-:W-:-:S06]  /*105b0*/  UISETP.GE.AND UP0, UPT, UR39, 0x2, UPT ;  /* 0x000000022700788c */ /* 0x000fcc000bf06270 */
[----:B------:R-:W-:-:S13]  /*105c0*/  PLOP3.LUT P2, PT, PT, PT, UP0, 0x80, 0x0 ;  /* 0x000000000000781c */ /* 0x000fda0003f4f008 */
[----:B------:R-:W-:Y:S05]  /*105d0*/  @!P2 BRA `(.L_x_3336) ;  /* 0x00000014009ca947 */ /* 0x000fea0003800000 */
[----:B------:R-:W-:Y:S02]  /*105e0*/  ULOP3.LUT UR6, UR39, 0x1, URZ, 0xc0, !UPT ;  /* 0x0000000127067892 */ /* 0x000fe4000f8ec03f */
[----:B------:R-:W-:Y:S02]  /*105f0*/  IMAD.U32 R9, RZ, RZ, UR39 ;  /* 0x00000027ff097e24 */ /* 0x000fe4000f8e00ff */
[----:B------:R-:W-:Y:S02]  /*10600*/  UISETP.NE.U32.AND UP0, UPT, UR6, 0x1, UPT ;  /* 0x000000010600788c */ /* 0x000fe4000bf05070 */
[----:B------:R-:W-:-:S04]  /*10610*/  VIADD R9, R9, 0xfffffffe ;  /* 0xfffffffe09097836 */ /* 0x000fc80000000000 */
[----:B------:R-:W-:Y:S02]  /*10620*/  PLOP3.LUT P2, PT, PT, PT, UP0, 0x80, 0x0 ;  /* 0x000000000000781c */ /* 0x000fe40003f4f008 */
[----:B-12---:R-:W-:-:S11]  /*10630*/  MOV R8, R9 ;  /* 0x0000000900087202 */ /* 0x006fd60000000f00 */
        /* <DEDUP_REMOVED lines=28> */
.L_x_3340:
[----:B-1----:R-:W1:Y:S01]  /*10800*/  S2R R2, SR_TID.X ;  /* 0x0000000000027919 */ /* 0x002e620000002100 */
[----:B------:R-:W-:Y:S02]  /*10810*/  SHF.L.U32 R3, R17, 0x1f, RZ ;  /* 0x0000001f11037819 */ /* 0x000fe400000006ff */
[----:B-1----:R-:W-:Y:S02]  /*10820*/  LOP3.LUT R5, R2, 0x7f, RZ, 0xc0, !PT ;  /* 0x0000007f02057812 */ /* 0x002fe400078ec0ff */
[----:B------:R-:W-:Y:S02]  /*10830*/  LEA R2, R16, UR38, 0x3 ;  /* 0x0000002610027c11 */ /* 0x000fe4000f8e18ff */
[----:B------:R-:W-:Y:S02]  /*10840*/  ISETP.NE.AND P2, PT, R5, RZ, PT ;  /* 0x000000ff0500720c */ /* 0x000fe40003f45270 */
[----:B------:R-:W1:Y:S02]  /*10850*/  SYNCS.PHASECHK.TRANS64.TRYWAIT P3, [R2+URZ+0x38840], R3 ;  /* 0x03884003020075a7 */ /* 0x000e64000806017f */
[----:B-1----:R-:W-:Y:S09]  /*10860*/  @!P3 BRA `(.L_x_3341) ;  /* 0x0000001c0098b947 */ /* 0x002ff20003800000 */
.L_x_3384:
[----:B------:R-:W-:Y:S05]  /*10870*/  @P2 BRA `(.L_x_3342) ;  /* 0x0000000000142947 */ /* 0x000fea0003800000 */
[----:B------:R-:W-:Y:S01]  /*10880*/  ISETP.NE.AND P3, PT, R19, RZ, PT ;  /* 0x000000ff1300720c */ /* 0x000fe20003f65270 */
[----:B------:R-:W-:-:S04]  /*10890*/  IMAD.MOV.U32 R5, RZ, RZ, 0x2000 ;  /* 0x00002000ff057424 */ /* 0x000fc800078e00ff */
[----:B------:R2:W-:Y:S08]  /*108a0*/  SYNCS.ARRIVE.TRANS64 RZ, [R2+URZ+0x38830], R5 ;  /* 0x0388300502ff79a7 */ /* 0x0005f0000800003f */
[----:B------:R-:W-:Y:S05]  /*108b0*/  @!P3 BRA `(.L_x_3342) ;  /* 0x000000000004b947 */ /* 0x000fea0003800000 */
[----:B------:R-:W-:Y:S01]  /*108c0*/  BPT.TRAP 0x1 ;  /* 0x000000040000795c */ /* 0x000fe20000300000 */
.L_x_3342:
        /* <DEDUP_REMOVED lines=17> */
.L_x_3385:
[----:B------:R-:W-:Y:S05]  /*109e0*/  @P2 BRA `(.L_x_3344) ;  /* 0x0000000000142947 */ /* 0x000fea0003800000 */
[----:B------:R-:W-:Y:S02]  /*109f0*/  ISETP.NE.AND P2, PT, R19, RZ, PT ;  /* 0x000000ff1300720c */ /* 0x000fe40003f45270 */
[----:B-12---:R-:W-:-:S04]  /*10a00*/  MOV R3, 0x10000 ;  /* 0x0001000000037802 */ /* 0x006fc80000000f00 */
[----:B------:R3:W-:Y:S07]  /*10a10*/  SYNCS.ARRIVE.TRANS64 RZ, [R2+URZ+0x38850], R3 ;  /* 0x0388500302ff79a7 */ /* 0x0007ee000800003f */
[----:B------:R-:W-:Y:S05]  /*10a20*/  @!P2 BRA `(.L_x_3344) ;  /* 0x000000000004a947 */ /* 0x000fea0003800000 */
[----:B------:R-:W-:Y:S01]  /*10a30*/  BPT.TRAP 0x1 ;  /* 0x000000040000795c */ /* 0x000fe20000300000 */
.L_x_3344:
        /* <DEDUP_REMOVED lines=50> */
.L_x_3339:
[----:B------:R-:W-:Y:S05]  /*10d60*/  BSYNC B0 ;  /* 0x0000000000007941 */ /* 0x000fea0003800000 */
.L_x_3338:
[----:B------:R-:W-:-:S06]  /*10d70*/  UIADD3 UR6, UR39, -0x3, URZ ;  /* 0xfffffffd27067890 */ /* 0x000fcc000fffe03f */
[----:B------:R-:W-:-:S07]  /*10d80*/  IMAD.U32 R8, RZ, RZ, UR6 ;  /* 0x00000006ff087e24 */ /* 0x000fce000f8e00ff */
.L_x_3337:
[----:B------:R-:W-:Y:S01]  /*10d90*/  ISETP.NE.AND P2, PT, R9, RZ, PT ;  /* 0x000000ff0900720c */ /* 0x000fe20003f45270 */
[----:B------:R-:W-:-:S12]  /*10da0*/  BSSY B0, `(.L_x_3336) ;  /* 0x00000ea000007945 */ /* 0x000fd80003800000 */
[----:B------:R-:W-:Y:S05]  /*10db0*/  @!P2 BRA `(.L_x_3345) ;  /* 0x0000000c00a0a947 */ /* 0x000fea0003800000 */
.L_x_3360:
        /* <DEDUP_REMOVED lines=23> */
[----:B--2---:R-:W-:-:S04]  /*10f30*/  LEA R4, P2, R2, R4, 0x2 ;  /* 0x0000000402047211 */ /* 0x004fc800078410ff */
[----:B------:R-:W-:-:S05]  /*10f40*/  LEA.HI.X R5, R2, R5, R3, 0x2, P2 ;  /* 0x0000000502057211 */ /* 0x000fca00010f1403 */
[----:B------:R1:W5:Y:S01]  /*10f50*/  LDG.E R4, desc[UR54][R4.64] ;  /* 0x0000003604047981 */ /* 0x000362000c1e1900 */
[----:B------:R-:W-:-:S04]  /*10f60*/  IMAD.MOV R3, RZ, RZ, -R11 ;  /* 0x000000ffff037224 */ /* 0x000fc800078e0a0b */
[----:B------:R-:W-:-:S07]  /*10f70*/  IMAD R10, R10, R3, R8 ;  /* 0x000000030a0a7224 */ /* 0x000fce00078e0208 */
.L_x_3348:
[----:B------:R-:W1:Y:S01]  /*10f80*/  S2R R2, SR_TID.X ;  /* 0x0000000000027919 */ /* 0x000e620000002100 */
[----:B------:R-:W-:Y:S02]  /*10f90*/  LEA R3, R9, UR38, 0x3 ;  /* 0x0000002609037c11 */ /* 0x000fe4000f8e18ff */
[----:B-1----:R-:W-:Y:S02]  /*10fa0*/  LOP3.LUT R5, R2, 0x7f, RZ, 0xc0, !PT ;  /* 0x0000007f02057812 */ /* 0x002fe400078ec0ff */
[----:B------:R-:W-:Y:S02]  /*10fb0*/  SHF.L.U32 R2, R17, 0x1f, RZ ;  /* 0x0000001f11027819 */ /* 0x000fe400000006ff */
[----:B------:R-:W-:Y:S02]  /*10fc0*/  ISETP.NE.AND P2, PT, R5, RZ, PT ;  /* 0x000000ff0500720c */ /* 0x000fe40003f45270 */
[----:B------:R-:W1:Y:S02]  /*10fd0*/  SYNCS.PHASECHK.TRANS64.TRYWAIT P3, [R3+URZ+0x38840], R2 ;  /* 0x03884002030075a7 */ /* 0x000e64000806017f */
[----:B-1----:R-:W-:Y:S09]  /*10fe0*/  @!P3 BRA `(.L_x_3349) ;  /* 0x0000001400e0b947 */ /* 0x002ff20003800000 */
.L_x_3386:
[----:B------:R-:W-:Y:S05]  /*10ff0*/  @P2 BRA `(.L_x_3350) ;  /* 0x0000000000142947 */ /* 0x000fea0003800000 */
[----:B------:R-:W-:Y:S01]  /*11000*/  ISETP.NE.AND P3, PT, R19, RZ, PT ;  /* 0x000000ff1300720c */ /* 0x000fe20003f65270 */
[----:B------:R-:W-:-:S04]  /*11010*/  IMAD.MOV.U32 R12, RZ, RZ, 0x2000 ;  /* 0x00002000ff0c7424 */ /* 0x000fc800078e00ff */
[----:B------:R2:W-:Y:S08]  /*11020*/  SYNCS.ARRIVE.TRANS64 RZ, [R3+URZ+0x38830], R12 ;  /* 0x0388300c03ff79a7 */ /* 0x0005f0000800003f */
[----:B------:R-:W-:Y:S05]  /*11030*/  @!P3 BRA `(.L_x_3350) ;  /* 0x000000000004b947 */ /* 0x000fea0003800000 */
[----:B------:R-:W-:Y:S01]  /*11040*/  BPT.TRAP 0x1 ;  /* 0x000000040000795c */ /* 0x000fe20000300000 */
.L_x_3350:
        /* <DEDUP_REMOVED lines=17> */
.L_x_3387:
[----:B------:R-:W-:Y:S05]  /*11160*/  @P2 BRA `(.L_x_3352) ;  /* 0x0000000000142947 */ /* 0x000fea0003800000 */
[----:B------:R-:W-:Y:S01]  /*11170*/  ISETP.NE.AND P2, PT, R19, RZ, PT ;  /* 0x000000ff1300720c */ /* 0x000fe20003f45270 */
[----:B-1-3--:R-:W-:-:S04]  /*11180*/  IMAD.MOV.U32 R2, RZ, RZ, 0x10000 ;  /* 0x00010000ff027424 */ /* 0x00afc800078e00ff */
[----:B------:R4:W-:Y:S08]  /*11190*/  SYNCS.ARRIVE.TRANS64 RZ, [R3+URZ+0x38850], R2 ;  /* 0x0388500203ff79a7 */ /* 0x0009f0000800003f */
[----:B------:R-:W-:Y:S05]  /*111a0*/  @!P2 BRA `(.L_x_3352) ;  /* 0x000000000004a947 */ /* 0x000fea0003800000 */
[----:B------:R-:W-:Y:S01]  /*111b0*/  BPT.TRAP 0x1 ;  /* 0x000000040000795c */ /* 0x000fe20000300000 */
.L_x_3352:
        /* <DEDUP_REMOVED lines=50> */
.L_x_3347:
[----:B------:R-:W-:Y:S05]  /*114e0*/  BSYNC B1 ;  /* 0x0000000000017941 */ /* 0x000fea0003800000 */
.L_x_3346:
[----:B------:R-:W-:Y:S01]  /*114f0*/  VIADD R9, R9, 0x1 ;  /* 0x0000000109097836 */ /* 0x000fe20000000000 */
[----:B------:R-:W-:Y:S04]  /*11500*/  BSSY B1, `(.L_x_3353) ;  /* 0x0000070000017945 */ /* 0x000fe80003800000 */
[----:B------:R-:W-:-:S04]  /*11510*/  ISETP.NE.AND P2, PT, R9, 0x2, PT ;  /* 0x000000020900780c */ /* 0x000fc80003f45270 */
[----:B---34-:R-:W-:Y:S02]  /*11520*/  SEL R2, RZ, 0x1, P2 ;  /* 0x00000001ff027807 */ /* 0x018fe40001000000 */
[----:B------:R-:W-:Y:S02]  /*11530*/  SEL R16, R9, RZ, P2 ;  /* 0x000000ff09107207 */ /* 0x000fe40001000000 */
[----:B------:R-:W-:Y:S01]  /*11540*/  LOP3.LUT R17, R17, R2, RZ, 0x3c, !PT ;  /* 0x0000000211117212 */ /* 0x000fe200078e3cff */
[----:B------:R-:W-:Y:S06]  /*11550*/  @!P6 BRA `(.L_x_3354) ;  /* 0x0000000400a8e947 */ /* 0x000fec0003800000 */
[----:B------:R-:W-:Y:S01]  /*11560*/  IADD3 R10, R8, -0x1, RZ ;  /* 0xffffffff080a7810 */ /* 0x000fe20007ffe0ff */
[----:B------:R-:W-:Y:S06]  /*11570*/  @!P0 BRA `(.L_x_3355) ;  /* 0x0000000000488947 */ /* 0x000fec0003800000 */
[----:B------:R-:W1:Y:S01]  /*11580*/  LDC R9, c[0x0][0x41c] ;  /* 0x00010700ff097b82 */ /* 0x000e620000000800 */
[----:B------:R-:W-:Y:S02]  /*11590*/  IMAD.MOV.U32 R11, RZ, RZ, R10 ;  /* 0x000000ffff0b7224 */ /* 0x000fe400078e000a */
[----:B------:R-:W-:-:S04]  /*115a0*/  IMAD R13, R7, UR4, RZ ;  /* 0x00000004070d7c24 */ /* 0x000fc8000f8e02ff */
[----:B------:R-:W-:Y:S01]  /*115b0*/  IMAD R13, R6, UR5, R13 ;  /* 0x00000005060d7c24 */ /* 0x000fe2000f8e020d */
[----:B------:R-:W3:Y:S01]  /*115c0*/  LDC.64 R4, c[0x0][0x3f8] ;  /* 0x0000fe00ff047b82 */ /* 0x000ee20000000a00 */
[----:B-1----:R-:W-:-:S13]  /*115d0*/  ISETP.NE.AND P2, PT, R9, 0x1, PT ;  /* 0x000000010900780c */ /* 0x002fda0003f45270 */
[----:B--2---:R-:W1:Y:S02]  /*115e0*/  @P2 LDC.64 R2, c[0x0][0x420] ;  /* 0x00010800ff022b82 */ /* 0x004e640000000a00 */
[----:B-1----:R-:W-:-:S05]  /*115f0*/  @P2 IMAD.HI.U32 R2, R10, R2, RZ ;  /* 0x000000020a022227 */ /* 0x002fca00078e00ff */
[----:B------:R-:W-:-:S04]  /*11600*/  @P2 SHF.R.U32.HI R11, RZ, R3, R2 ;  /* 0x00000003ff0b2219 */ /* 0x000fc80000011602 */
[--C-:B------:R-:W-:Y:S01]  /*11610*/  SHF.R.S32.HI R3, RZ, 0x1f, R11.reuse ;  /* 0x0000001fff037819 */ /* 0x100fe2000001140b */
[----:B------:R-:W-:-:S04]  /*11620*/  IMAD.MOV.U32 R2, RZ, RZ, R11 ;  /* 0x000000ffff027224 */ /* 0x000fc800078e000b */
[----:B------:R-:W-:-:S05]  /*11630*/  IMAD.WIDE.U32 R2, R6, UR4, R2 ;  /* 0x0000000406027c25 */ /* 0x000fca000f8e0002 */
[----:B------:R-:W-:Y:S02]  /*11640*/  IADD3 R3, R13, R3, RZ ;  /* 0x000000030d037210 */ /* 0x000fe40007ffe0ff */
[----:B---3--:R-:W-:-:S04]  /*11650*/  LEA R4, P2, R2, R4, 0x2 ;  /* 0x0000000402047211 */ /* 0x008fc800078410ff */
[----:B------:R-:W-:-:S05]  /*11660*/  LEA.HI.X R5, R2, R5, R3, 0x2, P2 ;  /* 0x0000000502057211 */ /* 0x000fca00010f1403 */
[----:B------:R1:W5:Y:S01]  /*11670*/  LDG.E R4, desc[UR54][R4.64] ;  /* 0x0000003604047981 */ /* 0x000362000c1e1900 */
[----:B------:R-:W-:-:S04]  /*11680*/  IMAD.MOV R2, RZ, RZ, -R11 ;  /* 0x000000ffff027224 */ /* 0x000fc800078e0a0b */
[----:B------:R-:W-:-:S07]  /*11690*/  IMAD R10, R9, R2, R10 ;  /* 0x00000002090a7224 */ /* 0x000fce00078e020a */
.L_x_3355:
[----:B------:R-:W1:Y:S01]  /*116a0*/  S2R R2, SR_TID.X ;  /* 0x0000000000027919 */ /* 0x000e620000002100 */
[----:B--2---:R-:W-:Y:S02]  /*116b0*/  SHF.L.U32 R3, R17, 0x1f, RZ ;  /* 0x0000001f11037819 */ /* 0x004fe400000006ff */
[----:B-1----:R-:W-:Y:S02]  /*116c0*/  LOP3.LUT R5, R2, 0x7f, RZ, 0xc0, !PT ;  /* 0x0000007f02057812 */ /* 0x002fe400078ec0ff */
[----:B------:R-:W-:Y:S02]  /*116d0*/  LEA R2, R16, UR38, 0x3 ;  /* 0x0000002610027c11 */ /* 0x000fe4000f8e18ff */
[----:B------:R-:W-:Y:S02]  /*116e0*/  ISETP.NE.AND P2, PT, R5, RZ, PT ;  /* 0x000000ff0500720c */ /* 0x000fe40003f45270 */
[----:B------:R-:W1:Y:S02]  /*116f0*/  SYNCS.PHASECHK.TRANS64.TRYWAIT P3, [R2+URZ+0x38840], R3 ;  /* 0x03884003020075a7 */ /* 0x000e64000806017f */
[----:B-1----:R-:W-:Y:S09]  /*11700*/  @!P3 BRA `(.L_x_3356) ;  /* 0x000000100040b947 */ /* 0x002ff20003800000 */
.L_x_3388:
[----:B------:R-:W-:Y:S05]  /*11710*/  @P2 BRA `(.L_x_3357) ;  /* 0x0000000000142947 */ /* 0x000fea0003800000 */
[----:B------:R-:W-:Y:S01]  /*11720*/  ISETP.NE.AND P3, PT, R19, RZ, PT ;  /* 0x000000ff1300720c */ /* 0x000fe20003f65270 */
[----:B------:R-:W-:-:S04]  /*11730*/  IMAD.MOV.U32 R5, RZ, RZ, 0x2000 ;  /* 0x00002000ff057424 */ /* 0x000fc800078e00ff */
[----:B------:R2:W-:Y:S08]  /*11740*/  SYNCS.ARRIVE.TRANS64 RZ, [R2+URZ+0x38830], R5 ;  /* 0x0388300502ff79a7 */ /* 0x0005f0000800003f */
[----:B------:R-:W-:Y:S05]  /*11750*/  @!P3 BRA `(.L_x_3357) ;  /* 0x000000000004b947 */ /* 0x000fea0003800000 */
[----:B------:R-:W-:Y:S01]  /*11760*/  BPT.TRAP 0x1 ;  /* 0x000000040000795c */ /* 0x000fe20000300000 */
.L_x_3357:
        /* <DEDUP_REMOVED lines=17> */
.L_x_3389:
[----:B------:R-:W-:Y:S05]  /*11880*/  @P2 BRA `(.L_x_3359) ;  /* 0x0000000000142947 */ /* 0x000fea0003800000 */
[----:B------:R-:W-:Y:S01]  /*11890*/  ISETP.NE.AND P2, PT, R19, RZ, PT ;  /* 0x000000ff1300720c */ /* 0x000fe20003f45270 */
[----:B-1-3--:R-:W-:-:S04]  /*118a0*/  IMAD.MOV.U32 R3, RZ, RZ, 0x10000 ;  /* 0x00010000ff037424 */ /* 0x00afc800078e00ff */
[----:B------:R4:W-:Y:S08]  /*118b0*/  SYNCS.ARRIVE.TRANS64 RZ, [R2+URZ+0x38850], R3 ;  /* 0x0388500302ff79a7 */ /* 0x0009f0000800003f */
[----:B------:R-:W-:Y:S05]  /*118c0*/  @!P2 BRA `(.L_x_3359) ;  /* 0x000000000004a947 */ /* 0x000fea0003800000 */
[----:B------:R-:W-:Y:S01]  /*118d0*/  BPT.TRAP 0x1 ;  /* 0x000000040000795c */ /* 0x000fe20000300000 */
.L_x_3359:
        /* <DEDUP_REMOVED lines=50> */
.L_x_3354:
[----:B------:R-:W-:Y:S05]  /*11c00*/  BSYNC B1 ;  /* 0x0000000000017941 */ /* 0x000fea0003800000 */
.L_x_3353:
[C---:B------:R-:W-:Y:S01]  /*11c10*/  ISETP.GT.AND P2, PT, R8.reuse, 0x1, PT ;  /* 0x000000010800780c */ /* 0x040fe20003f44270 */
[----:B------:R-:W-:-:S12]  /*11c20*/  VIADD R8, R8, 0xfffffffe ;  /* 0xfffffffe08087836 */ /* 0x000fd80000000000 */
[----:B------:R-:W-:Y:S05]  /*11c30*/  @P2 BRA `(.L_x_3360) ;  /* 0xfffffff000602947 */ /* 0x000fea000383ffff */
.L_x_3345:
[----:B------:R-:W-:Y:S05]  /*11c40*/  BSYNC B0 ;  /* 0x0000000000007941 */ /* 0x000fea0003800000 */
.L_x_3336:
        /* <DEDUP_REMOVED lines=18> */
.L_x_3362:
[----:B------:R-:W-:Y:S05]  /*11d70*/  BSYNC B0 ;  /* 0x0000000000007941 */ /* 0x000fea0003800000 */
.L_x_3361:
[----:B------:R-:W-:Y:S01]  /*11d80*/  SEL R16, R16, RZ, P0 ;  /* 0x000000ff10107207 */ /* 0x000fe20000000000 */
[----:B------:R-:W-:-:S07]  /*11d90*/  IMAD.MOV.U32 R13, RZ, RZ, R18 ;  /* 0x000000ffff0d7224 */ /* 0x000fce00078e0012 */
.L_x_3319:
[----:B------:R-:W-:Y:S05]  /*11da0*/  BSYNC B6 ;  /* 0x0000000000067941 */ /* 0x000fea0003800000 */
.L_x_3317:
[----:B------:R-:W-:-:S03]  /*11db0*/  UMOV UR6, 0xffffffff ;  /* 0xffffffff00067882 */ /* 0x000fc60000000000 */
[----:B------:R-:W-:Y:S05]  /*11dc0*/  BRA.DIV UR6, `(.L_x_3363) ;  /* 0x0000000a06b87947 */ /* 0x000fea000b800000 */
[----:B------:R1:W1:Y:S02]  /*11dd0*/  SHFL.IDX PT, R14, R13, RZ, 0x1f ;  /* 0x00001fff0d0e7589 */ /* 0x00026400000e0000 */
.L_x_3392:
        /* <DEDUP_REMOVED lines=12> */
.L_x_3314:
        /* <DEDUP_REMOVED lines=11> */
.L_x_3393:
        /* <DEDUP_REMOVED lines=9> */
[----:B------:R-:W2:Y:S02]  /*11fe0*/  LDL R2, [R1] ;  /* 0x0000000001027983 */ /* 0x000ea40000100800 */
[----:B--2---:R-:W-:-:S13]  /*11ff0*/  R2UR UR4, R2 ;  /* 0x00000000020472ca */ /* 0x004fda00000e0000 */
[----:B------:R-:W-:-:S06]  /*12000*/  ULOP3.LUT UR4, UR4, 0x2, URZ, 0xfc, !UPT ;  /* 0x0000000204047892 */ /* 0x000fcc000f8efc3f */
[----:B------:R-:W-:-:S05]  /*12010*/  IMAD.U32 R0, RZ, RZ, UR4 ;  /* 0x00000004ff007e24 */ /* 0x000fca000f8e00ff */
[----:B------:R-:W-:-:S13]  /*12020*/  ISETP.NE.AND P2, PT, R0, 0x3, PT ;  /* 0x000000030000780c */ /* 0x000fda0003f45270 */
[----:B------:R-:W-:Y:S05]  /*12030*/  @!P2 BRA `(.L_x_3368) ;  /* 0x000000000004a947 */ /* 0x000fea0003800000 */
[----:B------:R-:W-:Y:S01]  /*12040*/  BPT.TRAP 0x1 ;  /* 0x000000040000795c */ /* 0x000fe20000300000 */
.L_x_3368:
        /* <DEDUP_REMOVED lines=9> */
[----:B------:R-:W-:-:S03]  /*120e0*/  SHF.L.U32 R0, R17, 0x1f, RZ ;  /* 0x0000001f11007819 */ /* 0x000fc600000006ff */
[----:B------:R-:W-:Y:S01]  /*120f0*/  IMAD R3, R2, 0x8, R3 ;  /* 0x0000000802037824 */ /* 0x000fe200078e0203 */
[----:B-1----:R-:W-:Y:S06]  /*12100*/  @!P0 BRA `(.L_x_3369) ;  /* 0x0000000800208947 */ /* 0x002fec0003800000 */
.L_x_3394:
[----:B------:R-:W2:Y:S02]  /*12110*/  SYNCS.PHASECHK.TRANS64.TRYWAIT P0, [R3+URZ], R0 ;  /* 0x00000000030075a7 */ /* 0x000ea4000800017f */
[----:B--2---:R-:W-:Y:S05]  /*12120*/  @!P0 BRA `(.L_x_3370) ;  /* 0x00000008002c8947 */ /* 0x004fea0003800000 */
.L_x_3395:
[----:B------:R-:W-:Y:S05]  /*12130*/  @!P2 BRA `(.L_x_3371) ;  /* 0x000000000004a947 */ /* 0x000fea0003800000 */
[----:B------:R-:W-:Y:S01]  /*12140*/  BPT.TRAP 0x1 ;  /* 0x000000040000795c */ /* 0x000fe20000300000 */
.L_x_3371:
[----:B--2---:R-:W-:-:S05]  /*12150*/  IADD3 R3, R7, 0x38860, RZ ;  /* 0x0003886007037810 */ /* 0x004fca0007ffe0ff */
[----:B-1----:R-:W-:-:S04]  /*12160*/  IMAD R5, R16, 0x8, R3 ;  /* 0x0000000810057824 */ /* 0x002fc800078e0203 */
[----:B------:R-:W1:Y:S02]  /*12170*/  SYNCS.PHASECHK.TRANS64.TRYWAIT P0, [R5+URZ], R4 ;  /* 0x00000004050075a7 */ /* 0x000e64000800017f */
[----:B-1----:R-:W-:Y:S05]  /*12180*/  @!P0 BRA `(.L_x_3372) ;  /* 0x0000000800288947 */ /* 0x002fea0003800000 */
.L_x_3396:
[----:B------:R-:W-:-:S07]  /*12190*/  IMAD R3, R2, 0x8, R3 ;  /* 0x0000000802037824 */ /* 0x000fce00078e0203 */
.L_x_3373:
[----:B--2---:R2:W3:Y:S02]  /*121a0*/  SYNCS.PHASECHK.TRANS64.TRYWAIT P0, [R3+URZ], R0 ;  /* 0x00000000030075a7 */ /* 0x0044e4000800017f */
[----:B---3--:R-:W-:Y:S05]  /*121b0*/  @!P0 NANOSLEEP.SYNCS 0x989680 ;  /* 0x009896800000895d */ /* 0x008fea0003900000 */
[----:B------:R-:W3:Y:S02]  /*121c0*/  @!P0 SYNCS.PHASECHK.TRANS64 P0, [R3+URZ], R0 ;  /* 0x00000000030085a7 */ /* 0x000ee4000800007f */
[----:B---3--:R-:W-:Y:S05]  /*121d0*/  @!P0 BRA `(.L_x_3373) ;  /* 0xfffffffc00f08947 */ /* 0x008fea000383ffff */
.L_x_3367:
[----:B------:R-:W-:Y:S05]  /*121e0*/  BSYNC B0 ;  /* 0x0000000000007941 */ /* 0x000fea0003800000 */
.L_x_3366:
[----:B------:R-:W-:Y:S05]  /*121f0*/  EXIT ;  /* 0x000000000000794d */ /* 0x000fea0003800000 */
.L_x_3273:
[----:B-1----:R-:W-:-:S04]  /*12200*/  MOV R0, UR37 ;  /* 0x0000002500007c02 */ /* 0x002fc80008000f00 */
[----:B------:R1:W2:Y:S03]  /*12210*/  SYNCS.PHASECHK.TRANS64.TRYWAIT P1, [R0+URZ+0x38800], R3 ;  /* 0x03880003000075a7 */ /* 0x0002a6000802017f */
[----:B--2---:R-:W-:Y:S05]  /*12220*/  @!P1 NANOSLEEP.SYNCS 0x989680 ;  /* 0x009896800000995d */ /* 0x004fea0003900000 */
[----:B------:R-:W2:Y:S02]  /*12230*/  @!P1 SYNCS.PHASECHK.TRANS64 P1, [R0+URZ+0x38800], R3 ;  /* 0x03880003000095a7 */ /* 0x000ea4000802007f */
[----:B--2---:R-:W-:Y:S05]  /*12240*/  @!P1 BRA `(.L_x_3273) ;  /* 0xfffffffc00ec9947 */ /* 0x004fea000383ffff */
[----:B------:R-:W-:Y:S05]  /*12250*/  BRA `(.L_x_3374) ;  /* 0xffffff0c00d07947 */ /* 0x000fea000383ffff */
.L_x_3277:
[----:B---3--:R3:W4:Y:S02]  /*12260*/  SYNCS.PHASECHK.TRANS64.TRYWAIT P1, [R5+URZ+0x38830], R8 ;  /* 0x03883008050075a7 */ /* 0x008724000802017f */
[----:B----4-:R-:W-:Y:S05]  /*12270*/  @!P1 NANOSLEEP.SYNCS 0x989680 ;  /* 0x009896800000995d */ /* 0x010fea0003900000 */
[----:B------:R-:W4:Y:S02]  /*12280*/  @!P1 SYNCS.PHASECHK.TRANS64 P1, [R5+URZ+0x38830], R8 ;  /* 0x03883008050095a7 */ /* 0x000f24000802007f */
[----:B----4-:R-:W-:Y:S05]  /*12290*/  @!P1 BRA `(.L_x_3277) ;  /* 0xfffffffc00f09947 */ /* 0x010fea000383ffff */
[----:B------:R-:W-:Y:S05]  /*122a0*/  BRA `(.L_x_3276) ;  /* 0xffffff0c00e47947 */ /* 0x000fea000383ffff */
.L_x_3278:
[----:B-1----:R-:W-:-:S04]  /*122b0*/  IMAD.U32 R4, RZ, RZ, UR37 ;  /* 0x00000025ff047e24 */ /* 0x002fc8000f8e00ff */
[----:B------:R1:W4:Y:S03]  /*122c0*/  SYNCS.PHASECHK.TRANS64.TRYWAIT P1, [R4+URZ+0x38810], R3 ;  /* 0x03881003040075a7 */ /* 0x000326000802017f */
[----:B----4-:R-:W-:Y:S05]  /*122d0*/  @!P1 NANOSLEEP.SYNCS 0x989680 ;  /* 0x009896800000995d */ /* 0x010fea0003900000 */
[----:B------:R-:W4:Y:S02]  /*122e0*/  @!P1 SYNCS.PHASECHK.TRANS64 P1, [R4+URZ+0x38810], R3 ;  /* 0x03881003040095a7 */ /* 0x000f24000802007f */
[----:B----4-:R-:W-:Y:S05]  /*122f0*/  @!P1 BRA `(.L_x_3278) ;  /* 0xfffffffc00ec9947 */ /* 0x010fea000383ffff */
[----:B------:R-:W-:Y:S05]  /*12300*/  BRA `(.L_x_3375) ;  /* 0xffffff10006c7947 */ /* 0x000fea000383ffff */
.L_x_3282:
[----:B------:R1:W1:Y:S02]  /*12310*/  SYNCS.PHASECHK.TRANS64.TRYWAIT P1, [R5+URZ+0x38850], R8 ;  /* 0x03885008050075a7 */ /* 0x000264000802017f */
[----:B-1----:R-:W-:Y:S05]  /*12320*/  @!P1 NANOSLEEP.SYNCS 0x989680 ;  /* 0x009896800000995d */ /* 0x002fea0003900000 */
[----:B------:R-:W1:Y:S02]  /*12330*/  @!P1 SYNCS.PHASECHK.TRANS64 P1, [R5+URZ+0x38850], R8 ;  /* 0x03885008050095a7 */ /* 0x000e64000802007f */
[----:B-1----:R-:W-:Y:S05]  /*12340*/  @!P1 BRA `(.L_x_3282) ;  /* 0xfffffffc00f09947 */ /* 0x002fea000383ffff */
[----:B------:R-:W-:Y:S05]  /*12350*/  BRA `(.L_x_3281) ;  /* 0xffffff1000a07947 */ /* 0x000fea000383ffff */
.L_x_3287:
[----:B--2---:R2:W3:Y:S02]  /*12360*/  SYNCS.PHASECHK.TRANS64.TRYWAIT P2, [R10+URZ+0x38830], R7 ;  /* 0x038830070a0075a7 */ /* 0x0044e4000804017f */
[----:B---3--:R-:W-:Y:S05]  /*12370*/  @!P2 NANOSLEEP.SYNCS 0x989680 ;  /* 0x009896800000a95d */ /* 0x008fea0003900000 */
[----:B------:R-:W3:Y:S02]  /*12380*/  @!P2 SYNCS.PHASECHK.TRANS64 P2, [R10+URZ+0x38830], R7 ;  /* 0x038830070a00a5a7 */ /* 0x000ee4000804007f */
[----:B---3--:R-:W-:Y:S05]  /*12390*/  @!P2 BRA `(.L_x_3287) ;  /* 0xfffffffc00f0a947 */ /* 0x008fea000383ffff */
[----:B------:R-:W-:Y:S05]  /*123a0*/  BRA `(.L_x_3286) ;  /* 0xffffff3c00907947 */ /* 0x000fea000383ffff */
.L_x_3291:
[----:B----4-:R4:W1:Y:S02]  /*123b0*/  SYNCS.PHASECHK.TRANS64.TRYWAIT P2, [R10+URZ+0x38850], R7 ;  /* 0x038850070a0075a7 */ /* 0x010864000804017f */
[----:B-1----:R-:W-:Y:S05]  /*123c0*/  @!P2 NANOSLEEP.SYNCS 0x989680 ;  /* 0x009896800000a95d */ /* 0x002fea0003900000 */
[----:B------:R-:W1:Y:S02]  /*123d0*/  @!P2 SYNCS.PHASECHK.TRANS64 P2, [R10+URZ+0x38850], R7 ;  /* 0x038850070a00a5a7 */ /* 0x000e64000804007f */
[----:B-1----:R-:W-:Y:S05]  /*123e0*/  @!P2 BRA `(.L_x_3291) ;  /* 0xfffffffc00f0a947 */ /* 0x002fea000383ffff */
[----:B------:R-:W-:Y:S05]  /*123f0*/  BRA `(.L_x_3290) ;  /* 0xffffff3c00ec7947 */ /* 0x000fea000383ffff */
.L_x_3297:
[----:B--2---:R2:W3:Y:S02]  /*12400*/  SYNCS.PHASECHK.TRANS64.TRYWAIT P2, [R9+URZ+0x38830], R8 ;  /* 0x03883008090075a7 */ /* 0x0044e4000804017f */
[----:B---3--:R-:W-:Y:S05]  /*12410*/  @!P2 NANOSLEEP.SYNCS 0x989680 ;  /* 0x009896800000a95d */ /* 0x008fea0003900000 */
[----:B------:R-:W3:Y:S02]  /*12420*/  @!P2 SYNCS.PHASECHK.TRANS64 P2, [R9+URZ+0x38830], R8 ;  /* 0x038830080900a5a7 */ /* 0x000ee4000804007f */
[----:B---3--:R-:W-:Y:S05]  /*12430*/  @!P2 BRA `(.L_x_3297) ;  /* 0xfffffffc00f0a947 */ /* 0x008fea000383ffff */
[----:B------:R-:W-:Y:S05]  /*12440*/  BRA `(.L_x_3296) ;  /* 0xffffff7400087947 */ /* 0x000fea000383ffff */
.L_x_3301:
[----:B----4-:R4:W1:Y:S02]  /*12450*/  SYNCS.PHASECHK.TRANS64.TRYWAIT P2, [R9+URZ+0x38850], R8 ;  /* 0x03885008090075a7 */ /* 0x010864000804017f */
[----:B-1----:R-:W-:Y:S05]  /*12460*/  @!P2 NANOSLEEP.SYNCS 0x989680 ;  /* 0x009896800000a95d */ /* 0x002fea0003900000 */
[----:B------:R-:W1:Y:S02]  /*12470*/  @!P2 SYNCS.PHASECHK.TRANS64 P2, [R9+URZ+0x38850], R8 ;  /* 0x038850080900a5a7 */ /* 0x000e64000804007f */
[----:B-1----:R-:W-:Y:S05]  /*12480*/  @!P2 BRA `(.L_x_3301) ;  /* 0xfffffffc00f0a947 */ /* 0x002fea000383ffff */
[----:B------:R-:W-:Y:S05]  /*12490*/  BRA `(.L_x_3300) ;  /* 0xffffff7400647947 */ /* 0x000fea000383ffff */
.L_x_3323:
[----:B------:R-:W1:Y:S01]  /*124a0*/  S2R R7, SR_TID.X ;  /* 0x0000000000077919 */ /* 0x000e620000002100 */
[----:B------:R-:W-:Y:S01]  /*124b0*/  MOV R12, RZ ;  /* 0x000000ff000c7202 */ /* 0x000fe20000000f00 */
[----:B------:R-:W-:Y:S02]  /*124c0*/  IMAD.MOV.U32 R11, RZ, RZ, 0x1f ;  /* 0x0000001fff0b7424 */ /* 0x000fe400078e00ff */
[----:B------:R-:W-:Y:S01]  /*124d0*/  IMAD.MOV.U32 R15, RZ, RZ, -0x1 ;  /* 0xffffffffff0f7424 */ /* 0x000fe200078e00ff */
[----:B-1----:R-:W-:-:S04]  /*124e0*/  SHF.R.U32.HI R7, RZ, 0x5, R7 ;  /* 0x00000005ff077819 */ /* 0x002fc80000011607 */
[----:B------:R-:W-:-:S05]  /*124f0*/  LOP3.LUT R7, R7, 0x3, RZ, 0xc0, !PT ;  /* 0x0000000307077812 */ /* 0x000fca00078ec0ff */
[----:B------:R-:W-:-:S07]  /*12500*/  IMAD.MOV.U32 R13, RZ, RZ, R7 ;  /* 0x000000ffff0d7224 */ /* 0x000fce00078e0007 */
[----:B------:R-:W-:Y:S05]  /*12510*/  WARPSYNC.COLLECTIVE R15, `(.L_x_3376) ;  /* 0x000000000f087348 */ /* 0x000fea0003c00000 */
[----:B------:R1:W2:Y:S02]  /*12520*/  SHFL.IDX P6, R14, R13, R12, R11 ;  /* 0x0000000c0d0e7389 */ /* 0x0002a400000c000b */
[----:B-12---:R-:W-:Y:S01]  /*12530*/  ENDCOLLECTIVE ;  /* 0x000000000000791b */ /* 0x006fe20003800000 */
.L_x_3376:
[----:B------:R-:W-:Y:S05]  /*12540*/  BRA `(.L_x_3377) ;  /* 0xffffffd000fc7947 */ /* 0x000fea000383ffff */
.L_x_3324:
[----:B------:R-:W-:Y:S01]  /*12550*/  BSSY B0, `(.L_x_3378) ;  /* 0x0000006000007945 */ /* 0x000fe20003800000 */
[----:B------:R-:W-:-:S07]  /*12560*/  MOV R15, 0xffffffff ;  /* 0xffffffff000f7802 */ /* 0x000fce0000000f00 */
[----:B------:R-:W-:Y:S05]  /*12570*/  WARPSYNC.COLLECTIVE R15, `(.L_x_3379) ;  /* 0x000000000f0c7348 */ /* 0x000fea0003c00000 */
[----:B------:R-:W-:Y:S02]  /*12580*/  ELECT P6, UR62, PT ;  /* 0x00000000003e782f */ /* 0x000fe400038c0000 */
[----:B------:R-:W-:Y:S01]  /*12590*/  MOV R14, UR62 ;  /* 0x0000003e000e7c02 */ /* 0x000fe20008000f00 */
[----:B------:R-:W-:Y:S10]  /*125a0*/  ENDCOLLECTIVE ;  /* 0x000000000000791b */ /* 0x000ff40003800000 */
.L_x_3379:
[----:B------:R-:W-:Y:S05]  /*125b0*/  BSYNC B0 ;  /* 0x0000000000007941 */ /* 0x000fea0003800000 */
.L_x_3378:
[----:B------:R-:W-:Y:S05]  /*125c0*/  BRA `(.L_x_3380) ;  /* 0xffffffd000ec7947 */ /* 0x000fea000383ffff */
.L_x_3327:
[----:B-1----:R1:W2:Y:S02]  /*125d0*/  SYNCS.PHASECHK.TRANS64.TRYWAIT P2, [R8+URZ+0x38840], R5 ;  /* 0x03884005080075a7 */ /* 0x0022a4000804017f */
[----:B--2---:R-:W-:Y:S05]  /*125e0*/  @!P2 NANOSLEEP.SYNCS 0x989680 ;  /* 0x009896800000a95d */ /* 0x004fea0003900000 */
[----:B------:R-:W2:Y:S02]  /*125f0*/  @!P2 SYNCS.PHASECHK.TRANS64 P2, [R8+URZ+0x38840], R5 ;  /* 0x038840050800a5a7 */ /* 0x000ea4000804007f */
[----:B--2---:R-:W-:Y:S05]  /*12600*/  @!P2 BRA `(.L_x_3327) ;  /* 0xfffffffc00f0a947 */ /* 0x004fea000383ffff */
[----:B------:R-:W-:Y:S05]  /*12610*/  BRA `(.L_x_3381) ;  /* 0xffffffd400487947 */ /* 0x000fea000383ffff */
.L_x_3331:
[----:B-1----:R-:W-:-:S04]  /*12620*/  IMAD.U32 R8, RZ, RZ, UR38 ;  /* 0x00000026ff087e24 */ /* 0x002fc8000f8e00ff */
[----:B------:R1:W2:Y:S03]  /*12630*/  SYNCS.PHASECHK.TRANS64.TRYWAIT P2, [R8+URZ+0x38820], R5 ;  /* 0x03882005080075a7 */ /* 0x0002a6000804017f */
[----:B--2---:R-:W-:Y:S05]  /*12640*/  @!P2 NANOSLEEP.SYNCS 0x989680 ;  /* 0x009896800000a95d */ /* 0x004fea0003900000 */
[----:B------:R-:W2:Y:S02]  /*12650*/  @!P2 SYNCS.PHASECHK.TRANS64 P2, [R8+URZ+0x38820], R5 ;  /* 0x038820050800a5a7 */ /* 0x000ea4000804007f */
[----:B--2---:R-:W-:Y:S05]  /*12660*/  @!P2 BRA `(.L_x_3331) ;  /* 0xfffffffc00eca947 */ /* 0x004fea000383ffff */
[----:B------:R-:W-:Y:S05]  /*12670*/  BRA `(.L_x_3382) ;  /* 0xffffffd800bc7947 */ /* 0x000fea000383ffff */
.L_x_3334:
[----:B-1----:R1:W2:Y:S02]  /*12680*/  SYNCS.PHASECHK.TRANS64.TRYWAIT P2, [R5+URZ+0x38860], R8 ;  /* 0x03886008050075a7 */ /* 0x0022a4000804017f */
[----:B--2---:R-:W-:Y:S05]  /*12690*/  @!P2 NANOSLEEP.SYNCS 0x989680 ;  /* 0x009896800000a95d */ /* 0x004fea0003900000 */
[----:B------:R-:W2:Y:S02]  /*126a0*/  @!P2 SYNCS.PHASECHK.TRANS64 P2, [R5+URZ+0x38860], R8 ;  /* 0x038860080500a5a7 */ /* 0x000ea4000804007f */
[----:B--2---:R-:W-:Y:S05]  /*126b0*/  @!P2 BRA `(.L_x_3334) ;  /* 0xfffffffc00f0a947 */ /* 0x004fea000383ffff */
[----:B------:R-:W-:Y:S05]  /*126c0*/  BRA `(.L_x_3383) ;  /* 0xffffffd800d07947 */ /* 0x000fea000383ffff */
.L_x_3341:
[----:B-1----:R1:W2:Y:S02]  /*126d0*/  SYNCS.PHASECHK.TRANS64.TRYWAIT P3, [R2+URZ+0x38840], R3 ;  /* 0x03884003020075a7 */ /* 0x0022a4000806017f */
[----:B--2---:R-:W-:Y:S05]  /*126e0*/  @!P3 NANOSLEEP.SYNCS 0x989680 ;  /* 0x009896800000b95d */ /* 0x004fea0003900000 */
[----:B------:R-:W2:Y:S02]  /*126f0*/  @!P3 SYNCS.PHASECHK.TRANS64 P3, [R2+URZ+0x38840], R3 ;  /* 0x038840030200b5a7 */ /* 0x000ea4000806007f */
[----:B--2---:R-:W-:Y:S05]  /*12700*/  @!P3 BRA `(.L_x_3341) ;  /* 0xfffffffc00f0b947 */ /* 0x004fea000383ffff */
[----:B------:R-:W-:Y:S05]  /*12710*/  BRA `(.L_x_3384) ;  /* 0xffffffe000547947 */ /* 0x000fea000383ffff */
.L_x_3343:
[----:B--2---:R2:W3:Y:S02]  /*12720*/  SYNCS.PHASECHK.TRANS64.TRYWAIT P3, [R2+URZ+0x38860], R3 ;  /* 0x03886003020075a7 */ /* 0x0044e4000806017f */
[----:B---3--:R-:W-:Y:S05]  /*12730*/  @!P3 NANOSLEEP.SYNCS 0x989680 ;  /* 0x009896800000b95d */ /* 0x008fea0003900000 */
[----:B------:R-:W3:Y:S02]  /*12740*/  @!P3 SYNCS.PHASECHK.TRANS64 P3, [R2+URZ+0x38860], R3 ;  /* 0x038860030200b5a7 */ /* 0x000ee4000806007f */
[----:B---3--:R-:W-:Y:S05]  /*12750*/  @!P3 BRA `(.L_x_3343) ;  /* 0xfffffffc00f0b947 */ /* 0x008fea000383ffff */
[----:B------:R-:W-:Y:S05]  /*12760*/  BRA `(.L_x_3385) ;  /* 0xffffffe0009c7947 */ /* 0x000fea000383ffff */
.L_x_3349:
[----:B-1----:R1:W2:Y:S02]  /*12770*/  SYNCS.PHASECHK.TRANS64.TRYWAIT P3, [R3+URZ+0x38840], R2 ;  /* 0x03884002030075a7 */ /* 0x0022a4000806017f */
[----:B--2---:R-:W-:Y:S05]  /*12780*/  @!P3 NANOSLEEP.SYNCS 0x989680 ;  /* 0x009896800000b95d */ /* 0x004fea0003900000 */
[----:B------:R-:W2:Y:S02]  /*12790*/  @!P3 SYNCS.PHASECHK.TRANS64 P3, [R3+URZ+0x38840], R2 ;  /* 0x038840020300b5a7 */ /* 0x000ea4000806007f */
[----:B--2---:R-:W-:Y:S05]  /*127a0*/  @!P3 BRA `(.L_x_3349) ;  /* 0xfffffffc00f0b947 */ /* 0x004fea000383ffff */
[----:B------:R-:W-:Y:S05]  /*127b0*/  BRA `(.L_x_3386) ;  /* 0xffffffe8000c7947 */ /* 0x000fea000383ffff */
.L_x_3351:
[----:B---3--:R3:W4:Y:S02]  /*127c0*/  SYNCS.PHASECHK.TRANS64.TRYWAIT P3, [R3+URZ+0x38860], R2 ;  /* 0x03886002030075a7 */ /* 0x008724000806017f */
[----:B----4-:R-:W-:Y:S05]  /*127d0*/  @!P3 NANOSLEEP.SYNCS 0x989680 ;  /* 0x009896800000b95d */ /* 0x010fea0003900000 */
[----:B------:R-:W4:Y:S02]  /*127e0*/  @!P3 SYNCS.PHASECHK.TRANS64 P3, [R3+URZ+0x38860], R2 ;  /* 0x038860020300b5a7 */ /* 0x000f24000806007f */
[----:B----4-:R-:W-:Y:S05]  /*127f0*/  @!P3 BRA `(.L_x_3351) ;  /* 0xfffffffc00f0b947 */ /* 0x010fea000383ffff */
[----:B------:R-:W-:Y:S05]  /*12800*/  BRA `(.L_x_3387) ;  /* 0xffffffe800547947 */ /* 0x000fea000383ffff */
.L_x_3356:
[----:B-1----:R1:W2:Y:S02]  /*12810*/  SYNCS.PHASECHK.TRANS64.TRYWAIT P3, [R2+URZ+0x38840], R3 ;  /* 0x03884003020075a7 */ /* 0x0022a4000806017f */
[----:B--2---:R-:W-:Y:S05]  /*12820*/  @!P3 NANOSLEEP.SYNCS 0x989680 ;  /* 0x009896800000b95d */ /* 0x004fea0003900000 */
[----:B------:R-:W2:Y:S02]  /*12830*/  @!P3 SYNCS.PHASECHK.TRANS64 P3, [R2+URZ+0x38840], R3 ;  /* 0x038840030200b5a7 */ /* 0x000ea4000806007f */
[----:B--2---:R-:W-:Y:S05]  /*12840*/  @!P3 BRA `(.L_x_3356) ;  /* 0xfffffffc00f0b947 */ /* 0x004fea000383ffff */
[----:B------:R-:W-:Y:S05]  /*12850*/  BRA `(.L_x_3388) ;  /* 0xffffffec00ac7947 */ /* 0x000fea000383ffff */
.L_x_3358:
[----:B---3--:R3:W4:Y:S02]  /*12860*/  SYNCS.PHASECHK.TRANS64.TRYWAIT P3, [R2+URZ+0x38860], R3 ;  /* 0x03886003020075a7 */ /* 0x008724000806017f */
[----:B----4-:R-:W-:Y:S05]  /*12870*/  @!P3 NANOSLEEP.SYNCS 0x989680 ;  /* 0x009896800000b95d */ /* 0x010fea0003900000 */
[----:B------:R-:W4:Y:S02]  /*12880*/  @!P3 SYNCS.PHASECHK.TRANS64 P3, [R2+URZ+0x38860], R3 ;  /* 0x038860030200b5a7 */ /* 0x000f24000806007f */
[----:B----4-:R-:W-:Y:S05]  /*12890*/  @!P3 BRA `(.L_x_3358) ;  /* 0xfffffffc00f0b947 */ /* 0x010fea000383ffff */
[----:B------:R-:W-:Y:S05]  /*128a0*/  BRA `(.L_x_3389) ;  /* 0xffffffec00f47947 */ /* 0x000fea000383ffff */
.L_x_3363:
[----:B------:R-:W-:Y:S01]  /*128b0*/  BSSY B0, `(.L_x_3390) ;  /* 0x0000007000007945 */ /* 0x000fe20003800000 */
[----:B--2---:R-:W-:Y:S01]  /*128c0*/  IMAD.MOV.U32 R12, RZ, RZ, RZ ;  /* 0x000000ffff0c7224 */ /* 0x004fe200078e00ff */
[----:B------:R-:W-:Y:S01]  /*128d0*/  MOV R11, 0x1f ;  /* 0x0000001f000b7802 */ /* 0x000fe20000000f00 */
[----:B------:R-:W-:-:S07]  /*128e0*/  IMAD.MOV.U32 R15, RZ, RZ, -0x1 ;  /* 0xffffffffff0f7424 */ /* 0x000fce00078e00ff */
[----:B-1-34-:R-:W-:Y:S05]  /*128f0*/  WARPSYNC.COLLECTIVE R15, `(.L_x_3391) ;  /* 0x000000000f087348 */ /* 0x01afea0003c00000 */
[----:B------:R2:W1:Y:S02]  /*12900*/  SHFL.IDX P6, R14, R13, R12, R11 ;  /* 0x0000000c0d0e7389 */ /* 0x00046400000c000b */
[----:B-1234-:R-:W-:Y:S01]  /*12910*/  ENDCOLLECTIVE ;  /* 0x000000000000791b */ /* 0x01efe20003800000 */
.L_x_3391:
[----:B------:R-:W-:Y:S05]  /*12920*/  BSYNC B0 ;  /* 0x0000000000007941 */ /* 0x000fea0003800000 */
.L_x_3390:
[----:B------:R-:W-:Y:S05]  /*12930*/  BRA `(.L_x_3392) ;  /* 0xfffffff400287947 */ /* 0x000fea000383ffff */
.L_x_3365:
[----:B-1----:R1:W2:Y:S02]  /*12940*/  SYNCS.PHASECHK.TRANS64.TRYWAIT P0, [R7+URZ+0x38820], R0 ;  /* 0x03882000070075a7 */ /* 0x0022a4000800017f */
[----:B--2---:R-:W-:Y:S05]  /*12950*/  @!P0 NANOSLEEP.SYNCS 0x989680 ;  /* 0x009896800000895d */ /* 0x004fea0003900000 */
[----:B------:R-:W2:Y:S02]  /*12960*/  @!P0 SYNCS.PHASECHK.TRANS64 P0, [R7+URZ+0x38820], R0 ;  /* 0x03882000070085a7 */ /* 0x000ea4000800007f */
[----:B--2---:R-:W-:Y:S05]  /*12970*/  @!P0 BRA `(.L_x_3365) ;  /* 0xfffffffc00f08947 */ /* 0x004fea000383ffff */
[----:B------:R-:W-:Y:S05]  /*12980*/  BRA `(.L_x_3393) ;  /* 0xfffffff400707947 */ /* 0x000fea000383ffff */
.L_x_3369:
[----:B-1----:R1:W2:Y:S02]  /*12990*/  SYNCS.PHASECHK.TRANS64.TRYWAIT P0, [R5+URZ], R4 ;  /* 0x00000004050075a7 */ /* 0x0022a4000800017f */
[----:B--2---:R-:W-:Y:S05]  /*129a0*/  @!P0 NANOSLEEP.SYNCS 0x989680 ;  /* 0x009896800000895d */ /* 0x004fea0003900000 */
[----:B------:R-:W2:Y:S02]  /*129b0*/  @!P0 SYNCS.PHASECHK.TRANS64 P0, [R5+URZ], R4 ;  /* 0x00000004050085a7 */ /* 0x000ea4000800007f */
[----:B--2---:R-:W-:Y:S05]  /*129c0*/  @!P0 BRA `(.L_x_3369) ;  /* 0xfffffffc00f08947 */ /* 0x004fea000383ffff */
[----:B------:R-:W-:Y:S05]  /*129d0*/  BRA `(.L_x_3394) ;  /* 0xfffffff400cc7947 */ /* 0x000fea000383ffff */
.L_x_3370:
[----:B--2---:R2:W3:Y:S02]  /*129e0*/  SYNCS.PHASECHK.TRANS64.TRYWAIT P0, [R3+URZ], R0 ;  /* 0x00000000030075a7 */ /* 0x0044e4000800017f */
[----:B---3--:R-:W-:Y:S05]  /*129f0*/  @!P0 NANOSLEEP.SYNCS 0x989680 ;  /* 0x009896800000895d */ /* 0x008fea0003900000 */
[----:B------:R-:W3:Y:S02]  /*12a00*/  @!P0 SYNCS.PHASECHK.TRANS64 P0, [R3+URZ], R0 ;  /* 0x00000000030085a7 */ /* 0x000ee4000800007f */
[----:B---3--:R-:W-:Y:S05]  /*12a10*/  @!P0 BRA `(.L_x_3370) ;  /* 0xfffffffc00f08947 */ /* 0x008fea000383ffff */
[----:B------:R-:W-:Y:S05]  /*12a20*/  BRA `(.L_x_3395) ;  /* 0xfffffff400c07947 */ /* 0x000fea000383ffff */
.L_x_3372:
[----:B-1----:R1:W2:Y:S02]  /*12a30*/  SYNCS.PHASECHK.TRANS64.TRYWAIT P0, [R5+URZ], R4 ;  /* 0x00000004050075a7 */ /* 0x0022a4000800017f */
[----:B--2---:R-:W-:Y:S05]  /*12a40*/  @!P0 NANOSLEEP.SYNCS 0x989680 ;  /* 0x009896800000895d */ /* 0x004fea0003900000 */
[----:B------:R-:W2:Y:S02]  /*12a50*/  @!P0 SYNCS.PHASECHK.TRANS64 P0, [R5+URZ], R4 ;  /* 0x00000004050085a7 */ /* 0x000ea4000800007f */
[----:B--2---:R-:W-:Y:S05]  /*12a60*/  @!P0 BRA `(.L_x_3372) ;  /* 0xfffffffc00f08947 */ /* 0x004fea000383ffff */
[----:B------:R-:W-:Y:S05]  /*12a70*/  BRA `(.L_x_3396) ;  /* 0xfffffff400c47947 */ /* 0x000fea000383ffff */
.L_x_3397:
        /* <DEDUP_REMOVED lines=16> */
.L_x_4562:


//--------------------- .text._ZN7cutlass13device_kernelIN5flash11enable_sm90INS1_16FlashAttnFwdSm90INS1_25CollectiveMainloopFwdSm90ILi2EN4cute5tupleIJNS5_1CILi1EEES8_S8_EEENS6_IJNS7_ILi64EEESA_SA_EEELi512ENS_6half_tEfNS_4arch4Sm90ELb1ELb0ELb1ELb1ELb0ELb0ELb0ELb0ELb0ELb0ELb0ELb0EEENS1_21CollectiveEpilogueFwdINS6_IJSA_NS7_ILi512EEESA_EEES9_SC_SE_Li256ELb1ELb0ELb0ELb0EEENS1_36VarlenDynamicPersistentTileSchedulerILi64ELi64ELi256ELi32ELb0ELb0ELb1ELb1ELb1ELb1EEEEEEEEEvNT_6ParamsE --------------------------
	.section	.text._ZN7cutlass13device_kernelIN5flash11enable_sm90INS1_16FlashAttnFwdSm90INS1_25CollectiveMainloopFwdSm90ILi2EN4cute5tupleIJNS5_1CILi1EEES8_S8_EEENS6_IJNS7_ILi64EEESA_SA_EEELi512ENS_6half_tEfNS_4arch4Sm90ELb1ELb0ELb1ELb1ELb0ELb0ELb0ELb0ELb0ELb0ELb0ELb0EEENS1_21CollectiveEpilogueFwdINS6_IJSA_NS7_ILi512EEESA_EEES9_SC_SE_Li256ELb1ELb0ELb0ELb0EEENS1_36VarlenDynamicPersistentTileSchedulerILi64ELi64ELi256ELi32ELb0ELb0ELb1ELb1ELb1ELb1EEEEEEEEEvNT_6ParamsE,"ax",@progbits
	.align	128
.text._ZN7cutlass13device_kernelIN5flash11enable_sm90INS1_16FlashAttnFwdSm90INS1_25CollectiveMainloopFwdSm90ILi2EN4cute5tupleIJNS5_1CILi1EEES8_S8_EEENS6_IJNS7_ILi64EEESA_SA_EEELi512ENS_6half_tEfNS_4arch4Sm90ELb1ELb0ELb1ELb1ELb0ELb0ELb0ELb0ELb0ELb0ELb0ELb0EEENS1_21CollectiveEpilogueFwdINS6_IJSA_NS7_ILi512EEESA_EEES9_SC_SE_Li256ELb1ELb0ELb0ELb0EEENS1_36VarlenDynamicPersistentTileSchedulerILi64ELi64ELi256ELi32ELb0ELb0ELb1ELb1ELb1ELb1EEEEEEEEEvNT_6ParamsE:
        .type           _ZN7cutlass13device_kernelIN5flash11enable_sm90INS1_16FlashAttnFwdSm90INS1_25CollectiveMainloopFwdSm90ILi2EN4cute5tupleIJNS5_1CILi1EEES8_S8_EEENS6_IJNS7_ILi64EEESA_SA_EEELi512ENS_6half_tEfNS_4arch4Sm90ELb1ELb0ELb1ELb1ELb0ELb0ELb0ELb0ELb0ELb0ELb0ELb0EEENS1_21CollectiveEpilogueFwdINS6_IJSA_NS7_ILi512EEESA_EEES9_SC_SE_Li256ELb1ELb0ELb0ELb0EEENS1_36VarlenDynamicPersistentTileSchedulerILi64ELi64ELi256ELi32ELb0ELb0ELb1ELb1ELb1ELb1EEEEEEEEEvNT_6ParamsE,@function
        .size           _ZN7cutlass13device_kernelIN5flash11enable_sm90INS1_16FlashAttnFwdSm90INS1_25CollectiveMainloopFwdSm90ILi2EN4cute5tupleIJNS5_1CILi1EEES8_S8_EEENS6_IJNS7_ILi64EEESA_SA_EEELi512ENS_6half_tEfNS_4arch4Sm90ELb1ELb0ELb1ELb1ELb0ELb0ELb0ELb0ELb0ELb0ELb0ELb0EEENS1_21CollectiveEpilogueFwdINS6_IJSA_NS7_ILi512EEESA_EEES9_SC_SE_Li256ELb1ELb0ELb0ELb0EEENS1_36VarlenDynamicPersistentTileSchedulerILi64ELi64ELi256ELi32ELb0ELb0ELb1ELb1ELb1ELb1EEEEEEEEEvNT_6ParamsE,(.L_x_4563 - _ZN7cutlass13device_kernelIN5flash11enable_sm90INS1_16FlashAttnFwdSm90INS1_25CollectiveMainloopFwdSm90ILi2EN4cute5tupleIJNS5_1CILi1EEES8_S8_EEENS6_IJNS7_ILi64EEESA_SA_EEELi512ENS_6half_tEfNS_4arch4Sm90ELb1ELb0ELb1ELb1ELb0ELb0ELb0ELb0ELb0ELb0ELb0ELb0EEENS1_21CollectiveEpilogueFwdINS6_IJSA_NS7_ILi512EEESA_EEES9_SC_SE_Li256ELb1ELb0ELb0ELb0EEENS1_36VarlenDynamicPersistentTileSchedulerILi64ELi64ELi256ELi32ELb0ELb0ELb1ELb1ELb1ELb1EEEEEEEEEvNT_6ParamsE)
        .other          _ZN7cutlass13device_kernelIN5flash11enable_sm90INS1_16FlashAttnFwdSm90INS1_25CollectiveMainloopFwdSm90ILi2EN4cute5tupleIJNS5_1CILi1EEES8_S8_EEENS6_IJNS7_ILi64EEESA_SA_EEELi512ENS_6half_tEfNS_4arch4Sm90ELb1ELb0ELb1ELb1ELb0ELb0ELb0ELb0ELb0ELb0ELb0ELb0EEENS1_21CollectiveEpilogueFwdINS6_IJSA_NS7_ILi512EEESA_EEES9_SC_SE_Li256ELb1ELb0ELb0ELb0EEENS1_36VarlenDynamicPersistentTileSchedulerILi64ELi64ELi256ELi32ELb0ELb0ELb1ELb1ELb1ELb1EEEEEEEEEvNT_6ParamsE,@"STO_CUDA_ENTRY STV_DEFAULT"
_ZN7cutlass13device_kernelIN5flash11enable_sm90INS1_16FlashAttnFwdSm90INS1_25CollectiveMainloopFwdSm90ILi2EN4cute5tupleIJNS5_1CILi1EEES8_S8_EEENS6_IJNS7_ILi64EEESA_SA_EEELi512ENS_6half_tEfNS_4arch4Sm90ELb1ELb0ELb1ELb1ELb0ELb0ELb0ELb0ELb0ELb0ELb0ELb0EEENS1_21CollectiveEpilogueFwdINS6_IJSA_NS7_ILi512EEESA_EEES9_SC_SE_Li256ELb1ELb0ELb0ELb0EEENS1_36VarlenDynamicPersistentTileSchedulerILi64ELi64ELi256ELi32ELb0ELb0ELb1ELb1ELb1ELb1EEEEEEEEEvNT_6ParamsE:
        /* <DEDUP_REMOVED lines=21> */
.L_x_3399:
[----:B------:R-:W-:Y:S05]  /*0150*/  BSYNC B0 ;  /* 0x0000000000007941 */ /* 0x000fea0003800000 */
.L_x_3398:
        /* <DEDUP_REMOVED lines=37> */
.L_x_3400:
        /* <DEDUP_REMOVED lines=22> */
.L_x_3401:
        /* <DEDUP_REMOVED lines=18> */
.L_x_3402:
        /* <DEDUP_REMOVED lines=22> */
.L_x_3403:
        /* <DEDUP_REMOVED lines=22> */
.L_x_3404:
[----:B------:R-:W-:Y:S01]  /*08f0*/  PLOP3.LUT P0, PT, PT, PT, UP0, 0x80, 0x0 ;  /* 0x000000000000781c */ /* 0x000fe20003f0f008 */
[----:B------:R-:W-:Y:S01]  /*0900*/  UMOV UR36, 0x1 ;  /* 0x0000000100247882 */ /* 0x000fe20000000000 */
[----:B------:R-:W-:Y:S01]  /*0910*/  NOP ;  /* 0x0000000000007918 */ /* 0x000fe20000000000 */
[----:B------:R-:W-:Y:S01]  /*0920*/  USEL UR36, UR36, 0x2, !UP0 ;  /* 0x0000000224247887 */ /* 0x000fe2000c000000 */
[----:B------:R-:W-:Y:S01]  /*0930*/  ULDC.64 UR48, c[0x0][0x208] ;  /* 0x0000820000307ab9 */ /* 0x000fe20000000a00 */
[----:B012-4-:R-:W-:Y:S08]  /*0940*/  BAR.SYNC.DEFER_BLOCKING 0x0 ;  /* 0x0000000000007b1d */ /* 0x017ff00000010000 */
[----:B------:R-:W-:Y:S05]  /*0950*/  @!P0 BRA `(.L_x_3405) ;  /* 0x000000b400c48947 */ /* 0x000fea0003800000 */
.L_x_3406:
        /* <DEDUP_REMOVED lines=20> */
[----:B------:R-:W-:Y:S01]  /*0aa0*/  MOV R23, 0x40 ;  /* 0x0000004000177802 */ /* 0x000fe20000000f00 */
[----:B------:R-:W-:Y:S01]  /*0ab0*/  ULOP3.LUT UR41, UR36, 0x1, URZ, 0xfc, !UPT ;  /* 0x0000000124297892 */ /* 0x000fe2000f8efc3f */
[----:B------:R-:W-:Y:S01]  /*0ac0*/  R2UR UR52, R13 ;  /* 0x000000000d3472ca */ /* 0x000fe200000e0000 */
[----:B------:R-:W-:Y:S01]  /*0ad0*/  UMOV UR37, URZ ;  /* 0x0000003f00257c82 */ /* 0x000fe20008000000 */
[----:B------:R-:W-:Y:S01]  /*0ae0*/  SHF.R.S32.HI R0, RZ, 0x1f, R189 ;  /* 0x0000001fff007819 */ /* 0x000fe200000114bd */
[----:B------:R-:W-:Y:S01]  /*0af0*/  UMOV UR38, URZ ;  /* 0x0000003f00267c82 */ /* 0x000fe20008000000 */
[----:B------:R-:W-:Y:S01]  /*0b00*/  R2UR UR5, R14 ;  /* 0x000000000e0572ca */ /* 0x000fe200000e0000 */
[----:B------:R-:W-:Y:S01]  /*0b10*/  UMOV UR39, URZ ;  /* 0x0000003f00277c82 */ /* 0x000fe20008000000 */
[CC--:B------:R-:W-:Y:S02]  /*0b20*/  LEA.HI R2, R0.reuse, R189.reuse, RZ, 0x4 ;  /* 0x000000bd00027211 */ /* 0x0c0fe400078f20ff */
[----:B------:R-:W-:-:S02]  /*0b30*/  LEA.HI R6, R0, R189, RZ, 0x5 ;  /* 0x000000bd00067211 */ /* 0x000fc400078f28ff */
[----:B------:R-:W-:Y:S02]  /*0b40*/  SHF.R.S32.HI R3, RZ, 0x4, R2 ;  /* 0x00000004ff037819 */ /* 0x000fe40000011402 */
[--C-:B------:R-:W-:Y:S02]  /*0b50*/  SHF.R.S32.HI R12, RZ, 0x5, R6.reuse ;  /* 0x00000005ff0c7819 */ /* 0x100fe40000011406 */
[C---:B------:R-:W-:Y:S02]  /*0b60*/  LEA.HI R5, R2.reuse, R3, RZ, 0x1 ;  /* 0x0000000302057211 */ /* 0x040fe400078f08ff */
[----:B------:R-:W-:Y:S02]  /*0b70*/  LOP3.LUT R2, R2, 0xfffffff0, RZ, 0xc0, !PT ;  /* 0xfffffff002027812 */ /* 0x000fe400078ec0ff */
[----:B------:R-:W-:Y:S02]  /*0b80*/  LOP3.LUT R8, R5, 0x1ffffffe, RZ, 0xc0, !PT ;  /* 0x1ffffffe05087812 */ /* 0x000fe400078ec0ff */
[----:B------:R-:W-:Y:S01]  /*0b90*/  SHF.R.S32.HI R5, RZ, 0x1f, R6 ;  /* 0x0000001fff057819 */ /* 0x000fe20000011406 */
[----:B------:R-:W-:Y:S01]  /*0ba0*/  IMAD.IADD R6, R189, 0x1, -R2 ;  /* 0x00000001bd067824 */ /* 0x000fe200078e0a02 */
[----:B------:R-:W-:-:S02]  /*0bb0*/  LEA.HI R4, R0, R189, RZ, 0x7 ;  /* 0x000000bd00047211 */ /* 0x000fc400078f38ff */
[----:B------:R-:W-:Y:S02]  /*0bc0*/  LEA.HI R5, R5, R12, RZ, 0x2 ;  /* 0x0000000c05057211 */ /* 0x000fe400078f10ff */
[----:B------:R-:W-:Y:S02]  /*0bd0*/  IADD3 R9, R3, -R8, RZ ;  /* 0x8000000803097210 */ /* 0x000fe40007ffe0ff */
[----:B------:R-:W-:Y:S02]  /*0be0*/  SHF.R.S32.HI R3, RZ, 0x1f, R6 ;  /* 0x0000001fff037819 */ /* 0x000fe40000011406 */
[----:B------:R-:W-:Y:S01]  /*0bf0*/  LOP3.LUT R7, R5, 0x3ffffc, RZ, 0xc0, !PT ;  /* 0x003ffffc05077812 */ /* 0x000fe200078ec0ff */
[----:B------:R-:W-:Y:S01]  /*0c00*/  IMAD.SHL.U32 R9, R9, 0x8, RZ ;  /* 0x0000000809097824 */ /* 0x000fe200078e00ff */
[----:B------:R-:W-:Y:S02]  /*0c10*/  SHF.R.S32.HI R185, RZ, 0x7, R4 ;  /* 0x00000007ffb97819 */ /* 0x000fe40000011404 */
[----:B------:R-:W-:Y:S01]  /*0c20*/  LEA.HI R5, R3, R6, RZ, 0x3 ;  /* 0x0000000603057211 */ /* 0x000fe200078f18ff */
[----:B------:R-:W-:Y:S01]  /*0c30*/  IMAD.IADD R8, R12, 0x1, -R7 ;  /* 0x000000010c087824 */ /* 0x000fe200078e0a07 */
[----:B------:R-:W-:Y:S01]  /*0c40*/  LOP3.LUT R2, R4, 0xffffff80, RZ, 0xc0, !PT ;  /* 0xffffff8004027812 */ /* 0x000fe200078ec0ff */
[----:B------:R-:W-:Y:S01]  /*0c50*/  IMAD R11, R185, 0x100, R6 ;  /* 0x00000100b90b7824 */ /* 0x000fe200078e0206 */
[----:B------:R-:W-:-:S02]  /*0c60*/  LOP3.LUT R7, R5, 0xfffffff8, RZ, 0xc0, !PT ;  /* 0xfffffff805077812 */ /* 0x000fc400078ec0ff */
[----:B------:R-:W-:Y:S01]  /*0c70*/  SHF.L.U32 R10, R5, 0x6, RZ ;  /* 0x00000006050a7819 */ /* 0x000fe200000006ff */
[----:B------:R-:W-:Y:S01]  /*0c80*/  IMAD R188, R8, 0x10, R11 ;  /* 0x0000001008bc7824 */ /* 0x000fe200078e020b */
[----:B------:R-:W-:Y:S01]  /*0c90*/  LEA.HI R0, R0, R189, RZ, 0x3 ;  /* 0x000000bd00007211 */ /* 0x000fe200078f18ff */
[----:B------:R-:W-:Y:S01]  /*0ca0*/  IMAD.IADD R8, R6, 0x1, -R7 ;  /* 0x0000000106087824 */ /* 0x000fe200078e0a07 */
[----:B------:R-:W-:Y:S01]  /*0cb0*/  LOP3.LUT R11, R10, 0x7ffffe00, RZ, 0xc0, !PT ;  /* 0x7ffffe000a0b7812 */ /* 0x000fe200078ec0ff */
[----:B------:R-:W-:Y:S01]  /*0cc0*/  IMAD.IADD R2, R189, 0x1, -R2 ;  /* 0x00000001bd027824 */ /* 0x000fe200078e0a02 */
[----:B------:R-:W-:Y:S01]  /*0cd0*/  LEA.HI R4, R4, R185, RZ, 0x1 ;  /* 0x000000b904047211 */ /* 0x000fe200078f08ff */
[----:B------:R-:W-:Y:S01]  /*0ce0*/  IMAD.SHL.U32 R10, R8, 0x40, RZ ;  /* 0x00000040080a7824 */ /* 0x000fe200078e00ff */
[----:B------:R-:W-:Y:S01]  /*0cf0*/  LEA R11, R12, R11, 0xa ;  /* 0x0000000b0c0b7211 */ /* 0x000fe200078e50ff */
[----:B------:R-:W-:Y:S01]  /*0d00*/  IMAD.U32 R188, R188, 0x40, R9 ;  /* 0x00000040bcbc7824 */ /* 0x000fe200078e0009 */
[----:B------:R-:W-:-:S02]  /*0d10*/  SHF.R.S32.HI R3, RZ, 0x1f, R2 ;  /* 0x0000001fff037819 */ /* 0x000fc40000011402 */
[----:B------:R-:W-:Y:S02]  /*0d20*/  LOP3.LUT R10, R10, 0x1c0, RZ, 0xc0, !PT ;  /* 0x000001c00a0a7812 */ /* 0x000fe400078ec0ff */
[----:B------:R-:W-:Y:S02]  /*0d30*/  LEA.HI R5, R3, R2, RZ, 0x2 ;  /* 0x0000000203057211 */ /* 0x000fe400078f10ff */
[----:B------:R-:W-:Y:S02]  /*0d40*/  LOP3.LUT R9, R10, 0x8, R9, 0xf8, !PT ;  /* 0x000000080a097812 */ /* 0x000fe400078ef809 */
[--C-:B------:R-:W-:Y:S02]  /*0d50*/  SHF.R.S32.HI R6, RZ, 0x2, R5.reuse ;  /* 0x00000002ff067819 */ /* 0x100fe40000011405 */
[----:B------:R-:W-:Y:S02]  /*0d60*/  SHF.R.S32.HI R7, RZ, 0x1f, R5 ;  /* 0x0000001fff077819 */ /* 0x000fe40000011405 */
[----:B------:R-:W-:-:S02]  /*0d70*/  SHF.R.U32.HI R10, RZ, 0x3, R10 ;  /* 0x00000003ff0a7819 */ /* 0x000fc4000001160a */
[----:B------:R-:W-:Y:S02]  /*0d80*/  LEA.HI R7, R7, R6, RZ, 0x3 ;  /* 0x0000000607077211 */ /* 0x000fe400078f18ff */
[----:B------:R-:W-:Y:S02]  /*0d90*/  LOP3.LUT R10, R9, R10, RZ, 0x3c, !PT ;  /* 0x0000000a090a7212 */ /* 0x000fe400078e3cff */
[----:B------:R-:W-:Y:S02]  /*0da0*/  LEA.HI R3, R3, R2, RZ, 0x5 ;  /* 0x0000000203037211 */ /* 0x000fe400078f28ff */
[----:B------:R-:W-:Y:S01]  /*0db0*/  LOP3.LUT R7, R7, 0xfffffff8, RZ, 0xc0, !PT ;  /* 0xfffffff807077812 */ /* 0x000fe200078ec0ff */
[----:B------:R-:W-:Y:S01]  /*0dc0*/  IMAD.IADD R10, R11, 0x1, R10 ;  /* 0x000000010b0a7824 */ /* 0x000fe200078e020a */
[----:B------:R-:W-:Y:S02]  /*0dd0*/  R2P PR, R8, 0x6 ;  /* 0x0000000608007804 */ /* 0x000fe40000000000 */
[----:B------:R-:W-:Y:S01]  /*0de0*/  LOP3.LUT R5, R5, 0x7ffffffc, RZ, 0xc0, !PT ;  /* 0x7ffffffc05057812 */ /* 0x000fe200078ec0ff */
[----:B------:R-:W-:Y:S01]  /*0df0*/  IMAD.IADD R6, R6, 0x1, -R7 ;  /* 0x0000000106067824 */ /* 0x000fe200078e0a07 */
[----:B------:R-:W-:Y:S01]  /*0e00*/  SHF.R.S32.HI R3, RZ, 0x5, R3 ;  /* 0x00000005ff037819 */ /* 0x000fe20000011403 */
[----:B------:R-:W-:Y:S01]  /*0e10*/  IMAD.MOV.U32 R7, RZ, RZ, R15 ;  /* 0x000000ffff077224 */ /* 0x000fe200078e000f */
[----:B------:R-:W-:-:S02]  /*0e20*/  LEA R19, R10, UR40, 0x1 ;  /* 0x000000280a137c11 */ /* 0x000fc4000f8e08ff */
[----:B------:R-:W-:Y:S01]  /*0e30*/  IADD3 R5, R2, -R5, RZ ;  /* 0x8000000502057210 */ /* 0x000fe20007ffe0ff */
[----:B------:R-:W-:Y:S01]  /*0e40*/  IMAD R2, R3, 0x10, R6 ;  /* 0x0000001003027824 */ /* 0x000fe200078e0206 */
[----:B------:R-:W-:Y:S01]  /*0e50*/  LOP3.LUT R6, R0, 0x1ffffff8, RZ, 0xc0, !PT ;  /* 0x1ffffff800067812 */ /* 0x000fe200078ec0ff */
[C---:B------:R-:W-:Y:S01]  /*0e60*/  VIADD R184, R19.reuse, 0x26800 ;  /* 0x0002680013b87836 */ /* 0x040fe20000000000 */
[----:B------:R-:W-:Y:S01]  /*0e70*/  LOP3.LUT R4, R4, 0xfffffe, RZ, 0xc0, !PT ;  /* 0x00fffffe04047812 */ /* 0x000fe200078ec0ff */
[----:B------:R-:W-:Y:S01]  /*0e80*/  VIADD R22, R19, 0x26820 ;  /* 0x0002682013167836 */ /* 0x000fe20000000000 */
[----:B------:R-:W-:Y:S01]  /*0e90*/  SEL R23, R23, 0xffffffc0, !P2 ;  /* 0xffffffc017177807 */ /* 0x000fe20005000000 */
[----:B------:R-:W-:Y:S01]  /*0ea0*/  IMAD.IADD R6, R189, 0x1, -R6 ;  /* 0x00000001bd067824 */ /* 0x000fe200078e0a06 */
[----:B------:R-:W-:Y:S01]  /*0eb0*/  IADD3 R4, R185, -R4, RZ ;  /* 0x80000004b9047210 */ /* 0x000fe20007ffe0ff */
[C---:B------:R-:W-:Y:S01]  /*0ec0*/  @P1 VIADD R22, R184.reuse, 0xffffffe0 ;  /* 0xffffffe0b8161836 */ /* 0x040fe20000000000 */
[----:B------:R-:W-:Y:S01]  /*0ed0*/  SHF.R.S32.HI R186, RZ, 0x3, R0 ;  /* 0x00000003ffba7819 */ /* 0x000fe20000011400 */
[----:B------:R-:W-:Y:S01]  /*0ee0*/  IMAD.IADD R184, R184, 0x1, R23 ;  /* 0x00000001b8b87824 */ /* 0x000fe200078e0217 */
[----:B------:R-:W-:Y:S01]  /*0ef0*/  SHF.L.U32 R16, R5, 0x1, RZ ;  /* 0x0000000105107819 */ /* 0x000fe200000006ff */
[----:B------:R-:W-:-:S02]  /*0f00*/  IMAD.SHL.U32 R17, R6, 0x8, RZ ;  /* 0x0000000806117824 */ /* 0x000fc400078e00ff */
[----:B------:R-:W-:Y:S02]  /*0f10*/  IMAD.SHL.U32 R18, R4, 0x100, RZ ;  /* 0x0000010004127824 */ /* 0x000fe400078e00ff */
[----:B------:R-:W-:-:S07]  /*0f20*/  IMAD.IADD R23, R23, 0x1, R22 ;  /* 0x0000000117177824 */ /* 0x000fce00078e0216 */
.L_x_3462:
[----:B0-----:R-:W0:Y:S01]  /*0f30*/  LDC.64 R4, c[0x0][0xc60] ;  /* 0x00031800ff047b82 */ /* 0x001e220000000a00 */
[----:B------:R-:W-:Y:S01]  /*0f40*/  ULDC.64 UR6, c[0x0][0xa28] ;  /* 0x00028a0000067ab9 */ /* 0x000fe20000000a00 */
[----:B------:R-:W-:Y:S01]  /*0f50*/  ULDC.64 UR8, c[0x0][0xa18] ;  /* 0x0002860000087ab9 */ /* 0x000fe20000000a00 */
[----:B------:R-:W-:Y:S01]  /*0f60*/  ULDC UR4, c[0x0][0x404] ;  /* 0x0001010000047ab9 */ /* 0x000fe20000000800 */
[----:B0-----:R-:W-:-:S06]  /*0f70*/  IMAD.WIDE R4, R7, 0x4, R4 ;  /* 0x0000000407047825 */ /* 0x001fcc00078e0204 */
[----:B--2---:R-:W2:Y:S01]  /*0f80*/  LDG.E R4, desc[UR48][R4.64] ;  /* 0x0000003004047981 */ /* 0x004ea2000c1e1900 */
[----:B------:R-:W-:Y:S02]  /*0f90*/  UISETP.NE.U32.AND UP0, UPT, UR6, URZ, UPT ;  /* 0x0000003f0600728c */ /* 0x000fe4000bf05070 */
[----:B------:R-:W-:Y:S02]  /*0fa0*/  UISETP.NE.U32.AND UP1, UPT, UR8, URZ, UPT ;  /* 0x0000003f0800728c */ /* 0x000fe4000bf25070 */
[----:B------:R-:W-:Y:S02]  /*0fb0*/  UISETP.NE.AND.EX UP0, UPT, UR7, URZ, UPT, UP0 ;  /* 0x0000003f0700728c */ /* 0x000fe4000bf05300 */
[----:B------:R-:W-:-:S04]  /*0fc0*/  UISETP.NE.AND.EX UP1, UPT, UR9, URZ, UPT, UP1 ;  /* 0x0000003f0900728c */ /* 0x000fc8000bf25310 */
[----:B------:R-:W-:Y:S02]  /*0fd0*/  PLOP3.LUT P0, PT, PT, PT, UP0, 0x80, 0x0 ;  /* 0x000000000000781c */ /* 0x000fe40003f0f008 */
[----:B------:R-:W-:Y:S02]  /*0fe0*/  PLOP3.LUT P2, PT, PT, PT, UP1, 0x80, 0x0 ;  /* 0x000000000000781c */ /* 0x000fe40003f4f018 */
[----:B--2---:R-:W-:-:S13]  /*0ff0*/  R2UR UR42, R4 ;  /* 0x00000000042a72ca */ /* 0x004fda00000e0000 */
[----:B------:R-:W-:Y:S02]  /*1000*/  USHF.R.S32.HI UR43, URZ, 0x1f, UR42 ;  /* 0x0000001f3f2b7899 */ /* 0x000fe4000801142a */
[----:B------:R-:W-:-:S04]  /*1010*/  @UP0 ULEA UR6, UP2, UR42, UR6, 0x2 ;  /* 0x000000062a060291 */ /* 0x000fc8000f84103f */
[----:B------:R-:W-:Y:S02]  /*1020*/  @UP0 ULEA.HI.X UR7, UR42, UR7, UR43, 0x2, UP2 ;  /* 0x000000072a070291 */ /* 0x000fe400090f142b */
[----:B------:R-:W-:Y:S01]  /*1030*/  @UP1 ULEA UR8, UP0, UR42, UR8, 0x2 ;  /* 0x000000082a081291 */ /* 0x000fe2000f80103f */
[----:B------:R-:W-:-:S03]  /*1040*/  IMAD.U32 R4, RZ, RZ, UR6 ;  /* 0x00000006ff047e24 */ /* 0x000fc6000f8e00ff */
[----:B------:R-:W-:Y:S01]  /*1050*/  @UP1 ULEA.HI.X UR9, UR42, UR9, UR43, 0x2, UP0 ;  /* 0x000000092a091291 */ /* 0x000fe200080f142b */
[----:B------:R-:W-:Y:S01]  /*1060*/  MOV R5, UR7 ;  /* 0x0000000700057c02 */ /* 0x000fe20008000f00 */
[----:B------:R-:W-:Y:S01]  /*1070*/  IMAD.U32 R6, RZ, RZ, UR8 ;  /* 0x00000008ff067e24 */ /* 0x000fe2000f8e00ff */
[----:B------:R-:W-:-:S03]  /*1080*/  ULDC.64 UR6, c[0x0][0x3f8] ;  /* 0x0000fe0000067ab9 */ /* 0x000fc60000000a00 */
[----:B------:R-:W-:Y:S01]  /*1090*/  IMAD.U32 R7, RZ, RZ, UR9 ;  /* 0x00000009ff077e24 */ /* 0x000fe2000f8e00ff */
[----:B------:R-:W2:Y:S01]  /*10a0*/  @P0 LDG.E R4, desc[UR48][R4.64] ;  /* 0x0000003004040981 */ /* 0x000ea2000c1e1900 */
[----:B------:R-:W-:Y:S01]  /*10b0*/  UISETP.NE.U32.AND UP0, UPT, UR6, URZ, UPT ;  /* 0x0000003f0600728c */ /* 0x000fe2000bf05070 */
[----:B------:R-:W-:Y:S02]  /*10c0*/  ULDC.64 UR8, c[0x0][0xa20] ;  /* 0x0002880000087ab9 */ /* 0x000fe40000000a00 */
[----:B---3--:R-:W3:Y:S01]  /*10d0*/  @P2 LDG.E R6, desc[UR48][R6.64] ;  /* 0x0000003006062981 */ /* 0x008ee2000c1e1900 */
[----:B------:R-:W-:Y:S01]  /*10e0*/  UISETP.NE.AND.EX UP0, UPT, UR7, URZ, UPT, UP0 ;  /* 0x0000003f0700728c */ /* 0x000fe2000bf05300 */
[----:B------:R-:W-:Y:S01]  /*10f0*/  ISETP.NE.U32.AND P1, PT, RZ, UR8, PT ;  /* 0x00000008ff007c0c */ /* 0x000fe2000bf25070 */
[----:B------:R-:W-:Y:S01]  /*1100*/  ULDC UR6, c[0x0][0x2e0] ;  /* 0x0000b80000067ab9 */ /* 0x000fe20000000800 */
[----:B------:R-:W-:Y:S01]  /*1110*/  UMOV UR50, URZ ;  /* 0x0000003f00327c82 */ /* 0x000fe20008000000 */
[----:B------:R-:W-:Y:S01]  /*1120*/  USEL UR4, UR4, 0x1, UP0 ;  /* 0x0000000104047887 */ /* 0x000fe20008000000 */
[----:B------:R-:W-:Y:S01]  /*1130*/  ISETP.NE.AND.EX P1, PT, RZ, UR9, PT, P1 ;  /* 0x00000009ff007c0c */ /* 0x000fe2000bf25310 */
[----:B------:R-:W-:Y:S01]  /*1140*/  ULDC UR51, c[0x0][0x288] ;  /* 0x0000a20000337ab9 */ /* 0x000fe20000000800 */
[----:B------:R-:W-:Y:S01]  /*1150*/  UMOV UR44, UR5 ;  /* 0x00000005002c7c82 */ /* 0x000fe20008000000 */
[----:B------:R-:W-:Y:S01]  /*1160*/  UIMAD UR6, UR4, UR6, URZ ;  /* 0x00000006040672a4 */ /* 0x000fe2000f8e023f */
[----:B--2---:R-:W-:-:S02]  /*1170*/  @P0 R2UR UR50, R4 ;  /* 0x00000000043202ca */ /* 0x004fc400000e0000 */
[----:B---3--:R-:W-:Y:S01]  /*1180*/  @P2 R2UR UR51, R6 ;  /* 0x00000000063322ca */ /* 0x008fe200000e0000 */
[----:B-1---5:R-:W-:-:S14]  /*1190*/  @P2 BRA `(.L_x_3407) ;  /* 0x0000000000342947 */ /* 0x022fdc0003800000 */
[----:B------:R-:W-:Y:S02]  /*11a0*/  ULDC.64 UR4, c[0x0][0xa00] ;  /* 0x0002800000047ab9 */ /* 0x000fe40000000a00 */
[----:B------:R-:W-:-:S04]  /*11b0*/  ISETP.NE.U32.AND P0, PT, RZ, UR4, PT ;  /* 0x00000004ff007c0c */ /* 0x000fc8000bf05070 */
[----:B------:R-:W-:-:S13]  /*11c0*/  ISETP.NE.AND.EX P0, PT, RZ, UR5, PT, P0 ;  /* 0x00000005ff007c0c */ /* 0x000fda000bf05300 */
[----:B------:R-:W-:Y:S05]  /*11d0*/  @!P0 BRA `(.L_x_3407) ;  /* 0x0000000000248947 */ /* 0x000fea0003800000 */
[----:B------:R-:W-:Y:S02]  /*11e0*/  ULDC.64 UR4, c[0x0][0xa00] ;  /* 0x0002800000047ab9 */ /* 0x000fe40000000a00 */
[----:B------:R-:W-:-:S06]  /*11f0*/  UIMAD.WIDE UR4, UR42, 0x4, UR4 ;  /* 0x000000042a0478a5 */ /* 0x000fcc000f8e0204 */
[----:B------:R-:W-:Y:S01]  /*1200*/  IMAD.U32 R4, RZ, RZ, UR4 ;  /* 0x00000004ff047e24 */ /* 0x000fe2000f8e00ff */
[----:B------:R-:W-:-:S05]  /*1210*/  MOV R5, UR5 ;  /* 0x0000000500057c02 */ /* 0x000fca0008000f00 */
[----:B------:R-:W2:Y:S04]  /*1220*/  LDG.E R3, desc[UR48][R4.64] ;  /* 0x0000003004037981 */ /* 0x000ea8000c1e1900 */
[----:B------:R-:W3:Y:S01]  /*1230*/  LDG.E R0, desc[UR48][R4.64+0x4] ;  /* 0x0000043004007981 */ /* 0x000ee2000c1e1900 */
[----:B--2---:R-:W-:Y:S02]  /*1240*/  R2UR UR51, R3 ;  /* 0x00000000033372ca */ /* 0x004fe400000e0000 */
[----:B---3--:R-:W-:-:S13]  /*1250*/  R2UR UR4, R0 ;  /* 0x00000000000472ca */ /* 0x008fda00000e0000 */
[----:B------:R-:W-:-:S12]  /*1260*/  UIADD3 UR51, -UR51, UR4, URZ ;  /* 0x0000000433337290 */ /* 0x000fd8000fffe13f */
.L_x_3407:
[----:B------:R-:W-:Y:S01]  /*1270*/  UMOV UR45, UR52 ;  /* 0x00000034002d7c82 */ /* 0x000fe20008000000 */
[----:B------:R-:W-:Y:S05]  /*1280*/  @!P1 BRA `(.L_x_3408) ;  /* 0x00000000001c9947 */ /* 0x000fea0003800000 */
[----:B------:R-:W-:-:S04]  /*1290*/  ULEA UR4, UP0, UR42, UR8, 0x2 ;  /* 0x000000082a047291 */ /* 0x000fc8000f80103f */
[----:B------:R-:W-:Y:S02]  /*12a0*/  ULEA.HI.X UR5, UR42, UR9, UR43, 0x2, UP0 ;  /* 0x000000092a057291 */ /* 0x000fe400080f142b */
[----:B------:R-:W-:-:S04]  /*12b0*/  IMAD.U32 R4, RZ, RZ, UR4 ;  /* 0x00000004ff047e24 */ /* 0x000fc8000f8e00ff */
[----:B------:R-:W-:-:S05]  /*12c0*/  IMAD.U32 R5, RZ, RZ, UR5 ;  /* 0x00000005ff057e24 */ /* 0x000fca000f8e00ff */
[----:B------:R-:W2:Y:S02]  /*12d0*/  LDG.E R4, desc[UR48][R4.64] ;  /* 0x0000003004047981 */ /* 0x000ea4000c1e1900 */
[----:B--2---:R-:W-:Y:S01]  /*12e0*/  R2UR UR6, R4 ;  /* 0x00000000040672ca */ /* 0x004fe200000e0000 */
[----:B------:R-:W-:-:S14]  /*12f0*/  BRA `(.L_x_3409) ;  /* 0x0000000000347947 */ /* 0x000fdc0003800000 */
.L_x_3408:
        /* <DEDUP_REMOVED lines=13> */
.L_x_3409:
[----:B------:R-:W-:Y:S01]  /*13d0*/  UIADD3 UR50, -UR50, UR6, URZ ;  /* 0x0000000632327290 */ /* 0x000fe2000fffe13f */
[----:B------:R-:W-:Y:S01]  /*13e0*/  IMAD.MOV.U32 R3, RZ, RZ, RZ ;  /* 0x000000ffff037224 */ /* 0x000fe200078e00ff */
[----:B------:R-:W-:Y:S01]  /*13f0*/  ULEA UR5, UR52, 0x7f, 0x6 ;  /* 0x0000007f34057891 */ /* 0x000fe2000f8e303f */
[----:B------:R-:W-:Y:S01]  /*1400*/  IMAD.MOV.U32 R0, RZ, RZ, RZ ;  /* 0x000000ffff007224 */ /* 0x000fe200078e00ff */
[----:B------:R-:W-:Y:S01]  /*1410*/  UIADD3 UR4, UR50, 0x3f, URZ ;  /* 0x0000003f32047890 */ /* 0x000fe2000fffe03f */
[----:B------:R-:W-:Y:S01]  /*1420*/  CS2R R150, SRZ ;  /* 0x0000000000967805 */ /* 0x000fe2000001ff00 */
[----:B------:R-:W-:Y:S01]  /*1430*/  UIADD3 UR6, UR50, UR5, -UR51 ;  /* 0x0000000532067290 */ /* 0x000fe2000fffe833 */
[----:B------:R-:W-:Y:S01]  /*1440*/  CS2R R148, SRZ ;  /* 0x0000000000947805 */ /* 0x000fe2000001ff00 */
[----:B------:R-:W-:Y:S01]  /*1450*/  UISETP.NE.AND UP0, UPT, UR46, 0x1, UPT ;  /* 0x000000012e00788c */ /* 0x000fe2000bf05270 */
[----:B------:R-:W-:Y:S01]  /*1460*/  CS2R R146, SRZ ;  /* 0x0000000000927805 */ /* 0x000fe2000001ff00 */
[----:B------:R-:W-:Y:S01]  /*1470*/  USHF.R.S32.HI UR5, URZ, 0x1f, UR4 ;  /* 0x0000001f3f057899 */ /* 0x000fe20008011404 */
[----:B------:R-:W-:Y:S01]  /*1480*/  CS2R R144, SRZ ;  /* 0x0000000000907805 */ /* 0x000fe2000001ff00 */
[----:B------:R-:W-:Y:S01]  /*1490*/  USHF.R.S32.HI UR7, URZ, 0x1f, UR6 ;  /* 0x0000001f3f077899 */ /* 0x000fe20008011406 */
[----:B------:R-:W-:Y:S01]  /*14a0*/  CS2R R142, SRZ ;  /* 0x00000000008e7805 */ /* 0x000fe2000001ff00 */
[----:B------:R-:W-:Y:S01]  /*14b0*/  ULEA.HI UR5, UR5, UR4, URZ, 0x6 ;  /* 0x0000000405057291 */ /* 0x000fe2000f8f303f */
[----:B------:R-:W-:Y:S01]  /*14c0*/  PLOP3.LUT P0, PT, PT, PT, UP0, 0x80, 0x0 ;  /* 0x000000000000781c */ /* 0x000fe20003f0f008 */
[----:B------:R-:W-:Y:S01]  /*14d0*/  ULEA.HI UR7, UR7, UR6, URZ, 0x6 ;  /* 0x0000000607077291 */ /* 0x000fe2000f8f303f */
[----:B------:R-:W-:Y:S01]  /*14e0*/  CS2R R140, SRZ ;  /* 0x00000000008c7805 */ /* 0x000fe2000001ff00 */
[----:B------:R-:W-:Y:S01]  /*14f0*/  USHF.R.S32.HI UR5, URZ, 0x6, UR5 ;  /* 0x000000063f057899 */ /* 0x000fe20008011405 */
[----:B------:R-:W-:Y:S01]  /*1500*/  CS2R R138, SRZ ;  /* 0x00000000008a7805 */ /* 0x000fe2000001ff00 */
[----:B------:R-:W-:Y:S01]  /*1510*/  USHF.R.S32.HI UR7, URZ, 0x6, UR7 ;  /* 0x000000063f077899 */ /* 0x000fe20008011407 */
[----:B------:R-:W-:-:S02]  /*1520*/  CS2R R136, SRZ ;  /* 0x0000000000887805 */ /* 0x000fc4000001ff00 */
[----:B------:R-:W-:Y:S02]  /*1530*/  CS2R R134, SRZ ;  /* 0x0000000000867805 */ /* 0x000fe4000001ff00 */
[----:B------:R-:W-:Y:S01]  /*1540*/  CS2R R132, SRZ ;  /* 0x0000000000847805 */ /* 0x000fe2000001ff00 */
[----:B------:R-:W-:Y:S01]  /*1550*/  UISETP.LT.AND UP1, UPT, UR5, UR7, UPT ;  /* 0x000000070500728c */ /* 0x000fe2000bf21270 */
[----:B------:R-:W-:Y:S02]  /*1560*/  CS2R R130, SRZ ;  /* 0x0000000000827805 */ /* 0x000fe4000001ff00 */
[----:B------:R-:W-:Y:S02]  /*1570*/  CS2R R128, SRZ ;  /* 0x0000000000807805 */ /* 0x000fe4000001ff00 */
        /* <DEDUP_REMOVED lines=53> */
[----:B------:R-:W-:Y:S06]  /*18d0*/  @!P0 BRA `(.L_x_3410) ;  /* 0x0000001800248947 */ /* 0x000fec0003800000 */
[----:B------:R-:W-:Y:S01]  /*18e0*/  UISETP.GE.AND UP0, UPT, UR53, 0x1, UPT ;  /* 0x000000013500788c */ /* 0x000fe2000bf06270 */
[----:B------:R-:W-:-:S05]  /*18f0*/  PLOP3.LUT P0, PT, PT, PT, PT, 0x80, 0x0 ;  /* 0x000000000000781c */ /* 0x000fca0003f0f070 */
[----:B------:R-:W-:-:S13]  /*1900*/  PLOP3.LUT P1, PT, PT, PT, UP0, 0x80, 0x0 ;  /* 0x000000000000781c */ /* 0x000fda0003f2f008 */
        /* <DEDUP_REMOVED lines=15> */
.L_x_3412:
[----:B------:R-:W-:Y:S01]  /*1a00*/  ULEA UR21, UR39, UR40, 0x3 ;  /* 0x0000002827157291 */ /* 0x000fe2000f8e183f */
[----:B------:R-:W-:-:S05]  /*1a10*/  IMAD.U32 R4, RZ, RZ, UR38 ;  /* 0x00000026ff047e24 */ /* 0x000fca000f8e00ff */
[----:B------:R-:W-:-:S04]  /*1a20*/  SHF.L.U32 R4, R4, 0x1f, RZ ;  /* 0x0000001f04047819 */ /* 0x000fc800000006ff */
[----:B------:R-:W0:Y:S02]  /*1a30*/  SYNCS.PHASECHK.TRANS64.TRYWAIT P1, [UR21+0x28c50], R4 ;  /* 0x028c5004ff0075a7 */ /* 0x000e240008020155 */
[----:B0-----:R-:W-:Y:S05]  /*1a40*/  @!P1 BRA `(.L_x_3413) ;  /* 0x000000f400bc9947 */ /* 0x001fea0003800000 */
.L_x_3548:
[----:B------:R-:W-:Y:S01]  /*1a50*/  BAR.SYNC.DEFER_BLOCKING 0xe, 0x100 ;  /* 0x0384000000007b1d */ /* 0x000fe20000010000 */
[----:B------:R-:W-:Y:S01]  /*1a60*/  UIADD3 UR4, UR40, 0x26800, URZ ;  /* 0x0002680028047890 */ /* 0x000fe2000fffe03f */
[----:B0-----:R-:W-:Y:S01]  /*1a70*/  MOV R4, UR21 ;  /* 0x0000001500047c02 */ /* 0x001fe20008000f00 */
        /* <DEDUP_REMOVED lines=21> */
[----:B------:R-:W-:-:S06]  /*1bd0*/  UISETP.GE.AND UP0, UPT, UR53, 0x2, UPT ;  /* 0x000000023500788c */ /* 0x000fcc000bf06270 */
[----:B------:R-:W-:Y:S02]  /*1be0*/  PLOP3.LUT P1, PT, PT, PT, UP0, 0x80, 0x0 ;  /* 0x000000000000781c */ /* 0x000fe40003f2f008 */
        /* <DEDUP_REMOVED lines=19> */
[----:B------:R-:W-:-:S06]  /*1d20*/  UIADD3 UR53, UR53, -0x2, URZ ;  /* 0xfffffffe35357890 */ /* 0x000fcc000fffe03f */
[----:B0-----:R-:W-:-:S07]  /*1d30*/  IMAD.U32 R4, RZ, RZ, UR53 ;  /* 0x00000035ff047e24 */ /* 0x001fce000f8e00ff */
.L_x_3419:
[----:B------:R-:W-:Y:S01]  /*1d40*/  BAR.SYNC.DEFER_BLOCKING 0xe, 0x100 ;  /* 0x0384000000007b1d */ /* 0x000fe20000010000 */
[----:B-1----:R-:W-:Y:S01]  /*1d50*/  IMAD.U32 R5, RZ, RZ, UR39 ;  /* 0x00000027ff057e24 */ /* 0x002fe2000f8e00ff */
[----:B------:R-:W-:Y:S01]  /*1d60*/  UIADD3 UR39, UR39, 0x1, URZ ;  /* 0x0000000127277890 */ /* 0x000fe2000fffe03f */
[C---:B------:R-:W-:Y:S01]  /*1d70*/  ISETP.GT.AND P3, PT, R4.reuse, RZ, PT ;  /* 0x000000ff0400720c */ /* 0x040fe20003f64270 */
[----:B------:R-:W-:Y:S02]  /*1d80*/  VIADD R4, R4, 0xffffffff ;  /* 0xffffffff04047836 */ /* 0x000fe40000000000 */
[----:B------:R-:W-:Y:S01]  /*1d90*/  LEA R5, R5, R2, 0x6 ;  /* 0x0000000205057211 */ /* 0x000fe200078e30ff */
        /* <DEDUP_REMOVED lines=137> */
.L_x_3415:
[----:B------:R-:W-:Y:S01]  /*2630*/  ULEA UR21, UR39, UR40, 0x3 ;  /* 0x0000002827157291 */ /* 0x000fe2000f8e183f */
[----:B------:R-:W-:-:S05]  /*2640*/  IMAD.U32 R5, RZ, RZ, UR38 ;  /* 0x00000026ff057e24 */ /* 0x000fca000f8e00ff */
[----:B------:R-:W-:-:S04]  /*2650*/  SHF.L.U32 R5, R5, 0x1f, RZ ;  /* 0x0000001f05057819 */ /* 0x000fc800000006ff */
[----:B------:R0:W1:Y:S01]  /*2660*/  SYNCS.PHASECHK.TRANS64.TRYWAIT P1, [UR21+0x28c50], R5 ;  /* 0x028c5005ff0075a7 */ /* 0x0000620008020155 */
[----:B------:R-:W-:Y:S05]  /*2670*/  @!P0 BRA `(.L_x_3416) ;  /* 0x0000000000048947 */ /* 0x000fea0003800000 */
[----:B------:R-:W-:Y:S01]  /*2680*/  BPT.TRAP 0x1 ;  /* 0x000000040000795c */ /* 0x000fe20000300000 */
.L_x_3416:
[----:B-1----:R-:W-:Y:S05]  /*2690*/  @P1 BRA `(.L_x_3417) ;  /* 0x0000000000081947 */ /* 0x002fea0003800000 */
[----:B------:R-:W1:Y:S02]  /*26a0*/  SYNCS.PHASECHK.TRANS64.TRYWAIT P1, [UR21+0x28c50], R5 ;  /* 0x028c5005ff0075a7 */ /* 0x000e640008020155 */
[----:B-1----:R-:W-:Y:S05]  /*26b0*/  @!P1 BRA `(.L_x_3418) ;  /* 0x000000e800b89947 */ /* 0x002fea0003800000 */
.L_x_3417:
        /* <DEDUP_REMOVED lines=29> */
.L_x_3414:
[----:B------:R-:W-:Y:S01]  /*2890*/  BAR.SYNC.DEFER_BLOCKING 0xe, 0x100 ;  /* 0x0384000000007b1d */ /* 0x000fe20000010000 */
[----:B-1----:R-:W-:Y:S01]  /*28a0*/  IMAD.U32 R5, RZ, RZ, UR39 ;  /* 0x00000027ff057e24 */ /* 0x002fe2000f8e00ff */
        /* <DEDUP_REMOVED lines=140> */
.L_x_3410:
[----:B------:R-:W-:Y:S01]  /*3170*/  UISETP.GE.AND UP0, UPT, UR53, 0x1, UPT ;  /* 0x000000013500788c */ /* 0x000fe2000bf06270 */
[----:B------:R-:W-:-:S05]  /*3180*/  PLOP3.LUT P0, PT, PT, PT, PT, 0x80, 0x0 ;  /* 0x000000000000781c */ /* 0x000fca0003f0f070 */
[----:B------:R-:W-:-:S13]  /*3190*/  PLOP3.LUT P1, PT, PT, PT, UP0, 0x80, 0x0 ;  /* 0x000000000000781c */ /* 0x000fda0003f2f008 */
        /* <DEDUP_REMOVED lines=30> */
[----:B-1----:R-:W-:Y:S05]  /*3380*/  CALL.ABS.NOINC R14 ;  /* 0x000000000e007343 */ /* 0x002fea0003c00000 */
.L_x_3420:
[----:B------:R-:W-:Y:S01]  /*3390*/  ULEA.HI UR4, UR37, UR37, URZ, 0x1 ;  /* 0x0000002525047291 */ /* 0x000fe2000f8f083f */
[----:B------:R-:W-:-:S03]  /*33a0*/  IMAD.U32 R3, RZ, RZ, UR41 ;  /* 0x00000029ff037e24 */ /* 0x000fc6000f8e00ff */
[----:B------:R-:W-:Y:S02]  /*33b0*/  ULOP3.LUT UR4, UR4, 0xfffffffe, URZ, 0xc0, !UPT ;  /* 0xfffffffe04047892 */ /* 0x000fe4000f8ec03f */
[----:B------:R-:W-:Y:S02]  /*33c0*/  ISETP.NE.AND P0, PT, R3, 0x3, PT ;  /* 0x000000030300780c */ /* 0x000fe40003f05270 */
[----:B------:R-:W-:-:S06]  /*33d0*/  UIADD3 UR4, UR37, -UR4, URZ ;  /* 0x8000000425047290 */ /* 0x000fcc000fffe03f */
[----:B------:R-:W-:-:S04]  /*33e0*/  MOV R0, UR4 ;  /* 0x0000000400007c02 */ /* 0x000fc80008000f00 */
[----:B------:R-:W-:-:S04]  /*33f0*/  SHF.L.U32 R0, R0, 0x1f, RZ ;  /* 0x0000001f00007819 */ /* 0x000fc800000006ff */
[----:B------:R-:W0:Y:S02]  /*3400*/  SYNCS.PHASECHK.TRANS64.TRYWAIT P1, [UR40+0x28c00], R0 ;  /* 0x028c0000ff0075a7 */ /* 0x000e240008020168 */
[----:B0-----:R-:W-:Y:S05]  /*3410*/  @!P1 BRA `(.L_x_3421) ;  /* 0x000000dc00789947 */ /* 0x001fea0003800000 */
.L_x_3549:
[----:B------:R-:W-:Y:S05]  /*3420*/  @!P0 BRA `(.L_x_3422) ;  /* 0x0000000000048947 */ /* 0x000fea0003800000 */
[----:B------:R-:W-:Y:S01]  /*3430*/  BPT.TRAP 0x1 ;  /* 0x000000040000795c */ /* 0x000fe20000300000 */
.L_x_3422:
[----:B------:R-:W-:Y:S02]  /*3440*/  IMAD.U32 R7, RZ, RZ, UR39 ;  /* 0x00000027ff077e24 */ /* 0x000fe4000f8e00ff */
[----:B------:R-:W-:-:S03]  /*3450*/  IMAD.U32 R8, RZ, RZ, UR38 ;  /* 0x00000026ff087e24 */ /* 0x000fc6000f8e00ff */
[----:B------:R-:W-:Y:S02]  /*3460*/  LEA R7, R7, UR40, 0x3 ;  /* 0x0000002807077c11 */ /* 0x000fe4000f8e18ff */
[----:B------:R-:W-:-:S04]  /*3470*/  SHF.L.U32 R8, R8, 0x1f, RZ ;  /* 0x0000001f08087819 */ /* 0x000fc800000006ff */
[----:B------:R1:W2:Y:S01]  /*3480*/  SYNCS.PHASECHK.TRANS64.TRYWAIT P1, [R7+URZ+0x28c30], R8 ;  /* 0x028c3008070075a7 */ /* 0x0002a2000802017f */
[----:B------:R-:W-:Y:S05]  /*3490*/  @!P0 BRA `(.L_x_3423) ;  /* 0x0000000000048947 */ /* 0x000fea0003800000 */
[----:B------:R-:W-:Y:S01]  /*34a0*/  BPT.TRAP 0x1 ;  /* 0x000000040000795c */ /* 0x000fe20000300000 */
.L_x_3423:
[----:B--2---:R-:W-:Y:S05]  /*34b0*/  @P1 BRA `(.L_x_3424) ;  /* 0x0000000000081947 */ /* 0x004fea0003800000 */
[----:B------:R-:W2:Y:S02]  /*34c0*/  SYNCS.PHASECHK.TRANS64.TRYWAIT P1, [R7+URZ+0x28c30], R8 ;  /* 0x028c3008070075a7 */ /* 0x000ea4000802017f */
[----:B--2---:R-:W-:Y:S05]  /*34d0*/  @!P1 BRA `(.L_x_3425) ;  /* 0x000000dc00609947 */ /* 0x004fea0003800000 */
.L_x_3424:
[----:B0-----:R-:W0:Y:S01]  /*34e0*/  S2R R0, SR_TID.X ;  /* 0x0000000000007919 */ /* 0x001e220000002100 */
[----:B------:R-:W-:-:S04]  /*34f0*/  UIADD3 UR4, UR40, 0x22400, URZ ;  /* 0x0002240028047890 */ /* 0x000fc8000fffe03f */
[----:B------:R-:W-:-:S04]  /*3500*/  USHF.R.U32.HI UR4, URZ, 0x4, UR4 ;  /* 0x000000043f047899 */ /* 0x000fc80008011604 */
[----:B------:R-:W-:Y:S01]  /*3510*/  ULOP3.LUT UR4, UR4, 0x3fff, URZ, 0xc0, !UPT ;  /* 0x00003fff04047892 */ /* 0x000fe2000f8ec03f */
[----:B0-----:R-:W-:-:S05]  /*3520*/  LOP3.LUT R3, R0, 0x7f, RZ, 0xc0, !PT ;  /* 0x0000007f00037812 */ /* 0x001fca00078ec0ff */
[----:B------:R-:W-:Y:S01]  /*3530*/  MOV R0, UR4 ;  /* 0x0000000400007c02 */ /* 0x000fe20008000f00 */
        /* <DEDUP_REMOVED lines=9> */
[----:B------:R-:W-:Y:S01]  /*35d0*/  IMAD.U32 R5, RZ, RZ, UR52 ;  /* 0x00000034ff057e24 */ /* 0x000fe2000f8e00ff */
[----:B------:R-:W-:Y:S01]  /*35e0*/  UMOV UR7, 0x40000040 ;  /* 0x4000004000077882 */ /* 0x000fe20000000000 */
[----:B------:R-:W-:Y:S01]  /*35f0*/  UMOV UR5, 0x40000040 ;  /* 0x4000004000057882 */ /* 0x000fe20000000000 */
[----:B------:R-:W-:Y:S01]  /*3600*/  ULOP3.LUT UR4, UR4, 0x3fff, URZ, 0xc0, !UPT ;  /* 0x00003fff04047892 */ /* 0x000fe2000f8ec03f */
[----:B------:R-:W-:Y:S01]  /*3610*/  IMAD R5, R5, 0x40, R2 ;  /* 0x0000004005057824 */ /* 0x000fe200078e0202 */
[----:B------:R-:W-:Y:S01]  /*3620*/  UMOV UR11, 0x40000040 ;  /* 0x40000040000b7882 */ /* 0x000fe20000000000 */
[----:B------:R-:W-:Y:S01]  /*3630*/  UMOV UR9, 0x40000040 ;  /* 0x4000004000097882 */ /* 0x000fe20000000000 */
[----:B------:R-:W-:-:S02]  /*3640*/  ULEA UR18, UR39, UR18, 0x9 ;  /* 0x0000001227127291 */ /* 0x000fc4000f8e483f */
[----:B------:R-:W-:Y:S02]  /*3650*/  ULOP3.LUT UR16, UR4, 0x10000, URZ, 0xfc, !UPT ;  /* 0x0001000004107892 */ /* 0x000fe4000f8efc3f */
[----:B------:R-:W-:Y:S02]  /*3660*/  UIADD3 UR6, UR18, 0x2, URZ ;  /* 0x0000000212067890 */ /* 0x000fe4000fffe03f */
[----:B------:R-:W-:Y:S02]  /*3670*/  UIADD3 UR4, UR16, 0x2, URZ ;  /* 0x0000000210047890 */ /* 0x000fe4000fffe03f */
[----:B------:R-:W-:Y:S02]  /*3680*/  UIADD3 UR10, UR18, 0x4, URZ ;  /* 0x00000004120a7890 */ /* 0x000fe4000fffe03f */
[----:B------:R-:W-:Y:S02]  /*3690*/  UIADD3 UR8, UR16, 0x4, URZ ;  /* 0x0000000410087890 */ /* 0x000fe4000fffe03f */
[----:B------:R-:W-:Y:S01]  /*36a0*/  HGMMA.64x64x16.F32 R24, gdesc[UR16], RZ, !UPT, gsb0 ;  /* 0x00e00000101879f0 */ /* 0x000fe2000c0008ff */
[----:B------:R-:W-:-:S02]  /*36b0*/  UIADD3 UR14, UR18, 0x6, URZ ;  /* 0x00000006120e7890 */ /* 0x000fc4000fffe03f */
[----:B------:R-:W-:Y:S01]  /*36c0*/  UIADD3 UR12, UR16, 0x6, URZ ;  /* 0x00000006100c7890 */ /* 0x000fe2000fffe03f */
[----:B------:R-:W-:Y:S01]  /*36d0*/  UMOV UR15, 0x40000040 ;  /* 0x40000040000f7882 */ /* 0x000fe20000000000 */
[----:B------:R-:W-:Y:S01]  /*36e0*/  UMOV UR13, 0x40000040 ;  /* 0x40000040000d7882 */ /* 0x000fe20000000000 */
[----:B------:R-:W-:Y:S02]  /*36f0*/  WARPGROUP.DEPBAR.LE gsb0, 0x0 ;  /* 0x00008000000079c5 */ /* 0x000fe40000010000 */
[----:B------:R-:W-:-:S06]  /*3700*/  WARPGROUP.ARRIVE ;  /* 0x00000000000079c5 */ /* 0x000fcc0000000000 */
[----:B------:R-:W-:Y:S01]  /*3710*/  HGMMA.64x64x16.F32 R24, gdesc[UR4], R24, gsb0 ;  /* 0x00e00000041879f0 */ /* 0x000fe20008000818 */
[----:B------:R-:W-:Y:S02]  /*3720*/  UMOV UR6, 0x40 ;  /* 0x0000004000067882 */ /* 0x000fe40000000000 */
[----:B------:R-:W-:-:S04]  /*3730*/  UIMAD UR6, UR53, -0x40, UR6 ;  /* 0xffffffc0350678a4 */ /* 0x000fc8000f8e0206 */
[----:B------:R-:W-:Y:S02]  /*3740*/  UIADD3 UR7, UR50, 0x1, UR6 ;  /* 0x0000000132077890 */ /* 0x000fe4000fffe006 */
[----:B------:R-:W-:-:S04]  /*3750*/  MOV R3, UR6 ;  /* 0x0000000600037c02 */ /* 0x000fc80008000f00 */
[----:B------:R-:W-:Y:S01]  /*3760*/  IMAD.U32 R9, RZ, RZ, UR7 ;  /* 0x00000007ff097e24 */ /* 0x000fe2000f8e00ff */
[----:B------:R-:W-:-:S04]  /*3770*/  IADD3 R3, -R16, UR50, R3 ;  /* 0x0000003210037c10 */ /* 0x000fc8000fffe103 */
[----:B------:R-:W-:-:S04]  /*3780*/  IADD3 R4, R9, -UR51, -R16 ;  /* 0x8000003309047c10 */ /* 0x000fc8000fffe810 */
[----:B------:R-:W-:-:S04]  /*3790*/  IADD3 R6, R4, 0x8, R5 ;  /* 0x0000000804067810 */ /* 0x000fc80007ffe005 */
[----:B------:R-:W-:Y:S02]  /*37a0*/  VIMNMX R6, R3, R6, PT ;  /* 0x0000000603067248 */ /* 0x000fe40003fe0100 */
[----:B------:R-:W-:Y:S02]  /*37b0*/  VIADDMNMX R3, R5, R4, R3, PT ;  /* 0x0000000405037246 */ /* 0x000fe40003800103 */
[C---:B------:R-:W-:Y:S02]  /*37c0*/  ISETP.GT.AND P2, PT, R6.reuse, RZ, PT ;  /* 0x000000ff0600720c */ /* 0x040fe40003f44270 */
[C---:B------:R-:W-:Y:S02]  /*37d0*/  ISETP.GT.AND P3, PT, R6.reuse, 0x1, PT ;  /* 0x000000010600780c */ /* 0x040fe40003f64270 */
[----:B------:R-:W-:Y:S02]  /*37e0*/  ISETP.GT.AND P4, PT, R6, 0x8, PT ;  /* 0x000000080600780c */ /* 0x000fe40003f84270 */
[----:B------:R-:W-:Y:S01]  /*37f0*/  ISETP.GT.AND P5, PT, R3, 0x28, PT ;  /* 0x000000280300780c */ /* 0x000fe20003fa4270 */
[----:B------:R-:W-:-:S02]  /*3800*/  WARPGROUP.DEPBAR.LE gsb0, 0x0 ;  /* 0x00008000000079c5 */ /* 0x000fc40000010000 */
[----:B------:R-:W-:-:S06]  /*3810*/  WARPGROUP.ARRIVE ;  /* 0x00000000000079c5 */ /* 0x000fcc0000000000 */
[----:B------:R-:W-:Y:S01]  /*3820*/  HGMMA.64x64x16.F32 R24, gdesc[UR8], R24, gsb0 ;  /* 0x00e00000081879f0 */ /* 0x000fe20008000818 */
[----:B------:R-:W-:Y:S02]  /*3830*/  ULDC UR10, c[0x0][0x9d8] ;  /* 0x00027600000a7ab9 */ /* 0x000fe40000000800 */
        /* <DEDUP_REMOVED lines=29> */
[----:B------:R-:W-:Y:S01]  /*3a10*/  ISETP.GT.AND P2, PT, R6, 0x9, PT ;  /* 0x000000090600780c */ /* 0x000fe20003f44270 */
[----:B------:R-:W-:Y:S01]  /*3a20*/  FMUL.FTZ R33, R33, UR10 ;  /* 0x0000000a21217c20 */ /* 0x000fe20008410000 */
[----:B------:R-:W-:Y:S01]  /*3a30*/  FMUL.FTZ R36, R36, UR10 ;  /* 0x0000000a24247c20 */ /* 0x000fe20008410000 */
[----:B------:R-:W-:Y:S01]  /*3a40*/  FMUL.FTZ R37, R37, UR10 ;  /* 0x0000000a25257c20 */ /* 0x000fe20008410000 */
[----:B------:R-:W-:Y:S01]  /*3a50*/  FMUL.FTZ R40, R40, UR10 ;  /* 0x0000000a28287c20 */ /* 0x000fe20008410000 */
[----:B------:R-:W0:Y:S01]  /*3a60*/  MUFU.TANH R31, R31 ;  /* 0x0000001f001f7308 */ /* 0x000e220000002400 */
[----:B---3--:R-:W-:Y:S01]  /*3a70*/  FSEL R27, R27, -INF , P3 ;  /* 0xff8000001b1b7808 */ /* 0x008fe20001800000 */
[----:B------:R-:W-:Y:S01]  /*3a80*/  FMUL.FTZ R41, R41, UR10 ;  /* 0x0000000a29297c20 */ /* 0x000fe20008410000 */
[----:B------:R-:W-:Y:S01]  /*3a90*/  ISETP.GT.AND P3, PT, R6, 0x10, PT ;  /* 0x000000100600780c */ /* 0x000fe20003f64270 */
[----:B------:R-:W-:Y:S01]  /*3aa0*/  FMUL.FTZ R44, R44, UR10 ;  /* 0x0000000a2c2c7c20 */ /* 0x000fe20008410000 */
[----:B------:R-:W-:Y:S01]  /*3ab0*/  FMNMX.FTZ R9, R26, R27, !PT ;  /* 0x0000001b1a097209 */ /* 0x000fe20007810000 */
[----:B------:R-:W-:Y:S01]  /*3ac0*/  FMUL.FTZ R45, R45, UR10 ;  /* 0x0000000a2d2d7c20 */ /* 0x000fe20008410000 */
[----:B------:R-:W-:Y:S01]  /*3ad0*/  FMUL.FTZ R48, R48, UR10 ;  /* 0x0000000a30307c20 */ /* 0x000fe20008410000 */
[----:B------:R-:W3:Y:S01]  /*3ae0*/  MUFU.TANH R34, R34 ;  /* 0x0000002200227308 */ /* 0x000ee20000002400 */
[----:B----4-:R-:W-:Y:S01]  /*3af0*/  FSEL R30, R30, -INF , P4 ;  /* 0xff8000001e1e7808 */ /* 0x010fe20002000000 */
[----:B------:R-:W-:Y:S01]  /*3b00*/  FMUL.FTZ R49, R49, UR10 ;  /* 0x0000000a31317c20 */ /* 0x000fe20008410000 */
[----:B------:R-:W-:Y:S01]  /*3b10*/  ISETP.GT.AND P4, PT, R3, 0x8, PT ;  /* 0x000000080300780c */ /* 0x000fe20003f84270 */
[----:B------:R-:W-:Y:S01]  /*3b20*/  FMUL.FTZ R52, R52, UR10 ;  /* 0x0000000a34347c20 */ /* 0x000fe20008410000 */
[----:B------:R-:W-:Y:S01]  /*3b30*/  FMNMX.FTZ R10, R30, R9, !PT ;  /* 0x000000091e0a7209 */ /* 0x000fe20007810000 */
[----:B------:R-:W-:Y:S01]  /*3b40*/  FMUL.FTZ R53, R53, UR10 ;  /* 0x0000000a35357c20 */ /* 0x000fe20008410000 */
[----:B------:R-:W-:Y:S01]  /*3b50*/  ULDC UR10, c[0x0][0x988] ;  /* 0x00026200000a7ab9 */ /* 0x000fe20000000800 */
[----:B------:R-:W4:Y:S01]  /*3b60*/  MUFU.TANH R35, R35 ;  /* 0x0000002300237308 */ /* 0x000f220000002400 */
[----:B0-----:R-:W-:-:S02]  /*3b70*/  FSEL R31, R31, -INF , P2 ;  /* 0xff8000001f1f7808 */ /* 0x001fc40001000000 */
[----:B------:R-:W-:Y:S02]  /*3b80*/  ISETP.GT.AND P2, PT, R6, 0x11, PT ;  /* 0x000000110600780c */ /* 0x000fe40003f44270 */
[----:B------:R-:W-:-:S03]  /*3b90*/  FMNMX.FTZ R9, R31, R10, !PT ;  /* 0x0000000a1f097209 */ /* 0x000fc60007810000 */
[----:B------:R-:W0:Y:S01]  /*3ba0*/  MUFU.TANH R38, R38 ;  /* 0x0000002600267308 */ /* 0x000e220000002400 */
[----:B---3--:R-:W-:Y:S02]  /*3bb0*/  FSEL R34, R34, -INF , P3 ;  /* 0xff80000022227808 */ /* 0x008fe40001800000 */
[----:B------:R-:W-:Y:S02]  /*3bc0*/  ISETP.GT.AND P3, PT, R6, 0x18, PT ;  /* 0x000000180600780c */ /* 0x000fe40003f64270 */
[----:B------:R-:W-:-:S03]  /*3bd0*/  FMNMX.FTZ R10, R34, R9, !PT ;  /* 0x00000009220a7209 */ /* 0x000fc60007810000 */
[----:B------:R-:W3:Y:S01]  /*3be0*/  MUFU.TANH R39, R39 ;  /* 0x0000002700277308 */ /* 0x000ee20000002400 */
[----:B----4-:R-:W-:Y:S02]  /*3bf0*/  FSEL R35, R35, -INF , P2 ;  /* 0xff80000023237808 */ /* 0x010fe40001000000 */
[----:B------:R-:W-:Y:S02]  /*3c00*/  ISETP.GT.AND P2, PT, R6, 0x19, PT ;  /* 0x000000190600780c */ /* 0x000fe40003f44270 */
[----:B------:R-:W-:-:S03]  /*3c10*/  FMNMX.FTZ R9, R35, R10, !PT ;  /* 0x0000000a23097209 */ /* 0x000fc60007810000 */
[----:B------:R-:W4:Y:S01]  /*3c20*/  MUFU.TANH R42, R42 ;  /* 0x0000002a002a7308 */ /* 0x000f220000002400 */
[----:B0-----:R-:W-:Y:S02]  /*3c30*/  FSEL R38, R38, -INF , P3 ;  /* 0xff80000026267808 */ /* 0x001fe40001800000 */
        /* <DEDUP_REMOVED lines=36> */
[----:B------:R-:W-:Y:S02]  /*3e80*/  ISETP.GT.AND P2, PT, R3, RZ, PT ;  /* 0x000000ff0300720c */ /* 0x000fe40003f44270 */
[----:B------:R-:W-:-:S03]  /*3e90*/  FMNMX.FTZ R6, R55, R6, !PT ;  /* 0x0000000637067209 */ /* 0x000fc60007810000 */
[----:B------:R-:W0:Y:S01]  /*3ea0*/  MUFU.TANH R28, R28 ;  /* 0x0000001c001c7308 */ /* 0x000e220000002400 */
[----:B---3--:R-:W-:Y:S01]  /*3eb0*/  FSEL R24, R24, -INF , P2 ;  /* 0xff80000018187808 */ /* 0x008fe20001000000 */
[----:B------:R-:W3:Y:S01]  /*3ec0*/  SHFL.BFLY PT, R9, R6, 0x2, 0x1f ;  /* 0x0c401f0006097f89 */ /* 0x000ee200000e0000 */
[----:B------:R-:W-:-:S05]  /*3ed0*/  ISETP.GT.AND P2, PT, R3, 0x9, PT ;  /* 0x000000090300780c */ /* 0x000fca0003f44270 */
[----:B------:R-:W5:Y:S01]  /*3ee0*/  MUFU.TANH R29, R29 ;  /* 0x0000001d001d7308 */ /* 0x000f620000002400 */
[----:B----4-:R-:W-:Y:S02]  /*3ef0*/  FSEL R25, R25, -INF , P3 ;  /* 0xff80000019197808 */ /* 0x010fe40001800000 */
[----:B------:R-:W-:Y:S02]  /*3f00*/  ISETP.GT.AND P3, PT, R3, 0x10, PT ;  /* 0x000000100300780c */ /* 0x000fe40003f64270 */
[----:B------:R-:W-:-:S03]  /*3f10*/  FMNMX.FTZ R5, R24, R25, !PT ;  /* 0x0000001918057209 */ /* 0x000fc60007810000 */
[----:B------:R-:W4:Y:S01]  /*3f20*/  MUFU.TANH R32, R32 ;  /* 0x0000002000207308 */ /* 0x000f220000002400 */
[----:B0-----:R-:W-:Y:S02]  /*3f30*/  FSEL R28, R28, -INF , P4 ;  /* 0xff8000001c1c7808 */ /* 0x001fe40002000000 */
[----:B------:R-:W-:-:S05]  /*3f40*/  ISETP.GT.AND P4, PT, R3, 0x19, PT ;  /* 0x000000190300780c */ /* 0x000fca0003f84270 */
[----:B------:R-:W0:Y:S01]  /*3f50*/  MUFU.TANH R33, R33 ;  /* 0x0000002100217308 */ /* 0x000e220000002400 */
[----:B-----5:R-:W-:Y:S02]  /*3f60*/  FSEL R29, R29, -INF , P2 ;  /* 0xff8000001d1d7808 */ /* 0x020fe40001000000 */
[----:B---3--:R-:W-:Y:S02]  /*3f70*/  FMNMX.FTZ R9, R6, R9, !PT ;  /* 0x0000000906097209 */ /* 0x008fe40007810000 */
[----:B------:R-:W-:-:S03]  /*3f80*/  ISETP.GT.AND P2, PT, R3, 0x11, PT ;  /* 0x000000110300780c */ /* 0x000fc60003f44270 */
[----:B------:R-:W3:Y:S01]  /*3f90*/  SHFL.BFLY PT, R6, R9, 0x1, 0x1f ;  /* 0x0c201f0009067f89 */ /* 0x000ee200000e0000 */
[----:B------:R-:W5:Y:S01]  /*3fa0*/  MUFU.TANH R36, R36 ;  /* 0x0000002400247308 */ /* 0x000f620000002400 */
[----:B----4-:R-:W-:Y:S02]  /*3fb0*/  FSEL R32, R32, -INF , P3 ;  /* 0xff80000020207808 */ /* 0x010fe40001800000 */
[----:B------:R-:W-:-:S05]  /*3fc0*/  ISETP.GT.AND P3, PT, R3, 0x18, PT ;  /* 0x000000180300780c */ /* 0x000fca0003f64270 */
[----:B------:R-:W4:Y:S01]  /*3fd0*/  MUFU.TANH R37, R37 ;  /* 0x0000002500257308 */ /* 0x000f220000002400 */
[----:B0-----:R-:W-:Y:S02]  /*3fe0*/  FSEL R33, R33, -INF , P2 ;  /* 0xff80000021217808 */ /* 0x001fe40001000000 */
[----:B------:R-:W-:-:S05]  /*3ff0*/  ISETP.GT.AND P2, PT, R3, 0x20, PT ;  /* 0x000000200300780c */ /* 0x000fca0003f44270 */
[----:B------:R-:W0:Y:S01]  /*4000*/  MUFU.TANH R40, R40 ;  /* 0x0000002800287308 */ /* 0x000e220000002400 */
[----:B-----5:R-:W-:Y:S02]  /*4010*/  FSEL R36, R36, -INF , P3 ;  /* 0xff80000024247808 */ /* 0x020fe40001800000 */
[----:B------:R-:W-:Y:S02]  /*4020*/  ISETP.GT.AND P3, PT, R3, 0x21, PT ;  /* 0x000000210300780c */ /* 0x000fe40003f64270 */
[----:B---3--:R-:W-:-:S03]  /*4030*/  FMNMX.FTZ R4, R9, R6, !PT ;  /* 0x0000000609047209 */ /* 0x008fc60007810000 */
[----:B------:R-:W3:Y:S01]  /*4040*/  MUFU.TANH R41, R41 ;  /* 0x0000002900297308 */ /* 0x000ee20000002400 */
[----:B------:R-:W-:Y:S02]  /*4050*/  FMNMX.FTZ R6, R28, R5, !PT ;  /* 0x000000051c067209 */ /* 0x000fe40007810000 */
[----:B----4-:R-:W-:Y:S01]  /*4060*/  FSEL R37, R37, -INF , P4 ;  /* 0xff80000025257808 */ /* 0x010fe20002000000 */
[----:B------:R-:W-:Y:S01]  /*4070*/  FMUL.FTZ R9, R4, UR10 ;  /* 0x0000000a04097c20 */ /* 0x000fe20008410000 */
[----:B------:R-:W-:Y:S02]  /*4080*/  FMNMX.FTZ R5, R29, R6, !PT ;  /* 0x000000061d057209 */ /* 0x000fe40007810000 */
[----:B------:R-:W-:Y:S01]  /*4090*/  ISETP.GT.AND P4, PT, R3, 0x29, PT ;  /* 0x000000290300780c */ /* 0x000fe20003f84270 */
[----:B------:R-:W4:Y:S01]  /*40a0*/  MUFU.TANH R44, R44 ;  /* 0x0000002c002c7308 */ /* 0x000f220000002400 */
[----:B------:R-:W-:Y:S02]  /*40b0*/  FMNMX.FTZ R6, R32, R5, !PT ;  /* 0x0000000520067209 */ /* 0x000fe40007810000 */
[----:B0-----:R-:W-:-:S02]  /*40c0*/  FSEL R40, R40, -INF , P2 ;  /* 0xff80000028287808 */ /* 0x001fc40001000000 */
[----:B------:R-:W-:Y:S02]  /*40d0*/  FMNMX.FTZ R5, R33, R6, !PT ;  /* 0x0000000621057209 */ /* 0x000fe40007810000 */
[----:B------:R-:W-:Y:S01]  /*40e0*/  ISETP.GT.AND P2, PT, R3, 0x30, PT ;  /* 0x000000300300780c */ /* 0x000fe20003f44270 */
[----:B------:R-:W0:Y:S01]  /*40f0*/  MUFU.TANH R45, R45 ;  /* 0x0000002d002d7308 */ /* 0x000e220000002400 */
[----:B------:R-:W-:Y:S02]  /*4100*/  FMNMX.FTZ R6, R36, R5, !PT ;  /* 0x0000000524067209 */ /* 0x000fe40007810000 */
[----:B---3--:R-:W-:Y:S02]  /*4110*/  FSEL R41, R41, -INF , P3 ;  /* 0xff80000029297808 */ /* 0x008fe40001800000 */
[----:B------:R-:W-:Y:S02]  /*4120*/  FMNMX.FTZ R5, R37, R6, !PT ;  /* 0x0000000625057209 */ /* 0x000fe40007810000 */
[----:B------:R-:W-:Y:S01]  /*4130*/  FSETP.NEU.FTZ.AND P3, PT, R4, -INF , PT ;  /* 0xff8000000400780b */ /* 0x000fe20003f7d000 */
[----:B------:R-:W3:Y:S01]  /*4140*/  MUFU.TANH R48, R48 ;  /* 0x0000003000307308 */ /* 0x000ee20000002400 */
[----:B------:R-:W-:-:S02]  /*4150*/  FMNMX.FTZ R6, R40, R5, !PT ;  /* 0x0000000528067209 */ /* 0x000fc40007810000 */
[----:B----4-:R-:W-:Y:S02]  /*4160*/  FSEL R44, R44, -INF , P5 ;  /* 0xff8000002c2c7808 */ /* 0x010fe40002800000 */
[----:B------:R-:W-:Y:S02]  /*4170*/  FMNMX.FTZ R5, R41, R6, !PT ;  /* 0x0000000629057209 */ /* 0x000fe40007810000 */
[----:B------:R-:W-:Y:S01]  /*4180*/  FSEL R9, R9, RZ, P3 ;  /* 0x000000ff09097208 */ /* 0x000fe20001800000 */
[----:B------:R-:W4:Y:S01]  /*4190*/  MUFU.TANH R49, R49 ;  /* 0x0000003100317308 */ /* 0x000f220000002400 */
[----:B0-----:R-:W-:Y:S02]  /*41a0*/  FSEL R45, R45, -INF , P4 ;  /* 0xff8000002d2d7808 */ /* 0x001fe40002000000 */
[----:B------:R-:W-:Y:S01]  /*41b0*/  FMNMX.FTZ R6, R44, R5, !PT ;  /* 0x000000052c067209 */ /* 0x000fe20007810000 */
[--C-:B------:R-:W-:Y:S01]  /*41c0*/  FFMA.FTZ R26, R26, UR10, -R9.reuse ;  /* 0x0000000a1a1a7c23 */ /* 0x100fe20008010809 */
[----:B------:R-:W-:Y:S01]  /*41d0*/  ISETP.GT.AND P3, PT, R3, 0x31, PT ;  /* 0x000000310300780c */ /* 0x000fe20003f64270 */
[--C-:B------:R-:W-:Y:S01]  /*41e0*/  FFMA.FTZ R27, R27, UR10, -R9.reuse ;  /* 0x0000000a1b1b7c23 */ /* 0x100fe20008010809 */
[----:B------:R-:W-:Y:S01]  /*41f0*/  FMNMX.FTZ R5, R45, R6, !PT ;  /* 0x000000062d057209 */ /* 0x000fe20007810000 */
[----:B------:R-:W0:Y:S01]  /*4200*/  MUFU.TANH R52, R52 ;  /* 0x0000003400347308 */ /* 0x000e220000002400 */
[----:B---3--:R-:W-:Y:S01]  /*4210*/  FSEL R48, R48, -INF , P2 ;  /* 0xff80000030307808 */ /* 0x008fe20001000000 */
[--C-:B------:R-:W-:Y:S01]  /*4220*/  FFMA.FTZ R30, R30, UR10, -R9.reuse ;  /* 0x0000000a1e1e7c23 */ /* 0x100fe20008010809 */
[----:B------:R-:W-:Y:S01]  /*4230*/  ISETP.GT.AND P2, PT, R3, 0x38, PT ;  /* 0x000000380300780c */ /* 0x000fe20003f44270 */
[--C-:B------:R-:W-:Y:S01]  /*4240*/  FFMA.FTZ R31, R31, UR10, -R9.reuse ;  /* 0x0000000a1f1f7c23 */ /* 0x100fe20008010809 */
[----:B------:R-:W-:Y:S01]  /*4250*/  FMNMX.FTZ R6, R48, R5, !PT ;  /* 0x0000000530067209 */ /* 0x000fe20007810000 */
[--C-:B------:R-:W-:Y:S01]  /*4260*/  FFMA.FTZ R34, R34, UR10, -R9.reuse ;  /* 0x0000000a22227c23 */ /* 0x100fe20008010809 */
[--C-:B------:R-:W-:Y:S01]  /*4270*/  FFMA.FTZ R35, R35, UR10, -R9.reuse ;  /* 0x0000000a23237c23 */ /* 0x100fe20008010809 */
[----:B------:R-:W3:Y:S01]  /*4280*/  MUFU.TANH R53, R53 ;  /* 0x0000003500357308 */ /* 0x000ee20000002400 */
        /* <DEDUP_REMOVED lines=8> */
[----:B0-----:R-:W-:Y:S01]  /*4310*/  FSEL R52, R52, -INF , P2 ;  /* 0xff80000034347808 */ /* 0x001fe20001000000 */
[--C-:B------:R-:W-:Y:S01]  /*4320*/  FFMA.FTZ R46, R46, UR10, -R9.reuse ;  /* 0x0000000a2e2e7c23 */ /* 0x100fe20008010809 */
[--C-:B------:R-:W-:Y:S01]  /*4330*/  FFMA.FTZ R47, R47, UR10, -R9.reuse ;  /* 0x0000000a2f2f7c23 */ /* 0x100fe20008010809 */
[--C-:B------:R-:W-:Y:S01]  /*4340*/  FFMA.FTZ R50, R50, UR10, -R9.reuse ;  /* 0x0000000a32327c23 */ /* 0x100fe20008010809 */
[----:B------:R-:W-:Y:S01]  /*4350*/  FMNMX.FTZ R6, R52, R3, !PT ;  /* 0x0000000334067209 */ /* 0x000fe20007810000 */
[--C-:B------:R-:W-:Y:S01]  /*4360*/  FFMA.FTZ R51, R51, UR10, -R9.reuse ;  /* 0x0000000a33337c23 */ /* 0x100fe20008010809 */
[--C-:B------:R-:W-:Y:S01]  /*4370*/  FFMA.FTZ R54, R54, UR10, -R9.reuse ;  /* 0x0000000a36367c23 */ /* 0x100fe20008010809 */
[----:B------:R-:W0:Y:S01]  /*4380*/  MUFU.EX2 R27, R27 ;  /* 0x0000001b001b7308 */ /* 0x000e220000000800 */
[----:B---3--:R-:W-:Y:S01]  /*4390*/  FSEL R53, R53, -INF , P3 ;  /* 0xff80000035357808 */ /* 0x008fe20001800000 */
[----:B------:R-:W-:-:S03]  /*43a0*/  FFMA.FTZ R9, R55, UR10, -R9 ;  /* 0x0000000a37097c23 */ /* 0x000fc60008010809 */
[----:B------:R-:W-:-:S03]  /*43b0*/  FMNMX.FTZ R6, R53, R6, !PT ;  /* 0x0000000635067209 */ /* 0x000fc60007810000 */
[----:B------:R-:W-:Y:S02]  /*43c0*/  MUFU.EX2 R30, R30 ;  /* 0x0000001e001e7308 */ /* 0x000fe40000000800 */
[----:B------:R-:W3:Y:S06]  /*43d0*/  SHFL.BFLY PT, R3, R6, 0x2, 0x1f ;  /* 0x0c401f0006037f89 */ /* 0x000eec00000e0000 */
[----:B------:R-:W4:Y:S01]  /*43e0*/  MUFU.EX2 R31, R31 ;  /* 0x0000001f001f7308 */ /* 0x000f220000000800 */
[----:B0-----:R-:W-:-:S07]  /*43f0*/  F2FP.F16.F32.PACK_AB R153, R27, R26 ;  /* 0x0000001a1b99723e */ /* 0x001fce00000000ff */
[----:B------:R-:W-:Y:S08]  /*4400*/  MUFU.EX2 R34, R34 ;  /* 0x0000002200227308 */ /* 0x000ff00000000800 */
[----:B------:R-:W0:Y:S01]  /*4410*/  MUFU.EX2 R35, R35 ;  /* 0x0000002300237308 */ /* 0x000e220000000800 */
[----:B----4-:R-:W-:Y:S02]  /*4420*/  F2FP.F16.F32.PACK_AB R155, R31, R30 ;  /* 0x0000001e1f9b723e */ /* 0x010fe400000000ff */
[----:B---3--:R-:W-:-:S05]  /*4430*/  FMNMX.FTZ R3, R6, R3, !PT ;  /* 0x0000000306037209 */ /* 0x008fca0007810000 */
[----:B------:R-:W3:Y:S01]  /*4440*/  SHFL.BFLY PT, R6, R3, 0x1, 0x1f ;  /* 0x0c201f0003067f89 */ /* 0x000ee200000e0000 */
[----:B------:R-:W-:Y:S08]  /*4450*/  MUFU.EX2 R38, R38 ;  /* 0x0000002600267308 */ /* 0x000ff00000000800 */
[----:B------:R-:W4:Y:S01]  /*4460*/  MUFU.EX2 R39, R39 ;  /* 0x0000002700277308 */ /* 0x000f220000000800 */
[----:B0-----:R-:W-:-:S07]  /*4470*/  F2FP.F16.F32.PACK_AB R157, R35, R34 ;  /* 0x00000022239d723e */ /* 0x001fce00000000ff */
[----:B------:R-:W-:Y:S01]  /*4480*/  MUFU.EX2 R42, R42 ;  /* 0x0000002a002a7308 */ /* 0x000fe20000000800 */
[----:B---3--:R-:W-:-:S07]  /*4490*/  FMNMX.FTZ R5, R3, R6, !PT ;  /* 0x0000000603057209 */ /* 0x008fce0007810000 */
[----:B------:R-:W0:Y:S01]  /*44a0*/  MUFU.EX2 R43, R43 ;  /* 0x0000002b002b7308 */ /* 0x000e220000000800 */
        /* <DEDUP_REMOVED lines=15> */
[----:B------:R-:W-:Y:S02]  /*45a0*/  @!P1 VIADD R3, R7, 0x28c40 ;  /* 0x00028c4007039836 */ /* 0x000fe40000000000 */
[--C-:B------:R-:W-:Y:S01]  /*45b0*/  FFMA.FTZ R37, R37, UR10, -R6.reuse ;  /* 0x0000000a25257c23 */ /* 0x100fe20008010806 */
[----:B------:R-:W-:Y:S01]  /*45c0*/  FFMA.FTZ R40, R40, UR10, -R6 ;  /* 0x0000000a28287c23 */ /* 0x000fe20008010806 */
[----:B------:R-:W-:Y:S01]  /*45d0*/  FADD.FTZ R13, R31, R10 ;  /* 0x0000000a1f0d7221 */ /* 0x000fe20000010000 */
[--C-:B------:R-:W-:Y:S01]  /*45e0*/  FFMA.FTZ R41, R41, UR10, -R6.reuse ;  /* 0x0000000a29297c23 */ /* 0x100fe20008010806 */
[----:B------:R-:W3:Y:S01]  /*45f0*/  MUFU.EX2 R25, R25 ;  /* 0x0000001900197308 */ /* 0x000ee20000000800 */
[----:B------:R-:W-:Y:S01]  /*4600*/  @!P1 PRMT R3, RZ, 0x654, R3 ;  /* 0x00000654ff039816 */ /* 0x000fe20000000003 */
[----:B------:R-:W-:Y:S01]  /*4610*/  FADD.FTZ R12, R34, R13 ;  /* 0x0000000d220c7221 */ /* 0x000fe20000010000 */
[--C-:B------:R-:W-:Y:S01]  /*4620*/  FFMA.FTZ R44, R44, UR10, -R6.reuse ;  /* 0x0000000a2c2c7c23 */ /* 0x100fe20008010806 */
[--C-:B------:R-:W-:Y:S01]  /*4630*/  FFMA.FTZ R45, R45, UR10, -R6.reuse ;  /* 0x0000000a2d2d7c23 */ /* 0x100fe20008010806 */
[----:B------:R4:W-:Y:S01]  /*4640*/  @!P1 SYNCS.ARRIVE.TRANS64.RED.A1T0 RZ, [R3+URZ], RZ ;  /* 0x000000ff03ff99a7 */ /* 0x0009e2000810043f */
[--C-:B------:R-:W-:Y:S01]  /*4650*/  FFMA.FTZ R48, R48, UR10, -R6.reuse ;  /* 0x0000000a30307c23 */ /* 0x100fe20008010806 */
[--C-:B------:R-:W-:Y:S01]  /*4660*/  FFMA.FTZ R49, R49, UR10, -R6.reuse ;  /* 0x0000000a31317c23 */ /* 0x100fe20008010806 */
[----:B------:R-:W5:Y:S01]  /*4670*/  MUFU.EX2 R28, R28 ;  /* 0x0000001c001c7308 */ /* 0x000f620000000800 */
[--C-:B------:R-:W-:Y:S01]  /*4680*/  FFMA.FTZ R52, R52, UR10, -R6.reuse ;  /* 0x0000000a34347c23 */ /* 0x100fe20008010806 */
[----:B------:R-:W-:Y:S01]  /*4690*/  FFMA.FTZ R6, R53, UR10, -R6 ;  /* 0x0000000a35067c23 */ /* 0x000fe20008010806 */
[----:B0-----:R-:W-:-:S05]  /*46a0*/  F2FP.F16.F32.PACK_AB R161, R43, R42 ;  /* 0x0000002a2ba1723e */ /* 0x001fca00000000ff */
        /* <DEDUP_REMOVED lines=30> */
[----:B------:R-:W-:Y:S01]  /*4890*/  FADD.FTZ R10, R46, R13 ;  /* 0x0000000d2e0a7221 */ /* 0x000fe20000010000 */
[----:B------:R-:W-:-:S05]  /*48a0*/  F2FP.F16.F32.PACK_AB R160, R41, R40 ;  /* 0x0000002829a0723e */ /* 0x000fca00000000ff */
[----:B------:R-:W4:Y:S08]  /*48b0*/  MUFU.EX2 R45, R45 ;  /* 0x0000002d002d7308 */ /* 0x000f300000000800 */
[----:B------:R-:W-:Y:S01]  /*48c0*/  MUFU.EX2 R50, R50 ;  /* 0x0000003200327308 */ /* 0x000fe20000000800 */
[C---:B---3--:R-:W-:Y:S01]  /*48d0*/  F2FP.F16.F32.PACK_AB R163, R47.reuse, R46 ;  /* 0x0000002e2fa3723e */ /* 0x048fe200000000ff */
[----:B------:R-:W-:-:S06]  /*48e0*/  FADD.FTZ R47, R47, R10 ;  /* 0x0000000a2f2f7221 */ /* 0x000fcc0000010000 */
[----:B------:R-:W3:Y:S01]  /*48f0*/  MUFU.EX2 R51, R51 ;  /* 0x0000003300337308 */ /* 0x000ee20000000800 */
[----:B----4-:R-:W-:-:S05]  /*4900*/  F2FP.F16.F32.PACK_AB R162, R45, R44 ;  /* 0x0000002c2da2723e */ /* 0x010fca00000000ff */
[----:B------:R0:W-:Y:S02]  /*4910*/  STSM.16.M88.4 [R184], R160 ;  /* 0x000000a0b8007844 */ /* 0x0001e40000000200 */
[----:B------:R-:W-:Y:S08]  /*4920*/  MUFU.EX2 R48, R48 ;  /* 0x0000003000307308 */ /* 0x000ff00000000800 */
[----:B------:R-:W4:Y:S01]  /*4930*/  MUFU.EX2 R49, R49 ;  /* 0x0000003100317308 */ /* 0x000f220000000800 */
[----:B---3--:R-:W-:Y:S01]  /*4940*/  F2FP.F16.F32.PACK_AB R165, R51, R50 ;  /* 0x0000003233a5723e */ /* 0x008fe200000000ff */
[----:B------:R-:W-:-:S04]  /*4950*/  FADD.FTZ R50, R50, R47 ;  /* 0x0000002f32327221 */ /* 0x000fc80000010000 */
[----:B------:R-:W-:Y:S02]  /*4960*/  FADD.FTZ R51, R51, R50 ;  /* 0x0000003233337221 */ /* 0x000fe40000010000 */
[----:B------:R-:W-:Y:S08]  /*4970*/  MUFU.EX2 R54, R54 ;  /* 0x0000003600367308 */ /* 0x000ff00000000800 */
[----:B------:R-:W3:Y:S01]  /*4980*/  MUFU.EX2 R9, R9 ;  /* 0x0000000900097308 */ /* 0x000ee20000000800 */
[----:B----4-:R-:W-:-:S07]  /*4990*/  F2FP.F16.F32.PACK_AB R164, R49, R48 ;  /* 0x0000003031a4723e */ /* 0x010fce00000000ff */
[----:B------:R-:W-:Y:S08]  /*49a0*/  MUFU.EX2 R52, R52 ;  /* 0x0000003400347308 */ /* 0x000ff00000000800 */
[----:B------:R4:W5:Y:S01]  /*49b0*/  MUFU.EX2 R3, R6 ;  /* 0x0000000600037308 */ /* 0x0009620000000800 */
[----:B---3--:R-:W-:Y:S01]  /*49c0*/  F2FP.F16.F32.PACK_AB R167, R9, R54 ;  /* 0x0000003609a7723e */ /* 0x008fe200000000ff */
        /* <DEDUP_REMOVED lines=12> */
.L_x_3426:
[----:B------:R3:W4:Y:S01]  /*4a90*/  SYNCS.PHASECHK.TRANS64.TRYWAIT P2, [R7+URZ+0x28c50], R8 ;  /* 0x028c5008070075a7 */ /* 0x000722000804017f */
[----:B------:R-:W-:Y:S05]  /*4aa0*/  @!P0 BRA `(.L_x_3427) ;  /* 0x0000000000048947 */ /* 0x000fea0003800000 */
[----:B------:R-:W-:Y:S01]  /*4ab0*/  BPT.TRAP 0x1 ;  /* 0x000000040000795c */ /* 0x000fe20000300000 */
.L_x_3427:
[----:B----4-:R-:W-:Y:S05]  /*4ac0*/  @P2 BRA `(.L_x_3428) ;  /* 0x0000000000082947 */ /* 0x010fea0003800000 */
[----:B------:R-:W4:Y:S02]  /*4ad0*/  SYNCS.PHASECHK.TRANS64.TRYWAIT P2, [R7+URZ+0x28c50], R8 ;  /* 0x028c5008070075a7 */ /* 0x000f24000804017f */
[----:B----4-:R-:W-:Y:S05]  /*4ae0*/  @!P2 BRA `(.L_x_3429) ;  /* 0x000000c400f0a947 */ /* 0x010fea0003800000 */
.L_x_3428:
[----:B------:R-:W-:Y:S01]  /*4af0*/  ULEA UR11, UR39, UR47, 0xc ;  /* 0x0000002f270b7291 */ /* 0x000fe2000f8e603f */
[----:B------:R-:W-:Y:S01]  /*4b00*/  WARPGROUP.ARRIVE ;  /* 0x00000000000079c5 */ /* 0x000fe20000000000 */
[----:B------:R-:W-:Y:S01]  /*4b10*/  UMOV UR7, 0x40000040 ;  /* 0x4000004000077882 */ /* 0x000fe20000000000 */
[----:B------:R-:W-:Y:S01]  /*4b20*/  UIADD3 UR21, UR53, -0x2, URZ ;  /* 0xfffffffe35157890 */ /* 0x000fe2000fffe03f */
[----:B-1234-:R-:W-:-:S03]  /*4b30*/  @!P1 VIADD R7, R7, 0x28c60 ;  /* 0x00028c6007079836 */ /* 0x01efc60000000000 */
[----:B------:R-:W-:Y:S02]  /*4b40*/  UMOV UR6, UR11 ;  /* 0x0000000b00067c82 */ /* 0x000fe40008000000 */
[----:B------:R-:W-:Y:S01]  /*4b50*/  HGMMA.64x256x16.F32 R24, R152, gdesc[UR4].tnspB, RZ, !UPT, gsb0 ;  /* 0x43e0000498187df0 */ /* 0x000fe2000c0008ff */
[----:B------:R-:W-:Y:S01]  /*4b60*/  UIADD3 UR6, UR11, 0x80, URZ ;  /* 0x000000800b067890 */ /* 0x000fe2000fffe03f */
[----:B------:R-:W-:Y:S01]  /*4b70*/  @!P1 PRMT R7, RZ, 0x654, R7 ;  /* 0x00000654ff079816 */ /* 0x000fe20000000007 */
        /* <DEDUP_REMOVED lines=17> */
[----:B------:R-:W-:-:S04]  /*4c90*/  UIADD3 UR6, UR50, -UR51, URZ ;  /* 0x8000003332067290 */ /* 0x000fc8000fffe03f */
[----:B------:R-:W-:-:S04]  /*4ca0*/  ULEA UR6, UR52, UR6, 0x6 ;  /* 0x0000000634067291 */ /* 0x000fc8000f8e303f */
        /* <DEDUP_REMOVED lines=18> */
[----:B------:R-:W-:Y:S01]  /*4dd0*/  IMAD.MOV.U32 R8, RZ, RZ, R4 ;  /* 0x000000ffff087224 */ /* 0x000fe200078e0004 */
[----:B------:R-:W-:Y:S01]  /*4de0*/  MOV R9, R5 ;  /* 0x0000000500097202 */ /* 0x000fe20000000f00 */
[----:B------:R-:W-:Y:S01]  /*4df0*/  UMOV UR23, UR39 ;  /* 0x0000002700177c82 */ /* 0x000fe20008000000 */
[----:B------:R-:W-:Y:S01]  /*4e00*/  ULDC UR24, c[0x0][0x9d8] ;  /* 0x0002760000187ab9 */ /* 0x000fe20000000800 */
[----:B------:R-:W-:-:S05]  /*4e10*/  ULDC UR22, c[0x0][0x988] ;  /* 0x0002620000167ab9 */ /* 0x000fca0000000800 */
.L_x_3439:
[----:B------:R-:W-:-:S04]  /*4e20*/  UIADD3 UR39, UR23, 0x1, URZ ;  /* 0x0000000117277890 */ /* 0x000fc8000fffe03f */
[----:B------:R-:W-:-:S04]  /*4e30*/  UISETP.NE.AND UP0, UPT, UR39, 0x2, UPT ;  /* 0x000000022700788c */ /* 0x000fc8000bf05270 */
[----:B------:R-:W-:Y:S02]  /*4e40*/  USEL UR6, URZ, 0x1, UP0 ;  /* 0x000000013f067887 */ /* 0x000fe40008000000 */
[----:B------:R-:W-:Y:S02]  /*4e50*/  USEL UR39, UR39, URZ, UP0 ;  /* 0x0000003f27277287 */ /* 0x000fe40008000000 */
[----:B------:R-:W-:Y:S01]  /*4e60*/  ULOP3.LUT UR38, UR38, UR6, URZ, 0x3c, !UPT ;  /* 0x0000000626267292 */ /* 0x000fe2000f8e3c3f */
[----:B0-2---:R-:W-:Y:S11]  /*4e70*/  @!P0 BRA `(.L_x_3431) ;  /* 0x0000000000048947 */ /* 0x005ff60003800000 */
[----:B------:R-:W-:Y:S01]  /*4e80*/  BPT.TRAP 0x1 ;  /* 0x000000040000795c */ /* 0x000fe20000300000 */
.L_x_3431:
[----:B------:R-:W-:Y:S01]  /*4e90*/  ULEA UR25, UR39, UR40, 0x3 ;  /* 0x0000002827197291 */ /* 0x000fe2000f8e183f */
[----:B-1----:R-:W-:-:S05]  /*4ea0*/  IMAD.U32 R7, RZ, RZ, UR38 ;  /* 0x00000026ff077e24 */ /* 0x002fca000f8e00ff */
[----:B------:R-:W-:-:S04]  /*4eb0*/  SHF.L.U32 R7, R7, 0x1f, RZ ;  /* 0x0000001f07077819 */ /* 0x000fc800000006ff */
[----:B------:R1:W2:Y:S01]  /*4ec0*/  SYNCS.PHASECHK.TRANS64.TRYWAIT P2, [UR25+0x28c30], R7 ;  /* 0x028c3007ff0075a7 */ /* 0x0002a20008040159 */
[----:B------:R-:W-:Y:S05]  /*4ed0*/  @!P0 BRA `(.L_x_3432) ;  /* 0x0000000000048947 */ /* 0x000fea0003800000 */
[----:B------:R-:W-:Y:S01]  /*4ee0*/  BPT.TRAP 0x1 ;  /* 0x000000040000795c */ /* 0x000fe20000300000 */
.L_x_3432:
[----:B--2---:R-:W-:Y:S05]  /*4ef0*/  @P2 BRA `(.L_x_3433) ;  /* 0x0000000000082947 */ /* 0x004fea0003800000 */
[----:B------:R-:W2:Y:S02]  /*4f00*/  SYNCS.PHASECHK.TRANS64.TRYWAIT P2, [UR25+0x28c30], R7 ;  /* 0x028c3007ff0075a7 */ /* 0x000ea40008040159 */
[----:B--2---:R-:W-:Y:S05]  /*4f10*/  @!P2 BRA `(.L_x_3434) ;  /* 0x000000c000f8a947 */ /* 0x004fea0003800000 */
.L_x_3433:
[----:B------:R-:W-:Y:S01]  /*4f20*/  R2UR UR18, R0 ;  /* 0x00000000001272ca */ /* 0x000fe200000e0000 */
[----:B0-----:R-:W-:Y:S01]  /*4f30*/  WARPGROUP.ARRIVE ;  /* 0x00000000000079c5 */ /* 0x001fe20000000000 */
        /* <DEDUP_REMOVED lines=12> */
[----:B------:R-:W-:Y:S02]  /*5000*/  UMOV UR6, 0x1 ;  /* 0x0000000100067882 */ /* 0x000fe40000000000 */
[----:B------:R-:W-:-:S04]  /*5010*/  UIMAD UR6, UR21, -0x40, UR6 ;  /* 0xffffffc0150678a4 */ /* 0x000fc8000f8e0206 */
[----:B------:R-:W-:-:S04]  /*5020*/  ULEA UR6, UR52, UR6, 0x6 ;  /* 0x0000000634067291 */ /* 0x000fc8000f8e303f */
[----:B------:R-:W-:-:S06]  /*5030*/  UIADD3 UR6, -UR51, UR6, UR50 ;  /* 0x0000000633067290 */ /* 0x000fcc000fffe132 */
[----:B------:R-:W-:-:S04]  /*5040*/  IADD3 R5, R2, UR6, -R16 ;  /* 0x0000000602057c10 */ /* 0x000fc8000fffe810 */
[C---:B------:R-:W-:Y:S02]  /*5050*/  ISETP.GT.AND P2, PT, R5.reuse, RZ, PT ;  /* 0x000000ff0500720c */ /* 0x040fe40003f44270 */
[----:B------:R-:W-:Y:S01]  /*5060*/  ISETP.GT.AND P3, PT, R5, 0x1, PT ;  /* 0x000000010500780c */ /* 0x000fe20003f64270 */
        /* <DEDUP_REMOVED lines=28> */
[----:B--2---:R-:W2:Y:S01]  /*5230*/  MUFU.TANH R4, R156 ;  /* 0x0000009c00047308 */ /* 0x004ea20000002400 */
[----:B0-----:R-:W-:Y:S01]  /*5240*/  FSEL R12, R12, -INF , P2 ;  /* 0xff8000000c0c7808 */ /* 0x001fe20001000000 */
[----:B------:R-:W-:Y:S01]  /*5250*/  FMUL.FTZ R162, R162, UR24 ;  /* 0x00000018a2a27c20 */ /* 0x000fe20008410000 */
[----:B------:R-:W-:Y:S01]  /*5260*/  ISETP.GT.AND P2, PT, R5, 0x8, PT ;  /* 0x000000080500780c */ /* 0x000fe20003f44270 */
[----:B------:R-:W-:Y:S01]  /*5270*/  FMUL.FTZ R163, R163, UR24 ;  /* 0x00000018a3a37c20 */ /* 0x000fe20008410000 */
[----:B------:R-:W-:Y:S01]  /*5280*/  FMUL.FTZ R166, R166, UR24 ;  /* 0x00000018a6a67c20 */ /* 0x000fe20008410000 */
[----:B------:R-:W-:Y:S01]  /*5290*/  FMUL.FTZ R167, R167, UR24 ;  /* 0x00000018a7a77c20 */ /* 0x000fe20008410000 */
[----:B------:R-:W-:Y:S01]  /*52a0*/  FMUL.FTZ R170, R170, UR24 ;  /* 0x00000018aaaa7c20 */ /* 0x000fe20008410000 */
[----:B------:R0:W4:Y:S01]  /*52b0*/  MUFU.TANH R11, R157 ;  /* 0x0000009d000b7308 */ /* 0x0001220000002400 */
[----:B---3--:R-:W-:Y:S01]  /*52c0*/  FSEL R10, R10, -INF , P3 ;  /* 0xff8000000a0a7808 */ /* 0x008fe20001800000 */
[----:B------:R-:W-:Y:S01]  /*52d0*/  FMUL.FTZ R171, R171, UR24 ;  /* 0x00000018abab7c20 */ /* 0x000fe20008410000 */
[----:B------:R-:W-:Y:S01]  /*52e0*/  ISETP.GT.AND P3, PT, R5, 0x9, PT ;  /* 0x000000090500780c */ /* 0x000fe20003f64270 */
[----:B------:R-:W-:Y:S01]  /*52f0*/  FMUL.FTZ R174, R174, UR24 ;  /* 0x00000018aeae7c20 */ /* 0x000fe20008410000 */
[----:B------:R-:W-:Y:S01]  /*5300*/  FMUL.FTZ R175, R175, UR24 ;  /* 0x00000018afaf7c20 */ /* 0x000fe20008410000 */
[----:B------:R-:W-:Y:S01]  /*5310*/  FMUL.FTZ R178, R178, UR24 ;  /* 0x00000018b2b27c20 */ /* 0x000fe20008410000 */
[----:B------:R-:W-:Y:S01]  /*5320*/  FMUL.FTZ R179, R179, UR24 ;  /* 0x00000018b3b37c20 */ /* 0x000fe20008410000 */
[----:B------:R3:W5:Y:S01]  /*5330*/  MUFU.TANH R13, R160 ;  /* 0x000000a0000d7308 */ /* 0x0007620000002400 */
[----:B0-----:R-:W-:Y:S01]  /*5340*/  FMNMX.FTZ R157, R12, R9, !PT ;  /* 0x000000090c9d7209 */ /* 0x001fe20007810000 */
[----:B------:R-:W-:Y:S01]  /*5350*/  FMUL.FTZ R182, R182, UR24 ;  /* 0x00000018b6b67c20 */ /* 0x000fe20008410000 */
[----:B--2---:R-:W-:Y:S01]  /*5360*/  FSEL R4, R4, -INF , P2 ;  /* 0xff80000004047808 */ /* 0x004fe20001000000 */
[----:B------:R-:W-:Y:S01]  /*5370*/  FMUL.FTZ R183, R183, UR24 ;  /* 0x00000018b7b77c20 */ /* 0x000fe20008410000 */
[----:B------:R-:W-:-:S02]  /*5380*/  FMNMX.FTZ R157, R10, R157, !PT ;  /* 0x0000009d0a9d7209 */ /* 0x000fc40007810000 */
[----:B------:R-:W-:Y:S01]  /*5390*/  ISETP.GT.AND P2, PT, R5, 0x10, PT ;  /* 0x000000100500780c */ /* 0x000fe20003f44270 */
[----:B------:R0:W2:Y:S01]  /*53a0*/  MUFU.TANH R14, R161 ;  /* 0x000000a1000e7308 */ /* 0x0000a20000002400 */
[----:B----4-:R-:W-:Y:S02]  /*53b0*/  FSEL R11, R11, -INF , P3 ;  /* 0xff8000000b0b7808 */ /* 0x010fe40001800000 */
[----:B---3--:R-:W-:Y:S02]  /*53c0*/  FMNMX.FTZ R160, R4, R157, !PT ;  /* 0x0000009d04a07209 */ /* 0x008fe40007810000 */
[----:B------:R-:W-:Y:S02]  /*53d0*/  ISETP.GT.AND P3, PT, R5, 0x11, PT ;  /* 0x000000110500780c */ /* 0x000fe40003f64270 */
[----:B------:R-:W-:Y:S01]  /*53e0*/  FMNMX.FTZ R160, R11, R160, !PT ;  /* 0x000000a00ba07209 */ /* 0x000fe20007810000 */
[----:B------:R3:W4:Y:S01]  /*53f0*/  MUFU.TANH R15, R164 ;  /* 0x000000a4000f7308 */ /* 0x0007220000002400 */
[----:B-----5:R-:W-:Y:S01]  /*5400*/  FSEL R13, R13, -INF , P2 ;  /* 0xff8000000d0d7808 */ /* 0x020fe20001000000 */
[----:B0-----:R-:W-:Y:S01]  /*5410*/  FMUL.FTZ R161, R154, UR24 ;  /* 0x000000189aa17c20 */ /* 0x001fe20008410000 */
[----:B------:R-:W-:-:S02]  /*5420*/  ISETP.GT.AND P2, PT, R5, 0x18, PT ;  /* 0x000000180500780c */ /* 0x000fc40003f44270 */
[----:B------:R-:W-:-:S03]  /*5430*/  FMNMX.FTZ R157, R13, R160, !PT ;  /* 0x000000a00d9d7209 */ /* 0x000fc60007810000 */
[----:B------:R-:W0:Y:S01]  /*5440*/  MUFU.TANH R20, R165 ;  /* 0x000000a500147308 */ /* 0x000e220000002400 */
[----:B--2---:R-:W-:Y:S02]  /*5450*/  FSEL R14, R14, -INF , P3 ;  /* 0xff8000000e0e7808 */ /* 0x004fe40001800000 */
[----:B------:R-:W-:Y:S02]  /*5460*/  ISETP.GT.AND P3, PT, R5, 0x19, PT ;  /* 0x000000190500780c */ /* 0x000fe40003f64270 */
[----:B---3--:R-:W-:-:S03]  /*5470*/  FMNMX.FTZ R164, R14, R157, !PT ;  /* 0x0000009d0ea47209 */ /* 0x008fc60007810000 */
[----:B------:R-:W2:Y:S01]  /*5480*/  MUFU.TANH R152, R168 ;  /* 0x000000a800987308 */ /* 0x000ea20000002400 */
[----:B----4-:R-:W-:Y:S02]  /*5490*/  FSEL R15, R15, -INF , P2 ;  /* 0xff8000000f0f7808 */ /* 0x010fe40001000000 */
[----:B------:R-:W-:Y:S02]  /*54a0*/  ISETP.GT.AND P2, PT, R5, 0x20, PT ;  /* 0x000000200500780c */ /* 0x000fe40003f44270 */
[----:B------:R-:W-:-:S03]  /*54b0*/  FMNMX.FTZ R157, R15, R164, !PT ;  /* 0x000000a40f9d7209 */ /* 0x000fc60007810000 */
[----:B------:R-:W3:Y:S01]  /*54c0*/  MUFU.TANH R21, R169 ;  /* 0x000000a900157308 */ /* 0x000ee20000002400 */
[----:B0-----:R-:W-:Y:S02]  /*54d0*/  FSEL R20, R20, -INF , P3 ;  /* 0xff80000014147808 */ /* 0x001fe40001800000 */
[----:B------:R-:W-:Y:S02]  /*54e0*/  ISETP.GT.AND P3, PT, R5, 0x21, PT ;  /* 0x000000210500780c */ /* 0x000fe40003f64270 */
[----:B------:R-:W-:-:S03]  /*54f0*/  FMNMX.FTZ R157, R20, R157, !PT ;  /* 0x0000009d149d7209 */ /* 0x000fc60007810000 */
[----:B------:R-:W0:Y:S01]  /*5500*/  MUFU.TANH R153, R172 ;  /* 0x000000ac00997308 */ /* 0x000e220000002400 */
        /* <DEDUP_REMOVED lines=8> */
[----:B0-----:R-:W-:Y:S02]  /*5590*/  FSEL R153, R153, -INF , P2 ;  /* 0xff80000099997808 */ /* 0x001fe40001000000 */
[----:B------:R-:W-:Y:S02]  /*55a0*/  ISETP.GT.AND P2, PT, R5, 0x30, PT ;  /* 0x000000300500780c */ /* 0x000fe40003f44270 */
[----:B------:R-:W-:Y:S01]  /*55b0*/  FMNMX.FTZ R165, R153, R164, !PT ;  /* 0x000000a499a57209 */ /* 0x000fe20007810000 */
[----:B------:R-:W-:Y:S02]  /*55c0*/  FMUL.FTZ R164, R155, UR24 ;  /* 0x000000189ba47c20 */ /* 0x000fe40008410000 */
[----:B------:R-:W0:Y:S01]  /*55d0*/  MUFU.TANH R160, R177 ;  /* 0x000000b100a07308 */ /* 0x000e220000002400 */
[----:B--2---:R-:W-:Y:S02]  /*55e0*/  FSEL R156, R156, -INF , P3 ;  /* 0xff8000009c9c7808 */ /* 0x004fe40001800000 */
[----:B------:R-:W-:-:S02]  /*55f0*/  ISETP.GT.AND P3, PT, R5, 0x31, PT ;  /* 0x000000310500780c */ /* 0x000fc40003f64270 */
        /* <DEDUP_REMOVED lines=8> */
[----:B------:R-:W-:-:S03]  /*5680*/  FMNMX.FTZ R168, R160, R165, !PT ;  /* 0x000000a5a0a87209 */ /* 0x000fc60007810000 */
[----:B------:R-:W0:Y:S01]  /*5690*/  MUFU.TANH R161, R161 ;  /* 0x000000a100a17308 */ /* 0x000e220000002400 */
[----:B--2---:R-:W-:-:S04]  /*56a0*/  FSEL R155, R180, -INF , P2 ;  /* 0xff800000b49b7808 */ /* 0x004fc80001000000 */
[----:B------:R-:W-:-:S03]  /*56b0*/  FMNMX.FTZ R168, R155, R168, !PT ;  /* 0x000000a89ba87209 */ /* 0x000fc60007810000 */
[----:B------:R-:W2:Y:S01]  /*56c0*/  MUFU.TANH R164, R164 ;  /* 0x000000a400a47308 */ /* 0x000ea20000002400 */
[----:B---3--:R-:W-:-:S04]  /*56d0*/  FSEL R157, R157, -INF , P3 ;  /* 0xff8000009d9d7808 */ /* 0x008fc80001800000 */
[----:B------:R-:W-:-:S03]  /*56e0*/  FMNMX.FTZ R169, R157, R168, !PT ;  /* 0x000000a89da97209 */ /* 0x000fc60007810000 */
[----:B------:R-:W3:Y:S02]  /*56f0*/  MUFU.TANH R165, R158 ;  /* 0x0000009e00a57308 */ /* 0x000ee40000002400 */
[----:B------:R-:W4:Y:S06]  /*5700*/  SHFL.BFLY PT, R176, R169, 0x2, 0x1f ;  /* 0x0c401f00a9b07f89 */ /* 0x000f2c00000e0000 */
[----:B------:R0:W5:Y:S08]  /*5710*/  MUFU.TANH R168, R159 ;  /* 0x0000009f00a87308 */ /* 0x0001700000002400 */
[----:B------:R-:W1:Y:S08]  /*5720*/  MUFU.TANH R162, R162 ;  /* 0x000000a200a27308 */ /* 0x000e700000002400 */
[----:B------:R-:W1:Y:S01]  /*5730*/  MUFU.TANH R163, R163 ;  /* 0x000000a300a37308 */ /* 0x000e620000002400 */
[----:B----4-:R-:W-:Y:S01]  /*5740*/  FMNMX.FTZ R177, R169, R176, !PT ;  /* 0x000000b0a9b17209 */ /* 0x010fe20007810000 */
[----:B------:R-:W-:-:S04]  /*5750*/  VIADD R176, R5, 0x8 ;  /* 0x0000000805b07836 */ /* 0x000fc80000000000 */
[----:B------:R-:W4:Y:S01]  /*5760*/  SHFL.BFLY PT, R180, R177, 0x1, 0x1f ;  /* 0x0c201f00b1b47f89 */ /* 0x000f2200000e0000 */
[C---:B------:R-:W-:Y:S01]  /*5770*/  ISETP.GT.AND P2, PT, R176.reuse, RZ, PT ;  /* 0x000000ffb000720c */ /* 0x040fe20003f44270 */
[----:B------:R5:W4:Y:S01]  /*5780*/  MUFU.TANH R172, R166 ;  /* 0x000000a600ac7308 */ /* 0x000b220000002400 */
[C---:B------:R-:W-:Y:S02]  /*5790*/  ISETP.GT.AND P3, PT, R176.reuse, 0x1, PT ;  /* 0x00000001b000780c */ /* 0x040fe40003f64270 */
[----:B0-----:R-:W-:Y:S02]  /*57a0*/  FSEL R159, R161, -INF , P2 ;  /* 0xff800000a19f7808 */ /* 0x001fe40001000000 */
[----:B------:R-:W-:Y:S02]  /*57b0*/  ISETP.GT.AND P2, PT, R176, 0x8, PT ;  /* 0x00000008b000780c */ /* 0x000fe40003f44270 */
[----:B--2---:R-:W-:Y:S01]  /*57c0*/  FSEL R158, R164, -INF , P3 ;  /* 0xff800000a49e7808 */ /* 0x004fe20001800000 */
[----:B------:R-:W0:Y:S01]  /*57d0*/  MUFU.TANH R167, R167 ;  /* 0x000000a700a77308 */ /* 0x000e220000002400 */
[----:B------:R-:W-:-:S02]  /*57e0*/  FMNMX.FTZ R169, R159, R8, !PT ;  /* 0x000000089fa97209 */ /* 0x000fc40007810000 */
[----:B------:R-:W-:Y:S02]  /*57f0*/  ISETP.GT.AND P3, PT, R176, 0x9, PT ;  /* 0x00000009b000780c */ /* 0x000fe40003f64270 */
[----:B---3--:R-:W-:Y:S02]  /*5800*/  FSEL R161, R165, -INF , P2 ;  /* 0xff800000a5a17808 */ /* 0x008fe40001000000 */
[----:B-----5:R-:W-:Y:S01]  /*5810*/  FMNMX.FTZ R166, R158, R169, !PT ;  /* 0x000000a99ea67209 */ /* 0x020fe20007810000 */
[----:B------:R0:W2:Y:S01]  /*5820*/  MUFU.TANH R173, R170 ;  /* 0x000000aa00ad7308 */ /* 0x0000a20000002400 */
[----:B------:R-:W-:Y:S02]  /*5830*/  ISETP.GT.AND P2, PT, R176, 0x10, PT ;  /* 0x00000010b000780c */ /* 0x000fe40003f44270 */
[----:B------:R-:W-:Y:S02]  /*5840*/  FSEL R164, R168, -INF , P3 ;  /* 0xff800000a8a47808 */ /* 0x000fe40001800000 */
[----:B------:R-:W-:-:S02]  /*5850*/  FMNMX.FTZ R165, R161, R166, !PT ;  /* 0x000000a6a1a57209 */ /* 0x000fc40007810000 */
[----:B------:R-:W-:Y:S01]  /*5860*/  ISETP.GT.AND P3, PT, R176, 0x11, PT ;  /* 0x00000011b000780c */ /* 0x000fe20003f64270 */
[----:B------:R-:W3:Y:S01]  /*5870*/  MUFU.TANH R171, R171 ;  /* 0x000000ab00ab7308 */ /* 0x000ee20000002400 */
[----:B-1----:R-:W-:Y:S02]  /*5880*/  FSEL R166, R162, -INF , P2 ;  /* 0xff800000a2a67808 */ /* 0x002fe40001000000 */
[----:B------:R-:W-:Y:S02]  /*5890*/  FMNMX.FTZ R165, R164, R165, !PT ;  /* 0x000000a5a4a57209 */ /* 0x000fe40007810000 */
[----:B------:R-:W-:Y:S02]  /*58a0*/  ISETP.GT.AND P2, PT, R176, 0x18, PT ;  /* 0x00000018b000780c */ /* 0x000fe40003f44270 */
[----:B------:R-:W-:Y:S01]  /*58b0*/  FSEL R169, R163, -INF , P3 ;  /* 0xff800000a3a97808 */ /* 0x000fe20001800000 */
[----:B------:R-:W1:Y:S01]  /*58c0*/  MUFU.TANH R174, R174 ;  /* 0x000000ae00ae7308 */ /* 0x000e620000002400 */
[----:B------:R-:W-:-:S02]  /*58d0*/  FMNMX.FTZ R162, R166, R165, !PT ;  /* 0x000000a5a6a27209 */ /* 0x000fc40007810000 */
[----:B------:R-:W-:Y:S02]  /*58e0*/  ISETP.GT.AND P3, PT, R176, 0x19, PT ;  /* 0x00000019b000780c */ /* 0x000fe40003f64270 */
[----:B----4-:R-:W-:Y:S02]  /*58f0*/  FSEL R168, R172, -INF , P2 ;  /* 0xff800000aca87808 */ /* 0x010fe40001000000 */
[----:B------:R-:W-:Y:S01]  /*5900*/  FMNMX.FTZ R163, R169, R162, !PT ;  /* 0x000000a2a9a37209 */ /* 0x000fe20007810000 */
[----:B------:R-:W4:Y:S01]  /*5910*/  MUFU.TANH R175, R175 ;  /* 0x000000af00af7308 */ /* 0x000f220000002400 */
[----:B------:R-:W-:Y:S02]  /*5920*/  ISETP.GT.AND P4, PT, R176, 0x20, PT ;  /* 0x00000020b000780c */ /* 0x000fe40003f84270 */
[----:B0-----:R-:W-:Y:S02]  /*5930*/  FSEL R170, R167, -INF , P3 ;  /* 0xff800000a7aa7808 */ /* 0x001fe40001800000 */
[----:B------:R-:W-:-:S02]  /*5940*/  FMNMX.FTZ R163, R168, R163, !PT ;  /* 0x000000a3a8a37209 */ /* 0x000fc40007810000 */
[----:B------:R-:W-:Y:S01]  /*5950*/  ISETP.GT.AND P5, PT, R176, 0x21, PT ;  /* 0x00000021b000780c */ /* 0x000fe20003fa4270 */
[----:B------:R-:W0:Y:S01]  /*5960*/  MUFU.TANH R178, R178 ;  /* 0x000000b200b27308 */ /* 0x000e220000002400 */
[----:B--2---:R-:W-:Y:S02]  /*5970*/  FSEL R162, R173, -INF , P4 ;  /* 0xff800000ada27808 */ /* 0x004fe40002000000 */
[----:B------:R-:W-:Y:S02]  /*5980*/  FMNMX.FTZ R165, R170, R163, !PT ;  /* 0x000000a3aaa57209 */ /* 0x000fe40007810000 */
[----:B------:R-:W-:Y:S02]  /*5990*/  FMNMX.FTZ R5, R177, R180, !PT ;  /* 0x000000b4b1057209 */ /* 0x000fe40007810000 */
[----:B------:R-:W-:Y:S01]  /*59a0*/  ISETP.GT.AND P3, PT, R176, 0x28, PT ;  /* 0x00000028b000780c */ /* 0x000fe20003f64270 */
[----:B------:R-:W2:Y:S01]  /*59b0*/  MUFU.TANH R179, R179 ;  /* 0x000000b300b37308 */ /* 0x000ea20000002400 */
[----:B---3--:R-:W-:Y:S01]  /*59c0*/  FSEL R163, R171, -INF , P5 ;  /* 0xff800000aba37808 */ /* 0x008fe20002800000 */
[----:B------:R-:W-:Y:S01]  /*59d0*/  FMUL.FTZ R167, R5, UR10 ;  /* 0x0000000a05a77c20 */ /* 0x000fe20008410000 */
[----:B------:R-:W-:-:S02]  /*59e0*/  FMNMX.FTZ R172, R162, R165, !PT ;  /* 0x000000a5a2ac7209 */ /* 0x000fc40007810000 */
[----:B------:R-:W-:Y:S02]  /*59f0*/  FSETP.NEU.FTZ.AND P5, PT, R5, -INF , PT ;  /* 0xff8000000500780b */ /* 0x000fe40003fbd000 */
[----:B------:R-:W-:Y:S01]  /*5a00*/  ISETP.GT.AND P2, PT, R176, 0x29, PT ;  /* 0x00000029b000780c */ /* 0x000fe20003f44270 */
[----:B------:R3:W5:Y:S01]  /*5a10*/  MUFU.TANH R173, R182 ;  /* 0x000000b600ad7308 */ /* 0x0007620000002400 */
[----:B-1----:R-:W-:Y:S02]  /*5a20*/  FSEL R165, R174, -INF , P3 ;  /* 0xff800000aea57808 */ /* 0x002fe40001800000 */
[----:B------:R-:W-:Y:S02]  /*5a30*/  FMNMX.FTZ R172, R163, R172, !PT ;  /* 0x000000aca3ac7209 */ /* 0x000fe40007810000 */
[----:B------:R-:W-:Y:S02]  /*5a40*/  FSEL R191, R167, RZ, P5 ;  /* 0x000000ffa7bf7208 */ /* 0x000fe40002800000 */
[----:B------:R-:W-:Y:S01]  /*5a50*/  ISETP.GT.AND P4, PT, R176, 0x30, PT ;  /* 0x00000030b000780c */ /* 0x000fe20003f84270 */
[----:B------:R-:W1:Y:S01]  /*5a60*/  MUFU.TANH R183, R183 ;  /* 0x000000b700b77308 */ /* 0x000e620000002400 */
[----:B----4-:R-:W-:Y:S01]  /*5a70*/  FSEL R167, R175, -INF , P2 ;  /* 0xff800000afa77808 */ /* 0x010fe20001000000 */
[--C-:B------:R-:W-:Y:S01]  /*5a80*/  FFMA.FTZ R160, R160, UR10, -R191.reuse ;  /* 0x0000000aa0a07c23 */ /* 0x100fe200080108bf */
[----:B------:R-:W-:Y:S01]  /*5a90*/  FMNMX.FTZ R172, R165, R172, !PT ;  /* 0x000000aca5ac7209 */ /* 0x000fe20007810000 */
[--C-:B---3--:R-:W-:Y:S01]  /*5aa0*/  FFMA.FTZ R182, R157, UR10, -R191.reuse ;  /* 0x0000000a9db67c23 */ /* 0x108fe200080108bf */
[----:B------:R-:W-:Y:S01]  /*5ab0*/  ISETP.GT.AND P2, PT, R176, 0x31, PT ;  /* 0x00000031b000780c */ /* 0x000fe20003f44270 */
[--C-:B------:R-:W-:Y:S01]  /*5ac0*/  FFMA.FTZ R14, R14, UR10, -R191.reuse ;  /* 0x0000000a0e0e7c23 */ /* 0x100fe200080108bf */
[----:B0-----:R-:W-:Y:S01]  /*5ad0*/  FSEL R171, R178, -INF , P4 ;  /* 0xff800000b2ab7808 */ /* 0x001fe20002000000 */
[--C-:B------:R-:W-:Y:S01]  /*5ae0*/  FFMA.FTZ R178, R12, UR10, -R191.reuse ;  /* 0x0000000a0cb27c23 */ /* 0x100fe200080108bf */
[----:B------:R-:W-:Y:S01]  /*5af0*/  FMNMX.FTZ R174, R167, R172, !PT ;  /* 0x000000aca7ae7209 */ /* 0x000fe20007810000 */
[----:B------:R-:W-:Y:S01]  /*5b00*/  FFMA.FTZ R20, R20, UR10, -R191 ;  /* 0x0000000a14147c23 */ /* 0x000fe200080108bf */
[----:B------:R-:W-:Y:S01]  /*5b10*/  ISETP.GT.AND P3, PT, R176, 0x38, PT ;  /* 0x00000038b000780c */ /* 0x000fe20003f64270 */
[----:B------:R0:W-:Y:S01]  /*5b20*/  MUFU.EX2 R172, R178 ;  /* 0x000000b200ac7308 */ /* 0x0001e20000000800 */
[----:B--2---:R-:W-:-:S02]  /*5b30*/  FSEL R12, R179, -INF , P2 ;  /* 0xff800000b30c7808 */ /* 0x004fc40001000000 */
[----:B------:R-:W-:Y:S02]  /*5b40*/  FMNMX.FTZ R175, R171, R174, !PT ;  /* 0x000000aeabaf7209 */ /* 0x000fe40007810000 */
[----:B------:R-:W-:Y:S01]  /*5b50*/  ISETP.GT.AND P2, PT, R176, 0x39, PT ;  /* 0x00000039b000780c */ /* 0x000fe20003f44270 */
[--C-:B------:R-:W-:Y:S01]  /*5b60*/  FFMA.FTZ R176, R10, UR10, -R191.reuse ;  /* 0x0000000a0ab07c23 */ /* 0x100fe200080108bf */
[----:B-----5:R-:W-:Y:S01]  /*5b70*/  FSEL R173, R173, -INF , P3 ;  /* 0xff800000adad7808 */ /* 0x020fe20001800000 */
[----:B------:R-:W-:Y:S01]  /*5b80*/  MUFU.EX2 R14, R14 ;  /* 0x0000000e000e7308 */ /* 0x000fe20000000800 */
[----:B------:R-:W-:Y:S01]  /*5b90*/  FMNMX.FTZ R174, R12, R175, !PT ;  /* 0x000000af0cae7209 */ /* 0x000fe20007810000 */
[--C-:B0-----:R-:W-:Y:S01]  /*5ba0*/  FFMA.FTZ R178, R156, UR10, -R191.reuse ;  /* 0x0000000a9cb27c23 */ /* 0x101fe200080108bf */
[----:B-1----:R-:W-:Y:S01]  /*5bb0*/  FSEL R10, R183, -INF , P2 ;  /* 0xff800000b70a7808 */ /* 0x002fe20001000000 */
[----:B------:R-:W-:Y:S01]  /*5bc0*/  IMAD.U32 R183, RZ, RZ, UR23 ;  /* 0x00000017ffb77e24 */ /* 0x000fe2000f8e00ff */
[----:B------:R-:W-:Y:S01]  /*5bd0*/  FMNMX.FTZ R177, R173, R174, !PT ;  /* 0x000000aeadb17209 */ /* 0x000fe20007810000 */
[----:B------:R-:W-:-:S02]  /*5be0*/  FFMA.FTZ R174, R4, UR10, -R191 ;  /* 0x0000000a04ae7c23 */ /* 0x000fc400080108bf */
[----:B------:R0:W-:Y:S01]  /*5bf0*/  MUFU.EX2 R175, R176 ;  /* 0x000000b000af7308 */ /* 0x0001e20000000800 */
[----:B------:R-:W-:Y:S01]  /*5c00*/  FMNMX.FTZ R4, R10, R177, !PT ;  /* 0x000000b10a047209 */ /* 0x000fe20007810000 */
[--C-:B------:R-:W-:Y:S01]  /*5c10*/  FFMA.FTZ R177, R11, UR10, -R191.reuse ;  /* 0x0000000a0bb17c23 */ /* 0x100fe200080108bf */
[--C-:B------:R-:W-:Y:S01]  /*5c20*/  FFMA.FTZ R11, R13, UR10, -R191.reuse ;  /* 0x0000000a0d0b7c23 */ /* 0x100fe200080108bf */
[--C-:B------:R-:W-:Y:S01]  /*5c30*/  FFMA.FTZ R13, R15, UR10, -R191.reuse ;  /* 0x0000000a0f0d7c23 */ /* 0x100fe200080108bf */
[--C-:B------:R-:W-:Y:S01]  /*5c40*/  FFMA.FTZ R15, R152, UR10, -R191.reuse ;  /* 0x0000000a980f7c23 */ /* 0x100fe200080108bf */
[----:B------:R-:W1:Y:S02]  /*5c50*/  SHFL.BFLY PT, R179, R4, 0x2, 0x1f ;  /* 0x0c401f0004b37f89 */ /* 0x000e6400000e0000 */
[----:B------:R-:W-:Y:S01]  /*5c60*/  MUFU.EX2 R174, R174 ;  /* 0x000000ae00ae7308 */ /* 0x000fe20000000800 */
[--C-:B0-----:R-:W-:Y:S01]  /*5c70*/  FFMA.FTZ R176, R21, UR10, -R191.reuse ;  /* 0x0000000a15b07c23 */ /* 0x101fe200080108bf */
[----:B------:R-:W-:-:S06]  /*5c80*/  FFMA.FTZ R21, R153, UR10, -R191 ;  /* 0x0000000a99157c23 */ /* 0x000fcc00080108bf */
[----:B------:R-:W-:Y:S08]  /*5c90*/  MUFU.EX2 R177, R177 ;  /* 0x000000b100b17308 */ /* 0x000ff00000000800 */
[----:B------:R-:W-:Y:S01]  /*5ca0*/  MUFU.EX2 R11, R11 ;  /* 0x0000000b000b7308 */ /* 0x000fe20000000800 */
[----:B-1----:R-:W-:Y:S01]  /*5cb0*/  FMNMX.FTZ R180, R4, R179, !PT ;  /* 0x000000b304b47209 */ /* 0x002fe20007810000 */
[----:B------:R-:W-:-:S06]  /*5cc0*/  FFMA.FTZ R179, R154, UR10, -R191 ;  /* 0x0000000a9ab37c23 */ /* 0x000fcc00080108bf */
[----:B------:R-:W-:Y:S01]  /*5cd0*/  MUFU.EX2 R13, R13 ;  /* 0x0000000d000d7308 */ /* 0x000fe20000000800 */
[----:B------:R-:W0:Y:S07]  /*5ce0*/  SHFL.BFLY PT, R181, R180, 0x1, 0x1f ;  /* 0x0c201f00b4b57f89 */ /* 0x000e2e00000e0000 */
[----:B------:R-:W-:Y:S08]  /*5cf0*/  MUFU.EX2 R20, R20 ;  /* 0x0000001400147308 */ /* 0x000ff00000000800 */
[----:B------:R-:W-:Y:S08]  /*5d00*/  MUFU.EX2 R15, R15 ;  /* 0x0000000f000f7308 */ /* 0x000ff00000000800 */
[----:B------:R-:W-:Y:S01]  /*5d10*/  MUFU.EX2 R176, R176 ;  /* 0x000000b000b07308 */ /* 0x000fe20000000800 */
[----:B0-----:R-:W-:Y:S01]  /*5d20*/  FMNMX.FTZ R4, R180, R181, !PT ;  /* 0x000000b5b4047209 */ /* 0x001fe20007810000 */
[----:B------:R-:W-:-:S03]  /*5d30*/  FFMA.FTZ R181, R155, UR10, -R191 ;  /* 0x0000000a9bb57c23 */ /* 0x000fc600080108bf */
[C---:B------:R-:W-:Y:S01]  /*5d40*/  FSETP.NEU.FTZ.AND P2, PT, R4.reuse, -INF , PT ;  /* 0xff8000000400780b */ /* 0x040fe20003f5d000 */
[----:B------:R-:W-:Y:S02]  /*5d50*/  FMUL.FTZ R152, R4, UR10 ;  /* 0x0000000a04987c20 */ /* 0x000fe40008410000 */
[----:B------:R0:W-:Y:S03]  /*5d60*/  MUFU.EX2 R180, R160 ;  /* 0x000000a000b47308 */ /* 0x0001e60000000800 */
[----:B------:R-:W-:Y:S02]  /*5d70*/  FSEL R154, R152, RZ, P2 ;  /* 0x000000ff989a7208 */ /* 0x000fe40001000000 */
[----:B------:R-:W-:-:S03]  /*5d80*/  FSEL R152, R5, RZ, P5 ;  /* 0x000000ff05987208 */ /* 0x000fc60002800000 */
[----:B------:R-:W-:Y:S01]  /*5d90*/  MUFU.EX2 R21, R21 ;  /* 0x0000001500157308 */ /* 0x000fe20000000800 */
[--C-:B------:R-:W-:Y:S01]  /*5da0*/  FFMA.FTZ R155, R161, UR10, -R154.reuse ;  /* 0x0000000aa19b7c23 */ /* 0x100fe2000801089a */
[----:B------:R-:W-:Y:S01]  /*5db0*/  FSEL R161, R4, RZ, P2 ;  /* 0x000000ff04a17208 */ /* 0x000fe20001000000 */
[----:B------:R-:W-:Y:S01]  /*5dc0*/  FADD.FTZ R152, -R152, R9 ;  /* 0x0000000998987221 */ /* 0x000fe20000010100 */
[--C-:B------:R-:W-:Y:S01]  /*5dd0*/  FFMA.FTZ R153, R159, UR10, -R154.reuse ;  /* 0x0000000a9f997c23 */ /* 0x100fe2000801089a */
[--C-:B------:R-:W-:Y:S01]  /*5de0*/  FFMA.FTZ R156, R158, UR10, -R154.reuse ;  /* 0x0000000a9e9c7c23 */ /* 0x100fe2000801089a */
[----:B0-----:R-:W-:Y:S01]  /*5df0*/  FFMA.FTZ R160, R169, UR10, -R154 ;  /* 0x0000000aa9a07c23 */ /* 0x001fe2000801089a */
[----:B------:R-:W-:Y:S01]  /*5e00*/  FADD.FTZ R161, -R161, R8 ;  /* 0x00000008a1a17221 */ /* 0x000fe20000010100 */
[----:B------:R-:W-:Y:S01]  /*5e10*/  FMUL.FTZ R9, R152, UR10 ;  /* 0x0000000a98097c20 */ /* 0x000fe20008410000 */
[----:B------:R-:W-:Y:S01]  /*5e20*/  FFMA.FTZ R159, R168, UR10, -R154 ;  /* 0x0000000aa89f7c23 */ /* 0x000fe2000801089a */
[----:B------:R-:W-:Y:S01]  /*5e30*/  MUFU.EX2 R153, R153 ;  /* 0x0000009900997308 */ /* 0x000fe20000000800 */
[----:B------:R-:W-:Y:S01]  /*5e40*/  FMUL.FTZ R8, R161, UR10 ;  /* 0x0000000aa1087c20 */ /* 0x000fe20008410000 */
[----:B------:R-:W-:Y:S01]  /*5e50*/  IMAD.MOV R169, RZ, RZ, -R18 ;  /* 0x000000ffffa97224 */ /* 0x000fe200078e0a12 */
[----:B------:R-:W-:Y:S01]  /*5e60*/  MOV R168, UR25 ;  /* 0x0000001900a87c02 */ /* 0x000fe20008000f00 */
[--C-:B------:R-:W-:Y:S01]  /*5e70*/  FFMA.FTZ R158, R164, UR10, -R154.reuse ;  /* 0x0000000aa49e7c23 */ /* 0x100fe2000801089a */
[--C-:B------:R-:W-:Y:S01]  /*5e80*/  FFMA.FTZ R157, R166, UR10, -R154.reuse ;  /* 0x0000000aa69d7c23 */ /* 0x100fe2000801089a */
[----:B------:R-:W-:Y:S01]  /*5e90*/  FFMA.FTZ R163, R163, UR10, -R154 ;  /* 0x0000000aa3a37c23 */ /* 0x000fe2000801089a */
[----:B------:R-:W-:Y:S01]  /*5ea0*/  ISETP.NE.AND P2, PT, R16, R169, PT ;  /* 0x000000a91000720c */ /* 0x000fe20003f45270 */
[----:B------:R-:W0:Y:S01]  /*5eb0*/  MUFU.EX2 R8, R8 ;  /* 0x0000000800087308 */ /* 0x000e220000000800 */
[----:B------:R-:W-:-:S02]  /*5ec0*/  @!P1 VIADD R152, R168, 0x28c40 ;  /* 0x00028c40a8989836 */ /* 0x000fc40000000000 */
[--C-:B------:R-:W-:Y:S01]  /*5ed0*/  FFMA.FTZ R164, R170, UR10, -R154.reuse ;  /* 0x0000000aaaa47c23 */ /* 0x100fe2000801089a */
[--C-:B------:R-:W-:Y:S01]  /*5ee0*/  FFMA.FTZ R161, R162, UR10, -R154.reuse ;  /* 0x0000000aa2a17c23 */ /* 0x100fe2000801089a */
[--C-:B------:R-:W-:Y:S01]  /*5ef0*/  FFMA.FTZ R165, R165, UR10, -R154.reuse ;  /* 0x0000000aa5a57c23 */ /* 0x100fe2000801089a */
[----:B------:R-:W-:Y:S01]  /*5f00*/  FFMA.FTZ R167, R167, UR10, -R154 ;  /* 0x0000000aa7a77c23 */ /* 0x000fe2000801089a */
[----:B------:R-:W-:Y:S01]  /*5f10*/  @!P1 PRMT R152, RZ, 0x654, R152 ;  /* 0x00000654ff989816 */ /* 0x000fe20000000098 */
[--C-:B------:R-:W-:Y:S01]  /*5f20*/  FFMA.FTZ R171, R171, UR10, -R154.reuse ;  /* 0x0000000aabab7c23 */ /* 0x100fe2000801089a */
[----:B------:R-:W1:Y:S01]  /*5f30*/  MUFU.EX2 R9, R9 ;  /* 0x0000000900097308 */ /* 0x000e620000000800 */
[--C-:B------:R-:W-:Y:S01]  /*5f40*/  FFMA.FTZ R12, R12, UR10, -R154.reuse ;  /* 0x0000000a0c0c7c23 */ /* 0x100fe2000801089a */
[----:B------:R1:W-:Y:S01]  /*5f50*/  @!P1 SYNCS.ARRIVE.TRANS64.RED.A1T0 RZ, [R152+URZ], RZ ;  /* 0x000000ff98ff99a7 */ /* 0x0003e2000810043f */
[--C-:B------:R-:W-:Y:S01]  /*5f60*/  FFMA.FTZ R173, R173, UR10, -R154.reuse ;  /* 0x0000000aadad7c23 */ /* 0x100fe2000801089a */
[----:B------:R-:W-:-:S04]  /*5f70*/  FFMA.FTZ R10, R10, UR10, -R154 ;  /* 0x0000000a0a0a7c23 */ /* 0x000fc8000801089a */
[----:B------:R-:W2:Y:S01]  /*5f80*/  MUFU.EX2 R156, R156 ;  /* 0x0000009c009c7308 */ /* 0x000ea20000000800 */
[----:B0-----:R-:W-:Y:S01]  /*5f90*/  FFMA.FTZ R169, R8, R6, R153 ;  /* 0x0000000608a97223 */ /* 0x001fe20000010099 */
[-C--:B------:R-:W-:Y:S01]  /*5fa0*/  FMUL.FTZ R26, R26, R8.reuse ;  /* 0x000000081a1a7220 */ /* 0x080fe20000410000 */
[-C--:B------:R-:W-:Y:S01]  /*5fb0*/  FMUL.FTZ R27, R27, R8.reuse ;  /* 0x000000081b1b7220 */ /* 0x080fe20000410000 */
[-C--:B------:R-:W-:Y:S01]  /*5fc0*/  FMUL.FTZ R30, R30, R8.reuse ;  /* 0x000000081e1e7220 */ /* 0x080fe20000410000 */
[-C--:B------:R-:W-:Y:S01]  /*5fd0*/  FMUL.FTZ R31, R31, R8.reuse ;  /* 0x000000081f1f7220 */ /* 0x080fe20000410000 */
[-C--:B------:R-:W-:Y:S01]  /*5fe0*/  FMUL.FTZ R34, R34, R8.reuse ;  /* 0x0000000822227220 */ /* 0x080fe20000410000 */
[----:B------:R-:W-:Y:S01]  /*5ff0*/  FMUL.FTZ R35, R35, R8 ;  /* 0x0000000823237220 */ /* 0x000fe20000410000 */
[----:B------:R-:W0:Y:S01]  /*6000*/  MUFU.EX2 R155, R155 ;  /* 0x0000009b009b7308 */ /* 0x000e220000000800 */
[----:B-1----:R-:W-:Y:S01]  /*6010*/  FFMA.FTZ R152, R9, R3, R172 ;  /* 0x0000000309987223 */ /* 0x002fe200000100ac */
[----:B------:R-:W-:-:S02]  /*6020*/  @!P2 IMAD R3, R183, 0x40, R2 ;  /* 0x00000040b703a824 */ /* 0x000fc400078e0202 */
[-C--:B------:R-:W-:Y:S01]  /*6030*/  FMUL.FTZ R24, R24, R9.reuse ;  /* 0x0000000918187220 */ /* 0x080fe20000410000 */
[-C--:B------:R-:W-:Y:S01]  /*6040*/  FMUL.FTZ R25, R25, R9.reuse ;  /* 0x0000000919197220 */ /* 0x080fe20000410000 */
[----:B------:R-:W-:Y:S01]  /*6050*/  FADD.FTZ R183, R175, R152 ;  /* 0x00000098afb77221 */ /* 0x000fe20000010000 */
[----:B------:R-:W-:Y:S01]  /*6060*/  FMUL.FTZ R28, R28, R9 ;  /* 0x000000091c1c7220 */ /* 0x000fe20000410000 */
[----:B------:R-:W-:Y:S01]  /*6070*/  @!P2 LEA R3, R3, UR40, 0x2 ;  /* 0x000000280303ac11 */ /* 0x000fe2000f8e10ff */
[----:B------:R-:W1:Y:S01]  /*6080*/  MUFU.EX2 R158, R158 ;  /* 0x0000009e009e7308 */ /* 0x000e620000000800 */
[----:B--2---:R-:W-:Y:S01]  /*6090*/  FADD.FTZ R6, R156, R169 ;  /* 0x000000a99c067221 */ /* 0x004fe20000010000 */
[----:B------:R-:W-:Y:S01]  /*60a0*/  FADD.FTZ R152, R174, R183 ;  /* 0x000000b7ae987221 */ /* 0x000fe20000010000 */
[----:B------:R-:W-:Y:S01]  /*60b0*/  F2FP.F16.F32.PACK_AB R153, R156, R153 ;  /* 0x000000999c99723e */ /* 0x000fe200000000ff */
[----:B------:R-:W-:Y:S01]  /*60c0*/  @!P2 STS [R3+0x28800], R9 ;  /* 0x028800090300a388 */ /* 0x000fe20000000800 */
[----:B------:R-:W-:Y:S01]  /*60d0*/  F2FP.F16.F32.PACK_AB R156, R14, R11 ;  /* 0x0000000b0e9c723e */ /* 0x000fe200000000ff */
[----:B------:R-:W-:Y:S01]  /*60e0*/  FADD.FTZ R152, R177, R152 ;  /* 0x00000098b1987221 */ /* 0x000fe20000010000 */
[-C--:B------:R-:W-:Y:S01]  /*60f0*/  FMUL.FTZ R29, R29, R9.reuse ;  /* 0x000000091d1d7220 */ /* 0x080fe20000410000 */
[----:B------:R-:W2:Y:S01]  /*6100*/  MUFU.EX2 R157, R157 ;  /* 0x0000009d009d7308 */ /* 0x000ea20000000800 */
[----:B------:R3:W-:Y:S01]  /*6110*/  @!P2 STS [R3+0x28820], R8 ;  /* 0x028820080300a388 */ /* 0x0007e20000000800 */
        /* <DEDUP_REMOVED lines=31> */
[----:B0-----:R-:W-:Y:S01]  /*6310*/  FADD.FTZ R163, R155, R6 ;  /* 0x000000069ba37221 */ /* 0x001fe20000010000 */
[----:B-1----:R-:W-:Y:S01]  /*6320*/  F2FP.F16.F32.PACK_AB R155, R158, R155 ;  /* 0x0000009b9e9b723e */ /* 0x002fe200000000ff */
[-C--:B------:R-:W-:Y:S01]  /*6330*/  FMUL.FTZ R85, R85, R9.reuse ;  /* 0x0000000955557220 */ /* 0x080fe20000410000 */
[-C--:B------:R-:W-:Y:S01]  /*6340*/  FMUL.FTZ R88, R88, R9.reuse ;  /* 0x0000000958587220 */ /* 0x080fe20000410000 */
[----:B------:R-:W-:Y:S01]  /*6350*/  FADD.FTZ R166, R158, R163 ;  /* 0x000000a39ea67221 */ /* 0x000fe20000010000 */
[----:B------:R-:W-:Y:S01]  /*6360*/  FADD.FTZ R163, R11, R152 ;  /* 0x000000980ba37221 */ /* 0x000fe20000010000 */
[----:B------:R-:W-:Y:S01]  /*6370*/  FMUL.FTZ R89, R89, R9 ;  /* 0x0000000959597220 */ /* 0x000fe20000410000 */
[----:B------:R-:W0:Y:S01]  /*6380*/  MUFU.EX2 R161, R161 ;  /* 0x000000a100a17308 */ /* 0x000e220000000800 */
[----:B--2---:R-:W-:Y:S01]  /*6390*/  FADD.FTZ R169, R157, R166 ;  /* 0x000000a69da97221 */ /* 0x004fe20000010000 */
[----:B------:R-:W-:Y:S01]  /*63a0*/  FADD.FTZ R152, R14, R163 ;  /* 0x000000a30e987221 */ /* 0x000fe20000010000 */
[----:B----4-:R-:W-:Y:S01]  /*63b0*/  F2FP.F16.F32.PACK_AB R157, R160, R157 ;  /* 0x0000009da09d723e */ /* 0x010fe200000000ff */
[----:B------:R-:W-:Y:S01]  /*63c0*/  FMUL.FTZ R92, R92, R9 ;  /* 0x000000095c5c7220 */ /* 0x000fe20000410000 */
[----:B------:R-:W-:Y:S01]  /*63d0*/  FADD.FTZ R154, R160, R169 ;  /* 0x000000a9a09a7221 */ /* 0x000fe20000010000 */
[----:B------:R-:W-:Y:S01]  /*63e0*/  FADD.FTZ R163, R13, R152 ;  /* 0x000000980da37221 */ /* 0x000fe20000010000 */
[----:B------:R-:W-:Y:S01]  /*63f0*/  F2FP.F16.F32.PACK_AB R152, R175, R172 ;  /* 0x000000acaf98723e */ /* 0x000fe200000000ff */
[----:B------:R-:W-:Y:S01]  /*6400*/  MUFU.EX2 R165, R165 ;  /* 0x000000a500a57308 */ /* 0x000fe20000000800 */
[----:B------:R-:W-:Y:S01]  /*6410*/  F2FP.F16.F32.PACK_AB R160, R176, R15 ;  /* 0x0000000fb0a0723e */ /* 0x000fe200000000ff */
[----:B------:R-:W-:Y:S01]  /*6420*/  FADD.FTZ R166, R20, R163 ;  /* 0x000000a314a67221 */ /* 0x000fe20000010000 */
[-C--:B------:R-:W-:Y:S01]  /*6430*/  FMUL.FTZ R93, R93, R9.reuse ;  /* 0x000000095d5d7220 */ /* 0x080fe20000410000 */
[-C--:B------:R-:W-:Y:S01]  /*6440*/  FMUL.FTZ R96, R96, R9.reuse ;  /* 0x0000000960607220 */ /* 0x080fe20000410000 */
[-C--:B------:R-:W-:Y:S01]  /*6450*/  FMUL.FTZ R97, R97, R9.reuse ;  /* 0x0000000961617220 */ /* 0x080fe20000410000 */
[----:B------:R-:W-:Y:S01]  /*6460*/  FADD.FTZ R163, R15, R166 ;  /* 0x000000a60fa37221 */ /* 0x000fe20000010000 */
[-C--:B------:R-:W-:Y:S01]  /*6470*/  FMUL.FTZ R100, R100, R9.reuse ;  /* 0x0000000964647220 */ /* 0x080fe20000410000 */
[----:B------:R5:W1:Y:S01]  /*6480*/  MUFU.EX2 R6, R167 ;  /* 0x000000a700067308 */ /* 0x000a620000000800 */
[-C--:B------:R-:W-:Y:S01]  /*6490*/  FMUL.FTZ R101, R101, R9.reuse ;  /* 0x0000000965657220 */ /* 0x080fe20000410000 */
[----:B------:R-:W-:Y:S01]  /*64a0*/  FADD.FTZ R158, R176, R163 ;  /* 0x000000a3b09e7221 */ /* 0x000fe20000010000 */
[-C--:B------:R-:W-:Y:S01]  /*64b0*/  FMUL.FTZ R104, R104, R9.reuse ;  /* 0x0000000968687220 */ /* 0x080fe20000410000 */
[-C--:B------:R-:W-:Y:S01]  /*64c0*/  FMUL.FTZ R105, R105, R9.reuse ;  /* 0x0000000969697220 */ /* 0x080fe20000410000 */
[----:B------:R-:W-:Y:S01]  /*64d0*/  FMUL.FTZ R108, R108, R9 ;  /* 0x000000096c6c7220 */ /* 0x000fe20000410000 */
[----:B---3--:R-:W-:Y:S01]  /*64e0*/  FADD.FTZ R3, R21, R158 ;  /* 0x0000009e15037221 */ /* 0x008fe20000010000 */
[----:B------:R-:W-:Y:S01]  /*64f0*/  F2FP.F16.F32.PACK_AB R158, R20, R13 ;  /* 0x0000000d149e723e */ /* 0x000fe200000000ff */
[----:B------:R-:W2:Y:S01]  /*6500*/  MUFU.EX2 R171, R171 ;  /* 0x000000ab00ab7308 */ /* 0x000ea20000000800 */
[----:B-----5:R-:W-:Y:S01]  /*6510*/  FADD.FTZ R167, R159, R154 ;  /* 0x0000009a9fa77221 */ /* 0x020fe20000010000 */
[----:B------:R-:W-:Y:S01]  /*6520*/  F2FP.F16.F32.PACK_AB R154, R177, R174 ;  /* 0x000000aeb19a723e */ /* 0x000fe200000000ff */
[----:B------:R-:W-:Y:S01]  /*6530*/  BAR.SYNC.DEFER_BLOCKING 0xf, 0x100 ;  /* 0x03c4000000007b1d */ /* 0x000fe20000010000 */
[C---:B------:R-:W-:Y:S01]  /*6540*/  F2FP.F16.F32.PACK_AB R159, R164.reuse, R159 ;  /* 0x0000009fa49f723e */ /* 0x040fe200000000ff */
[----:B------:R-:W-:Y:S01]  /*6550*/  FADD.FTZ R170, R164, R167 ;  /* 0x000000a7a4aa7221 */ /* 0x000fe20000010000 */
[-C--:B------:R-:W-:Y:S01]  /*6560*/  FMUL.FTZ R109, R109, R9.reuse ;  /* 0x000000096d6d7220 */ /* 0x080fe20000410000 */
[-C--:B------:R-:W-:Y:S01]  /*6570*/  FMUL.FTZ R112, R112, R9.reuse ;  /* 0x0000000970707220 */ /* 0x080fe20000410000 */
[----:B------:R-:W-:Y:S01]  /*6580*/  FMUL.FTZ R113, R113, R9 ;  /* 0x0000000971717220 */ /* 0x000fe20000410000 */
[----:B------:R-:W3:Y:S01]  /*6590*/  MUFU.EX2 R178, R178 ;  /* 0x000000b200b27308 */ /* 0x000ee20000000800 */
[----:B0-----:R-:W-:Y:S01]  /*65a0*/  FADD.FTZ R169, R161, R170 ;  /* 0x000000aaa1a97221 */ /* 0x001fe20000010000 */
[----:B------:R-:W-:Y:S01]  /*65b0*/  F2FP.F16.F32.PACK_AB R161, R162, R161 ;  /* 0x000000a1a2a1723e */ /* 0x000fe200000000ff */
[----:B------:R-:W-:Y:S01]  /*65c0*/  FMUL.FTZ R116, R116, R9 ;  /* 0x0000000974747220 */ /* 0x000fe20000410000 */
[----:B-1----:R-:W-:Y:S01]  /*65d0*/  F2FP.F16.F32.PACK_AB R163, R6, R165 ;  /* 0x000000a506a3723e */ /* 0x002fe200000000ff */
        /* <DEDUP_REMOVED lines=11> */
[----:B------:R-:W1:Y:S01]  /*6690*/  MUFU.EX2 R179, R179 ;  /* 0x000000b300b37308 */ /* 0x000e620000000800 */
[----:B--2---:R-:W-:Y:S01]  /*66a0*/  FADD.FTZ R11, R171, R20 ;  /* 0x00000014ab0b7221 */ /* 0x004fe20000010000 */
[C---:B---3--:R-:W-:Y:S01]  /*66b0*/  FADD.FTZ R14, R178.reuse, R3 ;  /* 0x00000003b20e7221 */ /* 0x048fe20000010000 */
[----:B------:R-:W-:Y:S01]  /*66c0*/  F2FP.F16.F32.PACK_AB R162, R178, R21 ;  /* 0x00000015b2a2723e */ /* 0x000fe200000000ff */
[----:B------:R2:W-:Y:S01]  /*66d0*/  STSM.16.M88.4 [R19+0x26800], R152 ;  /* 0x0268009813007844 */ /* 0x0005e20000000200 */
[-C--:B------:R-:W-:Y:S01]  /*66e0*/  FMUL.FTZ R132, R132, R9.reuse ;  /* 0x0000000984847220 */ /* 0x080fe20000410000 */
[-C--:B------:R-:W-:Y:S01]  /*66f0*/  FMUL.FTZ R133, R133, R9.reuse ;  /* 0x0000000985857220 */ /* 0x080fe20000410000 */
[----:B------:R-:W-:Y:S01]  /*6700*/  FMUL.FTZ R136, R136, R9 ;  /* 0x0000000988887220 */ /* 0x000fe20000410000 */
[----:B------:R-:W3:Y:S01]  /*6710*/  MUFU.EX2 R167, R173 ;  /* 0x000000ad00a77308 */ /* 0x000ee20000000800 */
[C---:B0-----:R-:W-:Y:S01]  /*6720*/  FADD.FTZ R20, R12.reuse, R11 ;  /* 0x0000000b0c147221 */ /* 0x041fe20000010000 */
[----:B------:R-:W-:Y:S01]  /*6730*/  F2FP.F16.F32.PACK_AB R165, R12, R171 ;  /* 0x000000ab0ca5723e */ /* 0x000fe200000000ff */
[----:B------:R2:W-:Y:S01]  /*6740*/  STSM.16.M88.4 [R22], R156 ;  /* 0x0000009c16007844 */ /* 0x0005e20000000200 */
[-C--:B------:R-:W-:Y:S01]  /*6750*/  FMUL.FTZ R137, R137, R9.reuse ;  /* 0x0000000989897220 */ /* 0x080fe20000410000 */
[-C--:B------:R-:W-:Y:S01]  /*6760*/  FMUL.FTZ R140, R140, R9.reuse ;  /* 0x000000098c8c7220 */ /* 0x080fe20000410000 */
[----:B------:R-:W-:Y:S01]  /*6770*/  FMUL.FTZ R141, R141, R9 ;  /* 0x000000098d8d7220 */ /* 0x000fe20000410000 */
[----:B------:R2:W-:Y:S01]  /*6780*/  STSM.16.M88.4 [R184], R160 ;  /* 0x000000a0b8007844 */ /* 0x0005e20000000200 */
[----:B------:R-:W0:Y:S01]  /*6790*/  MUFU.EX2 R181, R181 ;  /* 0x000000b500b57308 */ /* 0x000e220000000800 */
[----:B-1----:R-:W-:Y:S01]  /*67a0*/  FADD.FTZ R3, R179, R14 ;  /* 0x0000000eb3037221 */ /* 0x002fe20000010000 */
[----:B------:R-:W-:Y:S01]  /*67b0*/  F2FP.F16.F32.PACK_AB R164, R180, R179 ;  /* 0x000000b3b4a4723e */ /* 0x000fe200000000ff */
[-C--:B------:R-:W-:Y:S01]  /*67c0*/  FMUL.FTZ R144, R144, R9.reuse ;  /* 0x0000000990907220 */ /* 0x080fe20000410000 */
[-C--:B------:R-:W-:Y:S01]  /*67d0*/  FMUL.FTZ R145, R145, R9.reuse ;  /* 0x0000000991917220 */ /* 0x080fe20000410000 */
[----:B------:R-:W-:Y:S01]  /*67e0*/  FADD.FTZ R14, R180, R3 ;  /* 0x00000003b40e7221 */ /* 0x000fe20000010000 */
[-C--:B------:R-:W-:Y:S01]  /*67f0*/  FMUL.FTZ R148, R148, R9.reuse ;  /* 0x0000000994947220 */ /* 0x080fe20000410000 */
[----:B------:R-:W-:Y:S01]  /*6800*/  FMUL.FTZ R149, R149, R9 ;  /* 0x0000000995957220 */ /* 0x000fe20000410000 */
        /* <DEDUP_REMOVED lines=25> */
[C---:B---3--:R-:W-:Y:S01]  /*69a0*/  F2FP.F16.F32.PACK_AB R167, R10.reuse, R167 ;  /* 0x000000a70aa7723e */ /* 0x048fe200000000ff */
        /* <DEDUP_REMOVED lines=43> */
.L_x_3435:
[----:B------:R0:W1:Y:S01]  /*6c60*/  SYNCS.PHASECHK.TRANS64.TRYWAIT P2, [UR25+0x28c50], R7 ;  /* 0x028c5007ff0075a7 */ /* 0x0000620008040159 */
[----:B------:R-:W-:Y:S05]  /*6c70*/  @!P0 BRA `(.L_x_3436) ;  /* 0x0000000000048947 */ /* 0x000fea0003800000 */
[----:B------:R-:W-:Y:S01]  /*6c80*/  BPT.TRAP 0x1 ;  /* 0x000000040000795c */ /* 0x000fe20000300000 */
.L_x_3436:
[----:B-1----:R-:W-:Y:S05]  /*6c90*/  @P2 BRA `(.L_x_3437) ;  /* 0x0000000000082947 */ /* 0x002fea0003800000 */
[----:B------:R-:W1:Y:S02]  /*6ca0*/  SYNCS.PHASECHK.TRANS64.TRYWAIT P2, [UR25+0x28c50], R7 ;  /* 0x028c5007ff0075a7 */ /* 0x000e640008040159 */
[----:B-1----:R-:W-:Y:S05]  /*6cb0*/  @!P2 BRA `(.L_x_3438) ;  /* 0x000000a400a8a947 */ /* 0x002fea0003800000 */
.L_x_3437:
[----:B------:R-:W-:Y:S01]  /*6cc0*/  ULEA UR11, UR39, UR47, 0xc ;  /* 0x0000002f270b7291 */ /* 0x000fe2000f8e603f */
[----:B------:R-:W-:Y:S01]  /*6cd0*/  WARPGROUP.ARRIVE ;  /* 0x00000000000079c5 */ /* 0x000fe20000000000 */
[----:B------:R-:W-:Y:S01]  /*6ce0*/  UMOV UR7, 0x40000040 ;  /* 0x4000004000077882 */ /* 0x000fe20000000000 */
[----:B------:R-:W-:Y:S01]  /*6cf0*/  UISETP.GT.AND UP0, UPT, UR21, UR20, UPT ;  /* 0x000000141500728c */ /* 0x000fe2000bf04270 */
[----:B-1----:R-:W-:Y:S01]  /*6d00*/  @!P1 IADD3 R168, R168, 0x28c60, RZ ;  /* 0x00028c60a8a89810 */ /* 0x002fe20007ffe0ff */
[----:B------:R-:W-:Y:S01]  /*6d10*/  UIADD3 UR21, UR21, -0x1, URZ ;  /* 0xffffffff15157890 */ /* 0x000fe2000fffe03f */
[----:B------:R-:W-:Y:S01]  /*6d20*/  IMAD.MOV.U32 R8, RZ, RZ, R4 ;  /* 0x000000ffff087224 */ /* 0x000fe200078e0004 */
[----:B------:R-:W-:Y:S01]  /*6d30*/  UMOV UR6, UR11 ;  /* 0x0000000b00067c82 */ /* 0x000fe20008000000 */
[----:B------:R-:W-:Y:S01]  /*6d40*/  @!P1 PRMT R168, RZ, 0x654, R168 ;  /* 0x00000654ffa89816 */ /* 0x000fe200000000a8 */
[----:B------:R-:W-:Y:S01]  /*6d50*/  HGMMA.64x256x16.F32 R24, R152, gdesc[UR4].tnspB, R24, gsb0 ;  /* 0x43e0000498187df0 */ /* 0x000fe20008000818 */
[----:B------:R-:W-:Y:S01]  /*6d60*/  UIADD3 UR6, UR11, 0x80, URZ ;  /* 0x000000800b067890 */ /* 0x000fe2000fffe03f */
[----:B------:R-:W-:Y:S01]  /*6d70*/  PLOP3.LUT P2, PT, PT, PT, UP0, 0x80, 0x0 ;  /* 0x000000000000781c */ /* 0x000fe20003f4f008 */
[----:B------:R-:W-:Y:S01]  /*6d80*/  UMOV UR7, 0x40000040 ;  /* 0x4000004000077882 */ /* 0x000fe20000000000 */
[----:B------:R-:W-:Y:S01]  /*6d90*/  UMOV UR23, UR39 ;  /* 0x0000002700177c82 */ /* 0x000fe20008000000 */
[----:B------:R-:W-:Y:S01]  /*6da0*/  IMAD.MOV.U32 R9, RZ, RZ, R5 ;  /* 0x000000ffff097224 */ /* 0x000fe200078e0005 */
        /* <DEDUP_REMOVED lines=27> */
.L_x_3430:
[----:B------:R-:W-:-:S13]  /*6f60*/  ISETP.LE.AND P2, PT, RZ, UR21, PT ;  /* 0x00000015ff007c0c */ /* 0x000fda000bf43270 */
[----:B------:R-:W-:Y:S05]  /*6f70*/  @!P2 BRA `(.L_x_3440) ;  /* 0x0000001c0030a947 */ /* 0x000fea0003800000 */
[----:B------:R-:W-:Y:S01]  /*6f80*/  IMAD.MOV.U32 R9, RZ, RZ, R4 ;  /* 0x000000ffff097224 */ /* 0x000fe200078e0004 */
[----:B------:R-:W-:Y:S01]  /*6f90*/  MOV R14, R5 ;  /* 0x00000005000e7202 */ /* 0x000fe20000000f00 */
[----:B------:R-:W-:Y:S01]  /*6fa0*/  UMOV UR22, UR39 ;  /* 0x0000002700167c82 */ /* 0x000fe20008000000 */
[----:B------:R-:W-:Y:S01]  /*6fb0*/  ULDC UR23, c[0x0][0x9d8] ;  /* 0x0002760000177ab9 */ /* 0x000fe20000000800 */
[----:B------:R-:W-:-:S05]  /*6fc0*/  ULDC UR20, c[0x0][0x988] ;  /* 0x0002620000147ab9 */ /* 0x000fca0000000800 */
.L_x_3449:
[----:B------:R-:W-:-:S04]  /*6fd0*/  UIADD3 UR39, UR22, 0x1, URZ ;  /* 0x0000000116277890 */ /* 0x000fc8000fffe03f */
[----:B------:R-:W-:-:S04]  /*6fe0*/  UISETP.NE.AND UP0, UPT, UR39, 0x2, UPT ;  /* 0x000000022700788c */ /* 0x000fc8000bf05270 */
[----:B------:R-:W-:Y:S02]  /*6ff0*/  USEL UR6, URZ, 0x1, UP0 ;  /* 0x000000013f067887 */ /* 0x000fe40008000000 */
[----:B------:R-:W-:Y:S02]  /*7000*/  USEL UR39, UR39, URZ, UP0 ;  /* 0x0000003f27277287 */ /* 0x000fe40008000000 */
[----:B------:R-:W-:Y:S01]  /*7010*/  ULOP3.LUT UR38, UR38, UR6, URZ, 0x3c, !UPT ;  /* 0x0000000626267292 */ /* 0x000fe2000f8e3c3f */
[----:B-1-3--:R-:W-:Y:S11]  /*7020*/  @!P0 BRA `(.L_x_3441) ;  /* 0x0000000000048947 */ /* 0x00aff60003800000 */
[----:B------:R-:W-:Y:S01]  /*7030*/  BPT.TRAP 0x1 ;  /* 0x000000040000795c */ /* 0x000fe20000300000 */
.L_x_3441:
[----:B------:R-:W-:Y:S01]  /*7040*/  ULEA UR24, UR39, UR40, 0x3 ;  /* 0x0000002827187291 */ /* 0x000fe2000f8e183f */
[----:B01----:R-:W-:-:S05]  /*7050*/  IMAD.U32 R7, RZ, RZ, UR38 ;  /* 0x00000026ff077e24 */ /* 0x003fca000f8e00ff */
[----:B------:R-:W-:-:S04]  /*7060*/  SHF.L.U32 R7, R7, 0x1f, RZ ;  /* 0x0000001f07077819 */ /* 0x000fc800000006ff */
[----:B------:R0:W1:Y:S01]  /*7070*/  SYNCS.PHASECHK.TRANS64.TRYWAIT P2, [UR24+0x28c30], R7 ;  /* 0x028c3007ff0075a7 */ /* 0x0000620008040158 */
[----:B------:R-:W-:Y:S05]  /*7080*/  @!P0 BRA `(.L_x_3442) ;  /* 0x0000000000048947 */ /* 0x000fea0003800000 */
[----:B------:R-:W-:Y:S01]  /*7090*/  BPT.TRAP 0x1 ;  /* 0x000000040000795c */ /* 0x000fe20000300000 */
.L_x_3442:
[----:B-1----:R-:W-:Y:S05]  /*70a0*/  @P2 BRA `(.L_x_3443) ;  /* 0x0000000000082947 */ /* 0x002fea0003800000 */
[----:B------:R-:W1:Y:S02]  /*70b0*/  SYNCS.PHASECHK.TRANS64.TRYWAIT P2, [UR24+0x28c30], R7 ;  /* 0x028c3007ff0075a7 */ /* 0x000e640008040158 */
[----:B-1----:R-:W-:Y:S05]  /*70c0*/  @!P2 BRA `(.L_x_3444) ;  /* 0x000000a000b8a947 */ /* 0x002fea0003800000 */
.L_x_3443:
        /* <DEDUP_REMOVED lines=23> */
[----:B-1----:R-:W-:Y:S01]  /*7240*/  FMUL.FTZ R4, R153, UR23 ;  /* 0x0000001799047c20 */ /* 0x002fe20008410000 */
        /* <DEDUP_REMOVED lines=58> */
[----:B------:R-:W-:Y:S01]  /*75f0*/  FMUL.FTZ R168, R171, UR23 ;  /* 0x00000017aba87c20 */ /* 0x000fe20008410000 */
[----:B------:R-:W-:-:S05]  /*7600*/  FMUL.FTZ R171, R175, UR23 ;  /* 0x00000017afab7c20 */ /* 0x000fca0008410000 */
[----:B------:R-:W3:Y:S01]  /*7610*/  MUFU.TANH R10, R10 ;  /* 0x0000000a000a7308 */ /* 0x000ee20000002400 */
[----:B-1----:R-:W-:-:S05]  /*7620*/  FMNMX.FTZ R5, R164, R5, !PT ;  /* 0x00000005a4057209 */ /* 0x002fca0007810000 */
[----:B------:R-:W1:Y:S02]  /*7630*/  SHFL.BFLY PT, R172, R5, 0x2, 0x1f ;  /* 0x0c401f0005ac7f89 */ /* 0x000e6400000e0000 */
[----:B------:R-:W4:Y:S08]  /*7640*/  MUFU.TANH R11, R11 ;  /* 0x0000000b000b7308 */ /* 0x000f300000002400 */
[----:B------:R-:W5:Y:S08]  /*7650*/  MUFU.TANH R12, R12 ;  /* 0x0000000c000c7308 */ /* 0x000f700000002400 */
[----:B------:R-:W0:Y:S01]  /*7660*/  MUFU.TANH R162, R162 ;  /* 0x000000a200a27308 */ /* 0x000e220000002400 */
[----:B-1----:R-:W-:Y:S01]  /*7670*/  FMNMX.FTZ R177, R5, R172, !PT ;  /* 0x000000ac05b17209 */ /* 0x002fe20007810000 */
[----:B------:R-:W-:Y:S01]  /*7680*/  FMUL.FTZ R172, R179, UR23 ;  /* 0x00000017b3ac7c20 */ /* 0x000fe20008410000 */
[----:B--2---:R-:W-:-:S05]  /*7690*/  FMNMX.FTZ R5, R8, R9, !PT ;  /* 0x0000000908057209 */ /* 0x004fca0007810000 */
[----:B------:R-:W1:Y:S01]  /*76a0*/  MUFU.TANH R163, R163 ;  /* 0x000000a300a37308 */ /* 0x000e620000002400 */
[----:B------:R-:W2:Y:S01]  /*76b0*/  SHFL.BFLY PT, R180, R177, 0x1, 0x1f ;  /* 0x0c201f00b1b47f89 */ /* 0x000ea200000e0000 */
[----:B---3--:R-:W-:-:S04]  /*76c0*/  FMNMX.FTZ R174, R10, R5, !PT ;  /* 0x000000050aae7209 */ /* 0x008fc80007810000 */
[----:B----4-:R-:W-:Y:S02]  /*76d0*/  FMNMX.FTZ R5, R11, R174, !PT ;  /* 0x000000ae0b057209 */ /* 0x010fe40007810000 */
[----:B------:R-:W3:Y:S01]  /*76e0*/  MUFU.TANH R165, R165 ;  /* 0x000000a500a57308 */ /* 0x000ee20000002400 */
[----:B------:R-:W-:Y:S01]  /*76f0*/  FMUL.FTZ R174, R183, UR23 ;  /* 0x00000017b7ae7c20 */ /* 0x000fe20008410000 */
[----:B-----5:R-:W-:-:S04]  /*7700*/  FMNMX.FTZ R5, R12, R5, !PT ;  /* 0x000000050c057209 */ /* 0x020fc80007810000 */
[----:B0-----:R-:W-:Y:S02]  /*7710*/  FMNMX.FTZ R176, R162, R5, !PT ;  /* 0x00000005a2b07209 */ /* 0x001fe40007810000 */
[----:B------:R-:W0:Y:S02]  /*7720*/  MUFU.TANH R166, R166 ;  /* 0x000000a600a67308 */ /* 0x000e240000002400 */
[----:B-1----:R-:W-:-:S06]  /*7730*/  FMNMX.FTZ R176, R163, R176, !PT ;  /* 0x000000b0a3b07209 */ /* 0x002fcc0007810000 */
[----:B------:R-:W1:Y:S01]  /*7740*/  MUFU.TANH R167, R167 ;  /* 0x000000a700a77308 */ /* 0x000e620000002400 */
[----:B---3--:R-:W-:Y:S02]  /*7750*/  FMNMX.FTZ R175, R165, R176, !PT ;  /* 0x000000b0a5af7209 */ /* 0x008fe40007810000 */
[----:B--2---:R-:W-:-:S05]  /*7760*/  FMNMX.FTZ R5, R177, R180, !PT ;  /* 0x000000b4b1057209 */ /* 0x004fca0007810000 */
[----:B------:R-:W2:Y:S01]  /*7770*/  MUFU.TANH R168, R168 ;  /* 0x000000a800a87308 */ /* 0x000ea20000002400 */
[----:B0-----:R-:W-:Y:S01]  /*7780*/  FMNMX.FTZ R176, R166, R175, !PT ;  /* 0x000000afa6b07209 */ /* 0x001fe20007810000 */
[C---:B------:R-:W-:Y:S01]  /*7790*/  FMUL.FTZ R194, R5.reuse, UR10 ;  /* 0x0000000a05c27c20 */ /* 0x040fe20008410000 */
[----:B------:R-:W-:-:S03]  /*77a0*/  FADD.FTZ R14, -R5, R14 ;  /* 0x0000000e050e7221 */ /* 0x000fc60000010100 */
[--C-:B------:R-:W-:Y:S01]  /*77b0*/  FFMA.FTZ R177, R4, UR10, -R194.reuse ;  /* 0x0000000a04b17c23 */ /* 0x100fe200080108c2 */
[--C-:B------:R-:W-:Y:S01]  /*77c0*/  FFMA.FTZ R178, R152, UR10, -R194.reuse ;  /* 0x0000000a98b27c23 */ /* 0x100fe200080108c2 */
[----:B------:R-:W0:Y:S01]  /*77d0*/  MUFU.TANH R169, R169 ;  /* 0x000000a900a97308 */ /* 0x000e220000002400 */
[----:B-1----:R-:W-:Y:S01]  /*77e0*/  FMNMX.FTZ R175, R167, R176, !PT ;  /* 0x000000b0a7af7209 */ /* 0x002fe20007810000 */
[----:B------:R-:W-:Y:S01]  /*77f0*/  FMUL.FTZ R14, R14, UR10 ;  /* 0x0000000a0e0e7c20 */ /* 0x000fe20008410000 */
        /* <DEDUP_REMOVED lines=19> */
[----:B-1----:R-:W-:-:S07]  /*7930*/  FMNMX.FTZ R175, R171, R176, !PT ;  /* 0x000000b0abaf7209 */ /* 0x002fce0007810000 */
[----:B------:R-:W1:Y:S01]  /*7940*/  MUFU.TANH R173, R173 ;  /* 0x000000ad00ad7308 */ /* 0x000e620000002400 */
[----:B--2---:R-:W-:-:S07]  /*7950*/  FMNMX.FTZ R175, R170, R175, !PT ;  /* 0x000000afaaaf7209 */ /* 0x004fce0007810000 */
[----:B------:R-:W2:Y:S01]  /*7960*/  MUFU.TANH R174, R174 ;  /* 0x000000ae00ae7308 */ /* 0x000ea20000002400 */
[----:B0-----:R-:W-:-:S07]  /*7970*/  FMNMX.FTZ R4, R172, R175, !PT ;  /* 0x000000afac047209 */ /* 0x001fce0007810000 */
[----:B------:R-:W0:Y:S01]  /*7980*/  MUFU.EX2 R14, R14 ;  /* 0x0000000e000e7308 */ /* 0x000e220000000800 */
[----:B-1----:R-:W-:-:S07]  /*7990*/  FMNMX.FTZ R175, R173, R4, !PT ;  /* 0x00000004adaf7209 */ /* 0x002fce0007810000 */
[----:B------:R-:W1:Y:S01]  /*79a0*/  MUFU.EX2 R13, R13 ;  /* 0x0000000d000d7308 */ /* 0x000e620000000800 */
[----:B--2---:R-:W-:-:S05]  /*79b0*/  FMNMX.FTZ R175, R174, R175, !PT ;  /* 0x000000afaeaf7209 */ /* 0x004fca0007810000 */
[----:B------:R-:W2:Y:S02]  /*79c0*/  SHFL.BFLY PT, R4, R175, 0x2, 0x1f ;  /* 0x0c401f00af047f89 */ /* 0x000ea400000e0000 */
[----:B------:R3:W4:Y:S01]  /*79d0*/  MUFU.EX2 R176, R177 ;  /* 0x000000b100b07308 */ /* 0x0007220000000800 */
[-C--:B0-----:R-:W-:Y:S01]  /*79e0*/  FMUL.FTZ R24, R24, R14.reuse ;  /* 0x0000000e18187220 */ /* 0x081fe20000410000 */
        /* <DEDUP_REMOVED lines=8> */
[----:B---3--:R-:W-:-:S02]  /*7a70*/  IMAD.MOV R177, RZ, RZ, -R18 ;  /* 0x000000ffffb17224 */ /* 0x008fc400078e0a12 */
[-C--:B------:R-:W-:Y:S01]  /*7a80*/  FMUL.FTZ R37, R37, R14.reuse ;  /* 0x0000000e25257220 */ /* 0x080fe20000410000 */
[-C--:B------:R-:W-:Y:S01]  /*7a90*/  FMUL.FTZ R40, R40, R14.reuse ;  /* 0x0000000e28287220 */ /* 0x080fe20000410000 */
[-C--:B------:R-:W-:Y:S01]  /*7aa0*/  FMUL.FTZ R41, R41, R14.reuse ;  /* 0x0000000e29297220 */ /* 0x080fe20000410000 */
[-C--:B------:R-:W-:Y:S01]  /*7ab0*/  FMUL.FTZ R44, R44, R14.reuse ;  /* 0x0000000e2c2c7220 */ /* 0x080fe20000410000 */
[----:B------:R-:W-:Y:S01]  /*7ac0*/  ISETP.NE.AND P2, PT, R16, R177, PT ;  /* 0x000000b11000720c */ /* 0x000fe20003f45270 */
[----:B------:R-:W-:Y:S01]  /*7ad0*/  MUFU.EX2 R20, R20 ;  /* 0x0000001400147308 */ /* 0x000fe20000000800 */
[-C--:B------:R-:W-:Y:S01]  /*7ae0*/  FMUL.FTZ R45, R45, R14.reuse ;  /* 0x0000000e2d2d7220 */ /* 0x080fe20000410000 */
[-C--:B------:R-:W-:Y:S01]  /*7af0*/  FMUL.FTZ R48, R48, R14.reuse ;  /* 0x0000000e30307220 */ /* 0x080fe20000410000 */
[-C--:B------:R-:W-:Y:S01]  /*7b00*/  FMUL.FTZ R49, R49, R14.reuse ;  /* 0x0000000e31317220 */ /* 0x080fe20000410000 */
[-C--:B------:R-:W-:Y:S01]  /*7b10*/  FMUL.FTZ R52, R52, R14.reuse ;  /* 0x0000000e34347220 */ /* 0x080fe20000410000 */
[----:B------:R-:W-:Y:S01]  /*7b20*/  FMUL.FTZ R53, R53, R14 ;  /* 0x0000000e35357220 */ /* 0x000fe20000410000 */
        /* <DEDUP_REMOVED lines=41> */
[----:B------:R-:W-:Y:S01]  /*7dc0*/  FFMA.FTZ R175, R10, UR10, -R179 ;  /* 0x0000000a0aaf7c23 */ /* 0x000fe200080108b3 */
[----:B------:R-:W-:-:S02]  /*7dd0*/  IMAD.U32 R168, RZ, RZ, UR24 ;  /* 0x00000018ffa87e24 */ /* 0x000fc4000f8e00ff */
[--C-:B------:R-:W-:Y:S01]  /*7de0*/  FFMA.FTZ R10, R11, UR10, -R179.reuse ;  /* 0x0000000a0b0a7c23 */ /* 0x100fe200080108b3 */
[----:B------:R-:W-:Y:S01]  /*7df0*/  MUFU.EX2 R9, R9 ;  /* 0x0000000900097308 */ /* 0x000fe20000000800 */
[--C-:B------:R-:W-:Y:S01]  /*7e00*/  FFMA.FTZ R11, R12, UR10, -R179.reuse ;  /* 0x0000000a0c0b7c23 */ /* 0x100fe200080108b3 */
[----:B------:R-:W-:Y:S02]  /*7e10*/  @!P1 VIADD R152, R168, 0x28c40 ;  /* 0x00028c40a8989836 */ /* 0x000fe40000000000 */
[--C-:B------:R-:W-:Y:S01]  /*7e20*/  FFMA.FTZ R12, R162, UR10, -R179.reuse ;  /* 0x0000000aa20c7c23 */ /* 0x100fe200080108b3 */
[--C-:B------:R-:W-:Y:S01]  /*7e30*/  FFMA.FTZ R163, R163, UR10, -R179.reuse ;  /* 0x0000000aa3a37c23 */ /* 0x100fe200080108b3 */
[--C-:B------:R-:W-:Y:S01]  /*7e40*/  FFMA.FTZ R165, R165, UR10, -R179.reuse ;  /* 0x0000000aa5a57c23 */ /* 0x100fe200080108b3 */
[--C-:B------:R-:W-:Y:S01]  /*7e50*/  FFMA.FTZ R196, R166, UR10, -R179.reuse ;  /* 0x0000000aa6c47c23 */ /* 0x100fe200080108b3 */
[----:B------:R-:W-:Y:S01]  /*7e60*/  @!P1 PRMT R152, RZ, 0x654, R152 ;  /* 0x00000654ff989816 */ /* 0x000fe20000000098 */
[----:B------:R-:W1:Y:S01]  /*7e70*/  MUFU.EX2 R8, R8 ;  /* 0x0000000800087308 */ /* 0x000e620000000800 */
[--C-:B------:R-:W-:Y:S01]  /*7e80*/  FFMA.FTZ R167, R167, UR10, -R179.reuse ;  /* 0x0000000aa7a77c23 */ /* 0x100fe200080108b3 */
[--C-:B------:R-:W-:Y:S01]  /*7e90*/  FFMA.FTZ R200, R171, UR10, -R179.reuse ;  /* 0x0000000aabc87c23 */ /* 0x100fe200080108b3 */
[----:B------:R4:W-:Y:S01]  /*7ea0*/  @!P1 SYNCS.ARRIVE.TRANS64.RED.A1T0 RZ, [R152+URZ], RZ ;  /* 0x000000ff98ff99a7 */ /* 0x0009e2000810043f */
[----:B------:R-:W-:Y:S01]  /*7eb0*/  MOV R171, UR22 ;  /* 0x0000001600ab7c02 */ /* 0x000fe20008000f00 */
[--C-:B------:R-:W-:Y:S01]  /*7ec0*/  FFMA.FTZ R169, R169, UR10, -R179.reuse ;  /* 0x0000000aa9a97c23 */ /* 0x100fe200080108b3 */
[--C-:B------:R-:W-:Y:S01]  /*7ed0*/  FFMA.FTZ R170, R170, UR10, -R179.reuse ;  /* 0x0000000aaaaa7c23 */ /* 0x100fe200080108b3 */
[----:B------:R-:W-:Y:S01]  /*7ee0*/  FFMA.FTZ R173, R173, UR10, -R179 ;  /* 0x0000000aadad7c23 */ /* 0x000fe200080108b3 */
[----:B------:R-:W2:Y:S01]  /*7ef0*/  MUFU.EX2 R175, R175 ;  /* 0x000000af00af7308 */ /* 0x000ea20000000800 */
[----:B------:R-:W-:-:S02]  /*7f00*/  @!P2 IMAD R154, R171, 0x40, R2 ;  /* 0x00000040ab9aa824 */ /* 0x000fc400078e0202 */
[----:B------:R-:W-:Y:S01]  /*7f10*/  FFMA.FTZ R174, R174, UR10, -R179 ;  /* 0x0000000aaeae7c23 */ /* 0x000fe200080108b3 */
[----:B----4-:R-:W-:Y:S01]  /*7f20*/  FADD.FTZ R152, R176, R3 ;  /* 0x00000003b0987221 */ /* 0x010fe20000010000 */
[----:B------:R-:W-:Y:S01]  /*7f30*/  FFMA.FTZ R172, R172, UR10, -R179 ;  /* 0x0000000aacac7c23 */ /* 0x000fe200080108b3 */
[----:B------:R-:W-:Y:S01]  /*7f40*/  FMUL.FTZ R112, R112, R14 ;  /* 0x0000000e70707220 */ /* 0x000fe20000410000 */
[----:B------:R-:W-:Y:S01]  /*7f50*/  @!P2 LEA R154, R154, UR40, 0x2 ;  /* 0x000000289a9aac11 */ /* 0x000fe2000f8e10ff */
[----:B0-----:R-:W-:Y:S01]  /*7f60*/  FADD.FTZ R3, R15, R152 ;  /* 0x000000980f037221 */ /* 0x001fe20000010000 */
[----:B------:R-:W0:Y:S01]  /*7f70*/  MUFU.EX2 R10, R10 ;  /* 0x0000000a000a7308 */ /* 0x000e220000000800 */
[----:B-1----:R-:W-:Y:S01]  /*7f80*/  FFMA.FTZ R6, R9, R6, R8 ;  /* 0x0000000609067223 */ /* 0x002fe20000010008 */
[-C--:B------:R-:W-:Y:S01]  /*7f90*/  FMUL.FTZ R113, R113, R14.reuse ;  /* 0x0000000e71717220 */ /* 0x080fe20000410000 */
[----:B------:R-:W-:Y:S01]  /*7fa0*/  FADD.FTZ R152, R20, R3 ;  /* 0x0000000314987221 */ /* 0x000fe20000010000 */
[----:B------:R-:W-:Y:S01]  /*7fb0*/  @!P2 STS [R154+0x28800], R14 ;  /* 0x0288000e9a00a388 */ /* 0x000fe20000000800 */
[-C--:B------:R-:W-:Y:S01]  /*7fc0*/  FMUL.FTZ R116, R116, R14.reuse ;  /* 0x0000000e74747220 */ /* 0x080fe20000410000 */
[-C--:B------:R-:W-:Y:S01]  /*7fd0*/  FMUL.FTZ R117, R117, R14.reuse ;  /* 0x0000000e75757220 */ /* 0x080fe20000410000 */
[----:B------:R-:W-:Y:S01]  /*7fe0*/  FADD.FTZ R177, R21, R152 ;  /* 0x0000009815b17221 */ /* 0x000fe20000010000 */
[----:B------:R-:W1:Y:S01]  /*7ff0*/  MUFU.EX2 R11, R11 ;  /* 0x0000000b000b7308 */ /* 0x000e620000000800 */
[----:B--2---:R-:W-:Y:S01]  /*8000*/  FADD.FTZ R3, R175, R6 ;  /* 0x00000006af037221 */ /* 0x004fe20000010000 */
[----:B------:R2:W-:Y:S01]  /*8010*/  @!P2 STS [R154+0x28820], R9 ;  /* 0x028820099a00a388 */ /* 0x0005e20000000800 */
[----:B------:R-:W-:Y:S01]  /*8020*/  FADD.FTZ R152, R178, R177 ;  /* 0x000000b1b2987221 */ /* 0x000fe20000010000 */
[-C--:B------:R-:W-:Y:S01]  /*8030*/  FMUL.FTZ R120, R120, R14.reuse ;  /* 0x0000000e78787220 */ /* 0x080fe20000410000 */
[-C--:B------:R-:W-:Y:S01]  /*8040*/  FMUL.FTZ R121, R121, R14.reuse ;  /* 0x0000000e79797220 */ /* 0x080fe20000410000 */
[-C--:B------:R-:W-:Y:S01]  /*8050*/  FMUL.FTZ R124, R124, R14.reuse ;  /* 0x0000000e7c7c7220 */ /* 0x080fe20000410000 */
[----:B------:R-:W-:Y:S01]  /*8060*/  FADD.FTZ R177, R153, R152 ;  /* 0x0000009899b17221 */ /* 0x000fe20000010000 */
[----:B------:R-:W3:Y:S01]  /*8070*/  MUFU.EX2 R12, R12 ;  /* 0x0000000c000c7308 */ /* 0x000ee20000000800 */
[----:B0-----:R-:W-:Y:S01]  /*8080*/  FADD.FTZ R6, R10, R3 ;  /* 0x000000030a067221 */ /* 0x001fe20000010000 */
[-C--:B------:R-:W-:Y:S01]  /*8090*/  FMUL.FTZ R125, R125, R14.reuse ;  /* 0x0000000e7d7d7220 */ /* 0x080fe20000410000 */
[----:B------:R-:W-:Y:S01]  /*80a0*/  FADD.FTZ R152, R180, R177 ;  /* 0x000000b1b4987221 */ /* 0x000fe20000010000 */
[-C--:B------:R-:W-:Y:S01]  /*80b0*/  FMUL.FTZ R128, R128, R14.reuse ;  /* 0x0000000e80807220 */ /* 0x080fe20000410000 */
[-C--:B------:R-:W-:Y:S01]  /*80c0*/  FMUL.FTZ R129, R129, R14.reuse ;  /* 0x0000000e81817220 */ /* 0x080fe20000410000 */
[-C--:B------:R-:W-:Y:S01]  /*80d0*/  FMUL.FTZ R132, R132, R14.reuse ;  /* 0x0000000e84847220 */ /* 0x080fe20000410000 */
[----:B------:R-:W-:Y:S01]  /*80e0*/  FADD.FTZ R177, R155, R152 ;  /* 0x000000989bb17221 */ /* 0x000fe20000010000 */
        /* <DEDUP_REMOVED lines=9> */
[----:B---3--:R-:W-:Y:S01]  /*8180*/  FADD.FTZ R6, R12, R3 ;  /* 0x000000030c067221 */ /* 0x008fe20000010000 */
[-C--:B------:R-:W-:Y:S01]  /*8190*/  FMUL.FTZ R145, R145, R14.reuse ;  /* 0x0000000e91917220 */ /* 0x080fe20000410000 */
[-C--:B------:R-:W-:Y:S01]  /*81a0*/  FMUL.FTZ R148, R148, R14.reuse ;  /* 0x0000000e94947220 */ /* 0x080fe20000410000 */
[----:B------:R-:W-:Y:S01]  /*81b0*/  FMUL.FTZ R149, R149, R14 ;  /* 0x0000000e95957220 */ /* 0x000fe20000410000 */
[----:B------:R-:W-:Y:S01]  /*81c0*/  F2FP.F16.F32.PACK_AB R158, R180, R153 ;  /* 0x00000099b49e723e */ /* 0x000fe200000000ff */
[----:B------:R-:W-:Y:S01]  /*81d0*/  FMUL.FTZ R26, R26, R9 ;  /* 0x000000091a1a7220 */ /* 0x000fe20000410000 */
[----:B--2---:R-:W-:Y:S01]  /*81e0*/  F2FP.F16.F32.PACK_AB R154, R20, R15 ;  /* 0x0000000f149a723e */ /* 0x004fe200000000ff */
        /* <DEDUP_REMOVED lines=58> */
[----:B-1----:R-:W-:Y:S01]  /*8590*/  FADD.FTZ R6, R198, R3 ;  /* 0x00000003c6067221 */ /* 0x002fe20000010000 */
[----:B------:R1:W-:Y:S01]  /*85a0*/  STSM.16.M88.4 [R19+0x26800], R152 ;  /* 0x0268009813007844 */ /* 0x0003e20000000200 */
        /* <DEDUP_REMOVED lines=22> */
[C---:B---3--:R-:W-:Y:S01]  /*8710*/  FADD.FTZ R6, R192.reuse, R13 ;  /* 0x0000000dc0067221 */ /* 0x048fe20000010000 */
[----:B------:R-:W-:Y:S01]  /*8720*/  F2FP.F16.F32.PACK_AB R164, R192, R159 ;  /* 0x0000009fc0a4723e */ /* 0x000fe200000000ff */
[----:B------:R-:W-:Y:S01]  /*8730*/  FMUL.FTZ R131, R131, R9 ;  /* 0x0000000983837220 */ /* 0x000fe20000410000 */
[----:B------:R-:W-:Y:S01]  /*8740*/  F2FP.F16.F32.PACK_AB R159, R196, R165 ;  /* 0x000000a5c49f723e */ /* 0x000fe200000000ff */
[-C--:B------:R-:W-:Y:S01]  /*8750*/  FMUL.FTZ R134, R134, R9.reuse ;  /* 0x0000000986867220 */ /* 0x080fe20000410000 */
[-C--:B------:R-:W-:Y:S01]  /*8760*/  FMUL.FTZ R135, R135, R9.reuse ;  /* 0x0000000987877220 */ /* 0x080fe20000410000 */
[----:B------:R-:W-:Y:S01]  /*8770*/  FMUL.FTZ R138, R138, R9 ;  /* 0x000000098a8a7220 */ /* 0x000fe20000410000 */
[----:B------:R-:W3:Y:S01]  /*8780*/  MUFU.EX2 R170, R170 ;  /* 0x000000aa00aa7308 */ /* 0x000ee20000000800 */
[C---:B--2---:R-:W-:Y:S01]  /*8790*/  FADD.FTZ R3, R200.reuse, R3 ;  /* 0x00000003c8037221 */ /* 0x044fe20000010000 */
[----:B------:R-:W-:Y:S01]  /*87a0*/  F2FP.F16.F32.PACK_AB R163, R200, R169 ;  /* 0x000000a9c8a3723e */ /* 0x000fe200000000ff */
[----:B------:R1:W-:Y:S01]  /*87b0*/  STSM.16.M88.4 [R22], R156 ;  /* 0x0000009c16007844 */ /* 0x0003e20000000200 */
        /* <DEDUP_REMOVED lines=8> */
[----:B------:R-:W-:-:S04]  /*8840*/  FMUL.FTZ R151, R151, R9 ;  /* 0x0000000997977220 */ /* 0x000fc80000410000 */
[----:B------:R-:W0:Y:S01]  /*8850*/  MUFU.EX2 R171, R172 ;  /* 0x000000ac00ab7308 */ /* 0x000e220000000800 */
[----:B---3--:R-:W-:-:S07]  /*8860*/  FADD.FTZ R6, R170, R3 ;  /* 0x00000003aa067221 */ /* 0x008fce0000010000 */
[----:B------:R-:W3:Y:S01]  /*8870*/  MUFU.EX2 R173, R173 ;  /* 0x000000ad00ad7308 */ /* 0x000ee20000000800 */
[C---:B--2---:R-:W-:Y:S01]  /*8880*/  F2FP.F16.F32.PACK_AB R166, R194.reuse, R161 ;  /* 0x000000a1c2a6723e */ /* 0x044fe200000000ff */
[----:B------:R-:W-:Y:S01]  /*8890*/  FADD.FTZ R3, R194, R13 ;  /* 0x0000000dc2037221 */ /* 0x000fe20000010000 */
[----:B------:R-:W-:-:S05]  /*88a0*/  F2FP.F16.F32.PACK_AB R161, R198, R167 ;  /* 0x000000a7c6a1723e */ /* 0x000fca00000000ff */
[----:B------:R-:W2:Y:S01]  /*88b0*/  MUFU.EX2 R174, R174 ;  /* 0x000000ae00ae7308 */ /* 0x000ea20000000800 */
[C---:B0-----:R-:W-:Y:S01]  /*88c0*/  FADD.FTZ R6, R171.reuse, R6 ;  /* 0x00000006ab067221 */ /* 0x041fe20000010000 */
[----:B------:R-:W-:Y:S01]  /*88d0*/  F2FP.F16.F32.PACK_AB R165, R171, R170 ;  /* 0x000000aaaba5723e */ /* 0x000fe200000000ff */
[----:B------:R1:W-:Y:S02]  /*88e0*/  STSM.16.M88.4 [R184], R160 ;  /* 0x000000a0b8007844 */ /* 0x0003e40000000200 */
[----:B---3--:R-:W-:Y:S01]  /*88f0*/  FADD.FTZ R11, R173, R6 ;  /* 0x00000006ad0b7221 */ /* 0x008fe20000010000 */
[----:B--2---:R-:W-:-:S03]  /*8900*/  F2FP.F16.F32.PACK_AB R167, R174, R173 ;  /* 0x000000adaea7723e */ /* 0x004fc600000000ff */
[----:B------:R-:W-:Y:S02]  /*8910*/  FADD.FTZ R6, R174, R11 ;  /* 0x0000000bae067221 */ /* 0x000fe40000010000 */
[----:B------:R1:W-:Y:S01]  /*8920*/  STSM.16.M88.4 [R23], R164 ;  /* 0x000000a417007844 */ /* 0x0003e20000000200 */
[----:B------:R-:W-:Y:S05]  /*8930*/  @!P0 BRA `(.L_x_3445) ;  /* 0x0000000000048947 */ /* 0x000fea0003800000 */
[----:B------:R-:W-:Y:S01]  /*8940*/  BPT.TRAP 0x1 ;  /* 0x000000040000795c */ /* 0x000fe20000300000 */
.L_x_3445:
[----:B------:R0:W2:Y:S01]  /*8950*/  SYNCS.PHASECHK.TRANS64.TRYWAIT P2, [UR24+0x28c50], R7 ;  /* 0x028c5007ff0075a7 */ /* 0x0000a20008040158 */
[----:B------:R-:W-:Y:S05]  /*8960*/  @!P0 BRA `(.L_x_3446) ;  /* 0x0000000000048947 */ /* 0x000fea0003800000 */
[----:B------:R-:W-:Y:S01]  /*8970*/  BPT.TRAP 0x1 ;  /* 0x000000040000795c */ /* 0x000fe20000300000 */
.L_x_3446:
[----:B--2---:R-:W-:Y:S05]  /*8980*/  @P2 BRA `(.L_x_3447) ;  /* 0x0000000000082947 */ /* 0x004fea0003800000 */
[----:B------:R-:W2:Y:S02]  /*8990*/  SYNCS.PHASECHK.TRANS64.TRYWAIT P2, [UR24+0x28c50], R7 ;  /* 0x028c5007ff0075a7 */ /* 0x000ea40008040158 */
[----:B--2---:R-:W-:Y:S05]  /*89a0*/  @!P2 BRA `(.L_x_3448) ;  /* 0x000000880098a947 */ /* 0x004fea0003800000 */
.L_x_3447:
[----:B------:R-:W-:Y:S01]  /*89b0*/  ULEA UR11, UR39, UR47, 0xc ;  /* 0x0000002f270b7291 */ /* 0x000fe2000f8e603f */
[----:B------:R-:W-:Y:S01]  /*89c0*/  WARPGROUP.ARRIVE ;  /* 0x00000000000079c5 */ /* 0x000fe20000000000 */
[----:B------:R-:W-:Y:S01]  /*89d0*/  UMOV UR7, 0x40000040 ;  /* 0x4000004000077882 */ /* 0x000fe20000000000 */
[----:B------:R-:W-:Y:S01]  /*89e0*/  ISETP.LT.AND P2, PT, RZ, UR21, PT ;  /* 0x00000015ff007c0c */ /* 0x000fe2000bf41270 */
[----:B--2---:R-:W-:Y:S01]  /*89f0*/  @!P1 VIADD R168, R168, 0x28c60 ;  /* 0x00028c60a8a89836 */ /* 0x004fe20000000000 */
[----:B------:R-:W-:Y:S01]  /*8a00*/  UIADD3 UR21, UR21, -0x1, URZ ;  /* 0xffffffff15157890 */ /* 0x000fe2000fffe03f */
[----:B------:R-:W-:Y:S01]  /*8a10*/  MOV R9, R4 ;  /* 0x0000000400097202 */ /* 0x000fe20000000f00 */
        /* <DEDUP_REMOVED lines=34> */
.L_x_3440:
[----:B------:R-:W4:Y:S01]  /*8c40*/  SHFL.BFLY PT, R0, R3, 0x2, 0x1f ;  /* 0x0c401f0003007f89 */ /* 0x000f2200000e0000 */
[----:B------:R-:W-:Y:S01]  /*8c50*/  IMAD.U32 R12, RZ, RZ, UR10 ;  /* 0x0000000aff0c7e24 */ /* 0x000fe2000f8e00ff */
[----:B------:R-:W-:Y:S01]  /*8c60*/  UIADD3 UR37, UR37, 0x1, URZ ;  /* 0x0000000125257890 */ /* 0x000fe2000fffe03f */
[----:B------:R-:W-:Y:S01]  /*8c70*/  IMAD.U32 R20, RZ, RZ, UR10 ;  /* 0x0000000aff147e24 */ /* 0x000fe2000f8e00ff */
[----:B------:R-:W5:Y:S01]  /*8c80*/  SHFL.BFLY PT, R9, R6, 0x2, 0x1f ;  /* 0x0c401f0006097f89 */ /* 0x000f6200000e0000 */
[----:B------:R-:W-:Y:S08]  /*8c90*/  BAR.ARV 0x8, 0xa0 ;  /* 0x0202800000007b1d */ /* 0x000ff00000002000 */
[----:B------:R-:W-:Y:S01]  /*8ca0*/  BAR.SYNC.DEFER_BLOCKING 0xf, 0x100 ;  /* 0x03c4000000007b1d */ /* 0x000fe20000010000 */
[----:B----4-:R-:W-:Y:S01]  /*8cb0*/  FADD.FTZ R0, R0, R3 ;  /* 0x0000000300007221 */ /* 0x010fe20000010000 */
[----:B------:R-:W-:Y:S01]  /*8cc0*/  IMAD.U32 R3, RZ, RZ, UR39 ;  /* 0x00000027ff037e24 */ /* 0x000fe2000f8e00ff */
[----:B------:R-:W-:Y:S01]  /*8cd0*/  UIADD3 UR39, UR39, 0x1, URZ ;  /* 0x0000000127277890 */ /* 0x000fe2000fffe03f */
[----:B-----5:R-:W-:-:S02]  /*8ce0*/  FADD.FTZ R9, R9, R6 ;  /* 0x0000000609097221 */ /* 0x020fc40000010000 */
[----:B01----:R-:W0:Y:S01]  /*8cf0*/  SHFL.BFLY PT, R7, R0, 0x1, 0x1f ;  /* 0x0c201f0000077f89 */ /* 0x003e2200000e0000 */
[----:B------:R-:W-:-:S03]  /*8d00*/  UISETP.NE.AND UP0, UPT, UR39, 0x2, UPT ;  /* 0x000000022700788c */ /* 0x000fc6000bf05270 */
[----:B------:R-:W1:Y:S01]  /*8d10*/  SHFL.BFLY PT, R8, R9, 0x1, 0x1f ;  /* 0x0c201f0009087f89 */ /* 0x000e6200000e0000 */
        /* <DEDUP_REMOVED lines=8> */
[----:B------:R-:W-:Y:S02]  /*8da0*/  CS2R R6, SRZ ;  /* 0x0000000000067805 */ /* 0x000fe4000001ff00 */
[----:B------:R-:W-:-:S07]  /*8db0*/  FSETP.NE.FTZ.AND P2, PT, R14, RZ, PT ;  /* 0x000000ff0e00720b */ /* 0x000fce0003f55000 */
[----:B------:R-:W0:Y:S01]  /*8dc0*/  @P1 MUFU.RCP R7, R13 ;  /* 0x0000000d00071308 */ /* 0x000e220000001000 */
[----:B------:R-:W-:Y:S01]  /*8dd0*/  @P1 FMUL.FTZ R12, R12, 0.69314718246459960938 ;  /* 0x3f3172180c0c1820 */ /* 0x000fe20000410000 */
[----:B------:R-:W-:-:S04]  /*8de0*/  @!P0 LEA R0, R3, R2, 0x6 ;  /* 0x0000000203008211 */ /* 0x000fc800078e30ff */
[----:B------:R-:W-:Y:S01]  /*8df0*/  @P2 FMUL.FTZ R20, R20, 0.69314718246459960938 ;  /* 0x3f31721814142820 */ /* 0x000fe20000410000 */
[----:B------:R-:W-:Y:S02]  /*8e00*/  MOV R3, 0xff800000 ;  /* 0xff80000000037802 */ /* 0x000fe40000000f00 */
[----:B------:R-:W-:Y:S01]  /*8e10*/  @!P0 LEA R9, R0, UR40, 0x2 ;  /* 0x0000002800098c11 */ /* 0x000fe2000f8e10ff */
[----:B------:R-:W-:Y:S01]  /*8e20*/  @P2 MUFU.RCP R6, R14 ;  /* 0x0000000e00062308 */ /* 0x000fe20000001000 */
[----:B------:R-:W-:-:S07]  /*8e30*/  IMAD.MOV.U32 R0, RZ, RZ, -0x800000 ;  /* 0xff800000ff007424 */ /* 0x000fce00078e00ff */
[----:B------:R-:W1:Y:S01]  /*8e40*/  @P1 MUFU.LG2 R13, R13 ;  /* 0x0000000d000d1308 */ /* 0x000e620000000c00 */
        /* <DEDUP_REMOVED lines=65> */
[----:B-1----:R-:W-:Y:S01]  /*9260*/  @P1 FMUL.FTZ R13, R13, 0.69314718246459960938 ;  /* 0x3f3172180d0d1820 */ /* 0x002fe20000410000 */
        /* <DEDUP_REMOVED lines=50> */
[-C--:B--23--:R-:W-:Y:S01]  /*9590*/  FMUL.FTZ R168, R118, R6.reuse ;  /* 0x0000000676a87220 */ /* 0x08cfe20000410000 */
        /* <DEDUP_REMOVED lines=20> */
.L_x_3411:
[----:B------:R-:W0:Y:S08]  /*96e0*/  S2UR UR4, SR_CgaCtaId ;  /* 0x00000000000479c3 */ /* 0x000e300000008800 */
[----:B------:R-:W-:Y:S06]  /*96f0*/  BAR.SYNC.DEFER_BLOCKING 0x5, 0x120 ;  /* 0x0144800000007b1d */ /* 0x000fec0000010000 */
[----:B------:R-:W-:Y:S01]  /*9700*/  UMOV UR40, 0x400 ;  /* 0x0000040000287882 */ /* 0x000fe20000000000 */
[----:B------:R-:W-:Y:S01]  /*9710*/  BSSY B0, `(.L_x_3450) ;  /* 0x0000291000007945 */ /* 0x000fe20003800000 */
[----:B0-----:R-:W-:-:S09]  /*9720*/  ULEA UR40, UR4, UR40, 0x18 ;  /* 0x0000002804287291 */ /* 0x001fd2000f8ec03f */
[----:B------:R-:W0:Y:S02]  /*9730*/  LDS.128 R4, [UR40+0x28cd0] ;  /* 0x028cd028ff047984 */ /* 0x000e240008000c00 */
[----:B0-----:R-:W-:Y:S02]  /*9740*/  R2UR UR52, R5 ;  /* 0x00000000053472ca */ /* 0x001fe400000e0000 */
[----:B------:R-:W-:Y:S01]  /*9750*/  R2UR UR5, R6 ;  /* 0x00000000060572ca */ /* 0x000fe200000e0000 */
        /* <DEDUP_REMOVED lines=10> */
[----:B------:R-:W-:Y:S01]  /*9800*/  F2FP.F16.F32.PACK_AB R8, R8, R161 ;  /* 0x000000a10808723e */ /* 0x000fe200000000ff */
[----:B------:R-:W-:Y:S01]  /*9810*/  UISETP.NE.U32.AND UP0, UPT, UR8, URZ, UPT ;  /* 0x0000003f0800728c */ /* 0x000fe2000bf05070 */
[----:B------:R-:W-:-:S02]  /*9820*/  F2FP.F16.F32.PACK_AB R11, R31, R11 ;  /* 0x0000000b1f0b723e */ /* 0x000fc400000000ff */
[----:B------:R-:W-:Y:S01]  /*9830*/  F2FP.F16.F32.PACK_AB R33, R35, R34 ;  /* 0x000000222321723e */ /* 0x000fe200000000ff */
[----:B------:R-:W-:Y:S01]  /*9840*/  UISETP.NE.AND.EX UP0, UPT, UR9, URZ, UPT, UP0 ;  /* 0x0000003f0900728c */ /* 0x000fe2000bf05300 */
[----:B------:R-:W-:Y:S02]  /*9850*/  F2FP.F16.F32.PACK_AB R40, R41, R40 ;  /* 0x000000282928723e */ /* 0x000fe400000000ff */
[----:B------:R-:W-:Y:S02]  /*9860*/  F2FP.F16.F32.PACK_AB R34, R37, R36 ;  /* 0x000000242522723e */ /* 0x000fe400000000ff */
[----:B------:R-:W-:Y:S02]  /*9870*/  F2FP.F16.F32.PACK_AB R35, R39, R38 ;  /* 0x000000262723723e */ /* 0x000fe400000000ff */
[----:B------:R-:W-:Y:S02]  /*9880*/  F2FP.F16.F32.PACK_AB R41, R43, R42 ;  /* 0x0000002a2b29723e */ /* 0x000fe400000000ff */
        /* <DEDUP_REMOVED lines=13> */
[----:B------:R-:W-:Y:S01]  /*9960*/  F2FP.F16.F32.PACK_AB R51, R55, R54 ;  /* 0x000000363733723e */ /* 0x000fe200000000ff */
[----:B------:R-:W-:Y:S01]  /*9970*/  UIADD3 UR4, UP2, UR10, UR6, URZ ;  /* 0x000000060a047290 */ /* 0x000fe2000ff5e03f */
[C---:B------:R-:W-:Y:S01]  /*9980*/  IADD3 R177, P0, R122.reuse, 0x40, RZ ;  /* 0x000000407ab17810 */ /* 0x040fe20007f1e0ff */
[----:B------:R-:W-:Y:S01]  /*9990*/  UISETP.NE.AND.EX UP1, UPT, UR7, URZ, UPT, UP1 ;  /* 0x0000003f0700728c */ /* 0x000fe2000bf25310 */
[----:B------:R-:W-:Y:S01]  /*99a0*/  IADD3 R183, P6, R122, 0x2020, RZ ;  /* 0x000020207ab77810 */ /* 0x000fe20007fde0ff */
[----:B------:R-:W-:Y:S01]  /*99b0*/  @UP0 UIADD3 UR6, UP3, UR10, UR8, URZ ;  /* 0x000000080a060290 */ /* 0x000fe2000ff7e03f */
[----:B------:R-:W-:Y:S01]  /*99c0*/  LOP3.LUT R6, R177, 0x380, RZ, 0xc0, !PT ;  /* 0x00000380b1067812 */ /* 0x000fe200078ec0ff */
[----:B------:R-:W-:Y:S01]  /*99d0*/  UIADD3.X UR8, UR11, UR7, URZ, UP2, !UPT ;  /* 0x000000070b087290 */ /* 0x000fe200097fe43f */
[----:B------:R-:W-:Y:S01]  /*99e0*/  IADD3.X R13, RZ, R123, RZ, P0, !PT ;  /* 0x0000007bff0d7210 */ /* 0x000fe200007fe4ff */
[----:B------:R-:W-:Y:S01]  /*99f0*/  IMAD.X R25, RZ, RZ, R123, P6 ;  /* 0x000000ffff197224 */ /* 0x000fe200030e067b */
[----:B------:R-:W-:Y:S01]  /*9a00*/  SHF.R.U64 R6, R6, 0x3, RZ ;  /* 0x0000000306067819 */ /* 0x000fe200000012ff */
[----:B------:R-:W-:Y:S01]  /*9a10*/  @UP0 UIADD3.X UR7, UR11, UR9, URZ, UP3, !UPT ;  /* 0x000000090b070290 */ /* 0x000fe20009ffe43f */
[----:B------:R-:W-:-:S02]  /*9a20*/  IADD3 R175, P1, R122, 0x20, RZ ;  /* 0x000000207aaf7810 */ /* 0x000fc40007f3e0ff */
[----:B------:R-:W-:Y:S02]  /*9a30*/  LOP3.LUT R12, R6, R177, RZ, 0x3c, !PT ;  /* 0x000000b1060c7212 */ /* 0x000fe400078e3cff */
[----:B------:R-:W-:Y:S01]  /*9a40*/  LOP3.LUT R6, R183, 0x380, RZ, 0xc0, !PT ;  /* 0x00000380b7067812 */ /* 0x000fe200078ec0ff */
[--C-:B------:R-:W-:Y:S01]  /*9a50*/  IMAD.X R5, RZ, RZ, R123.reuse, P1 ;  /* 0x000000ffff057224 */ /* 0x100fe200008e067b */
[----:B------:R-:W-:Y:S02]  /*9a60*/  IADD3 R197, P0, R122, 0x4020, RZ ;  /* 0x000040207ac57810 */ /* 0x000fe40007f1e0ff */
[----:B------:R-:W-:Y:S02]  /*9a70*/  SHF.R.U64 R6, R6, 0x3, RZ ;  /* 0x0000000306067819 */ /* 0x000fe400000012ff */
[----:B------:R-:W-:Y:S01]  /*9a80*/  IADD3 R191, P5, R122, 0x2040, RZ ;  /* 0x000020407abf7810 */ /* 0x000fe20007fbe0ff */
[----:B------:R-:W-:Y:S01]  /*9a90*/  IMAD.X R95, RZ, RZ, R123, P0 ;  /* 0x000000ffff5f7224 */ /* 0x000fe200000e067b */
[----:B------:R-:W-:-:S02]  /*9aa0*/  LOP3.LUT R24, R6, R183, RZ, 0x3c, !PT ;  /* 0x000000b706187212 */ /* 0x000fc400078e3cff */
[----:B------:R-:W-:Y:S02]  /*9ab0*/  LOP3.LUT R6, R197, 0x380, RZ, 0xc0, !PT ;  /* 0x00000380c5067812 */ /* 0x000fe400078ec0ff */
[C---:B------:R-:W-:Y:S02]  /*9ac0*/  IADD3 R195, P1, R122.reuse, 0x4000, RZ ;  /* 0x000040007ac37810 */ /* 0x040fe40007f3e0ff */
[----:B------:R-:W-:Y:S02]  /*9ad0*/  IADD3 R179, P4, R122, 0x60, RZ ;  /* 0x000000607ab37810 */ /* 0x000fe40007f9e0ff */
[----:B------:R-:W-:Y:S01]  /*9ae0*/  IADD3.X R83, RZ, R123, RZ, P5, !PT ;  /* 0x0000007bff537210 */ /* 0x000fe20002ffe4ff */
[--C-:B------:R-:W-:Y:S01]  /*9af0*/  IMAD.X R91, RZ, RZ, R123.reuse, P1 ;  /* 0x000000ffff5b7224 */ /* 0x100fe200008e067b */
[----:B------:R-:W-:Y:S01]  /*9b00*/  SHF.R.U64 R6, R6, 0x3, RZ ;  /* 0x0000000306067819 */ /* 0x000fe200000012ff */
[----:B------:R-:W-:Y:S01]  /*9b10*/  IMAD.X R15, RZ, RZ, R123, P4 ;  /* 0x000000ffff0f7224 */ /* 0x000fe200020e067b */
[----:B------:R-:W-:-:S02]  /*9b20*/  LOP3.LUT R107, R122, 0x380, RZ, 0xc0, !PT ;  /* 0x000003807a6b7812 */ /* 0x000fc400078ec0ff */
        /* <DEDUP_REMOVED lines=8> */
[----:B------:R-:W-:-:S02]  /*9bb0*/  LOP3.LUT R14, R179, 0x380, RZ, 0xc0, !PT ;  /* 0x00000380b30e7812 */ /* 0x000fc400078ec0ff */
[----:B------:R-:W-:Y:S01]  /*9bc0*/  LOP3.LUT R94, R6, R197, RZ, 0x3c, !PT ;  /* 0x000000c5065e7212 */ /* 0x000fe200078e3cff */
[----:B------:R-:W-:Y:S01]  /*9bd0*/  IMAD.X R119, RZ, RZ, R123, P1 ;  /* 0x000000ffff777224 */ /* 0x000fe200008e067b */
[----:B------:R-:W-:Y:S02]  /*9be0*/  SHF.R.U64 R107, R107, 0x3, RZ ;  /* 0x000000036b6b7819 */ /* 0x000fe400000012ff */
[----:B------:R-:W-:Y:S02]  /*9bf0*/  LOP3.LUT R20, R181, 0x380, RZ, 0xc0, !PT ;  /* 0x00000380b5147812 */ /* 0x000fe400078ec0ff */
[----:B------:R-:W-:Y:S02]  /*9c00*/  LOP3.LUT R6, R205, 0x380, RZ, 0xc0, !PT ;  /* 0x00000380cd067812 */ /* 0x000fe400078ec0ff */
[----:B------:R-:W-:Y:S02]  /*9c10*/  IADD3 R203, P6, R122, 0x6000, RZ ;  /* 0x000060007acb7810 */ /* 0x000fe40007fde0ff */
[----:B------:R-:W-:-:S02]  /*9c20*/  SHF.R.U64 R4, R4, 0x3, RZ ;  /* 0x0000000304047819 */ /* 0x000fc400000012ff */
[C---:B------:R-:W-:Y:S02]  /*9c30*/  IADD3 R199, P4, R122.reuse, 0x4040, RZ ;  /* 0x000040407ac77810 */ /* 0x040fe40007f9e0ff */
[C---:B------:R-:W-:Y:S02]  /*9c40*/  IADD3 R114, P2, R122.reuse, 0x6040, RZ ;  /* 0x000060407a727810 */ /* 0x040fe40007f5e0ff */
[----:B------:R-:W-:Y:S02]  /*9c50*/  LOP3.LUT R82, R191, 0x380, RZ, 0xc0, !PT ;  /* 0x00000380bf527812 */ /* 0x000fe400078ec0ff */
[----:B------:R-:W-:Y:S02]  /*9c60*/  IADD3 R201, P3, R122, 0x4060, RZ ;  /* 0x000040607ac97810 */ /* 0x000fe40007f7e0ff */
[----:B------:R-:W-:Y:S02]  /*9c70*/  SHF.R.U64 R14, R14, 0x3, RZ ;  /* 0x000000030e0e7819 */ /* 0x000fe400000012ff */
[----:B------:R-:W-:Y:S01]  /*9c80*/  LOP3.LUT R86, R193, 0x380, RZ, 0xc0, !PT ;  /* 0x00000380c1567812 */ /* 0x000fe200078ec0ff */
[----:B------:R-:W-:Y:S01]  /*9c90*/  IMAD.X R103, RZ, RZ, R123, P3 ;  /* 0x000000ffff677224 */ /* 0x000fe200018e067b */
[----:B------:R-:W-:-:S02]  /*9ca0*/  LOP3.LUT R110, R118, 0x380, RZ, 0xc0, !PT ;  /* 0x00000380766e7812 */ /* 0x000fc400078ec0ff */
[----:B------:R-:W-:Y:S01]  /*9cb0*/  LOP3.LUT R122, R107, R122, RZ, 0x3c, !PT ;  /* 0x0000007a6b7a7212 */ /* 0x000fe200078e3cff */
[----:B------:R-:W-:Y:S01]  /*9cc0*/  IMAD.X R107, RZ, RZ, R123, P6 ;  /* 0x000000ffff6b7224 */ /* 0x000fe200030e067b */
[----:B------:R-:W-:Y:S02]  /*9cd0*/  SHF.R.U64 R20, R20, 0x3, RZ ;  /* 0x0000000314147819 */ /* 0x000fe400000012ff */
[----:B------:R-:W-:Y:S02]  /*9ce0*/  LOP3.LUT R90, R195, 0x380, RZ, 0xc0, !PT ;  /* 0x00000380c35a7812 */ /* 0x000fe400078ec0ff */
[----:B------:R-:W-:Y:S02]  /*9cf0*/  SHF.R.U64 R6, R6, 0x3, RZ ;  /* 0x0000000306067819 */ /* 0x000fe400000012ff */
[----:B------:R-:W-:Y:S02]  /*9d00*/  LOP3.LUT R4, R4, R175, RZ, 0x3c, !PT ;  /* 0x000000af04047212 */ /* 0x000fe400078e3cff */
[----:B------:R-:W-:-:S02]  /*9d10*/  LOP3.LUT R106, R203, 0x380, RZ, 0xc0, !PT ;  /* 0x00000380cb6a7812 */ /* 0x000fc400078ec0ff */
[----:B------:R-:W-:Y:S02]  /*9d20*/  SHF.R.U64 R82, R82, 0x3, RZ ;  /* 0x0000000352527819 */ /* 0x000fe400000012ff */
[----:B------:R-:W-:Y:S02]  /*9d30*/  LOP3.LUT R98, R199, 0x380, RZ, 0xc0, !PT ;  /* 0x00000380c7627812 */ /* 0x000fe400078ec0ff */
[----:B------:R-:W-:Y:S02]  /*9d40*/  LOP3.LUT R27, R114, 0x380, RZ, 0xc0, !PT ;  /* 0x00000380721b7812 */ /* 0x000fe400078ec0ff */
[----:B------:R-:W-:Y:S02]  /*9d50*/  LOP3.LUT R14, R14, R179, RZ, 0x3c, !PT ;  /* 0x000000b30e0e7212 */ /* 0x000fe400078e3cff */
[----:B------:R-:W-:Y:S02]  /*9d60*/  SHF.R.U64 R86, R86, 0x3, RZ ;  /* 0x0000000356567819 */ /* 0x000fe400000012ff */
[----:B------:R-:W-:-:S02]  /*9d70*/  LOP3.LUT R102, R201, 0x380, RZ, 0xc0, !PT ;  /* 0x00000380c9667812 */ /* 0x000fc400078ec0ff */
[----:B------:R-:W-:Y:S02]  /*9d80*/  SHF.R.U64 R29, R110, 0x3, RZ ;  /* 0x000000036e1d7819 */ /* 0x000fe400000012ff */
[----:B------:R-:W-:Y:S02]  /*9d90*/  LOP3.LUT R20, R20, R181, RZ, 0x3c, !PT ;  /* 0x000000b514147212 */ /* 0x000fe400078e3cff */
[----:B------:R-:W-:Y:S02]  /*9da0*/  SHF.R.U64 R90, R90, 0x3, RZ ;  /* 0x000000035a5a7819 */ /* 0x000fe400000012ff */
[----:B------:R-:W-:Y:S02]  /*9db0*/  MOV R122, R122 ;  /* 0x0000007a007a7202 */ /* 0x000fe40000000f00 */
[----:B------:R-:W-:Y:S02]  /*9dc0*/  LOP3.LUT R110, R6, R205, RZ, 0x3c, !PT ;  /* 0x000000cd066e7212 */ /* 0x000fe400078e3cff */
[----:B------:R-:W-:Y:S01]  /*9dd0*/  SHF.R.U64 R106, R106, 0x3, RZ ;  /* 0x000000036a6a7819 */ /* 0x000fe200000012ff */
[----:B------:R0:W-:Y:S01]  /*9de0*/  STSM.16.M88.4 [R122], R8 ;  /* 0x000000087a007844 */ /* 0x0001e20000000200 */
[----:B------:R-:W-:-:S02]  /*9df0*/  MOV R6, R4 ;  /* 0x0000000400067202 */ /* 0x000fc40000000f00 */
[----:B------:R-:W-:Y:S02]  /*9e00*/  LOP3.LUT R82, R82, R191, RZ, 0x3c, !PT ;  /* 0x000000bf52527212 */ /* 0x000fe400078e3cff */
[----:B------:R-:W-:Y:S01]  /*9e10*/  SHF.R.U64 R98, R98, 0x3, RZ ;  /* 0x0000000362627819 */ /* 0x000fe200000012ff */
[----:B------:R-:W-:Y:S01]  /*9e20*/  STSM.16.M88.4 [R6], R32 ;  /* 0x0000002006007844 */ /* 0x000fe20000000200 */
[----:B------:R-:W-:Y:S02]  /*9e30*/  SHF.R.U64 R27, R27, 0x3, RZ ;  /* 0x000000031b1b7819 */ /* 0x000fe400000012ff */
[----:B------:R-:W-:Y:S02]  /*9e40*/  MOV R12, R12 ;  /* 0x0000000c000c7202 */ /* 0x000fe40000000f00 */
[----:B------:R-:W-:Y:S02]  /*9e50*/  LOP3.LUT R86, R86, R193, RZ, 0x3c, !PT ;  /* 0x000000c156567212 */ /* 0x000fe400078e3cff */
[----:B------:R-:W-:Y:S01]  /*9e60*/  SHF.R.U64 R102, R102, 0x3, RZ ;  /* 0x0000000366667819 */ /* 0x000fe200000012ff */
[----:B------:R-:W-:Y:S01]  /*9e70*/  STSM.16.M88.4 [R12], R40 ;  /* 0x000000280c007844 */ /* 0x000fe20000000200 */
[----:B------:R-:W-:Y:S01]  /*9e80*/  MOV R14, R14 ;  /* 0x0000000e000e7202 */ /* 0x000fe20000000f00 */
[----:B0-----:R-:W-:Y:S01]  /*9e90*/  IMAD.U32 R10, RZ, RZ, UR6 ;  /* 0x00000006ff0a7e24 */ /* 0x001fe2000f8e00ff */
        /* <DEDUP_REMOVED lines=15> */
[-C--:B------:R-:W-:Y:S01]  /*9f90*/  IADD3.X R99, RZ, R123.reuse, RZ, P4, !PT ;  /* 0x0000007bff637210 */ /* 0x080fe200027fe4ff */
[----:B------:R-:W-:Y:S01]  /*9fa0*/  STSM.16.M88.4 [R24], R64 ;  /* 0x0000004018007844 */ /* 0x000fe20000000200 */
[----:B------:R-:W-:Y:S02]  /*9fb0*/  IADD3.X R115, RZ, R123, RZ, P2, !PT ;  /* 0x0000007bff737210 */ /* 0x000fe400017fe4ff */
[----:B------:R-:W-:Y:S02]  /*9fc0*/  LOP3.LUT R98, R98, R199, RZ, 0x3c, !PT ;  /* 0x000000c762627212 */ /* 0x000fe400078e3cff */
[----:B------:R-:W-:Y:S02]  /*9fd0*/  LOP3.LUT R114, R27, R114, RZ, 0x3c, !PT ;  /* 0x000000721b727212 */ /* 0x000fe400078e3cff */
[----:B------:R-:W-:Y:S02]  /*9fe0*/  MOV R5, R82 ;  /* 0x0000005200057202 */ /* 0x000fe40000000f00 */
[----:B------:R-:W-:-:S02]  /*9ff0*/  F2FP.F16.F32.PACK_AB R74, R77, R76 ;  /* 0x0000004c4d4a723e */ /* 0x000fc400000000ff */
[----:B------:R-:W-:Y:S02]  /*a000*/  F2FP.F16.F32.PACK_AB R75, R79, R78 ;  /* 0x0000004e4f4b723e */ /* 0x000fe400000000ff */
[----:B------:R-:W-:Y:S02]  /*a010*/  F2FP.F16.F32.PACK_AB R80, R81, R80 ;  /* 0x000000505150723e */ /* 0x000fe400000000ff */
[----:B------:R-:W-:Y:S01]  /*a020*/  LOP3.LUT R102, R102, R201, RZ, 0x3c, !PT ;  /* 0x000000c966667212 */ /* 0x000fe200078e3cff */
[----:B------:R0:W-:Y:S01]  /*a030*/  STSM.16.M88.4 [R5], R72 ;  /* 0x0000004805007844 */ /* 0x0001e20000000200 */
        /* <DEDUP_REMOVED lines=8> */
[----:B------:R-:W-:Y:S01]  /*a0c0*/  F2FP.F16.F32.PACK_AB R154, R93, R92 ;  /* 0x0000005c5d9a723e */ /* 0x000fe200000000ff */
[----:B0-----:R-:W-:Y:S01]  /*a0d0*/  IMAD.U32 R5, RZ, RZ, UR8 ;  /* 0x00000008ff057e24 */ /* 0x001fe2000f8e00ff */
        /* <DEDUP_REMOVED lines=36> */
[----:B------:R-:W-:Y:S01]  /*a320*/  STSM.16.M88.4 [R110], R128 ;  /* 0x000000806e007844 */ /* 0x000fe20000000200 */
[----:B------:R-:W-:-:S02]  /*a330*/  F2FP.F16.F32.PACK_AB R138, R141, R140 ;  /* 0x0000008c8d8a723e */ /* 0x000fc400000000ff */
[----:B------:R-:W-:Y:S02]  /*a340*/  F2FP.F16.F32.PACK_AB R139, R143, R142 ;  /* 0x0000008e8f8b723e */ /* 0x000fe400000000ff */
[----:B------:R-:W-:Y:S01]  /*a350*/  F2FP.F16.F32.PACK_AB R145, R147, R146 ;  /* 0x000000929391723e */ /* 0x000fe200000000ff */
[----:B0-----:R-:W-:Y:S01]  /*a360*/  IMAD.U32 R4, RZ, RZ, UR4 ;  /* 0x00000004ff047e24 */ /* 0x001fe2000f8e00ff */
[----:B------:R-:W-:Y:S01]  /*a370*/  MOV R118, R118 ;  /* 0x0000007600767202 */ /* 0x000fe20000000f00 */
[----:B------:R0:W-:Y:S01]  /*a380*/  STSM.16.M88.4 [R8], R136 ;  /* 0x0000008808007844 */ /* 0x0001e20000000200 */
[----:B------:R-:W-:Y:S02]  /*a390*/  F2FP.F16.F32.PACK_AB R146, R149, R148 ;  /* 0x000000949592723e */ /* 0x000fe400000000ff */
[----:B------:R-:W-:Y:S02]  /*a3a0*/  F2FP.F16.F32.PACK_AB R147, R151, R150 ;  /* 0x000000969793723e */ /* 0x000fe400000000ff */
[----:B------:R-:W-:-:S02]  /*a3b0*/  PLOP3.LUT P6, PT, PT, PT, UP0, 0x80, 0x0 ;  /* 0x000000000000781c */ /* 0x000fc40003fcf008 */
[----:B------:R-:W-:Y:S01]  /*a3c0*/  PLOP3.LUT P0, PT, PT, PT, UP1, 0x80, 0x0 ;  /* 0x000000000000781c */ /* 0x000fe20003f0f018 */
[----:B------:R1:W-:Y:S01]  /*a3d0*/  STSM.16.M88.4 [R118], R144 ;  /* 0x0000009076007844 */ /* 0x0003e20000000200 */
[----:B------:R-:W-:Y:S01]  /*a3e0*/  MOV R11, UR7 ;  /* 0x00000007000b7c02 */ /* 0x000fe20008000f00 */
[----:B------:R-:W-:Y:S08]  /*a3f0*/  BAR.SYNC.DEFER_BLOCKING 0x1, 0x100 ;  /* 0x0044000000007b1d */ /* 0x000ff00000010000 */
[----:B------:R2:W3:Y:S04]  /*a400*/  @P6 LDG.E R10, desc[UR48][R10.64] ;  /* 0x000000300a0a6981 */ /* 0x0004e8000c1e1900 */
[----:B------:R-:W4:Y:S01]  /*a410*/  @P0 LDG.E R6, desc[UR48][R4.64] ;  /* 0x0000003004060981 */ /* 0x000f22000c1e1900 */
[----:B------:R-:W-:Y:S01]  /*a420*/  IMAD R9, R186, 0x40, R17 ;  /* 0x00000040ba097824 */ /* 0x000fe200078e0211 */
[----:B------:R-:W-:Y:S01]  /*a430*/  ULDC UR8, c[0x0][0xa88] ;  /* 0x0002a20000087ab9 */ /* 0x000fe20000000800 */
[----:B------:R-:W-:-:S02]  /*a440*/  UMOV UR4, URZ ;  /* 0x0000003f00047c82 */ /* 0x000fc40008000000 */
[----:B------:R-:W-:-:S03]  /*a450*/  IMAD.WIDE R126, R9, 0x2, R126 ;  /* 0x00000002097e7825 */ /* 0x000fc600078e027e */
[C---:B------:R-:W-:Y:S02]  /*a460*/  IADD3 R12, P2, R126.reuse, 0x1000, RZ ;  /* 0x000010007e0c7810 */ /* 0x040fe40007f5e0ff */
[C---:B------:R-:W-:Y:S02]  /*a470*/  IADD3 R33, P1, R126.reuse, 0x2000, RZ ;  /* 0x000020007e217810 */ /* 0x040fe40007f3e0ff */
[----:B--2---:R-:W-:Y:S02]  /*a480*/  P2R R11, PR, RZ, 0x4 ;  /* 0x00000004ff0b7803 */ /* 0x004fe40000000000 */
[C---:B------:R-:W-:Y:S02]  /*a490*/  IADD3 R25, P2, R126.reuse, 0x3000, RZ ;  /* 0x000030007e197810 */ /* 0x040fe40007f5e0ff */
[C---:B------:R-:W-:Y:S02]  /*a4a0*/  IADD3 R41, P3, R126.reuse, 0x4000, RZ ;  /* 0x000040007e297810 */ /* 0x040fe40007f7e0ff */
        /* <DEDUP_REMOVED lines=14> */
[----:B0-----:R-:W-:Y:S02]  /*a590*/  LOP3.LUT R8, R9, R12, RZ, 0x3c, !PT ;  /* 0x0000000c09087212 */ /* 0x001fe400078e3cff */
[----:B------:R-:W-:Y:S02]  /*a5a0*/  LOP3.LUT R32, R32, R33, RZ, 0x3c, !PT ;  /* 0x0000002120207212 */ /* 0x000fe400078e3cff */
[----:B------:R-:W-:Y:S02]  /*a5b0*/  LOP3.LUT R24, R24, R25, RZ, 0x3c, !PT ;  /* 0x0000001918187212 */ /* 0x000fe400078e3cff */
[----:B------:R-:W-:Y:S02]  /*a5c0*/  LOP3.LUT R40, R40, R41, RZ, 0x3c, !PT ;  /* 0x0000002928287212 */ /* 0x000fe400078e3cff */
[----:B------:R-:W-:-:S02]  /*a5d0*/  LOP3.LUT R28, R28, R29, RZ, 0x3c, !PT ;  /* 0x0000001d1c1c7212 */ /* 0x000fc400078e3cff */
[----:B------:R-:W-:Y:S02]  /*a5e0*/  LOP3.LUT R44, R44, R45, RZ, 0x3c, !PT ;  /* 0x0000002d2c2c7212 */ /* 0x000fe400078e3cff */
[----:B---3--:R-:W-:Y:S02]  /*a5f0*/  @P6 R2UR UR8, R10 ;  /* 0x000000000a0862ca */ /* 0x008fe400000e0000 */
[----:B----4-:R-:W-:Y:S01]  /*a600*/  @P0 R2UR UR4, R6 ;  /* 0x00000000060402ca */ /* 0x010fe200000e0000 */
[----:B-1----:R-:W-:-:S14]  /*a610*/  @P6 BRA `(.L_x_3452) ;  /* 0x0000000000186947 */ /* 0x002fdc0003800000 */
[----:B------:R-:W-:Y:S05]  /*a620*/  @!P0 BRA `(.L_x_3452) ;  /* 0x0000000000148947 */ /* 0x000fea0003800000 */
[----:B------:R-:W2:Y:S04]  /*a630*/  LDG.E R10, desc[UR48][R4.64] ;  /* 0x00000030040a7981 */ /* 0x000ea8000c1e1900 */
[----:B------:R-:W3:Y:S01]  /*a640*/  LDG.E R6, desc[UR48][R4.64+0x4] ;  /* 0x0000043004067981 */ /* 0x000ee2000c1e1900 */
[----:B--2---:R-:W-:Y:S02]  /*a650*/  R2UR UR6, R10 ;  /* 0x000000000a0672ca */ /* 0x004fe400000e0000 */
[----:B---3--:R-:W-:-:S13]  /*a660*/  R2UR UR8, R6 ;  /* 0x00000000060872ca */ /* 0x008fda00000e0000 */
[----:B------:R-:W-:-:S12]  /*a670*/  UIADD3 UR8, -UR6, UR8, URZ ;  /* 0x0000000806087290 */ /* 0x000fd8000fffe13f */
.L_x_3452:
        /* <DEDUP_REMOVED lines=67> */
[----:B------:R-:W-:Y:S01]  /*aab0*/  IMAD.MOV R5, RZ, RZ, -R18 ;  /* 0x000000ffff057224 */ /* 0x000fe200078e0a12 */
[----:B------:R-:W-:Y:S02]  /*aac0*/  UIMAD.WIDE.U32 UR6, UR44, UR10, UR6 ;  /* 0x0000000a2c0672a5 */ /* 0x000fe4000f8e0006 */
[----:B------:R-:W-:Y:S01]  /*aad0*/  UIMAD UR9, UR44, UR11, UR9 ;  /* 0x0000000b2c0972a4 */ /* 0x000fe2000f8e0209 */
[----:B------:R-:W-:Y:S02]  /*aae0*/  LEA R6, R11, R2, 0x6 ;  /* 0x000000020b067211 */ /* 0x000fe400078e30ff */
[----:B------:R-:W-:Y:S01]  /*aaf0*/  ULDC.64 UR10, c[0x0][0xb78] ;  /* 0x0002de00000a7ab9 */ /* 0x000fe20000000a00 */
[----:B------:R-:W-:Y:S01]  /*ab00*/  UIADD3 UR7, UR7, UR9, URZ ;  /* 0x0000000907077290 */ /* 0x000fe2000fffe03f */
[----:B------:R-:W-:Y:S01]  /*ab10*/  ISETP.NE.AND P0, PT, R16, R5, PT ;  /* 0x000000051000720c */ /* 0x000fe20003f05270 */
[----:B------:R-:W-:Y:S01]  /*ab20*/  UIMAD UR9, UR43, UR10, URZ ;  /* 0x0000000a2b0972a4 */ /* 0x000fe2000f8e023f */
[C---:B------:R-:W-:Y:S01]  /*ab30*/  VIADD R10, R6.reuse, 0x8 ;  /* 0x00000008060a7836 */ /* 0x040fe20000000000 */
[----:B------:R-:W-:Y:S01]  /*ab40*/  UIMAD.WIDE.U32 UR6, UR42, UR10, UR6 ;  /* 0x0000000a2a0672a5 */ /* 0x000fe2000f8e0006 */
[----:B------:R-:W-:Y:S01]  /*ab50*/  SHF.R.S32.HI R4, RZ, 0x1f, R6 ;  /* 0x0000001fff047819 */ /* 0x000fe20000011406 */
[----:B------:R-:W-:Y:S01]  /*ab60*/  UIMAD UR9, UR42, UR11, UR9 ;  /* 0x0000000b2a0972a4 */ /* 0x000fe2000f8e0209 */
[----:B------:R-:W-:-:S02]  /*ab70*/  ISETP.GE.OR P1, PT, R6, UR8, P0 ;  /* 0x0000000806007c0c */ /* 0x000fc40008726670 */
[----:B------:R-:W-:Y:S01]  /*ab80*/  ISETP.GE.OR P0, PT, R10, UR8, P0 ;  /* 0x000000080a007c0c */ /* 0x000fe20008706670 */
[----:B------:R-:W-:Y:S01]  /*ab90*/  ULDC.64 UR10, c[0x0][0xb40] ;  /* 0x0002d000000a7ab9 */ /* 0x000fe20000000a00 */
[----:B------:R-:W-:Y:S01]  /*aba0*/  IADD3 R5, P2, R6, UR6, RZ ;  /* 0x0000000606057c10 */ /* 0x000fe2000ff5e0ff */
[----:B------:R-:W-:-:S05]  /*abb0*/  IMAD.U32 R11, RZ, RZ, UR9 ;  /* 0x00000009ff0b7e24 */ /* 0x000fca000f8e00ff */
[----:B------:R-:W-:Y:S02]  /*abc0*/  IADD3.X R6, R4, UR7, R11, P2, !PT ;  /* 0x0000000704067c10 */ /* 0x000fe400097fe40b */
[----:B------:R-:W-:-:S04]  /*abd0*/  LEA R4, P2, R5, UR10, 0x2 ;  /* 0x0000000a05047c11 */ /* 0x000fc8000f8410ff */
[----:B------:R-:W-:-:S05]  /*abe0*/  LEA.HI.X R5, R5, UR11, R6, 0x2, P2 ;  /* 0x0000000b05057c11 */ /* 0x000fca00090f1406 */
[----:B------:R0:W-:Y:S04]  /*abf0*/  @!P1 STG.E desc[UR48][R4.64], R0 ;  /* 0x0000000004009986 */ /* 0x0001e8000c101930 */
[----:B------:R0:W-:Y:S02]  /*ac00*/  @!P0 STG.E desc[UR48][R4.64+0x20], R3 ;  /* 0x0000200304008986 */ /* 0x0001e4000c101930 */
.L_x_3453:
        /* <DEDUP_REMOVED lines=19> */
[----:B------:R-:W-:-:S02]  /*ad40*/  UIMAD UR6, UR12, UR10, URZ ;  /* 0x0000000a0c0672a4 */ /* 0x000fc4000f8e023f */
[----:B------:R-:W-:Y:S01]  /*ad50*/  IMAD.U32 R21, RZ, RZ, UR10 ;  /* 0x0000000aff157e24 */ /* 0x000fe2000f8e00ff */
[----:B------:R-:W5:Y:S01]  /*ad60*/  LD.E.128 R40, desc[UR48][R40.64] ;  /* 0x0000003028287980 */ /* 0x000f62000c101d00 */
[----:B------:R-:W-:Y:S02]  /*ad70*/  LOP3.LUT R0, R4, R0, R5, 0xfe, !PT ;  /* 0x0000000004007212 */ /* 0x000fe400078efe05 */
[----:B------:R-:W-:Y:S01]  /*ad80*/  SHF.R.S32.HI R5, RZ, 0x1f, R17 ;  /* 0x0000001fff057819 */ /* 0x000fe20000011411 */
[----:B------:R-:W5:Y:S01]  /*ad90*/  LD.E.128 R28, desc[UR48][R28.64] ;  /* 0x000000301c1c7980 */ /* 0x000f62000c101d00 */
[----:B------:R-:W-:Y:S01]  /*ada0*/  MOV R4, R17 ;  /* 0x0000001100047202 */ /* 0x000fe20000000f00 */
[----:B------:R-:W-:Y:S01]  /*adb0*/  UIMAD UR6, UR4, UR11, UR6 ;  /* 0x0000000b040672a4 */ /* 0x000fe2000f8e0206 */
[C---:B------:R-:W-:Y:S01]  /*adc0*/  VIADD R88, R17.reuse, 0x140 ;  /* 0x0000014011587836 */ /* 0x040fe20000000000 */
[----:B------:R-:W5:Y:S01]  /*add0*/  LD.E.128 R44, desc[UR48][R44.64] ;  /* 0x000000302c2c7980 */ /* 0x000f62000c101d00 */
[----:B------:R-:W-:Y:S01]  /*ade0*/  IADD3 R86, R17, 0x100, RZ ;  /* 0x0000010011567810 */ /* 0x000fe20007ffe0ff */
[----:B------:R-:W-:Y:S01]  /*adf0*/  IMAD.WIDE.U32 R4, R21, UR4, R4 ;  /* 0x0000000415047c25 */ /* 0x000fe2000f8e0004 */
        /* <DEDUP_REMOVED lines=10> */
[----:B------:R-:W-:Y:S01]  /*aea0*/  MOV R81, UR10 ;  /* 0x0000000a00517c02 */ /* 0x000fe20008000f00 */
[----:B------:R-:W-:Y:S01]  /*aeb0*/  UIMAD UR4, UR13, UR10, URZ ;  /* 0x0000000a0d0472a4 */ /* 0x000fe2000f8e023f */
[----:B------:R-:W-:Y:S01]  /*aec0*/  VIADD R5, R5, UR6 ;  /* 0x0000000605057c36 */ /* 0x000fe20008000000 */
        /* <DEDUP_REMOVED lines=8> */
[----:B------:R-:W-:Y:S01]  /*af50*/  ISETP.GE.AND P1, PT, R88, UR14, PT ;  /* 0x0000000e58007c0c */ /* 0x000fe2000bf26270 */
[----:B------:R-:W-:Y:S01]  /*af60*/  VIADD R80, R17, 0x180 ;  /* 0x0000018011507836 */ /* 0x000fe20000000000 */
[----:B------:R-:W-:-:S02]  /*af70*/  UIMAD UR6, UR44, UR11, UR4 ;  /* 0x0000000b2c0672a4 */ /* 0x000fc4000f8e0204 */
[----:B------:R-:W-:Y:S01]  /*af80*/  IMAD.WIDE.U32 R4, R81, UR44, R4 ;  /* 0x0000002c51047c25 */ /* 0x000fe2000f8e0004 */
[----:B------:R-:W-:Y:S01]  /*af90*/  SEL R21, RZ, 0x10, P0 ;  /* 0x00000010ff157807 */ /* 0x000fe20000000000 */
[----:B------:R-:W-:Y:S01]  /*afa0*/  UIADD3 UR4, UR40, 0x28c20, URZ ;  /* 0x00028c2028047890 */ /* 0x000fe2000fffe03f */
[----:B------:R-:W-:Y:S01]  /*afb0*/  SEL R20, RZ, 0x20, P1 ;  /* 0x00000020ff147807 */ /* 0x000fe20000800000 */
[----:B------:R-:W-:Y:S01]  /*afc0*/  ULDC.64 UR8, c[0x0][0xae8] ;  /* 0x0002ba0000087ab9 */ /* 0x000fe20000000a00 */
[----:B------:R-:W-:Y:S01]  /*afd0*/  ISETP.GE.AND P0, PT, R80, UR14, PT ;  /* 0x0000000e50007c0c */ /* 0x000fe2000bf06270 */
[C---:B------:R-:W-:Y:S01]  /*afe0*/  VIADD R80, R186.reuse, 0x20 ;  /* 0x00000020ba507836 */ /* 0x040fe20000000000 */
[----:B------:R-:W-:Y:S01]  /*aff0*/  ISETP.GE.AND P2, PT, R186, UR7, PT ;  /* 0x00000007ba007c0c */ /* 0x000fe2000bf46270 */
[----:B------:R-:W-:Y:S01]  /*b000*/  UPRMT UR4, URZ, 0x654, UR4 ;  /* 0x000006543f047896 */ /* 0x000fe20008000004 */
[----:B------:R-:W-:Y:S01]  /*b010*/  LOP3.LUT R21, R20, R0, R21, 0xfe, !PT ;  /* 0x0000000014157212 */ /* 0x000fe200078efe15 */
[----:B------:R-:W-:Y:S01]  /*b020*/  VIADD R20, R17, 0x1c0 ;  /* 0x000001c011147836 */ /* 0x000fe20000000000 */
[----:B------:R-:W-:Y:S01]  /*b030*/  IADD3 R5, R5, UR6, RZ ;  /* 0x0000000605057c10 */ /* 0x000fe2000fffe0ff */
[----:B------:R-:W-:-:S02]  /*b040*/  UIMAD UR6, UR43, UR8, URZ ;  /* 0x000000082b0672a4 */ /* 0x000fc4000f8e023f */
[----:B------:R-:W-:Y:S01]  /*b050*/  IMAD.U32 R81, RZ, RZ, UR8 ;  /* 0x00000008ff517e24 */ /* 0x000fe2000f8e00ff */
[----:B------:R-:W-:Y:S01]  /*b060*/  SEL R0, RZ, 0x40, P0 ;  /* 0x00000040ff007807 */ /* 0x000fe20000000000 */
[----:B------:R-:W-:Y:S01]  /*b070*/  BSSY B1, `(.L_x_3454) ;  /* 0x0000028000017945 */ /* 0x000fe20003800000 */
[----:B------:R-:W-:Y:S01]  /*b080*/  ISETP.GE.AND P0, PT, R80, UR7, PT ;  /* 0x0000000750007c0c */ /* 0x000fe2000bf06270 */
[----:B------:R-:W-:Y:S01]  /*b090*/  UIMAD UR6, UR42, UR9, UR6 ;  /* 0x000000092a0672a4 */ /* 0x000fe2000f8e0206 */
[----:B------:R-:W-:Y:S01]  /*b0a0*/  ISETP.GE.AND P1, PT, R20, UR14, PT ;  /* 0x0000000e14007c0c */ /* 0x000fe2000bf26270 */
[----:B------:R-:W-:Y:S01]  /*b0b0*/  IMAD.WIDE.U32 R80, R81, UR42, R4 ;  /* 0x0000002a51507c25 */ /* 0x000fe2000f8e0004 */
[----:B------:R-:W-:Y:S01]  /*b0c0*/  LOP3.LUT R0, R21, R0, RZ, 0xfc, !PT ;  /* 0x0000000015007212 */ /* 0x000fe200078efcff */
[----:B-1----:R-:W-:Y:S01]  /*b0d0*/  SYNCS.ARRIVE.TRANS64.RED.A1T0 RZ, [UR4], RZ ;  /* 0x000000ffffff79a7 */ /* 0x002fe20008100404 */
[----:B------:R-:W-:Y:S01]  /*b0e0*/  SHF.R.S32.HI R187, RZ, 0x1f, R186 ;  /* 0x0000001fffbb7819 */ /* 0x000fe200000114ba */
[----:B------:R-:W-:Y:S01]  /*b0f0*/  IMAD.U32 R21, RZ, RZ, UR45 ;  /* 0x0000002dff157e24 */ /* 0x000fe2000f8e00ff */
[----:B------:R-:W-:-:S02]  /*b100*/  SEL R5, RZ, 0x80, P1 ;  /* 0x00000080ff057807 */ /* 0x000fc40000800000 */
[----:B------:R-:W-:Y:S01]  /*b110*/  IADD3 R87, R81, UR6, RZ ;  /* 0x0000000651577c10 */ /* 0x000fe2000fffe0ff */
        /* <DEDUP_REMOVED lines=29> */
.L_x_3455:
[----:B------:R-:W-:Y:S05]  /*b2f0*/  BSYNC B1 ;  /* 0x0000000000017941 */ /* 0x000fea0003800000 */
.L_x_3454:
[----:B------:R-:W-:Y:S05]  /*b300*/  @P0 BRA `(.L_x_3456) ;  /* 0x0000000c00440947 */ /* 0x000fea0003800000 */
[----:B0----5:R-:W-:Y:S01]  /*b310*/  IADD3 R13, P0, R20, 0x20, RZ ;  /* 0x00000020140d7810 */ /* 0x021fe20007f1e0ff */
        /* <DEDUP_REMOVED lines=29> */
.L_x_3451:
[----:B------:R-:W-:Y:S01]  /*b4f0*/  ULDC.64 UR6, c[0x0][0xbe0] ;  /* 0x0002f80000067ab9 */ /* 0x000fe20000000a00 */
[----:B------:R-:W-:Y:S02]  /*b500*/  USHF.L.U32 UR4, UR42, 0x2, URZ ;  /* 0x000000022a047899 */ /* 0x000fe4000800063f */
[----:B------:R-:W-:Y:S01]  /*b510*/  UISETP.NE.U32.AND UP0, UPT, UR6, URZ, UPT ;  /* 0x0000003f0600728c */ /* 0x000fe2000bf05070 */
[----:B------:R-:W-:Y:S01]  /*b520*/  ULDC.64 UR8, c[0x0][0xbd8] ;  /* 0x0002f60000087ab9 */ /* 0x000fe20000000a00 */
[----:B------:R-:W-:Y:S02]  /*b530*/  USHF.L.U64.HI UR10, UR42, 0x2, UR43 ;  /* 0x000000022a0a7899 */ /* 0x000fe4000801022b */
[----:B------:R-:W-:Y:S02]  /*b540*/  UISETP.NE.AND.EX UP1, UPT, UR7, URZ, UPT, UP0 ;  /* 0x0000003f0700728c */ /* 0x000fe4000bf25300 */
[----:B------:R-:W-:Y:S01]  /*b550*/  UISETP.NE.U32.AND UP0, UPT, UR8, URZ, UPT ;  /* 0x0000003f0800728c */ /* 0x000fe2000bf05070 */
[----:B------:R-:W-:Y:S01]  /*b560*/  MOV R3, RZ ;  /* 0x000000ff00037202 */ /* 0x000fe20000000f00 */
[----:B------:R-:W-:Y:S01]  /*b570*/  VIADD R12, R17, 0x40 ;  /* 0x00000040110c7836 */ /* 0x000fe20000000000 */
[----:B------:R-:W-:Y:S01]  /*b580*/  ULDC UR12, c[0x0][0xa8c] ;  /* 0x0002a300000c7ab9 */ /* 0x000fe20000000800 */
[----:B------:R-:W-:Y:S01]  /*b590*/  PLOP3.LUT P4, PT, PT, PT, UP1, 0x80, 0x0 ;  /* 0x000000000000781c */ /* 0x000fe20003f8f018 */
[----:B------:R-:W-:-:S04]  /*b5a0*/  UISETP.NE.AND.EX UP0, UPT, UR9, URZ, UPT, UP0 ;  /* 0x0000003f0900728c */ /* 0x000fc8000bf05300 */
[----:B------:R-:W-:Y:S02]  /*b5b0*/  @UP1 UIADD3 UR6, UP2, UR4, UR6, URZ ;  /* 0x0000000604061290 */ /* 0x000fe4000ff5e03f */
[----:B------:R-:W-:Y:S02]  /*b5c0*/  PLOP3.LUT P3, PT, PT, PT, UP0, 0x80, 0x0 ;  /* 0x000000000000781c */ /* 0x000fe40003f6f008 */
[----:B------:R-:W-:Y:S02]  /*b5d0*/  @UP1 UIADD3.X UR7, UR10, UR7, URZ, UP2, !UPT ;  /* 0x000000070a071290 */ /* 0x000fe400097fe43f */
[----:B------:R-:W-:Y:S01]  /*b5e0*/  UIADD3 UR4, UP1, UR4, UR8, URZ ;  /* 0x0000000804047290 */ /* 0x000fe2000ff3e03f */
[----:B------:R-:W-:-:S03]  /*b5f0*/  IMAD.U32 R8, RZ, RZ, UR6 ;  /* 0x00000006ff087e24 */ /* 0x000fc6000f8e00ff */
[----:B------:R-:W-:Y:S01]  /*b600*/  MOV R9, UR7 ;  /* 0x0000000700097c02 */ /* 0x000fe20008000f00 */
[----:B------:R-:W-:Y:S01]  /*b610*/  UIADD3.X UR6, UR10, UR9, URZ, UP1, !UPT ;  /* 0x000000090a067290 */ /* 0x000fe20008ffe43f */
[----:B------:R-:W-:-:S03]  /*b620*/  IMAD.U32 R4, RZ, RZ, UR4 ;  /* 0x00000004ff047e24 */ /* 0x000fc6000f8e00ff */
[----:B------:R0:W2:Y:S02]  /*b630*/  @P4 LDG.E R8, desc[UR48][R8.64] ;  /* 0x0000003008084981 */ /* 0x0000a4000c1e1900 */
[----:B------:R-:W-:-:S05]  /*b640*/  IMAD.U32 R5, RZ, RZ, UR6 ;  /* 0x00000006ff057e24 */ /* 0x000fca000f8e00ff */
[----:B------:R1:W5:Y:S01]  /*b650*/  @P3 LDG.E R3, desc[UR48][R4.64] ;  /* 0x0000003004033981 */ /* 0x000362000c1e1900 */
[----:B------:R-:W-:Y:S01]  /*b660*/  ISETP.GE.AND P1, PT, R12, UR12, PT ;  /* 0x0000000c0c007c0c */ /* 0x000fe2000bf26270 */
[C---:B------:R-:W-:Y:S01]  /*b670*/  VIADD R14, R17.reuse, 0x80 ;  /* 0x00000080110e7836 */ /* 0x040fe20000000000 */
[C---:B------:R-:W-:Y:S01]  /*b680*/  ISETP.GE.AND P0, PT, R17.reuse, UR12, PT ;  /* 0x0000000c11007c0c */ /* 0x040fe2000bf06270 */
[----:B------:R-:W-:Y:S01]  /*b690*/  ULDC UR4, c[0x0][0xa88] ;  /* 0x0002a20000047ab9 */ /* 0x000fe20000000800 */
[----:B------:R-:W-:Y:S02]  /*b6a0*/  SEL R6, RZ, 0xffffffff, P1 ;  /* 0xffffffffff067807 */ /* 0x000fe40000800000 */
[----:B------:R-:W-:Y:S02]  /*b6b0*/  IADD3 R15, R17, 0xc0, RZ ;  /* 0x000000c0110f7810 */ /* 0x000fe40007ffe0ff */
[----:B------:R-:W-:Y:S01]  /*b6c0*/  SEL R0, RZ, 0x1, P0 ;  /* 0x00000001ff007807 */ /* 0x000fe20000000000 */
[----:B0-----:R-:W-:Y:S01]  /*b6d0*/  IMAD.SHL.U32 R9, R6, 0x2, RZ ;  /* 0x0000000206097824 */ /* 0x001fe200078e00ff */
[----:B------:R-:W-:-:S02]  /*b6e0*/  ISETP.GE.AND P1, PT, R14, UR12, PT ;  /* 0x0000000c0e007c0c */ /* 0x000fc4000bf26270 */
[----:B------:R-:W-:Y:S02]  /*b6f0*/  ISETP.GE.AND P2, PT, R15, UR12, PT ;  /* 0x0000000c0f007c0c */ /* 0x000fe4000bf46270 */
[----:B------:R-:W-:Y:S02]  /*b700*/  LOP3.LUT R0, R9, 0x2, R0, 0xe2, !PT ;  /* 0x0000000209007812 */ /* 0x000fe400078ee200 */
[----:B------:R-:W-:Y:S02]  /*b710*/  SEL R9, RZ, 0x4, P1 ;  /* 0x00000004ff097807 */ /* 0x000fe40000800000 */
[----:B------:R-:W-:Y:S02]  /*b720*/  SEL R6, RZ, 0x8, P2 ;  /* 0x00000008ff067807 */ /* 0x000fe40001000000 */
[----:B------:R-:W-:Y:S02]  /*b730*/  ISETP.GT.AND P0, PT, R189, 0x3f, PT ;  /* 0x0000003fbd00780c */ /* 0x000fe40003f04270 */
[----:B------:R-:W-:-:S02]  /*b740*/  LOP3.LUT R11, R6, R0, R9, 0xfe, !PT ;  /* 0x00000000060b7212 */ /* 0x000fc400078efe09 */
        /* <DEDUP_REMOVED lines=8> */
.L_x_3457:
        /* <DEDUP_REMOVED lines=9> */
[----:B------:R-:W0:Y:S01]  /*b860*/  S2R R4, SR_TID.X ;  /* 0x0000000000047919 */ /* 0x000e220000002100 */
[----:B------:R-:W-:-:S04]  /*b870*/  IMAD.U32 R0, RZ, RZ, UR45 ;  /* 0x0000002dff007e24 */ /* 0x000fc8000f8e00ff */
[----:B0-----:R-:W-:-:S05]  /*b880*/  IMAD R0, R0, 0x40, R4 ;  /* 0x0000004000007824 */ /* 0x001fca00078e0204 */
[----:B------:R-:W-:-:S04]  /*b890*/  IADD3 R0, R0, -0x80, RZ ;  /* 0xffffff8000007810 */ /* 0x000fc80007ffe0ff */
[----:B------:R-:W-:-:S13]  /*b8a0*/  ISETP.GE.AND P0, PT, R0, UR4, PT ;  /* 0x0000000400007c0c */ /* 0x000fda000bf06270 */
        /* <DEDUP_REMOVED lines=10> */
[----:B------:R-:W-:Y:S01]  /*b950*/  MOV R9, UR10 ;  /* 0x0000000a00097c02 */ /* 0x000fe20008000f00 */
[----:B------:R-:W-:Y:S01]  /*b960*/  VIADD R5, R5, UR6 ;  /* 0x0000000605057c36 */ /* 0x000fe20008000000 */
[----:B------:R-:W-:-:S03]  /*b970*/  UIMAD UR7, UR42, UR11, UR7 ;  /* 0x0000000b2a0772a4 */ /* 0x000fc6000f8e0207 */
[----:B------:R-:W-:Y:S01]  /*b980*/  IMAD.WIDE.U32 R4, R9, UR42, R4 ;  /* 0x0000002a09047c25 */ /* 0x000fe2000f8e0004 */
[----:B------:R-:W-:-:S03]  /*b990*/  ULDC.64 UR10, c[0x0][0xb40] ;  /* 0x0002d000000a7ab9 */ /* 0x000fc60000000a00 */
[----:B------:R-:W-:Y:S01]  /*b9a0*/  VIADD R5, R5, UR7 ;  /* 0x0000000705057c36 */ /* 0x000fe20008000000 */
[----:B------:R-:W-:-:S04]  /*b9b0*/  LEA R8, P0, R4, UR10, 0x2 ;  /* 0x0000000a04087c11 */ /* 0x000fc8000f8010ff */
[----:B------:R-:W-:Y:S01]  /*b9c0*/  LEA.HI.X R9, R4, UR11, R5, 0x2, P0 ;  /* 0x0000000b04097c11 */ /* 0x000fe200080f1405 */
[----:B------:R-:W-:-:S05]  /*b9d0*/  IMAD.MOV.U32 R5, RZ, RZ, -0x800000 ;  /* 0xff800000ff057424 */ /* 0x000fca00078e00ff */
[----:B------:R0:W-:Y:S03]  /*b9e0*/  STG.E desc[UR48][R8.64], R5 ;  /* 0x0000000508007986 */ /* 0x0001e6000c101930 */
.L_x_3459:
[----:B------:R-:W-:Y:S05]  /*b9f0*/  BSYNC B1 ;  /* 0x0000000000017941 */ /* 0x000fea0003800000 */
.L_x_3458:
        /* <DEDUP_REMOVED lines=11> */
[----:B------:R-:W-:Y:S01]  /*bab0*/  VIADD R8, R17, 0x180 ;  /* 0x0000018011087836 */ /* 0x000fe20000000000 */
[----:B------:R-:W-:-:S02]  /*bac0*/  SEL R0, RZ, 0x10, P0 ;  /* 0x00000010ff007807 */ /* 0x000fc40000000000 */
[----:B------:R-:W-:Y:S01]  /*bad0*/  IADD3 R5, R5, R3, RZ ;  /* 0x0000000305057210 */ /* 0x000fe20007ffe0ff */
[----:B------:R-:W-:Y:S01]  /*bae0*/  IMAD.U32 R3, RZ, RZ, UR6 ;  /* 0x00000006ff037e24 */ /* 0x000fe2000f8e00ff */
[----:B------:R-:W-:Y:S01]  /*baf0*/  UIMAD UR6, UR8, UR6, URZ ;  /* 0x00000006080672a4 */ /* 0x000fe2000f8e023f */
[----:B------:R-:W-:Y:S02]  /*bb00*/  ISETP.GE.AND P0, PT, R8, UR12, PT ;  /* 0x0000000c08007c0c */ /* 0x000fe4000bf06270 */
[----:B------:R-:W-:Y:S01]  /*bb10*/  IMAD.WIDE.U32 R4, R3, UR44, R4 ;  /* 0x0000002c03047c25 */ /* 0x000fe2000f8e0004 */
[----:B------:R-:W-:Y:S01]  /*bb20*/  UIMAD UR6, UR44, UR7, UR6 ;  /* 0x000000072c0672a4 */ /* 0x000fe2000f8e0206 */
[----:B------:R-:W-:Y:S01]  /*bb30*/  LOP3.LUT R11, R6, R11, R0, 0xfe, !PT ;  /* 0x0000000b060b7212 */ /* 0x000fe200078efe00 */
[----:B------:R-:W-:Y:S01]  /*bb40*/  UIMAD UR7, UR45, -0x40, UR4 ;  /* 0xffffffc02d0778a4 */ /* 0x000fe2000f8e0204 */
[----:B------:R-:W-:Y:S01]  /*bb50*/  VIADD R3, R17, 0x1c0 ;  /* 0x000001c011037836 */ /* 0x000fe20000000000 */
[----:B------:R-:W-:Y:S01]  /*bb60*/  ULDC.64 UR8, c[0x0][0xae8] ;  /* 0x0002ba0000087ab9 */ /* 0x000fe20000000a00 */
[----:B------:R-:W-:Y:S01]  /*bb70*/  SEL R0, RZ, 0x40, P0 ;  /* 0x00000040ff007807 */ /* 0x000fe20000000000 */
[----:B------:R-:W-:Y:S01]  /*bb80*/  UIMAD UR4, UR43, UR8, URZ ;  /* 0x000000082b0472a4 */ /* 0x000fe2000f8e023f */
[----:B------:R-:W-:Y:S01]  /*bb90*/  VIADD R5, R5, UR6 ;  /* 0x0000000605057c36 */ /* 0x000fe20008000000 */
[----:B------:R-:W-:Y:S01]  /*bba0*/  ISETP.GE.AND P1, PT, R186, UR7, PT ;  /* 0x00000007ba007c0c */ /* 0x000fe2000bf26270 */
[----:B------:R-:W-:Y:S01]  /*bbb0*/  IMAD.U32 R9, RZ, RZ, UR8 ;  /* 0x00000008ff097e24 */ /* 0x000fe2000f8e00ff */
[----:B------:R-:W-:Y:S01]  /*bbc0*/  UIMAD UR4, UR42, UR9, UR4 ;  /* 0x000000092a0472a4 */ /* 0x000fe2000f8e0204 */
[----:B------:R-:W-:-:S02]  /*bbd0*/  ISETP.GE.AND P2, PT, R3, UR12, PT ;  /* 0x0000000c03007c0c */ /* 0x000fc4000bf46270 */
[----:B------:R-:W-:Y:S01]  /*bbe0*/  IMAD.WIDE.U32 R8, R9, UR42, R4 ;  /* 0x0000002a09087c25 */ /* 0x000fe2000f8e0004 */
[----:B------:R-:W-:Y:S02]  /*bbf0*/  LOP3.LUT R21, R11, R0, RZ, 0xfc, !PT ;  /* 0x000000000b157212 */ /* 0x000fe400078efcff */
[--C-:B------:R-:W-:Y:S01]  /*bc00*/  SHF.R.S32.HI R5, RZ, 0x1f, R186.reuse ;  /* 0x0000001fff057819 */ /* 0x100fe200000114ba */
[----:B------:R-:W-:Y:S01]  /*bc10*/  IMAD.MOV.U32 R4, RZ, RZ, R186 ;  /* 0x000000ffff047224 */ /* 0x000fe200078e00ba */
[----:B------:R-:W-:Y:S01]  /*bc20*/  MOV R11, UR45 ;  /* 0x0000002d000b7c02 */ /* 0x000fe20008000f00 */
[----:B------:R-:W-:Y:S01]  /*bc30*/  VIADD R13, R9, UR4 ;  /* 0x00000004090d7c36 */ /* 0x000fe20008000000 */
[----:B------:R-:W-:Y:S02]  /*bc40*/  IADD3 R6, R186, 0x20, RZ ;  /* 0x00000020ba067810 */ /* 0x000fe40007ffe0ff */
[----:B------:R-:W-:Y:S01]  /*bc50*/  SEL R0, RZ, 0x80, P2 ;  /* 0x00000080ff007807 */ /* 0x000fe20001000000 */
[----:B------:R-:W-:Y:S01]  /*bc60*/  IMAD.WIDE R10, R11, 0x40, R4 ;  /* 0x000000400b0a7825 */ /* 0x000fe200078e0204 */
[----:B------:R-:W-:-:S02]  /*bc70*/  ISETP.GE.AND P0, PT, R6, UR7, PT ;  /* 0x0000000706007c0c */ /* 0x000fc4000bf06270 */
[----:B------:R-:W-:Y:S01]  /*bc80*/  LOP3.LUT R0, R21, R0, RZ, 0xfc, !PT ;  /* 0x0000000015007212 */ /* 0x000fe200078efcff */
[----:B------:R-:W-:Y:S10]  /*bc90*/  @P1 BRA `(.L_x_3461) ;  /* 0x0000000000681947 */ /* 0x000ff40003800000 */
        /* <DEDUP_REMOVED lines=26> */
.L_x_3461:
[----:B------:R-:W-:Y:S05]  /*be40*/  BSYNC B1 ;  /* 0x0000000000017941 */ /* 0x000fea0003800000 */
.L_x_3460:
        /* <DEDUP_REMOVED lines=29> */
.L_x_3456:
[----:B------:R-:W-:Y:S05]  /*c020*/  BSYNC B0 ;  /* 0x0000000000007941 */ /* 0x000fea0003800000 */
.L_x_3450:
[----:B------:R-:W-:Y:S02]  /*c030*/  ULDC UR4, c[0x0][0xc14] ;  /* 0x0003050000047ab9 */ /* 0x000fe40000000800 */
[----:B------:R-:W-:-:S13]  /*c040*/  ISETP.GE.AND P0, PT, R7, UR4, PT ;  /* 0x0000000407007c0c */ /* 0x000fda000bf06270 */
[----:B------:R-:W-:Y:S05]  /*c050*/  @!P0 BRA `(.L_x_3462) ;  /* 0xffffff4c00b48947 */ /* 0x000fea000383ffff */
[----:B------:R-:W-:Y:S05]  /*c060*/  EXIT ;  /* 0x000000000000794d */ /* 0x000fea0003800000 */
.L_x_3405:
        /* <DEDUP_REMOVED lines=32> */
[----:B------:R-:W-:Y:S02]  /*c270*/  ISETP.GE.U32.AND P0, PT, R7, 0x4, PT ;  /* 0x000000040700780c */ /* 0x000fe40003f06070 */
[----:B------:R-:W-:-:S05]  /*c280*/  IADD3 R4, R5, R4, RZ ;  /* 0x0000000405047210 */ /* 0x000fca0007ffe0ff */
[----:B------:R-:W0:Y:S06]  /*c290*/  SHFL.UP PT, R6, R4, 0x4, RZ ;  /* 0x0480000004067989 */ /* 0x000e2c00000e00ff */
[----:B------:R-:W-:-:S04]  /*c2a0*/  @P0 LOP3.LUT R0, R0, 0x8, RZ, 0xfc, !PT ;  /* 0x0000000800000812 */ /* 0x000fc800078efcff */
[----:B------:R-:W-:Y:S02]  /*c2b0*/  LOP3.LUT R0, R0, 0xfffffffb, RZ, 0xc0, !PT ;  /* 0xfffffffb00007812 */ /* 0x000fe400078ec0ff */
[----:B0-----:R-:W-:Y:S01]  /*c2c0*/  SEL R3, R6, RZ, P0 ;  /* 0x000000ff06037207 */ /* 0x001fe20000000000 */
[----:B------:R-:W-:Y:S01]  /*c2d0*/  IMAD.MOV.U32 R6, RZ, RZ, RZ ;  /* 0x000000ffff067224 */ /* 0x000fe200078e00ff */
        /* <DEDUP_REMOVED lines=9> */
[----:B------:R-:W-:Y:S02]  /*c370*/  @P0 LOP3.LUT R0, R0, 0x2, RZ, 0xfc, !PT ;  /* 0x0000000200000812 */ /* 0x000fe400078efcff */
[----:B0-----:R-:W-:-:S04]  /*c380*/  SEL R5, R5, RZ, P0 ;  /* 0x000000ff05057207 */ /* 0x001fc80000000000 */
[----:B------:R-:W-:-:S05]  /*c390*/  IADD3 R4, R2, R5, RZ ;  /* 0x0000000502047210 */ /* 0x000fca0007ffe0ff */
        /* <DEDUP_REMOVED lines=10> */
.L_x_3467:
[----:B------:R-:W-:Y:S01]  /*c440*/  IADD3 R6, R6, 0x1f, RZ ;  /* 0x0000001f06067810 */ /* 0x000fe20007ffe0ff */
        /* <DEDUP_REMOVED lines=14> */
.L_x_3466:
[----:B------:R-:W-:Y:S05]  /*c530*/  BSYNC B0 ;  /* 0x0000000000007941 */ /* 0x000fea0003800000 */
.L_x_3465:
        /* <DEDUP_REMOVED lines=20> */
[----:B------:R-:W0:Y:S02]  /*c680*/  SHFL.IDX PT, R3, R4, 0x1f, 0x1f ;  /* 0x03e01f0004037f89 */ /* 0x000e2400000e0000 */
[----:B0-----:R-:W-:-:S05]  /*c690*/  IMAD R2, R3, UR4, RZ ;  /* 0x0000000403027c24 */ /* 0x001fca000f8e02ff */
[----:B------:R-:W-:-:S04]  /*c6a0*/  IADD3 R5, R2, R5, RZ ;  /* 0x0000000502057210 */ /* 0x000fc80007ffe0ff */
[----:B------:R-:W-:-:S13]  /*c6b0*/  ISETP.GT.AND P0, PT, R5, UR6, PT ;  /* 0x0000000605007c0c */ /* 0x000fda000bf04270 */
[----:B------:R-:W-:Y:S05]  /*c6c0*/  @!P0 BRA `(.L_x_3467) ;  /* 0xfffffffc005c8947 */ /* 0x000fea000383ffff */
.L_x_3463:
        /* <DEDUP_REMOVED lines=18> */
[----:B------:R-:W-:-:S05]  /*c7f0*/  VIADD R5, R5, 0xffffffff ;  /* 0xffffffff05057836 */ /* 0x000fca0000000000 */
[----:B------:R2:W3:Y:S02]  /*c800*/  SHFL.IDX PT, R16, R4, R5, 0x1f ;  /* 0x00001f0504107589 */ /* 0x0004e400000e0000 */
.L_x_3468:
        /* <DEDUP_REMOVED lines=20> */
[----:B------:R-:W-:-:S05]  /*c950*/  @!P0 LOP3.LUT R2, RZ, R6, RZ, 0x33, !PT ;  /* 0x00000006ff028212 */ /* 0x000fca00078e33ff */
[----:B------:R-:W-:Y:S02]  /*c960*/  IMAD R4, R10, R2, RZ ;  /* 0x000000020a047224 */ /* 0x000fe400078e02ff */
[----:B------:R-:W-:-:S03]  /*c970*/  IMAD.MOV R2, RZ, RZ, -R2 ;  /* 0x000000ffff027224 */ /* 0x000fc600078e0a02 */
[----:B------:R-:W-:Y:S01]  /*c980*/  IADD3 R3, -R4, RZ, RZ ;  /* 0x000000ff04037210 */ /* 0x000fe20007ffe1ff */
        /* <DEDUP_REMOVED lines=9> */
[----:B-1----:R-:W-:-:S05]  /*ca20*/  IADD3 R2, RZ, -R3, RZ ;  /* 0x80000003ff027210 */ /* 0x002fca0007ffe0ff */
        /* <DEDUP_REMOVED lines=14> */
[----:B------:R-:W-:Y:S02]  /*cb10*/  @!P0 IADD3 R2, -R2, RZ, RZ ;  /* 0x000000ff02028210 */ /* 0x000fe40007ffe1ff */
[----:B------:R-:W-:-:S13]  /*cb20*/  ISETP.NE.AND P0, PT, R10, RZ, PT ;  /* 0x000000ff0a00720c */ /* 0x000fda0003f05270 */
[----:B------:R-:W-:Y:S01]  /*cb30*/  @!P0 LOP3.LUT R2, RZ, R10, RZ, 0x33, !PT ;  /* 0x0000000aff028212 */ /* 0x000fe200078e33ff */
[----:B------:R-:W-:-:S04]  /*cb40*/  IMAD.MOV R10, RZ, RZ, -R10 ;  /* 0x000000ffff0a7224 */ /* 0x000fc800078e0a0a */
[----:B------:R-:W-:Y:S01]  /*cb50*/  IMAD R18, R2, R10, R5 ;  /* 0x0000000a02127224 */ /* 0x000fe200078e0205 */
[----:B------:R-:W-:-:S04]  /*cb60*/  LOP3.LUT R2, RZ, R2, RZ, 0x33, !PT ;  /* 0x00000002ff027212 */ /* 0x000fc800078e33ff */
[----:B------:R-:W-:Y:S01]  /*cb70*/  IADD3 R17, R17, R2, RZ ;  /* 0x0000000211117210 */ /* 0x000fe20007ffe0ff */
[----:B------:R-:W-:Y:S06]  /*cb80*/  BRA `(.L_x_3469) ;  /* 0x00000000000c7947 */ /* 0x000fec0003800000 */
.L_x_3464:
[----:B------:R-:W-:Y:S01]  /*cb90*/  IMAD.MOV.U32 R17, RZ, RZ, RZ ;  /* 0x000000ffff117224 */ /* 0x000fe200078e00ff */
[----:B------:R-:W-:Y:S01]  /*cba0*/  MOV R18, RZ ;  /* 0x000000ff00127202 */ /* 0x000fe20000000f00 */
[----:B------:R-:W-:-:S07]  /*cbb0*/  IMAD.U32 R16, RZ, RZ, UR6 ;  /* 0x00000006ff107e24 */ /* 0x000fce000f8e00ff */
.L_x_3469:
[----:B------:R-:W1:Y:S01]  /*cbc0*/  S2R R2, SR_TID.X ;  /* 0x0000000000027919 */ /* 0x000e620000002100 */
[----:B------:R-:W-:Y:S01]  /*cbd0*/  STL [R1+0x20], RZ ;  /* 0x000020ff01007387 */ /* 0x000fe20000100800 */
        /* <DEDUP_REMOVED lines=10> */
[----:B------:R1:W-:Y:S03]  /*cc80*/  STL [R1], RZ ;  /* 0x000000ff01007387 */ /* 0x0003e60000100800 */
[----:B------:R-:W-:Y:S05]  /*cc90*/  @P0 BRA `(.L_x_3470) ;  /* 0x0000004000340947 */ /* 0x000fea0003800000 */
[----:B-1----:R-:W-:Y:S01]  /*cca0*/  IMAD.MOV.U32 R0, RZ, RZ, 0x1 ;  /* 0x00000001ff007424 */ /* 0x002fe200078e00ff */
[----:B------:R1:W-:Y:S01]  /*ccb0*/  STL [R1], RZ ;  /* 0x000000ff01007387 */ /* 0x0003e20000100800 */
[----:B------:R-:W-:Y:S01]  /*ccc0*/  ULDC UR37, c[0x0][0xc] ;  /* 0x0000030000257ab9 */ /* 0x000fe20000000800 */
[----:B------:R-:W-:Y:S02]  /*ccd0*/  ULDC.64 UR38, c[0x0][0x198] ;  /* 0x0000660000267ab9 */ /* 0x000fe40000000a00 */
[----:B------:R1:W-:Y:S04]  /*cce0*/  STL [R1+0x4], R0 ;  /* 0x0000040001007387 */ /* 0x0003e80000100800 */
[----:B------:R1:W-:Y:S02]  /*ccf0*/  STL [R1+0x20], RZ ;  /* 0x000020ff01007387 */ /* 0x0003e40000100800 */
.L_x_3535:
[----:B--2---:R-:W2:Y:S02]  /*cd00*/  LDC.64 R2, c[0x0][0xc60] ;  /* 0x00031800ff027b82 */ /* 0x004ea40000000a00 */
[----:B--2---:R-:W-:-:S05]  /*cd10*/  IMAD.WIDE R2, R19, 0x4, R2 ;  /* 0x0000000413027825 */ /* 0x004fca00078e0202 */
[----:B------:R-:W2:Y:S01]  /*cd20*/  LDG.E R5, desc[UR48][R2.64] ;  /* 0x0000003002057981 */ /* 0x000ea2000c1e1900 */
[----:B------:R-:W-:Y:S05]  /*cd30*/  YIELD ;  /* 0x0000000000007946 */ /* 0x000fea0003800000 */
[----:B------:R-:W-:Y:S01]  /*cd40*/  ULDC.64 UR4, c[0x0][0xa28] ;  /* 0x00028a0000047ab9 */ /* 0x000fe20000000a00 */
[----:B-1----:R-:W-:Y:S01]  /*cd50*/  MOV R0, RZ ;  /* 0x000000ff00007202 */ /* 0x002fe20000000f00 */
[----:B------:R-:W-:Y:S01]  /*cd60*/  IMAD.MOV.U32 R6, RZ, RZ, RZ ;  /* 0x000000ffff067224 */ /* 0x000fe200078e00ff */
[----:B------:R-:W-:Y:S01]  /*cd70*/  ISETP.NE.U32.AND P0, PT, RZ, UR4, PT ;  /* 0x00000004ff007c0c */ /* 0x000fe2000bf05070 */
[----:B------:R-:W-:-:S03]  /*cd80*/  ULDC.64 UR6, c[0x0][0xa08] ;  /* 0x0002820000067ab9 */ /* 0x000fc60000000a00 */
[----:B------:R-:W-:Y:S02]  /*cd90*/  ISETP.NE.AND.EX P0, PT, RZ, UR5, PT, P0 ;  /* 0x00000005ff007c0c */ /* 0x000fe4000bf05300 */
[----:B--2---:R-:W-:Y:S01]  /*cda0*/  SHF.R.S32.HI R4, RZ, 0x1f, R5 ;  /* 0x0000001fff047819 */ /* 0x004fe20000011405 */
[----:B------:R-:W-:-:S10]  /*cdb0*/  IMAD.SHL.U32 R11, R5, 0x4, RZ ;  /* 0x00000004050b7824 */ /* 0x000fd400078e00ff */
[C---:B------:R-:W-:Y:S01]  /*cdc0*/  @P0 LEA R2, P1, R5.reuse, UR4, 0x2 ;  /* 0x0000000405020c11 */ /* 0x040fe2000f8210ff */
[----:B------:R1:W-:Y:S03]  /*cdd0*/  STL [R1+0x10], R5 ;  /* 0x0000100501007387 */ /* 0x0003e60000100800 */
[C-C-:B------:R-:W-:Y:S01]  /*cde0*/  @P0 LEA.HI.X R3, R5.reuse, UR5, R4.reuse, 0x2, P1 ;  /* 0x0000000505030c11 */ /* 0x140fe200088f1404 */
[----:B------:R-:W-:Y:S02]  /*cdf0*/  ULDC.64 UR4, c[0x0][0xa18] ;  /* 0x0002860000047ab9 */ /* 0x000fe40000000a00 */
[----:B------:R-:W-:Y:S02]  /*ce00*/  ISETP.NE.U32.AND P1, PT, RZ, UR4, PT ;  /* 0x00000004ff007c0c */ /* 0x000fe4000bf25070 */
[----:B------:R2:W5:Y:S01]  /*ce10*/  @P0 LDG.E R0, desc[UR48][R2.64] ;  /* 0x0000003002000981 */ /* 0x000562000c1e1900 */
[----:B------:R-:W-:-:S02]  /*ce20*/  SHF.L.U64.HI R10, R5, 0x2, R4 ;  /* 0x00000002050a7819 */ /* 0x000fc40000010204 */
[----:B------:R-:W-:Y:S01]  /*ce30*/  ISETP.NE.AND.EX P1, PT, RZ, UR5, PT, P1 ;  /* 0x00000005ff007c0c */ /* 0x000fe2000bf25310 */
[----:B------:R-:W-:Y:S04]  /*ce40*/  STL [R1+0x18], R11 ;  /* 0x0000180b01007387 */ /* 0x000fe80000100800 */
[----:B------:R-:W-:Y:S08]  /*ce50*/  STL [R1+0x1c], R10 ;  /* 0x00001c0a01007387 */ /* 0x000ff00000100800 */
[----:B------:R-:W-:-:S04]  /*ce60*/  @P1 IADD3 R8, P0, R11, UR4, RZ ;  /* 0x000000040b081c10 */ /* 0x000fc8000ff1e0ff */
[C---:B------:R-:W-:Y:S01]  /*ce70*/  @P1 IADD3.X R9, R10.reuse, UR5, RZ, P0, !PT ;  /* 0x000000050a091c10 */ /* 0x040fe200087fe4ff */
[----:B------:R-:W-:Y:S02]  /*ce80*/  ULDC.64 UR4, c[0x0][0xa00] ;  /* 0x0002800000047ab9 */ /* 0x000fe40000000a00 */
[----:B------:R-:W-:Y:S02]  /*ce90*/  ISETP.NE.U32.AND P2, PT, RZ, UR4, PT ;  /* 0x00000004ff007c0c */ /* 0x000fe4000bf45070 */
[C---:B--2---:R-:W-:Y:S02]  /*cea0*/  IADD3 R2, P0, R11.reuse, UR4, RZ ;  /* 0x000000040b027c10 */ /* 0x044fe4000ff1e0ff */
[----:B------:R-:W-:Y:S02]  /*ceb0*/  ISETP.NE.AND.EX P2, PT, RZ, UR5, PT, P2 ;  /* 0x00000005ff007c0c */ /* 0x000fe4000bf45320 */
[----:B------:R-:W-:Y:S01]  /*cec0*/  IADD3.X R3, R10, UR5, RZ, P0, !PT ;  /* 0x000000050a037c10 */ /* 0x000fe200087fe4ff */
[----:B------:R-:W-:Y:S01]  /*ced0*/  ULDC UR4, c[0x0][0x288] ;  /* 0x0000a20000047ab9 */ /* 0x000fe20000000800 */
[----:B------:R-:W-:-:S04]  /*cee0*/  IADD3 R4, P0, R11, UR6, RZ ;  /* 0x000000060b047c10 */ /* 0x000fc8000ff1e0ff */
[----:B-1----:R-:W-:-:S05]  /*cef0*/  IADD3.X R5, R10, UR7, RZ, P0, !PT ;  /* 0x000000070a057c10 */ /* 0x002fca00087fe4ff */
[----:B------:R-:W2:Y:S01]  /*cf00*/  @P2 LDG.E R6, desc[UR48][R2.64] ;  /* 0x0000003002062981 */ /* 0x000ea2000c1e1900 */
[----:B------:R-:W-:-:S03]  /*cf10*/  ISETP.NE.U32.AND P0, PT, RZ, UR6, PT ;  /* 0x00000006ff007c0c */ /* 0x000fc6000bf05070 */
[----:B--2---:R1:W-:Y:S02]  /*cf20*/  STL [R1+0x24], R6 ;  /* 0x0000240601007387 */ /* 0x0043e40000100800 */
[----:B-1----:R-:W-:Y:S01]  /*cf30*/  MOV R6, UR4 ;  /* 0x0000000400067c02 */ /* 0x002fe20008000f00 */
[----:B------:R-:W-:-:S05]  /*cf40*/  ULDC.64 UR4, c[0x0][0x3f8] ;  /* 0x0000fe0000047ab9 */ /* 0x000fca0000000a00 */
[----:B------:R1:W5:Y:S01]  /*cf50*/  @P1 LDG.E R6, desc[UR48][R8.64] ;  /* 0x0000003008061981 */ /* 0x000362000c1e1900 */
[----:B------:R-:W-:Y:S01]  /*cf60*/  UISETP.NE.U32.AND UP0, UPT, UR4, URZ, UPT ;  /* 0x0000003f0400728c */ /* 0x000fe2000bf05070 */
[----:B------:R-:W-:Y:S02]  /*cf70*/  ISETP.NE.AND.EX P0, PT, RZ, UR7, PT, P0 ;  /* 0x00000007ff007c0c */ /* 0x000fe4000bf05300 */
[----:B------:R-:W-:Y:S01]  /*cf80*/  ULDC UR4, c[0x0][0x404] ;  /* 0x0001010000047ab9 */ /* 0x000fe20000000800 */
[----:B------:R-:W-:-:S03]  /*cf90*/  UISETP.NE.AND.EX UP0, UPT, UR5, URZ, UPT, UP0 ;  /* 0x0000003f0500728c */ /* 0x000fc6000bf05300 */
[----:B------:R-:W-:Y:S01]  /*cfa0*/  ULDC UR5, c[0x0][0x2e0] ;  /* 0x0000b80000057ab9 */ /* 0x000fe20000000800 */
[----:B------:R-:W-:-:S04]  /*cfb0*/  USEL UR4, UR4, 0x1, UP0 ;  /* 0x0000000104047887 */ /* 0x000fc80008000000 */
[----:B------:R-:W-:-:S06]  /*cfc0*/  UIMAD UR4, UR4, UR5, URZ ;  /* 0x00000005040472a4 */ /* 0x000fcc000f8e023f */
[----:B------:R-:W-:Y:S01]  /*cfd0*/  IMAD.U32 R7, RZ, RZ, UR4 ;  /* 0x00000004ff077e24 */ /* 0x000fe2000f8e00ff */
[----:B-1----:R-:W-:Y:S06]  /*cfe0*/  @P1 BRA `(.L_x_3471) ;  /* 0x0000000000101947 */ /* 0x002fec0003800000 */
[----:B------:R-:W-:Y:S05]  /*cff0*/  @!P2 BRA `(.L_x_3471) ;  /* 0x00000000000ca947 */ /* 0x000fea0003800000 */
[----:B-----5:R-:W2:Y:S04]  /*d000*/  LDG.E R6, desc[UR48][R2.64] ;  /* 0x0000003002067981 */ /* 0x020ea8000c1e1900 */
[----:B------:R-:W2:Y:S02]  /*d010*/  LDG.E R9, desc[UR48][R2.64+0x4] ;  /* 0x0000043002097981 */ /* 0x000ea4000c1e1900 */
[----:B--2---:R-:W-:-:S07]  /*d020*/  IMAD.IADD R6, R9, 0x1, -R6 ;  /* 0x0000000109067824 */ /* 0x004fce00078e0a06 */
.L_x_3471:
[----:B------:R-:W-:Y:S01]  /*d030*/  MOV R3, RZ ;  /* 0x000000ff00037202 */ /* 0x000fe20000000f00 */
[----:B------:R-:W-:-:S05]  /*d040*/  ULDC.64 UR4, c[0x0][0xa20] ;  /* 0x0002880000047ab9 */ /* 0x000fca0000000a00 */
[----:B------:R-:W2:Y:S01]  /*d050*/  @P0 LDG.E R3, desc[UR48][R4.64] ;  /* 0x0000003004030981 */ /* 0x000ea2000c1e1900 */
[----:B------:R-:W-:-:S04]  /*d060*/  ISETP.NE.U32.AND P1, PT, RZ, UR4, PT ;  /* 0x00000004ff007c0c */ /* 0x000fc8000bf25070 */
[----:B------:R-:W-:Y:S01]  /*d070*/  ISETP.NE.AND.EX P1, PT, RZ, UR5, PT, P1 ;  /* 0x00000005ff007c0c */ /* 0x000fe2000bf25310 */
[----:B--2--5:R-:W-:-:S05]  /*d080*/  IMAD.IADD R2, R3, 0x1, R0 ;  /* 0x0000000103027824 */ /* 0x024fca00078e0200 */
[----:B------:R1:W-:Y:S07]  /*d090*/  STL [R1+0x8], R2 ;  /* 0x0000080201007387 */ /* 0x0003ee0000100800 */
[----:B------:R-:W-:Y:S05]  /*d0a0*/  @!P1 BRA `(.L_x_3472) ;  /* 0x0000000000109947 */ /* 0x000fea0003800000 */
[----:B-1----:R-:W-:-:S04]  /*d0b0*/  IADD3 R2, P0, R11, UR4, RZ ;  /* 0x000000040b027c10 */ /* 0x002fc8000ff1e0ff */
[----:B------:R-:W-:-:S05]  /*d0c0*/  IADD3.X R3, R10, UR5, RZ, P0, !PT ;  /* 0x000000050a037c10 */ /* 0x000fca00087fe4ff */
[----:B------:R2:W5:Y:S01]  /*d0d0*/  LDG.E R7, desc[UR48][R2.64] ;  /* 0x0000003002077981 */ /* 0x000562000c1e1900 */
[----:B------:R-:W-:Y:S05]  /*d0e0*/  BRA `(.L_x_3473) ;  /* 0x0000000000107947 */ /* 0x000fea0003800000 */
.L_x_3472:
[----:B------:R-:W-:Y:S05]  /*d0f0*/  @!P0 BRA `(.L_x_3473) ;  /* 0x00000000000c8947 */ /* 0x000fea0003800000 */
[----:B-1----:R-:W2:Y:S04]  /*d100*/  LDG.E R2, desc[UR48][R4.64] ;  /* 0x0000003004027981 */ /* 0x002ea8000c1e1900 */
[----:B------:R-:W2:Y:S02]  /*d110*/  LDG.E R7, desc[UR48][R4.64+0x4] ;  /* 0x0000043004077981 */ /* 0x000ea4000c1e1900 */
[----:B--2---:R-:W-:-:S07]  /*d120*/  IMAD.IADD R7, R7, 0x1, -R2 ;  /* 0x0000000107077824 */ /* 0x004fce00078e0a02 */
.L_x_3473:
[----:B-----5:R-:W-:Y:S01]  /*d130*/  IADD3 R7, -R0, R7, RZ ;  /* 0x0000000700077210 */ /* 0x020fe20007ffe1ff */
[----:B------:R-:W-:Y:S01]  /*d140*/  BSSY B6, `(.L_x_3474) ;  /* 0x0000301000067945 */ /* 0x000fe20003800000 */
[----:B------:R-:W-:-:S04]  /*d150*/  LEA R0, R17, 0x7f, 0x6 ;  /* 0x0000007f11007811 */ /* 0x000fc800078e30ff */
[C---:B------:R-:W-:Y:S01]  /*d160*/  IADD3 R6, R7.reuse, R0, -R6 ;  /* 0x0000000007067210 */ /* 0x040fe20007ffe806 */
[----:B------:R-:W-:-:S03]  /*d170*/  VIADD R7, R7, 0x3f ;  /* 0x0000003f07077836 */ /* 0x000fc60000000000 */
[----:B--2---:R-:W-:Y:S02]  /*d180*/  SHF.R.S32.HI R3, RZ, 0x1f, R6 ;  /* 0x0000001fff037819 */ /* 0x004fe40000011406 */
[----:B------:R-:W-:Y:S02]  /*d190*/  SHF.R.S32.HI R0, RZ, 0x1f, R7 ;  /* 0x0000001fff007819 */ /* 0x000fe40000011407 */
[----:B------:R-:W-:Y:S02]  /*d1a0*/  LEA.HI R3, R3, R6, RZ, 0x6 ;  /* 0x0000000603037211 */ /* 0x000fe400078f30ff */
[----:B------:R-:W-:Y:S02]  /*d1b0*/  LEA.HI R0, R0, R7, RZ, 0x6 ;  /* 0x0000000700007211 */ /* 0x000fe400078f30ff */
[----:B------:R-:W-:Y:S02]  /*d1c0*/  SHF.R.S32.HI R3, RZ, 0x6, R3 ;  /* 0x00000006ff037819 */ /* 0x000fe40000011403 */
[----:B------:R-:W-:-:S04]  /*d1d0*/  SHF.R.S32.HI R0, RZ, 0x6, R0 ;  /* 0x00000006ff007819 */ /* 0x000fc80000011400 */
[----:B-1----:R-:W-:-:S04]  /*d1e0*/  VIMNMX R2, R0, R3, PT ;  /* 0x0000000300027248 */ /* 0x002fc80003fe0100 */
[----:B------:R-:W-:Y:S01]  /*d1f0*/  ISETP.GT.AND P0, PT, R2, RZ, PT ;  /* 0x000000ff0200720c */ /* 0x000fe20003f04270 */
[----:B------:R1:W-:-:S12]  /*d200*/  STL [R1+0x14], R2 ;  /* 0x0000140201007387 */ /* 0x0003d80000100800 */
[----:B-1----:R-:W-:Y:S05]  /*d210*/  @P0 BRA `(.L_x_3475) ;  /* 0x0000000000440947 */ /* 0x002fea0003800000 */
[----:B------:R-:W1:Y:S02]  /*d220*/  S2R R2, SR_TID.X ;  /* 0x0000000000027919 */ /* 0x000e640000002100 */
[----:B-1----:R-:W-:-:S04]  /*d230*/  LOP3.LUT R2, R2, 0x1f, RZ, 0xc0, !PT ;  /* 0x0000001f02027812 */ /* 0x002fc800078ec0ff */
[----:B------:R-:W-:-:S13]  /*d240*/  ISETP.NE.AND P1, PT, R2, RZ, PT ;  /* 0x000000ff0200720c */ /* 0x000fda0003f25270 */
[----:B------:R-:W-:Y:S05]  /*d250*/  @P1 BRA `(.L_x_3476) ;  /* 0x0000002c00bc1947 */ /* 0x000fea0003800000 */
[----:B------:R-:W1:Y:S01]  /*d260*/  S2R R7, SR_LANEID ;  /* 0x0000000000077919 */ /* 0x000e620000000000 */
[----:B------:R-:W-:Y:S01]  /*d270*/  VOTEU.ANY UR4, UPT, PT ;  /* 0x0000000000047886 */ /* 0x000fe200038e0100 */
[----:B------:R-:W2:Y:S01]  /*d280*/  LDC.64 R2, c[0x0][0xc38] ;  /* 0x00030e00ff027b82 */ /* 0x000ea20000000a00 */
[----:B------:R-:W1:Y:S08]  /*d290*/  FLO.U32 R0, UR4 ;  /* 0x0000000400007d00 */ /* 0x000e7000080e0000 */
[----:B------:R-:W2:Y:S01]  /*d2a0*/  POPC R5, UR4 ;  /* 0x0000000400057d09 */ /* 0x000ea20008000000 */
[----:B-1----:R-:W-:-:S13]  /*d2b0*/  ISETP.EQ.U32.AND P0, PT, R0, R7, PT ;  /* 0x000000070000720c */ /* 0x002fda0003f02070 */
[----:B--2---:R-:W2:Y:S01]  /*d2c0*/  @P0 ATOMG.E.ADD.STRONG.GPU PT, R3, desc[UR48][R2.64], R5 ;  /* 0x00000005020309a8 */ /* 0x004ea200081ee1f0 */
[----:B------:R-:W1:Y:S02]  /*d2d0*/  S2R R4, SR_LTMASK ;  /* 0x0000000000047919 */ /* 0x000e640000003900 */
[----:B-1----:R-:W-:-:S04]  /*d2e0*/  LOP3.LUT R4, R4, UR4, RZ, 0xc0, !PT ;  /* 0x0000000404047c12 */ /* 0x002fc8000f8ec0ff */
[----:B------:R-:W1:Y:S01]  /*d2f0*/  POPC R7, R4 ;  /* 0x0000000400077309 */ /* 0x000e620000000000 */
[----:B--2---:R-:W1:Y:S02]  /*d300*/  SHFL.IDX PT, R0, R3, R0, 0x1f ;  /* 0x00001f0003007589 */ /* 0x004e6400000e0000 */
[----:B-1----:R-:W-:Y:S01]  /*d310*/  IADD3 R16, R0, UR37, R7 ;  /* 0x0000002500107c10 */ /* 0x002fe2000fffe007 */
[----:B------:R-:W-:Y:S06]  /*d320*/  BRA `(.L_x_3476) ;  /* 0x0000002c00887947 */ /* 0x000fec0003800000 */
.L_x_3475:
[----:B------:R-:W1:Y:S01]  /*d330*/  S2R R3, SR_CgaCtaId ;  /* 0x0000000000037919 */ /* 0x000e620000008800 */
[----:B------:R-:W-:-:S04]  /*d340*/  MOV R0, 0x400 ;  /* 0x0000040000007802 */ /* 0x000fc80000000f00 */
[----:B-1----:R-:W-:-:S05]  /*d350*/  LEA R2, R3, R0, 0x18 ;  /* 0x0000000003027211 */ /* 0x002fca00078ec0ff */
[----:B------:R1:W-:Y:S01]  /*d360*/  STL [R1+0xc], R2 ;  /* 0x00000c0201007387 */ /* 0x0003e20000100800 */
[----:B------:R-:W-:-:S05]  /*d370*/  VIADD R0, R2, 0x22400 ;  /* 0x0002240002007836 */ /* 0x000fca0000000000 */
[----:B------:R-:W-:-:S13]  /*d380*/  LOP3.LUT P0, RZ, R0, 0x3ff, RZ, 0xc0, !PT ;  /* 0x000003ff00ff7812 */ /* 0x000fda000780c0ff */
[----:B-1----:R-:W-:Y:S05]  /*d390*/  @!P0 BRA `(.L_x_3477) ;  /* 0x0000000000408947 */ /* 0x002fea0003800000 */
        /* <DEDUP_REMOVED lines=16> */
.L_x_3477:
        /* <DEDUP_REMOVED lines=14> */
[----:B0-----:R-:W-:Y:S01]  /*d580*/  MOV R13, RZ ;  /* 0x000000ff000d7202 */ /* 0x001fe20000000f00 */
[----:B------:R-:W-:-:S02]  /*d590*/  IMAD.U32 R10, RZ, RZ, UR4 ;  /* 0x00000004ff0a7e24 */ /* 0x000fc4000f8e00ff */
[----:B------:R-:W-:Y:S02]  /*d5a0*/  IMAD.MOV.U32 R8, RZ, RZ, 0x70 ;  /* 0x00000070ff087424 */ /* 0x000fe400078e00ff */
[----:B-1----:R-:W-:-:S07]  /*d5b0*/  IMAD.MOV.U32 R12, RZ, RZ, 0x1 ;  /* 0x00000001ff0c7424 */ /* 0x002fce00078e00ff */
[----:B------:R-:W-:-:S07]  /*d5c0*/  LEPC R20, `(.L_x_3479) ;  /* 0x000000001014794e */ /* 0x000fce0000000000 */
[----:B--2---:R-:W-:Y:S05]  /*d5d0*/  CALL.ABS.NOINC R2 ;  /* 0x0000000002007343 */ /* 0x004fea0003c00000 */
.L_x_3479:
        /* <DEDUP_REMOVED lines=15> */
[----:B0-----:R-:W-:Y:S05]  /*d6d0*/  CALL.ABS.NOINC R2 ;  /* 0x0000000002007343 */ /* 0x001fea0003c00000 */
.L_x_3478:
[----:B------:R-:W2:Y:S01]  /*d6e0*/  LDL.LU R2, [R1+0x18] ;  /* 0x0000180001027983 */ /* 0x000ea20000300800 */
[----:B------:R-:W-:Y:S01]  /*d6f0*/  ULDC.64 UR4, c[0x0][0x9f8] ;  /* 0x00027e0000047ab9 */ /* 0x000fe20000000a00 */
[----:B------:R-:W1:Y:S02]  /*d700*/  LDC R4, c[0x0][0x428] ;  /* 0x00010a00ff047b82 */ /* 0x000e640000000800 */
        /* <DEDUP_REMOVED lines=17> */
[----:B-1----:R-:W-:Y:S01]  /*d820*/  ISETP.NE.AND P0, PT, R4, 0x1, PT ;  /* 0x000000010400780c */ /* 0x002fe20003f05270 */
[----:B------:R-:W-:Y:S01]  /*d830*/  IMAD.MOV.U32 R4, RZ, RZ, R18 ;  /* 0x000000ffff047224 */ /* 0x000fe200078e0012 */
[----:B------:R-:W-:Y:S02]  /*d840*/  LEA R17, R17, R7, 0x6 ;  /* 0x0000000711117211 */ /* 0x000fe400078e30ff */
[----:B------:R-:W-:-:S09]  /*d850*/  PLOP3.LUT P1, PT, P6, PT, PT, 0x8, 0x0 ;  /* 0x000000000000781c */ /* 0x000fd2000372e170 */
[----:B------:R-:W1:Y:S08]  /*d860*/  @P0 LDC R5, c[0x0][0x42c] ;  /* 0x00010b00ff050b82 */ /* 0x000e700000000800 */
[----:B------:R-:W2:Y:S01]  /*d870*/  @P0 LDC R6, c[0x0][0x430] ;  /* 0x00010c00ff060b82 */ /* 0x000ea20000000800 */
[----:B-1----:R-:W-:-:S05]  /*d880*/  @P0 IMAD.HI.U32 R5, R18, R5, RZ ;  /* 0x0000000512050227 */ /* 0x002fca00078e00ff */
[----:B--2---:R-:W-:Y:S02]  /*d890*/  @P0 SHF.R.U32.HI R4, RZ, R6, R5 ;  /* 0x00000006ff040219 */ /* 0x004fe40000011605 */
[----:B------:R-:W-:-:S04]  /*d8a0*/  ISETP.NE.U32.AND P0, PT, RZ, UR4, PT ;  /* 0x00000004ff007c0c */ /* 0x000fc8000bf05070 */
[----:B------:R-:W-:-:S04]  /*d8b0*/  ISETP.NE.AND.EX P0, PT, RZ, UR5, PT, P0 ;  /* 0x00000005ff007c0c */ /* 0x000fc8000bf05300 */
[----:B0-----:R-:W-:-:S09]  /*d8c0*/  SEL R6, R8, RZ, !P0 ;  /* 0x000000ff08067207 */ /* 0x001fd20004000000 */
.L_x_3480:
        /* <DEDUP_REMOVED lines=19> */
.L_x_3552:
[----:B------:R-:W-:Y:S01]  /*da00*/  UMOV UR4, 0xffffffff ;  /* 0xffffffff00047882 */ /* 0x000fe20000000000 */
[----:B------:R-:W-:Y:S02]  /*da10*/  SHF.R.S32.HI R5, RZ, 0x1f, R0 ;  /* 0x0000001fff057819 */ /* 0x000fe40000011400 */
[----:B------:R-:W-:Y:S05]  /*da20*/  BRA.DIV UR4, `(.L_x_3482) ;  /* 0x0000003a04c07947 */ /* 0x000fea000b800000 */
[----:B------:R-:W-:-:S13]  /*da30*/  ELECT P6, URZ, PT ;  /* 0x00000000003f782f */ /* 0x000fda00038c0000 */
.L_x_3555:
[----:B------:R-:W-:Y:S05]  /*da40*/  @!P6 BRA `(.L_x_3483) ;  /* 0x0000000000f8e947 */ /* 0x000fea0003800000 */
[----:B------:R-:W-:-:S04]  /*da50*/  ISETP.NE.U32.AND P0, PT, R2, RZ, PT ;  /* 0x000000ff0200720c */ /* 0x000fc80003f05070 */
[----:B------:R-:W-:-:S13]  /*da60*/  ISETP.NE.AND.EX P0, PT, R3, RZ, PT, P0 ;  /* 0x000000ff0300720c */ /* 0x000fda0003f05300 */
[----:B------:R-:W-:Y:S05]  /*da70*/  @!P0 BRA `(.L_x_3484) ;  /* 0x0000000000448947 */ /* 0x000fea0003800000 */
[----:B------:R-:W0:Y:S01]  /*da80*/  LDC R11, c[0x0][0x41c] ;  /* 0x00010700ff0b7b82 */ /* 0x000e220000000800 */
[----:B------:R-:W-:Y:S01]  /*da90*/  ULDC.64 UR4, c[0x0][0x408] ;  /* 0x0001020000047ab9 */ /* 0x000fe20000000a00 */
[----:B0-----:R-:W-:-:S13]  /*daa0*/  ISETP.NE.AND P0, PT, R11, 0x1, PT ;  /* 0x000000010b00780c */ /* 0x001fda0003f05270 */
[----:B------:R-:W0:Y:S02]  /*dab0*/  @P0 LDC.64 R8, c[0x0][0x420] ;  /* 0x00010800ff080b82 */ /* 0x000e240000000a00 */
[----:B0-----:R-:W-:-:S04]  /*dac0*/  @P0 IMAD.HI.U32 R10, R7, R8, RZ ;  /* 0x00000008070a0227 */ /* 0x001fc800078e00ff */
        /* <DEDUP_REMOVED lines=12> */
.L_x_3484:
[----:B------:R-:W2:Y:S01]  /*db90*/  LDL R8, [R1] ;  /* 0x0000000001087983 */ /* 0x000ea20000100800 */
[----:B0-----:R-:W-:-:S03]  /*dba0*/  MOV R11, 0x400 ;  /* 0x00000400000b7802 */ /* 0x001fc60000000f00 */
[----:B------:R-:W3:Y:S01]  /*dbb0*/  LDL R10, [R1+0x4] ;  /* 0x00000400010a7983 */ /* 0x000ee20000100800 */
[----:B------:R-:W0:Y:S02]  /*dbc0*/  S2R R12, SR_CgaCtaId ;  /* 0x00000000000c7919 */ /* 0x000e240000008800 */
[----:B0-----:R-:W-:-:S05]  /*dbd0*/  LEA R11, R12, R11, 0x18 ;  /* 0x0000000b0c0b7211 */ /* 0x001fca00078ec0ff */
[----:B--2---:R-:W-:Y:S01]  /*dbe0*/  IMAD R8, R8, 0x8, R11 ;  /* 0x0000000808087824 */ /* 0x004fe200078e020b */
[----:B---3--:R-:W-:-:S04]  /*dbf0*/  SHF.L.U32 R10, R10, 0x1f, RZ ;  /* 0x0000001f0a0a7819 */ /* 0x008fc800000006ff */
[----:B------:R-:W0:Y:S02]  /*dc00*/  SYNCS.PHASECHK.TRANS64.TRYWAIT P0, [R8+URZ+0x28c40], R10 ;  /* 0x028c400a080075a7 */ /* 0x000e24000800017f */
[----:B0-----:R-:W-:Y:S05]  /*dc10*/  @!P0 BRA `(.L_x_3485) ;  /* 0x0000003800648947 */ /* 0x001fea0003800000 */
.L_x_3556:
        /* <DEDUP_REMOVED lines=11> */
.L_x_3486:
        /* <DEDUP_REMOVED lines=22> */
.L_x_3483:
        /* <DEDUP_REMOVED lines=30> */
.L_x_3557:
[----:B------:R-:W-:Y:S05]  /*e010*/  BSYNC B0 ;  /* 0x0000000000007941 */ /* 0x000fea0003800000 */
.L_x_3487:
        /* <DEDUP_REMOVED lines=11> */
.L_x_3558:
        /* <DEDUP_REMOVED lines=11> */
.L_x_3492:
[----:B0-----:R-:W2:Y:S01]  /*e180*/  LDL R6, [R1] ;  /* 0x0000000001067983 */ /* 0x001ea20000100800 */
[----:B------:R-:W-:-:S03]  /*e190*/  MOV R10, 0x400 ;  /* 0x00000400000a7802 */ /* 0x000fc60000000f00 */
[----:B------:R-:W3:Y:S01]  /*e1a0*/  LDL R8, [R1+0x8] ;  /* 0x0000080001087983 */ /* 0x000ee20000100800 */
[----:B------:R-:W0:Y:S01]  /*e1b0*/  S2R R12, SR_CgaCtaId ;  /* 0x00000000000c7919 */ /* 0x000e220000008800 */
[----:B------:R-:W-:Y:S02]  /*e1c0*/  R2UR UR11, R7 ;  /* 0x00000000070b72ca */ /* 0x000fe400000e0000 */
        /* <DEDUP_REMOVED lines=52> */
.L_x_3490:
[----:B------:R-:W-:Y:S05]  /*e510*/  BSYNC B0 ;  /* 0x0000000000007941 */ /* 0x000fea0003800000 */
.L_x_3489:
[----:B------:R-:W2:Y:S01]  /*e520*/  LDL R7, [R1+0x14] ;  /* 0x0000140001077983 */ /* 0x000ea20000100800 */
[----:B------:R-:W-:Y:S01]  /*e530*/  BSSY B0, `(.L_x_3493) ;  /* 0x00001a6000007945 */ /* 0x000fe20003800000 */
[----:B--2---:R-:W-:-:S13]  /*e540*/  ISETP.GE.AND P0, PT, R7, 0x2, PT ;  /* 0x000000020700780c */ /* 0x004fda0003f06270 */
[----:B------:R-:W-:Y:S05]  /*e550*/  @!P0 BRA `(.L_x_3494) ;  /* 0x00000018008c8947 */ /* 0x000fea0003800000 */
[C---:B0-----:R-:W-:Y:S01]  /*e560*/  LOP3.LUT R6, R7.reuse, 0x1, RZ, 0xc0, !PT ;  /* 0x0000000107067812 */ /* 0x041fe200078ec0ff */
[----:B------:R-:W-:Y:S01]  /*e570*/  VIADD R10, R7, 0xfffffffe ;  /* 0xfffffffe070a7836 */ /* 0x000fe20000000000 */
[----:B------:R-:W-:Y:S02]  /*e580*/  BSSY B1, `(.L_x_3495) ;  /* 0x000008e000017945 */ /* 0x000fe40003800000 */
[----:B------:R-:W-:Y:S02]  /*e590*/  ISETP.NE.U32.AND P0, PT, R6, 0x1, PT ;  /* 0x000000010600780c */ /* 0x000fe40003f05070 */
[----:B------:R-:W-:-:S11]  /*e5a0*/  MOV R8, R10 ;  /* 0x0000000a00087202 */ /* 0x000fd60000000f00 */
[----:B------:R-:W-:Y:S05]  /*e5b0*/  @!P0 BRA `(.L_x_3496) ;  /* 0x0000000800288947 */ /* 0x000fea0003800000 */
        /* <DEDUP_REMOVED lines=11> */
[----:B------:R-:W-:Y:S01]  /*e670*/  ISETP.NE.U32.AND P0, PT, R2, RZ, PT ;  /* 0x000000ff0200720c */ /* 0x000fe20003f05070 */
[----:B------:R-:W-:-:S03]  /*e680*/  IMAD.MOV.U32 R11, RZ, RZ, R10 ;  /* 0x000000ffff0b7224 */ /* 0x000fc600078e000a */
[----:B------:R-:W-:-:S13]  /*e690*/  ISETP.NE.AND.EX P0, PT, R3, RZ, PT, P0 ;  /* 0x000000ff0300720c */ /* 0x000fda0003f05300 */
        /* <DEDUP_REMOVED lines=19> */
.L_x_3499:
[----:B-1----:R-:W1:Y:S01]  /*e7d0*/  S2R R3, SR_CgaCtaId ;  /* 0x0000000000037919 */ /* 0x002e620000008800 */
[----:B------:R-:W-:-:S04]  /*e7e0*/  MOV R2, 0x400 ;  /* 0x0000040000027802 */ /* 0x000fc80000000f00 */
[----:B-1----:R-:W-:Y:S02]  /*e7f0*/  LEA R2, R3, R2, 0x18 ;  /* 0x0000000203027211 */ /* 0x002fe400078ec0ff */
[----:B------:R-:W-:-:S03]  /*e800*/  SHF.L.U32 R3, R12, 0x1f, RZ ;  /* 0x0000001f0c037819 */ /* 0x000fc600000006ff */
[----:B------:R-:W-:-:S04]  /*e810*/  IMAD R2, R13, 0x8, R2 ;  /* 0x000000080d027824 */ /* 0x000fc800078e0202 */
[----:B------:R-:W1:Y:S02]  /*e820*/  SYNCS.PHASECHK.TRANS64.TRYWAIT P0, [R2+URZ+0x28c40], R3 ;  /* 0x028c4003020075a7 */ /* 0x000e64000800017f */
[----:B-1----:R-:W-:Y:S05]  /*e830*/  @!P0 BRA `(.L_x_3500) ;  /* 0x0000002c00a48947 */ /* 0x002fea0003800000 */
.L_x_3559:
        /* <DEDUP_REMOVED lines=11> */
.L_x_3501:
[----:B------:R-:W2:Y:S01]  /*e8f0*/  LDL R6, [R1] ;  /* 0x0000000001067983 */ /* 0x000ea20000100800 */
[----:B------:R-:W-:-:S03]  /*e900*/  MOV R8, 0x400 ;  /* 0x0000040000087802 */ /* 0x000fc60000000f00 */
[----:B------:R-:W3:Y:S01]  /*e910*/  LDL R7, [R1+0x8] ;  /* 0x0000080001077983 */ /* 0x000ee20000100800 */
        /* <DEDUP_REMOVED lines=17> */
[----:B------:R-:W2:Y:S02]  /*ea30*/  SYNCS.PHASECHK.TRANS64.TRYWAIT P0, [R2+URZ+0x28c60], R3 ;  /* 0x028c6003020075a7 */ /* 0x000ea4000800017f */
[----:B0-2---:R-:W-:Y:S05]  /*ea40*/  @!P0 BRA `(.L_x_3502) ;  /* 0x0000002c00348947 */ /* 0x005fea0003800000 */
.L_x_3560:
        /* <DEDUP_REMOVED lines=8> */
.L_x_3503:
[----:B01----:R-:W2:Y:S01]  /*ead0*/  LDL R3, [R1] ;  /* 0x0000000001037983 */ /* 0x003ea20000100800 */
        /* <DEDUP_REMOVED lines=53> */
.L_x_3498:
[----:B------:R-:W-:Y:S05]  /*ee30*/  BSYNC B2 ;  /* 0x0000000000027941 */ /* 0x000fea0003800000 */
.L_x_3497:
[----:B------:R-:W2:Y:S02]  /*ee40*/  LDL.LU R2, [R1+0x14] ;  /* 0x0000140001027983 */ /* 0x000ea40000300800 */
[----:B--2---:R-:W-:-:S07]  /*ee50*/  VIADD R8, R2, 0xfffffffd ;  /* 0xfffffffd02087836 */ /* 0x004fce0000000000 */
.L_x_3496:
[----:B------:R-:W-:Y:S05]  /*ee60*/  BSYNC B1 ;  /* 0x0000000000017941 */ /* 0x000fea0003800000 */
.L_x_3495:
[----:B------:R-:W-:-:S13]  /*ee70*/  ISETP.NE.AND P0, PT, R10, RZ, PT ;  /* 0x000000ff0a00720c */ /* 0x000fda0003f05270 */
[----:B------:R-:W-:Y:S05]  /*ee80*/  @!P0 BRA `(.L_x_3494) ;  /* 0x0000001000408947 */ /* 0x000fea0003800000 */
.L_x_3518:
[----:B------:R-:W2:Y:S04]  /*ee90*/  LDL.LU R3, [R1] ;  /* 0x0000000001037983 */ /* 0x000ea80000300800 */
[----:B------:R-:W3:Y:S01]  /*eea0*/  LDL.LU R2, [R1+0x4] ;  /* 0x0000040001027983 */ /* 0x000ee20000300800 */
[----:B------:R-:W-:Y:S05]  /*eeb0*/  YIELD ;  /* 0x0000000000007946 */ /* 0x000fea0003800000 */
[----:B------:R-:W-:Y:S01]  /*eec0*/  BSSY B1, `(.L_x_3504) ;  /* 0x0000082000017945 */ /* 0x000fe20003800000 */
[----:B--2---:R-:W-:-:S05]  /*eed0*/  VIADD R10, R3, 0x1 ;  /* 0x00000001030a7836 */ /* 0x004fca0000000000 */
[----:B------:R-:W-:-:S04]  /*eee0*/  ISETP.NE.AND P0, PT, R10, 0x2, PT ;  /* 0x000000020a00780c */ /* 0x000fc80003f05270 */
[----:B0-----:R-:W-:Y:S02]  /*eef0*/  SEL R11, RZ, 0x1, P0 ;  /* 0x00000001ff0b7807 */ /* 0x001fe40000000000 */
[----:B------:R-:W-:Y:S02]  /*ef00*/  SEL R10, R10, RZ, P0 ;  /* 0x000000ff0a0a7207 */ /* 0x000fe40000000000 */
[----:B---3--:R-:W-:Y:S01]  /*ef10*/  LOP3.LUT R11, R2, R11, RZ, 0x3c, !PT ;  /* 0x0000000b020b7212 */ /* 0x008fe200078e3cff */
[----:B------:R-:W-:Y:S06]  /*ef20*/  @!P6 BRA `(.L_x_3505) ;  /* 0x0000000400ece947 */ /* 0x000fec0003800000 */
[----:B------:R-:W-:Y:S01]  /*ef30*/  ULDC.64 UR4, c[0x0][0x3f8] ;  /* 0x0000fe0000047ab9 */ /* 0x000fe20000000a00 */
[----:B------:R-:W-:Y:S02]  /*ef40*/  MOV R3, R8 ;  /* 0x0000000800037202 */ /* 0x000fe40000000f00 */
[----:B------:R-:W-:-:S04]  /*ef50*/  ISETP.NE.U32.AND P0, PT, RZ, UR4, PT ;  /* 0x00000004ff007c0c */ /* 0x000fc8000bf05070 */
[----:B------:R-:W-:-:S13]  /*ef60*/  ISETP.NE.AND.EX P0, PT, RZ, UR5, PT, P0 ;  /* 0x00000005ff007c0c */ /* 0x000fda000bf05300 */
[----:B------:R-:W-:Y:S05]  /*ef70*/  @!P0 BRA `(.L_x_3506) ;  /* 0x0000000000488947 */ /* 0x000fea0003800000 */
[----:B------:R-:W1:Y:S01]  /*ef80*/  LDC R9, c[0x0][0x41c] ;  /* 0x00010700ff097b82 */ /* 0x000e620000000800 */
[----:B0-----:R-:W-:Y:S01]  /*ef90*/  IMAD.MOV.U32 R12, RZ, RZ, R8 ;  /* 0x000000ffff0c7224 */ /* 0x001fe200078e0008 */
[----:B------:R-:W-:Y:S02]  /*efa0*/  ULDC.64 UR6, c[0x0][0x408] ;  /* 0x0001020000067ab9 */ /* 0x000fe40000000a00 */
[----:B------:R-:W-:-:S04]  /*efb0*/  IMAD R7, R5, UR6, RZ ;  /* 0x0000000605077c24 */ /* 0x000fc8000f8e02ff */
[----:B------:R-:W-:Y:S01]  /*efc0*/  IMAD R7, R0, UR7, R7 ;  /* 0x0000000700077c24 */ /* 0x000fe2000f8e0207 */
[----:B-1----:R-:W-:-:S13]  /*efd0*/  ISETP.NE.AND P0, PT, R9, 0x1, PT ;  /* 0x000000010900780c */ /* 0x002fda0003f05270 */
[----:B------:R-:W0:Y:S02]  /*efe0*/  @P0 LDC.64 R2, c[0x0][0x420] ;  /* 0x00010800ff020b82 */ /* 0x000e240000000a00 */
[----:B0-----:R-:W-:-:S05]  /*eff0*/  @P0 IMAD.HI.U32 R2, R8, R2, RZ ;  /* 0x0000000208020227 */ /* 0x001fca00078e00ff */
[----:B------:R-:W-:-:S04]  /*f000*/  @P0 SHF.R.U32.HI R12, RZ, R3, R2 ;  /* 0x00000003ff0c0219 */ /* 0x000fc80000011602 */
[--C-:B------:R-:W-:Y:S01]  /*f010*/  SHF.R.S32.HI R3, RZ, 0x1f, R12.reuse ;  /* 0x0000001fff037819 */ /* 0x100fe2000001140c */
[----:B------:R-:W-:-:S04]  /*f020*/  IMAD.MOV.U32 R2, RZ, RZ, R12 ;  /* 0x000000ffff027224 */ /* 0x000fc800078e000c */
[----:B------:R-:W-:-:S05]  /*f030*/  IMAD.WIDE.U32 R2, R0, UR6, R2 ;  /* 0x0000000600027c25 */ /* 0x000fca000f8e0002 */
[----:B------:R-:W-:Y:S02]  /*f040*/  IADD3 R3, R7, R3, RZ ;  /* 0x0000000307037210 */ /* 0x000fe40007ffe0ff */
[----:B------:R-:W-:-:S04]  /*f050*/  LEA R6, P0, R2, UR4, 0x2 ;  /* 0x0000000402067c11 */ /* 0x000fc8000f8010ff */
[----:B------:R-:W-:Y:S01]  /*f060*/  LEA.HI.X R7, R2, UR5, R3, 0x2, P0 ;  /* 0x0000000502077c11 */ /* 0x000fe200080f1403 */
[----:B------:R-:W-:-:S04]  /*f070*/  IMAD.MOV R3, RZ, RZ, -R12 ;  /* 0x000000ffff037224 */ /* 0x000fc800078e0a0c */
[----:B------:R-:W-:Y:S02]  /*f080*/  IMAD R3, R9, R3, R8 ;  /* 0x0000000309037224 */ /* 0x000fe400078e0208 */
[----:B------:R1:W5:Y:S05]  /*f090*/  LDG.E R9, desc[UR48][R6.64] ;  /* 0x0000003006097981 */ /* 0x00036a000c1e1900 */
.L_x_3506:
[----:B-1----:R-:W1:Y:S01]  /*f0a0*/  S2R R6, SR_CgaCtaId ;  /* 0x0000000000067919 */ /* 0x002e620000008800 */
[----:B------:R-:W-:Y:S02]  /*f0b0*/  MOV R2, 0x400 ;  /* 0x0000040000027802 */ /* 0x000fe40000000f00 */
[----:B------:R-:W-:Y:S02]  /*f0c0*/  SHF.L.U32 R7, R11, 0x1f, RZ ;  /* 0x0000001f0b077819 */ /* 0x000fe400000006ff */
[----:B-1----:R-:W-:-:S05]  /*f0d0*/  LEA R2, R6, R2, 0x18 ;  /* 0x0000000206027211 */ /* 0x002fca00078ec0ff */
[----:B------:R-:W-:-:S04]  /*f0e0*/  IMAD R2, R10, 0x8, R2 ;  /* 0x000000080a027824 */ /* 0x000fc800078e0202 */
[----:B------:R-:W1:Y:S02]  /*f0f0*/  SYNCS.PHASECHK.TRANS64.TRYWAIT P0, [R2+URZ+0x28c40], R7 ;  /* 0x028c4007020075a7 */ /* 0x000e64000800017f */
[----:B-1----:R-:W-:Y:S05]  /*f100*/  @!P0 BRA `(.L_x_3507) ;  /* 0x0000002400988947 */ /* 0x002fea0003800000 */
.L_x_3561:
[----:B------:R-:W2:Y:S02]  /*f110*/  S2R R6, SR_TID.X ;  /* 0x0000000000067919 */ /* 0x000ea40000002100 */
[----:B--2---:R-:W-:-:S04]  /*f120*/  LOP3.LUT R6, R6, 0x7f, RZ, 0xc0, !PT ;  /* 0x0000007f06067812 */ /* 0x004fc800078ec0ff */
[----:B------:R-:W-:-:S13]  /*f130*/  ISETP.NE.AND P0, PT, R6, RZ, PT ;  /* 0x000000ff0600720c */ /* 0x000fda0003f05270 */
[----:B------:R-:W-:Y:S05]  /*f140*/  @P0 BRA `(.L_x_3508) ;  /* 0x00000000001c0947 */ /* 0x000fea0003800000 */
[----:B------:R-:W2:Y:S01]  /*f150*/  S2R R6, SR_TID.X ;  /* 0x0000000000067919 */ /* 0x000ea20000002100 */
[----:B0-----:R-:W-:-:S04]  /*f160*/  MOV R13, 0x2000 ;  /* 0x00002000000d7802 */ /* 0x001fc80000000f00 */
[----:B------:R3:W-:Y:S01]  /*f170*/  SYNCS.ARRIVE.TRANS64 RZ, [R2+URZ+0x28c30], R13 ;  /* 0x028c300d02ff79a7 */ /* 0x0007e2000800003f */
[----:B--2---:R-:W-:-:S04]  /*f180*/  LOP3.LUT R6, R6, 0x1f, RZ, 0xc0, !PT ;  /* 0x0000001f06067812 */ /* 0x004fc800078ec0ff */
[----:B------:R-:W-:-:S13]  /*f190*/  ISETP.NE.AND P1, PT, R6, RZ, PT ;  /* 0x000000ff0600720c */ /* 0x000fda0003f25270 */
[----:B---3--:R-:W-:Y:S05]  /*f1a0*/  @!P1 BRA `(.L_x_3508) ;  /* 0x0000000000049947 */ /* 0x008fea0003800000 */
[----:B------:R-:W-:Y:S01]  /*f1b0*/  BPT.TRAP 0x1 ;  /* 0x000000040000795c */ /* 0x000fe20000300000 */
.L_x_3508:
[----:B0-----:R-:W2:Y:S01]  /*f1c0*/  LDL R12, [R1+0x8] ;  /* 0x00000800010c7983 */ /* 0x001ea20000100800 */
[----:B------:R-:W-:Y:S01]  /*f1d0*/  MOV R6, 0x400 ;  /* 0x0000040000067802 */ /* 0x000fe20000000f00 */
        /* <DEDUP_REMOVED lines=14> */
[----:B--2---:R-:W-:-:S05]  /*f2c0*/  IMAD R6, R3, 0x40, R12 ;  /* 0x0000004003067824 */ /* 0x004fca00078e020c */
[----:B------:R-:W-:-:S13]  /*f2d0*/  R2UR UR11, R6 ;  /* 0x00000000060b72ca */ /* 0x000fda00000e0000 */
[----:B------:R0:W-:Y:S01]  /*f2e0*/  UTMALDG.4D [UR8], [UR4], desc[UR6] ;  /* 0x00000608040075b4 */ /* 0x0001e20008019000 */
[----:B------:R-:W2:Y:S02]  /*f2f0*/  SYNCS.PHASECHK.TRANS64.TRYWAIT P1, [R2+URZ+0x28c60], R7 ;  /* 0x028c6007020075a7 */ /* 0x000ea4000802017f */
[----:B0-2---:R-:W-:Y:S05]  /*f300*/  @!P1 BRA `(.L_x_3509) ;  /* 0x00000024002c9947 */ /* 0x005fea0003800000 */
.L_x_3562:
        /* <DEDUP_REMOVED lines=8> */
.L_x_3510:
[----:B01----:R-:W0:Y:S01]  /*f390*/  S2R R7, SR_CgaCtaId ;  /* 0x0000000000077919 */ /* 0x003e220000008800 */
[----:B--2---:R-:W-:Y:S01]  /*f3a0*/  MOV R3, 0x400 ;  /* 0x0000040000037802 */ /* 0x004fe20000000f00 */
        /* <DEDUP_REMOVED lines=15> */
[----:B0-----:R-:W-:-:S05]  /*f4a0*/  LEA R3, R7, R3, 0x18 ;  /* 0x0000000307037211 */ /* 0x001fca00078ec0ff */
        /* <DEDUP_REMOVED lines=35> */
.L_x_3505:
[----:B------:R-:W-:Y:S05]  /*f6e0*/  BSYNC B1 ;  /* 0x0000000000017941 */ /* 0x000fea0003800000 */
.L_x_3504:
[----:B------:R-:W-:Y:S01]  /*f6f0*/  VIADD R10, R10, 0x1 ;  /* 0x000000010a0a7836 */ /* 0x000fe20000000000 */
[----:B------:R-:W-:Y:S04]  /*f700*/  BSSY B1, `(.L_x_3511) ;  /* 0x0000084000017945 */ /* 0x000fe80003800000 */
[----:B------:R-:W-:-:S04]  /*f710*/  ISETP.NE.AND P0, PT, R10, 0x2, PT ;  /* 0x000000020a00780c */ /* 0x000fc80003f05270 */
[----:B------:R-:W-:Y:S02]  /*f720*/  SEL R2, RZ, 0x1, P0 ;  /* 0x00000001ff027807 */ /* 0x000fe40000000000 */
[----:B0-----:R-:W-:Y:S02]  /*f730*/  SEL R12, R10, RZ, P0 ;  /* 0x000000ff0a0c7207 */ /* 0x001fe40000000000 */
[----:B------:R-:W-:-:S05]  /*f740*/  LOP3.LUT R11, R11, R2, RZ, 0x3c, !PT ;  /* 0x000000020b0b7212 */ /* 0x000fca00078e3cff */
[----:B------:R0:W-:Y:S04]  /*f750*/  STL [R1+0x4], R11 ;  /* 0x0000040b01007387 */ /* 0x0001e80000100800 */
[----:B------:R0:W-:Y:S01]  /*f760*/  STL [R1], R12 ;  /* 0x0000000c01007387 */ /* 0x0001e20000100800 */
[----:B------:R-:W-:Y:S05]  /*f770*/  @!P6 BRA `(.L_x_3512) ;  /* 0x0000000400f0e947 */ /* 0x000fea0003800000 */
[----:B------:R-:W-:Y:S01]  /*f780*/  ULDC.64 UR4, c[0x0][0x3f8] ;  /* 0x0000fe0000047ab9 */ /* 0x000fe20000000a00 */
[----:B------:R-:W-:Y:S02]  /*f790*/  IADD3 R10, R8, -0x1, RZ ;  /* 0xffffffff080a7810 */ /* 0x000fe40007ffe0ff */
        /* <DEDUP_REMOVED lines=18> */
[----:B------:R-:W-:-:S05]  /*f8c0*/  LEA.HI.X R7, R2, UR5, R3, 0x2, P0 ;  /* 0x0000000502077c11 */ /* 0x000fca00080f1403 */
[----:B------:R1:W5:Y:S04]  /*f8d0*/  LDG.E R9, desc[UR48][R6.64] ;  /* 0x0000003006097981 */ /* 0x000368000c1e1900 */
.L_x_3513:
[----:B------:R-:W2:Y:S01]  /*f8e0*/  S2R R3, SR_CgaCtaId ;  /* 0x0000000000037919 */ /* 0x000ea20000008800 */
[----:B------:R-:W-:-:S04]  /*f8f0*/  MOV R2, 0x400 ;  /* 0x0000040000027802 */ /* 0x000fc80000000f00 */
[----:B--2---:R-:W-:Y:S02]  /*f900*/  LEA R2, R3, R2, 0x18 ;  /* 0x0000000203027211 */ /* 0x004fe400078ec0ff */
[----:B------:R-:W-:-:S03]  /*f910*/  SHF.L.U32 R3, R11, 0x1f, RZ ;  /* 0x0000001f0b037819 */ /* 0x000fc600000006ff */
[----:B------:R-:W-:-:S04]  /*f920*/  IMAD R2, R12, 0x8, R2 ;  /* 0x000000080c027824 */ /* 0x000fc800078e0202 */
[----:B------:R-:W2:Y:S02]  /*f930*/  SYNCS.PHASECHK.TRANS64.TRYWAIT P0, [R2+URZ+0x28c40], R3 ;  /* 0x028c4003020075a7 */ /* 0x000ea4000800017f */
[----:B--2---:R-:W-:Y:S05]  /*f940*/  @!P0 BRA `(.L_x_3514) ;  /* 0x0000001c00b08947 */ /* 0x004fea0003800000 */
.L_x_3563:
        /* <DEDUP_REMOVED lines=11> */
.L_x_3515:
[----:B------:R-:W3:Y:S01]  /*fa00*/  LDL R6, [R1] ;  /* 0x0000000001067983 */ /* 0x000ee20000100800 */
        /* <DEDUP_REMOVED lines=13> */
[----:B---3--:R-:W-:-:S04]  /*fae0*/  LEA R6, R6, R11, 0xd ;  /* 0x0000000b06067211 */ /* 0x008fc800078e68ff */
[----:B------:R-:W-:Y:S01]  /*faf0*/  R2UR UR8, R6 ;  /* 0x00000000060872ca */ /* 0x000fe200000e0000 */
[----:B----4-:R-:W-:-:S05]  /*fb00*/  IMAD R10, R10, 0x40, R7 ;  /* 0x000000400a0a7824 */ /* 0x010fca00078e0207 */
[----:B------:R-:W-:-:S07]  /*fb10*/  R2UR UR11, R10 ;  /* 0x000000000a0b72ca */ /* 0x000fce00000e0000 */
[----:B------:R-:W-:-:S09]  /*fb20*/  UIADD3 UR8, UR8, 0x22400, URZ ;  /* 0x0002240008087890 */ /* 0x000fd2000fffe03f */
[----:B------:R0:W-:Y:S01]  /*fb30*/  UTMALDG.4D [UR8], [UR4], desc[UR6] ;  /* 0x00000608040075b4 */ /* 0x0001e20008019000 */
[----:B------:R-:W1:Y:S02]  /*fb40*/  SYNCS.PHASECHK.TRANS64.TRYWAIT P1, [R2+URZ+0x28c60], R3 ;  /* 0x028c6003020075a7 */ /* 0x000e64000802017f */
[----:B01----:R-:W-:Y:S05]  /*fb50*/  @!P1 BRA `(.L_x_3516) ;  /* 0x0000001c00409947 */ /* 0x003fea0003800000 */
.L_x_3564:
        /* <DEDUP_REMOVED lines=8> */
.L_x_3517:
        /* <DEDUP_REMOVED lines=54> */
.L_x_3512:
[----:B------:R-:W-:Y:S05]  /*ff40*/  BSYNC B1 ;  /* 0x0000000000017941 */ /* 0x000fea0003800000 */
.L_x_3511:
[C---:B------:R-:W-:Y:S01]  /*ff50*/  ISETP.GT.AND P0, PT, R8.reuse, 0x1, PT ;  /* 0x000000010800780c */ /* 0x040fe20003f04270 */
[----:B------:R-:W-:-:S04]  /*ff60*/  VIADD R2, R8, 0xfffffffe ;  /* 0xfffffffe08027836 */ /* 0x000fc80000000000 */
[----:B------:R-:W-:-:S08]  /*ff70*/  IMAD.MOV.U32 R8, RZ, RZ, R2 ;  /* 0x000000ffff087224 */ /* 0x000fd000078e0002 */
[----:B------:R-:W-:Y:S05]  /*ff80*/  @P0 BRA `(.L_x_3518) ;  /* 0xffffffec00c00947 */ /* 0x000fea000383ffff */
.L_x_3494:
[----:B------:R-:W-:Y:S05]  /*ff90*/  BSYNC B0 ;  /* 0x0000000000007941 */ /* 0x000fea0003800000 */
.L_x_3493:
[----:B------:R-:W2:Y:S01]  /*ffa0*/  LDL.LU R3, [R1] ;  /* 0x0000000001037983 */ /* 0x000ea20000300800 */
[----:B------:R-:W-:Y:S01]  /*ffb0*/  BSSY B0, `(.L_x_3519) ;  /* 0x0000016000007945 */ /* 0x000fe20003800000 */
[----:B------:R-:W1:Y:S02]  /*ffc0*/  S2R R2, SR_TID.X ;  /* 0x0000000000027919 */ /* 0x000e640000002100 */
[----:B-1----:R-:W-:-:S04]  /*ffd0*/  LOP3.LUT R2, R2, 0x1f, RZ, 0xc0, !PT ;  /* 0x0000001f02027812 */ /* 0x002fc800078ec0ff */
[----:B------:R-:W-:Y:S02]  /*ffe0*/  ISETP.NE.AND P1, PT, R2, RZ, PT ;  /* 0x000000ff0200720c */ /* 0x000fe40003f25270 */
[----:B--2---:R-:W-:-:S04]  /*fff0*/  IADD3 R0, R3, 0x1, RZ ;  /* 0x0000000103007810 */ /* 0x004fc80007ffe0ff */
[----:B------:R-:W-:-:S04]  /*10000*/  ISETP.NE.AND P0, PT, R0, 0x2, PT ;  /* 0x000000020000780c */ /* 0x000fc80003f05270 */
[----:B------:R-:W-:Y:S02]  /*10010*/  SEL R2, R0, RZ, P0 ;  /* 0x000000ff00027207 */ /* 0x000fe40000000000 */
[----:B------:R-:W-:-:S03]  /*10020*/  SEL R0, RZ, 0x1, P0 ;  /* 0x00000001ff007807 */ /* 0x000fc60000000000 */
[----:B------:R1:W-:Y:S01]  /*10030*/  STL [R1], R2 ;  /* 0x0000000201007387 */ /* 0x0003e20000100800 */
[----:B------:R-:W-:Y:S05]  /*10040*/  @P1 BRA `(.L_x_3520) ;  /* 0x0000000000301947 */ /* 0x000fea0003800000 */
[----:B------:R-:W2:Y:S01]  /*10050*/  S2R R7, SR_LANEID ;  /* 0x0000000000077919 */ /* 0x000ea20000000000 */
[----:B------:R-:W-:Y:S01]  /*10060*/  VOTEU.ANY UR4, UPT, PT ;  /* 0x0000000000047886 */ /* 0x000fe200038e0100 */
[----:B-1----:R-:W1:Y:S01]  /*10070*/  LDC.64 R2, c[0x0][0xc38] ;  /* 0x00030e00ff027b82 */ /* 0x002e620000000a00 */
[----:B------:R-:W2:Y:S08]  /*10080*/  FLO.U32 R4, UR4 ;  /* 0x0000000400047d00 */ /* 0x000eb000080e0000 */
[----:B------:R-:W1:Y:S01]  /*10090*/  POPC R5, UR4 ;  /* 0x0000000400057d09 */ /* 0x000e620008000000 */
[----:B--2---:R-:W-:-:S13]  /*100a0*/  ISETP.EQ.U32.AND P0, PT, R4, R7, PT ;  /* 0x000000070400720c */ /* 0x004fda0003f02070 */
[----:B-1----:R-:W2:Y:S01]  /*100b0*/  @P0 ATOMG.E.ADD.STRONG.GPU PT, R3, desc[UR48][R2.64], R5 ;  /* 0x00000005020309a8 */ /* 0x002ea200081ee1f0 */
[----:B0-----:R-:W0:Y:S02]  /*100c0*/  S2R R6, SR_LTMASK ;  /* 0x0000000000067919 */ /* 0x001e240000003900 */
[----:B0-----:R-:W-:-:S04]  /*100d0*/  LOP3.LUT R6, R6, UR4, RZ, 0xc0, !PT ;  /* 0x0000000406067c12 */ /* 0x001fc8000f8ec0ff */
[----:B------:R-:W0:Y:S01]  /*100e0*/  POPC R7, R6 ;  /* 0x0000000600077309 */ /* 0x000e220000000000 */
[----:B--2---:R-:W0:Y:S02]  /*100f0*/  SHFL.IDX PT, R4, R3, R4, 0x1f ;  /* 0x00001f0403047589 */ /* 0x004e2400000e0000 */
[----:B0-----:R-:W-:-:S07]  /*10100*/  IADD3 R16, R4, UR37, R7 ;  /* 0x0000002504107c10 */ /* 0x001fce000fffe007 */
.L_x_3520:
[----:B------:R-:W-:Y:S05]  /*10110*/  BSYNC B0 ;  /* 0x0000000000007941 */ /* 0x000fea0003800000 */
.L_x_3519:
[----:B-1----:R-:W2:Y:S02]  /*10120*/  LDL.LU R2, [R1+0x4] ;  /* 0x0000040001027983 */ /* 0x002ea40000300800 */
[----:B--2---:R-:W-:-:S05]  /*10130*/  LOP3.LUT R2, R2, R0, RZ, 0x3c, !PT ;  /* 0x0000000002027212 */ /* 0x004fca00078e3cff */
[----:B------:R1:W-:Y:S02]  /*10140*/  STL [R1+0x4], R2 ;  /* 0x0000040201007387 */ /* 0x0003e40000100800 */
.L_x_3476:
[----:B------:R-:W-:Y:S05]  /*10150*/  BSYNC B6 ;  /* 0x0000000000067941 */ /* 0x000fea0003800000 */
.L_x_3474:
[----:B------:R-:W-:-:S03]  /*10160*/  UMOV UR4, 0xffffffff ;  /* 0xffffffff00047882 */ /* 0x000fc60000000000 */
[----:B------:R-:W-:Y:S05]  /*10170*/  BRA.DIV UR4, `(.L_x_3521) ;  /* 0x0000001604cc7947 */ /* 0x000fea000b800000 */
[----:B------:R2:W3:Y:S04]  /*10180*/  SHFL.IDX PT, R4, R16, RZ, 0x1f ;  /* 0x00001fff10047589 */ /* 0x0004e800000e0000 */
[----:B------:R2:W4:Y:S02]  /*10190*/  SHFL.IDX PT, R7, R16, 0x1, 0x1f ;  /* 0x00201f0010077f89 */ /* 0x00052400000e0000 */
.L_x_3568:
[----:B------:R-:W0:Y:S01]  /*101a0*/  S2R R0, SR_TID.X ;  /* 0x0000000000007919 */ /* 0x000e220000002100 */
        /* <DEDUP_REMOVED lines=9> */
[----:B-1----:R-:W0:Y:S02]  /*10240*/  LDC.64 R2, c[0x0][0xc58] ;  /* 0x00031600ff027b82 */ /* 0x002e240000000a00 */
[----:B0-----:R-:W-:-:S05]  /*10250*/  IMAD.WIDE R2, R5, 0x4, R2 ;  /* 0x0000000405027825 */ /* 0x001fca00078e0202 */
[----:B------:R0:W5:Y:S02]  /*10260*/  LDG.E R17, desc[UR48][R2.64] ;  /* 0x0000003002117981 */ /* 0x000164000c1e1900 */
.L_x_3523:
[----:B------:R-:W-:Y:S05]  /*10270*/  BSYNC B0 ;  /* 0x0000000000007941 */ /* 0x000fea0003800000 */
.L_x_3522:
        /* <DEDUP_REMOVED lines=8> */
[----:B------:R-:W1:Y:S02]  /*10300*/  SHFL.UP PT, R14, R13, 0x2, RZ ;  /* 0x044000000d0e7989 */ /* 0x000e6400000e00ff */
[----:B-1----:R-:W-:Y:S02]  /*10310*/  SEL R2, R14, RZ, P1 ;  /* 0x000000ff0e027207 */ /* 0x002fe40000800000 */
        /* <DEDUP_REMOVED lines=13> */
.L_x_3576:
[----:B------:R-:W-:Y:S02]  /*103f0*/  ULDC UR4, c[0x0][0xc10] ;  /* 0x0003040000047ab9 */ /* 0x000fe40000000800 */
[----:B------:R-:W-:-:S05]  /*10400*/  MOV R5, UR4 ;  /* 0x0000000400057c02 */ /* 0x000fca0008000f00 */
[----:B-1----:R-:W-:-:S04]  /*10410*/  IMAD R14, R14, R5, RZ ;  /* 0x000000050e0e7224 */ /* 0x002fc800078e02ff */
[----:B----4-:R-:W-:-:S05]  /*10420*/  IMAD.IADD R7, R7, 0x1, R14 ;  /* 0x0000000107077824 */ /* 0x010fca00078e020e */
[----:B---3--:R-:W-:-:S13]  /*10430*/  ISETP.GT.AND P0, PT, R7, R4, PT ;  /* 0x000000040700720c */ /* 0x008fda0003f04270 */
[----:B------:R-:W-:Y:S05]  /*10440*/  @P0 BRA `(.L_x_3525) ;  /* 0x0000000000b40947 */ /* 0x000fea0003800000 */
[----:B------:R-:W1:Y:S02]  /*10450*/  LDC R0, c[0x0][0xc14] ;  /* 0x00030500ff007b82 */ /* 0x000e640000000800 */
.L_x_3530:
        /* <DEDUP_REMOVED lines=14> */
.L_x_3528:
[----:B------:R-:W-:Y:S05]  /*10540*/  BSYNC B0 ;  /* 0x0000000000007941 */ /* 0x000fea0003800000 */
.L_x_3527:
        /* <DEDUP_REMOVED lines=23> */
.L_x_3584:
[----:B------:R-:W-:Y:S02]  /*106c0*/  ULDC UR4, c[0x0][0xc10] ;  /* 0x0003040000047ab9 */ /* 0x000fe40000000800 */
[----:B------:R-:W-:-:S04]  /*106d0*/  IMAD.U32 R5, RZ, RZ, UR4 ;  /* 0x00000004ff057e24 */ /* 0x000fc8000f8e00ff */
[----:B-1----:R-:W-:-:S04]  /*106e0*/  IMAD R14, R14, R5, RZ ;  /* 0x000000050e0e7224 */ /* 0x002fc800078e02ff */
[----:B------:R-:W-:-:S05]  /*106f0*/  IMAD.IADD R7, R14, 0x1, R7 ;  /* 0x000000010e077824 */ /* 0x000fca00078e0207 */
[----:B------:R-:W-:-:S13]  /*10700*/  ISETP.GT.AND P0, PT, R7, R4, PT ;  /* 0x000000040700720c */ /* 0x000fda0003f04270 */
[----:B------:R-:W-:Y:S05]  /*10710*/  @!P0 BRA `(.L_x_3530) ;  /* 0xfffffffc00508947 */ /* 0x000fea000383ffff */
.L_x_3525:
[----:B--2---:R-:W-:Y:S01]  /*10720*/  IADD3 R16, -R14, R7, RZ ;  /* 0x000000070e107210 */ /* 0x004fe20007ffe1ff */
[----:B------:R-:W-:-:S04]  /*10730*/  UMOV UR4, 0xffffffff ;  /* 0xffffffff00047882 */ /* 0x000fc80000000000 */
[----:B------:R-:W-:-:S05]  /*10740*/  IMAD R3, R2, R5, R16 ;  /* 0x0000000502037224 */ /* 0x000fca00078e0210 */
[----:B------:R-:W-:Y:S01]  /*10750*/  ISETP.GT.AND P6, PT, R3, R4, PT ;  /* 0x000000040300720c */ /* 0x000fe20003fc4270 */
[----:B------:R-:W-:-:S12]  /*10760*/  BRA.DIV UR4, `(.L_x_3531) ;  /* 0x0000001a043c7947 */ /* 0x000fd8000b800000 */
[----:B------:R-:W-:-:S04]  /*10770*/  VOTE.ANY R3, PT, !P6 ;  /* 0x0000000000037806 */ /* 0x000fc800070e0100 */
[----:B------:R-:W1:Y:S02]  /*10780*/  POPC R6, R3 ;  /* 0x0000000300067309 */ /* 0x000e640000000000 */
[----:B-1----:R1:W2:Y:S02]  /*10790*/  SHFL.IDX PT, R17, R17, R6, 0x1f ;  /* 0x00001f0611117589 */ /* 0x0022a400000e0000 */
.L_x_3588:
[----:B------:R-:W-:Y:S01]  /*107a0*/  ISETP.NE.AND P0, PT, R3, RZ, PT ;  /* 0x000000ff0300720c */ /* 0x000fe20003f05270 */
[----:B------:R-:W-:-:S12]  /*107b0*/  IMAD.MOV.U32 R7, RZ, RZ, RZ ;  /* 0x000000ffff077224 */ /* 0x000fd800078e00ff */
[----:B------:R-:W-:Y:S05]  /*107c0*/  @!P0 BRA `(.L_x_3532) ;  /* 0x0000000000108947 */ /* 0x000fea0003800000 */
[----:B------:R-:W-:Y:S01]  /*107d0*/  UMOV UR4, 0xffffffff ;  /* 0xffffffff00047882 */ /* 0x000fe20000000000 */
[----:B------:R-:W-:Y:S02]  /*107e0*/  VIADD R12, R6, 0xffffffff ;  /* 0xffffffff060c7836 */ /* 0x000fe40000000000 */
[----:B------:R-:W-:Y:S05]  /*107f0*/  BRA.DIV UR4, `(.L_x_3533) ;  /* 0x0000001a04607947 */ /* 0x000fea000b800000 */
[----:B------:R3:W4:Y:S02]  /*10800*/  SHFL.IDX PT, R7, R2, R12, 0x1f ;  /* 0x00001f0c02077589 */ /* 0x00072400000e0000 */
.L_x_3532:
[----:B0--3--:R-:W0:Y:S01]  /*10810*/  LDC.64 R2, c[0x0][0xc68] ;  /* 0x00031a00ff027b82 */ /* 0x009e220000000a00 */
[----:B------:R-:W-:-:S05]  /*10820*/  IADD3 R19, R6, R19, RZ ;  /* 0x0000001306137210 */ /* 0x000fca0007ffe0ff */
        /* <DEDUP_REMOVED lines=34> */
[----:B------:R-:W-:Y:S02]  /*10a50*/  VIADDMNMX R8, R2, R5, R8, PT ;  /* 0x0000000502087246 */ /* 0x000fe40003800108 */
[----:B------:R-:W-:Y:S02]  /*10a60*/  IADD3 R4, R7, R4, RZ ;  /* 0x0000000407047210 */ /* 0x000fe40007ffe0ff */
[----:B------:R-:W-:-:S04]  /*10a70*/  IABS R5, R8 ;  /* 0x0000000800057213 */ /* 0x000fc80000000000 */
[----:B------:R-:W0:Y:S08]  /*10a80*/  I2F.RP R10, R5 ;  /* 0x00000005000a7306 */ /* 0x000e300000209400 */
[----:B0-----:R-:W0:Y:S02]  /*10a90*/  MUFU.RCP R10, R10 ;  /* 0x0000000a000a7308 */ /* 0x001e240000001000 */
[----:B0-----:R-:W-:-:S06]  /*10aa0*/  IADD3 R2, R10, 0xffffffe, RZ ;  /* 0x0ffffffe0a027810 */ /* 0x001fcc0007ffe0ff */
[----:B------:R0:W1:Y:S02]  /*10ab0*/  F2I.FTZ.U32.TRUNC.NTZ R3, R2 ;  /* 0x0000000200037305 */ /* 0x000064000021f000 */
[----:B0-----:R-:W-:Y:S01]  /*10ac0*/  MOV R2, RZ ;  /* 0x000000ff00027202 */ /* 0x001fe20000000f00 */
        /* <DEDUP_REMOVED lines=23> */
.L_x_3526:
[----:B------:R-:W-:Y:S01]  /*10c40*/  UMOV UR4, URZ ;  /* 0x0000003f00047c82 */ /* 0x000fe20008000000 */
[----:B------:R-:W-:Y:S01]  /*10c50*/  UMOV UR5, URZ ;  /* 0x0000003f00057c82 */ /* 0x000fe20008000000 */
[----:B------:R-:W-:Y:S01]  /*10c60*/  ULDC UR6, c[0x0][0xc14] ;  /* 0x0003050000067ab9 */ /* 0x000fe20000000800 */
[----:B--2---:R-:W-:Y:S01]  /*10c70*/  MOV R16, R4 ;  /* 0x0000000400107202 */ /* 0x004fe20000000f00 */
[----:B------:R-:W-:Y:S01]  /*10c80*/  IMAD.U32 R17, RZ, RZ, UR4 ;  /* 0x00000004ff117e24 */ /* 0x000fe2000f8e00ff */
[----:B------:R-:W-:Y:S01]  /*10c90*/  MOV R19, UR6 ;  /* 0x0000000600137c02 */ /* 0x000fe20008000f00 */
[----:B------:R-:W-:-:S07]  /*10ca0*/  IMAD.U32 R18, RZ, RZ, UR5 ;  /* 0x00000005ff127e24 */ /* 0x000fce000f8e00ff */
.L_x_3534:
        /* <DEDUP_REMOVED lines=12> */
.L_x_3470:
[----:B-1----:R-:W3:Y:S01]  /*10d70*/  LDL.LU R0, [R1+0x20] ;  /* 0x0000200001007983 */ /* 0x002ee20000300800 */
[----:B------:R-:W-:Y:S01]  /*10d80*/  BSSY B0, `(.L_x_3536) ;  /* 0x000000b000007945 */ /* 0x000fe20003800000 */
[----:B------:R-:W1:Y:S01]  /*10d90*/  S2R R5, SR_CgaCtaId ;  /* 0x0000000000057919 */ /* 0x000e620000008800 */
[----:B---3--:R-:W-:-:S05]  /*10da0*/  VIADD R0, R0, 0x1 ;  /* 0x0000000100007836 */ /* 0x008fca0000000000 */
        /* <DEDUP_REMOVED lines=8> */
.L_x_3591:
[----:B------:R-:W-:Y:S05]  /*10e30*/  BSYNC B0 ;  /* 0x0000000000007941 */ /* 0x000fea0003800000 */
.L_x_3536:
[----:B------:R-:W-:-:S03]  /*10e40*/  UMOV UR4, 0xffffffff ;  /* 0xffffffff00047882 */ /* 0x000fc60000000000 */
[----:B------:R-:W-:Y:S05]  /*10e50*/  BRA.DIV UR4, `(.L_x_3538) ;  /* 0x0000001604047947 */ /* 0x000fea000b800000 */
[----:B------:R-:W2:Y:S02]  /*10e60*/  S2R R2, SR_TID.X ;  /* 0x0000000000027919 */ /* 0x000ea40000002100 */
[----:B--2---:R-:W-:-:S04]  /*10e70*/  SHF.R.U32.HI R2, RZ, 0x5, R2 ;  /* 0x00000005ff027819 */ /* 0x004fc80000011602 */
[----:B------:R-:W-:-:S05]  /*10e80*/  LOP3.LUT R2, R2, 0x3, RZ, 0xc0, !PT ;  /* 0x0000000302027812 */ /* 0x000fca00078ec0ff */
[----:B------:R2:W3:Y:S02]  /*10e90*/  SHFL.IDX PT, R14, R2, RZ, 0x1f ;  /* 0x00001fff020e7589 */ /* 0x0004e400000e0000 */
.L_x_3594:
[----:B---3--:R-:W-:Y:S01]  /*10ea0*/  ISETP.NE.AND P0, PT, R14, RZ, PT ;  /* 0x000000ff0e00720c */ /* 0x008fe20003f05270 */
[----:B------:R-:W-:-:S12]  /*10eb0*/  BSSY B0, `(.L_x_3539) ;  /* 0x0000027000007945 */ /* 0x000fd80003800000 */
[----:B------:R-:W-:Y:S05]  /*10ec0*/  @P0 BRA `(.L_x_3540) ;  /* 0x0000000000940947 */ /* 0x000fea0003800000 */
[----:B------:R-:W-:-:S03]  /*10ed0*/  UMOV UR4, 0xffffffff ;  /* 0xffffffff00047882 */ /* 0x000fc60000000000 */
[----:B------:R-:W-:Y:S05]  /*10ee0*/  BRA.DIV UR4, `(.L_x_3541) ;  /* 0x0000001604147947 */ /* 0x000fea000b800000 */
[----:B------:R-:W-:-:S13]  /*10ef0*/  ELECT P6, URZ, PT ;  /* 0x00000000003f782f */ /* 0x000fda00038c0000 */
.L_x_3597:
[----:B------:R-:W-:Y:S05]  /*10f00*/  @!P6 BRA `(.L_x_3540) ;  /* 0x000000000084e947 */ /* 0x000fea0003800000 */
[----:B------:R-:W-:-:S06]  /*10f10*/  ULOP3.LUT UR4, UR36, 0x2, URZ, 0xfc, !UPT ;  /* 0x0000000224047892 */ /* 0x000fcc000f8efc3f */
[----:B--2---:R-:W-:-:S04]  /*10f20*/  MOV R2, UR4 ;  /* 0x0000000400027c02 */ /* 0x004fc80008000f00 */
[----:B------:R-:W-:-:S13]  /*10f30*/  ISETP.NE.AND P2, PT, R2, 0x3, PT ;  /* 0x000000030200780c */ /* 0x000fda0003f45270 */
[----:B------:R-:W-:Y:S05]  /*10f40*/  @!P2 BRA `(.L_x_3542) ;  /* 0x000000000004a947 */ /* 0x000fea0003800000 */
[----:B------:R-:W-:Y:S01]  /*10f50*/  BPT.TRAP 0x1 ;  /* 0x000000040000795c */ /* 0x000fe20000300000 */
.L_x_3542:
        /* <DEDUP_REMOVED lines=14> */
.L_x_3598:
[----:B------:R-:W2:Y:S02]  /*11040*/  SYNCS.PHASECHK.TRANS64.TRYWAIT P0, [R7+URZ], R2 ;  /* 0x00000002070075a7 */ /* 0x000ea4000800017f */
[----:B--2---:R-:W-:Y:S05]  /*11050*/  @!P0 BRA `(.L_x_3544) ;  /* 0x0000001000ec8947 */ /* 0x004fea0003800000 */
.L_x_3599:
[----:B------:R-:W-:Y:S05]  /*11060*/  @!P2 BRA `(.L_x_3545) ;  /* 0x000000000004a947 */ /* 0x000fea0003800000 */
[----:B------:R-:W-:Y:S01]  /*11070*/  BPT.TRAP 0x1 ;  /* 0x000000040000795c */ /* 0x000fe20000300000 */
.L_x_3545:
[----:B------:R-:W3:Y:S01]  /*11080*/  LDL.LU R4, [R1] ;  /* 0x0000000001047983 */ /* 0x000ee20000300800 */
[----:B------:R-:W-:-:S05]  /*11090*/  VIADD R0, R0, 0x28c60 ;  /* 0x00028c6000007836 */ /* 0x000fca0000000000 */
[----:B---3--:R-:W-:-:S04]  /*110a0*/  LEA R4, R4, R0, 0x3 ;  /* 0x0000000004047211 */ /* 0x008fc800078e18ff */
[----:B------:R-:W3:Y:S02]  /*110b0*/  SYNCS.PHASECHK.TRANS64.TRYWAIT P0, [R4+URZ], R5 ;  /* 0x00000005040075a7 */ /* 0x000ee4000800017f */
[----:B---3--:R-:W-:Y:S05]  /*110c0*/  @!P0 BRA `(.L_x_3546) ;  /* 0x0000001000e48947 */ /* 0x008fea0003800000 */
.L_x_3600:
[----:B------:R-:W-:-:S07]  /*110d0*/  IMAD R3, R3, 0x8, R0 ;  /* 0x0000000803037824 */ /* 0x000fce00078e0200 */
.L_x_3547:
[----:B----4-:R4:W0:Y:S02]  /*110e0*/  SYNCS.PHASECHK.TRANS64.TRYWAIT P0, [R3+URZ], R2 ;  /* 0x00000002030075a7 */ /* 0x010824000800017f */
[----:B0-----:R-:W-:Y:S05]  /*110f0*/  @!P0 NANOSLEEP.SYNCS 0x989680 ;  /* 0x009896800000895d */ /* 0x001fea0003900000 */
[----:B------:R-:W0:Y:S02]  /*11100*/  @!P0 SYNCS.PHASECHK.TRANS64 P0, [R3+URZ], R2 ;  /* 0x00000002030085a7 */ /* 0x000e24000800007f */
[----:B0-----:R-:W-:Y:S05]  /*11110*/  @!P0 BRA `(.L_x_3547) ;  /* 0xfffffffc00f08947 */ /* 0x001fea000383ffff */
.L_x_3540:
[----:B------:R-:W-:Y:S05]  /*11120*/  BSYNC B0 ;  /* 0x0000000000007941 */ /* 0x000fea0003800000 */
.L_x_3539:
[----:B------:R-:W-:Y:S05]  /*11130*/  EXIT ;  /* 0x000000000000794d */ /* 0x000fea0003800000 */
.L_x_3413:
[----:B0-----:R-:W-:-:S04]  /*11140*/  IMAD.U32 R5, RZ, RZ, UR21 ;  /* 0x00000015ff057e24 */ /* 0x001fc8000f8e00ff */
[----:B------:R0:W1:Y:S03]  /*11150*/  SYNCS.PHASECHK.TRANS64.TRYWAIT P1, [R5+URZ+0x28c50], R4 ;  /* 0x028c5004050075a7 */ /* 0x000066000802017f */
[----:B-1----:R-:W-:Y:S05]  /*11160*/  @!P1 NANOSLEEP.SYNCS 0x989680 ;  /* 0x009896800000995d */ /* 0x002fea0003900000 */
[----:B------:R-:W1:Y:S02]  /*11170*/  @!P1 SYNCS.PHASECHK.TRANS64 P1, [R5+URZ+0x28c50], R4 ;  /* 0x028c5004050095a7 */ /* 0x000e64000802007f */
[----:B-1----:R-:W-:Y:S05]  /*11180*/  @!P1 BRA `(.L_x_3413) ;  /* 0xfffffffc00ec9947 */ /* 0x002fea000383ffff */
[----:B------:R-:W-:Y:S05]  /*11190*/  BRA `(.L_x_3548) ;  /* 0xffffff08002c7947 */ /* 0x000fea000383ffff */
.L_x_3418:
[----:B-1----:R-:W-:-:S04]  /*111a0*/  MOV R6, UR21 ;  /* 0x0000001500067c02 */ /* 0x002fc80008000f00 */
[----:B------:R1:W2:Y:S03]  /*111b0*/  SYNCS.PHASECHK.TRANS64.TRYWAIT P1, [R6+URZ+0x28c50], R5 ;  /* 0x028c5005060075a7 */ /* 0x0002a6000802017f */
[----:B--2---:R-:W-:Y:S05]  /*111c0*/  @!P1 NANOSLEEP.SYNCS 0x989680 ;  /* 0x009896800000995d */ /* 0x004fea0003900000 */
[----:B------:R-:W2:Y:S02]  /*111d0*/  @!P1 SYNCS.PHASECHK.TRANS64 P1, [R6+URZ+0x28c50], R5 ;  /* 0x028c5005060095a7 */ /* 0x000ea4000802007f */
[----:B--2---:R-:W-:Y:S05]  /*111e0*/  @!P1 BRA `(.L_x_3418) ;  /* 0xfffffffc00ec9947 */ /* 0x004fea000383ffff */
[----:B------:R-:W-:Y:S05]  /*111f0*/  BRA `(.L_x_3417) ;  /* 0xffffff1400307947 */ /* 0x000fea000383ffff */
.L_x_3421:
[----:B0-----:R-:W-:-:S04]  /*11200*/  IMAD.U32 R3, RZ, RZ, UR40 ;  /* 0x00000028ff037e24 */ /* 0x001fc8000f8e00ff */
[----:B------:R0:W1:Y:S03]  /*11210*/  SYNCS.PHASECHK.TRANS64.TRYWAIT P1, [R3+URZ+0x28c00], R0 ;  /* 0x028c0000030075a7 */ /* 0x000066000802017f */
[----:B-1----:R-:W-:Y:S05]  /*11220*/  @!P1 NANOSLEEP.SYNCS 0x989680 ;  /* 0x009896800000995d */ /* 0x002fea0003900000 */
[----:B------:R-:W1:Y:S02]  /*11230*/  @!P1 SYNCS.PHASECHK.TRANS64 P1, [R3+URZ+0x28c00], R0 ;  /* 0x028c0000030095a7 */ /* 0x000e64000802007f */
[----:B-1----:R-:W-:Y:S05]  /*11240*/  @!P1 BRA `(.L_x_3421) ;  /* 0xfffffffc00ec9947 */ /* 0x002fea000383ffff */
[----:B------:R-:W-:Y:S05]  /*11250*/  BRA `(.L_x_3549) ;  /* 0xffffff2000707947 */ /* 0x000fea000383ffff */
.L_x_3425:
[----:B--2---:R2:W3:Y:S02]  /*11260*/  SYNCS.PHASECHK.TRANS64.TRYWAIT P1, [R7+URZ+0x28c30], R8 ;  /* 0x028c3008070075a7 */ /* 0x0044e4000802017f */
[----:B---3--:R-:W-:Y:S05]  /*11270*/  @!P1 NANOSLEEP.SYNCS 0x989680 ;  /* 0x009896800000995d */ /* 0x008fea0003900000 */
[----:B------:R-:W3:Y:S02]  /*11280*/  @!P1 SYNCS.PHASECHK.TRANS64 P1, [R7+URZ+0x28c30], R8 ;  /* 0x028c3008070095a7 */ /* 0x000ee4000802007f */
[----:B---3--:R-:W-:Y:S05]  /*11290*/  @!P1 BRA `(.L_x_3425) ;  /* 0xfffffffc00f09947 */ /* 0x008fea000383ffff */
[----:B------:R-:W-:Y:S05]  /*112a0*/  BRA `(.L_x_3424) ;  /* 0xffffff20008c7947 */ /* 0x000fea000383ffff */
.L_x_3429:
[----:B----4-:R4:W0:Y:S02]  /*112b0*/  SYNCS.PHASECHK.TRANS64.TRYWAIT P2, [R7+URZ+0x28c50], R8 ;  /* 0x028c5008070075a7 */ /* 0x010824000804017f */
[----:B0-----:R-:W-:Y:S05]  /*112c0*/  @!P2 NANOSLEEP.SYNCS 0x989680 ;  /* 0x009896800000a95d */ /* 0x001fea0003900000 */
[----:B------:R-:W0:Y:S02]  /*112d0*/  @!P2 SYNCS.PHASECHK.TRANS64 P2, [R7+URZ+0x28c50], R8 ;  /* 0x028c50080700a5a7 */ /* 0x000e24000804007f */
[----:B0-----:R-:W-:Y:S05]  /*112e0*/  @!P2 BRA `(.L_x_3429) ;  /* 0xfffffffc00f0a947 */ /* 0x001fea000383ffff */
[----:B------:R-:W-:Y:S05]  /*112f0*/  BRA `(.L_x_3428) ;  /* 0xffffff3400fc7947 */ /* 0x000fea000383ffff */
.L_x_3434:
[----:B--2---:R-:W-:-:S04]  /*11300*/  IMAD.U32 R4, RZ, RZ, UR25 ;  /* 0x00000019ff047e24 */ /* 0x004fc8000f8e00ff */
[----:B------:R2:W3:Y:S03]  /*11310*/  SYNCS.PHASECHK.TRANS64.TRYWAIT P2, [R4+URZ+0x28c30], R7 ;  /* 0x028c3007040075a7 */ /* 0x0004e6000804017f */
[----:B---3--:R-:W-:Y:S05]  /*11320*/  @!P2 NANOSLEEP.SYNCS 0x989680 ;  /* 0x009896800000a95d */ /* 0x008fea0003900000 */
[----:B------:R-:W3:Y:S02]  /*11330*/  @!P2 SYNCS.PHASECHK.TRANS64 P2, [R4+URZ+0x28c30], R7 ;  /* 0x028c30070400a5a7 */ /* 0x000ee4000804007f */
[----:B---3--:R-:W-:Y:S05]  /*11340*/  @!P2 BRA `(.L_x_3434) ;  /* 0xfffffffc00eca947 */ /* 0x008fea000383ffff */
[----:B------:R-:W-:Y:S05]  /*11350*/  BRA `(.L_x_3433) ;  /* 0xffffff3800f07947 */ /* 0x000fea000383ffff */
.L_x_3438:
[----:B-1----:R1:W2:Y:S02]  /*11360*/  SYNCS.PHASECHK.TRANS64.TRYWAIT P2, [R168+URZ+0x28c50], R7 ;  /* 0x028c5007a80075a7 */ /* 0x0022a4000804017f */
[----:B--2---:R-:W-:Y:S05]  /*11370*/  @!P2 NANOSLEEP.SYNCS 0x989680 ;  /* 0x009896800000a95d */ /* 0x004fea0003900000 */
[----:B------:R-:W2:Y:S02]  /*11380*/  @!P2 SYNCS.PHASECHK.TRANS64 P2, [R168+URZ+0x28c50], R7 ;  /* 0x028c5007a800a5a7 */ /* 0x000ea4000804007f */
[----:B--2---:R-:W-:Y:S05]  /*11390*/  @!P2 BRA `(.L_x_3438) ;  /* 0xfffffffc00f0a947 */ /* 0x004fea000383ffff */
[----:B------:R-:W-:Y:S05]  /*113a0*/  BRA `(.L_x_3437) ;  /* 0xffffff5800447947 */ /* 0x000fea000383ffff */
.L_x_3444:
[----:B-1----:R-:W-:-:S04]  /*113b0*/  MOV R4, UR24 ;  /* 0x0000001800047c02 */ /* 0x002fc80008000f00 */
[----:B------:R1:W3:Y:S03]  /*113c0*/  SYNCS.PHASECHK.TRANS64.TRYWAIT P2, [R4+URZ+0x28c30], R7 ;  /* 0x028c3007040075a7 */ /* 0x0002e6000804017f */
[----:B---3--:R-:W-:Y:S05]  /*113d0*/  @!P2 NANOSLEEP.SYNCS 0x989680 ;  /* 0x009896800000a95d */ /* 0x008fea0003900000 */
[----:B------:R-:W3:Y:S02]  /*113e0*/  @!P2 SYNCS.PHASECHK.TRANS64 P2, [R4+URZ+0x28c30], R7 ;  /* 0x028c30070400a5a7 */ /* 0x000ee4000804007f */
[----:B---3--:R-:W-:Y:S05]  /*113f0*/  @!P2 BRA `(.L_x_3444) ;  /* 0xfffffffc00eca947 */ /* 0x008fea000383ffff */
[----:B------:R-:W-:Y:S05]  /*11400*/  BRA `(.L_x_3443) ;  /* 0xffffff5c00307947 */ /* 0x000fea000383ffff */
.L_x_3448:
[----:B--2---:R2:W3:Y:S02]  /*11410*/  SYNCS.PHASECHK.TRANS64.TRYWAIT P2, [R168+URZ+0x28c50], R7 ;  /* 0x028c5007a80075a7 */ /* 0x0044e4000804017f */
[----:B---3--:R-:W-:Y:S05]  /*11420*/  @!P2 NANOSLEEP.SYNCS 0x989680 ;  /* 0x009896800000a95d */ /* 0x008fea0003900000 */
[----:B------:R-:W3:Y:S02]  /*11430*/  @!P2 SYNCS.PHASECHK.TRANS64 P2, [R168+URZ+0x28c50], R7 ;  /* 0x028c5007a800a5a7 */ /* 0x000ee4000804007f */
[----:B---3--:R-:W-:Y:S05]  /*11440*/  @!P2 BRA `(.L_x_3448) ;  /* 0xfffffffc00f0a947 */ /* 0x008fea000383ffff */
[----:B------:R-:W-:Y:S05]  /*11450*/  BRA `(.L_x_3447) ;  /* 0xffffff7400547947 */ /* 0x000fea000383ffff */
.L_x_3481:
[----:B------:R-:W0:Y:S01]  /*11460*/  S2R R5, SR_TID.X ;  /* 0x0000000000057919 */ /* 0x000e220000002100 */
[----:B------:R-:W-:Y:S01]  /*11470*/  BSSY B0, `(.L_x_3550) ;  /* 0x000000a000007945 */ /* 0x000fe20003800000 */
[----:B------:R-:W-:Y:S01]  /*11480*/  IMAD.MOV.U32 R12, RZ, RZ, RZ ;  /* 0x000000ffff0c7224 */ /* 0x000fe200078e00ff */
[----:B------:R-:W-:Y:S01]  /*11490*/  MOV R11, 0x1f ;  /* 0x0000001f000b7802 */ /* 0x000fe20000000f00 */
[----:B------:R-:W-:Y:S01]  /*114a0*/  IMAD.MOV.U32 R15, RZ, RZ, -0x1 ;  /* 0xffffffffff0f7424 */ /* 0x000fe200078e00ff */
[----:B0-----:R-:W-:-:S04]  /*114b0*/  SHF.R.U32.HI R5, RZ, 0x5, R5 ;  /* 0x00000005ff057819 */ /* 0x001fc80000011605 */
[----:B------:R-:W-:-:S05]  /*114c0*/  LOP3.LUT R5, R5, 0x3, RZ, 0xc0, !PT ;  /* 0x0000000305057812 */ /* 0x000fca00078ec0ff */
[----:B------:R-:W-:-:S07]  /*114d0*/  IMAD.MOV.U32 R13, RZ, RZ, R5 ;  /* 0x000000ffff0d7224 */ /* 0x000fce00078e0005 */
[----:B------:R-:W-:Y:S05]  /*114e0*/  WARPSYNC.COLLECTIVE R15, `(.L_x_3551) ;  /* 0x000000000f087348 */ /* 0x000fea0003c00000 */
[----:B------:R0:W1:Y:S02]  /*114f0*/  SHFL.IDX P6, R14, R13, R12, R11 ;  /* 0x0000000c0d0e7389 */ /* 0x00006400000c000b */
[----:B01----:R-:W-:Y:S01]  /*11500*/  ENDCOLLECTIVE ;  /* 0x000000000000791b */ /* 0x003fe20003800000 */
.L_x_3551:
[----:B------:R-:W-:Y:S05]  /*11510*/  BSYNC B0 ;  /* 0x0000000000007941 */ /* 0x000fea0003800000 */
.L_x_3550:
[----:B------:R-:W-:Y:S05]  /*11520*/  BRA `(.L_x_3552) ;  /* 0xffffffc400347947 */ /* 0x000fea000383ffff */
.L_x_3482:
[----:B------:R-:W-:Y:S01]  /*11530*/  BSSY B0, `(.L_x_3553) ;  /* 0x0000006000007945 */ /* 0x000fe20003800000 */
[----:B------:R-:W-:-:S07]  /*11540*/  IMAD.MOV.U32 R15, RZ, RZ, -0x1 ;  /* 0xffffffffff0f7424 */ /* 0x000fce00078e00ff */
[----:B------:R-:W-:Y:S05]  /*11550*/  WARPSYNC.COLLECTIVE R15, `(.L_x_3554) ;  /* 0x000000000f0c7348 */ /* 0x000fea0003c00000 */
[----:B------:R-:W-:Y:S02]  /*11560*/  ELECT P6, UR62, PT ;  /* 0x00000000003e782f */ /* 0x000fe400038c0000 */
[----:B------:R-:W-:Y:S01]  /*11570*/  MOV R14, UR62 ;  /* 0x0000003e000e7c02 */ /* 0x000fe20008000f00 */
[----:B------:R-:W-:Y:S10]  /*11580*/  ENDCOLLECTIVE ;  /* 0x000000000000791b */ /* 0x000ff40003800000 */
.L_x_3554:
[----:B------:R-:W-:Y:S05]  /*11590*/  BSYNC B0 ;  /* 0x0000000000007941 */ /* 0x000fea0003800000 */
.L_x_3553:
[----:B------:R-:W-:Y:S05]  /*115a0*/  BRA `(.L_x_3555) ;  /* 0xffffffc400247947 */ /* 0x000fea000383ffff */
.L_x_3485:
[----:B0-----:R0:W1:Y:S02]  /*115b0*/  SYNCS.PHASECHK.TRANS64.TRYWAIT P0, [R8+URZ+0x28c40], R10 ;  /* 0x028c400a080075a7 */ /* 0x001064000800017f */
[----:B-1----:R-:W-:Y:S05]  /*115c0*/  @!P0 NANOSLEEP.SYNCS 0x989680 ;  /* 0x009896800000895d */ /* 0x002fea0003900000 */
[----:B------:R-:W1:Y:S02]  /*115d0*/  @!P0 SYNCS.PHASECHK.TRANS64 P0, [R8+URZ+0x28c40], R10 ;  /* 0x028c400a080085a7 */ /* 0x000e64000800007f */
[----:B-1----:R-:W-:Y:S05]  /*115e0*/  @!P0 BRA `(.L_x_3485) ;  /* 0xfffffffc00f08947 */ /* 0x002fea000383ffff */
[----:B------:R-:W-:Y:S05]  /*115f0*/  BRA `(.L_x_3556) ;  /* 0xffffffc400887947 */ /* 0x000fea000383ffff */
.L_x_3488:
        /* <DEDUP_REMOVED lines=8> */
.L_x_3491:
[----:B0-----:R0:W1:Y:S02]  /*11680*/  SYNCS.PHASECHK.TRANS64.TRYWAIT P0, [R11+URZ+0x28c60], R6 ;  /* 0x028c60060b0075a7 */ /* 0x001064000800017f */
[----:B-1----:R-:W-:Y:S05]  /*11690*/  @!P0 NANOSLEEP.SYNCS 0x989680 ;  /* 0x009896800000895d */ /* 0x002fea0003900000 */
[----:B------:R-:W1:Y:S02]  /*116a0*/  @!P0 SYNCS.PHASECHK.TRANS64 P0, [R11+URZ+0x28c60], R6 ;  /* 0x028c60060b0085a7 */ /* 0x000e64000800007f */
[----:B-1----:R-:W-:Y:S05]  /*116b0*/  @!P0 BRA `(.L_x_3491) ;  /* 0xfffffffc00f08947 */ /* 0x002fea000383ffff */
[----:B------:R-:W-:Y:S05]  /*116c0*/  BRA `(.L_x_3558) ;  /* 0xffffffc800807947 */ /* 0x000fea000383ffff */
.L_x_3500:
[----:B-1----:R1:W2:Y:S02]  /*116d0*/  SYNCS.PHASECHK.TRANS64.TRYWAIT P0, [R2+URZ+0x28c40], R3 ;  /* 0x028c4003020075a7 */ /* 0x0022a4000800017f */
[----:B--2---:R-:W-:Y:S05]  /*116e0*/  @!P0 NANOSLEEP.SYNCS 0x989680 ;  /* 0x009896800000895d */ /* 0x004fea0003900000 */
[----:B------:R-:W2:Y:S02]  /*116f0*/  @!P0 SYNCS.PHASECHK.TRANS64 P0, [R2+URZ+0x28c40], R3 ;  /* 0x028c4003020085a7 */ /* 0x000ea4000800007f */
[----:B--2---:R-:W-:Y:S05]  /*11700*/  @!P0 BRA `(.L_x_3500) ;  /* 0xfffffffc00f08947 */ /* 0x004fea000383ffff */
[----:B------:R-:W-:Y:S05]  /*11710*/  BRA `(.L_x_3559) ;  /* 0xffffffd000487947 */ /* 0x000fea000383ffff */
.L_x_3502:
[----:B0-----:R0:W2:Y:S02]  /*11720*/  SYNCS.PHASECHK.TRANS64.TRYWAIT P0, [R2+URZ+0x28c60], R3 ;  /* 0x028c6003020075a7 */ /* 0x0010a4000800017f */
[----:B--2---:R-:W-:Y:S05]  /*11730*/  @!P0 NANOSLEEP.SYNCS 0x989680 ;  /* 0x009896800000895d */ /* 0x004fea0003900000 */
[----:B------:R-:W2:Y:S02]  /*11740*/  @!P0 SYNCS.PHASECHK.TRANS64 P0, [R2+URZ+0x28c60], R3 ;  /* 0x028c6003020085a7 */ /* 0x000ea4000800007f */
[----:B--2---:R-:W-:Y:S05]  /*11750*/  @!P0 BRA `(.L_x_3502) ;  /* 0xfffffffc00f08947 */ /* 0x004fea000383ffff */
[----:B------:R-:W-:Y:S05]  /*11760*/  BRA `(.L_x_3560) ;  /* 0xffffffd000b87947 */ /* 0x000fea000383ffff */
.L_x_3507:
[----:B-1----:R1:W2:Y:S02]  /*11770*/  SYNCS.PHASECHK.TRANS64.TRYWAIT P0, [R2+URZ+0x28c40], R7 ;  /* 0x028c4007020075a7 */ /* 0x0022a4000800017f */
[----:B--2---:R-:W-:Y:S05]  /*11780*/  @!P0 NANOSLEEP.SYNCS 0x989680 ;  /* 0x009896800000895d */ /* 0x004fea0003900000 */
[----:B------:R-:W2:Y:S02]  /*11790*/  @!P0 SYNCS.PHASECHK.TRANS64 P0, [R2+URZ+0x28c40], R7 ;  /* 0x028c4007020085a7 */ /* 0x000ea4000800007f */
[----:B--2---:R-:W-:Y:S05]  /*117a0*/  @!P0 BRA `(.L_x_3507) ;  /* 0xfffffffc00f08947 */ /* 0x004fea000383ffff */
[----:B------:R-:W-:Y:S05]  /*117b0*/  BRA `(.L_x_3561) ;  /* 0xffffffd800547947 */ /* 0x000fea000383ffff */
.L_x_3509:
[----:B0-----:R0:W2:Y:S02]  /*117c0*/  SYNCS.PHASECHK.TRANS64.TRYWAIT P1, [R2+URZ+0x28c60], R7 ;  /* 0x028c6007020075a7 */ /* 0x0010a4000802017f */
[----:B--2---:R-:W-:Y:S05]  /*117d0*/  @!P1 NANOSLEEP.SYNCS 0x989680 ;  /* 0x009896800000995d */ /* 0x004fea0003900000 */
[----:B------:R-:W2:Y:S02]  /*117e0*/  @!P1 SYNCS.PHASECHK.TRANS64 P1, [R2+URZ+0x28c60], R7 ;  /* 0x028c6007020095a7 */ /* 0x000ea4000802007f */
[----:B--2---:R-:W-:Y:S05]  /*117f0*/  @!P1 BRA `(.L_x_3509) ;  /* 0xfffffffc00f09947 */ /* 0x004fea000383ffff */
[----:B------:R-:W-:Y:S05]  /*11800*/  BRA `(.L_x_3562) ;  /* 0xffffffd800c07947 */ /* 0x000fea000383ffff */
.L_x_3514:
[----:B--2---:R2:W3:Y:S02]  /*11810*/  SYNCS.PHASECHK.TRANS64.TRYWAIT P0, [R2+URZ+0x28c40], R3 ;  /* 0x028c4003020075a7 */ /* 0x0044e4000800017f */
[----:B---3--:R-:W-:Y:S05]  /*11820*/  @!P0 NANOSLEEP.SYNCS 0x989680 ;  /* 0x009896800000895d */ /* 0x008fea0003900000 */
[----:B------:R-:W3:Y:S02]  /*11830*/  @!P0 SYNCS.PHASECHK.TRANS64 P0, [R2+URZ+0x28c40], R3 ;  /* 0x028c4003020085a7 */ /* 0x000ee4000800007f */
[----:B---3--:R-:W-:Y:S05]  /*11840*/  @!P0 BRA `(.L_x_3514) ;  /* 0xfffffffc00f08947 */ /* 0x008fea000383ffff */
[----:B------:R-:W-:Y:S05]  /*11850*/  BRA `(.L_x_3563) ;  /* 0xffffffe0003c7947 */ /* 0x000fea000383ffff */
.L_x_3516:
[----:B0-----:R0:W1:Y:S02]  /*11860*/  SYNCS.PHASECHK.TRANS64.TRYWAIT P1, [R2+URZ+0x28c60], R3 ;  /* 0x028c6003020075a7 */ /* 0x001064000802017f */
[----:B-1----:R-:W-:Y:S05]  /*11870*/  @!P1 NANOSLEEP.SYNCS 0x989680 ;  /* 0x009896800000995d */ /* 0x002fea0003900000 */
[----:B------:R-:W1:Y:S02]  /*11880*/  @!P1 SYNCS.PHASECHK.TRANS64 P1, [R2+URZ+0x28c60], R3 ;  /* 0x028c6003020095a7 */ /* 0x000e64000802007f */
[----:B-1----:R-:W-:Y:S05]  /*11890*/  @!P1 BRA `(.L_x_3516) ;  /* 0xfffffffc00f09947 */ /* 0x002fea000383ffff */
[----:B------:R-:W-:Y:S05]  /*118a0*/  BRA `(.L_x_3564) ;  /* 0xffffffe000ac7947 */ /* 0x000fea000383ffff */
.L_x_3521:
[----:B------:R-:W-:Y:S01]  /*118b0*/  BSSY B0, `(.L_x_3565) ;  /* 0x0000008000007945 */ /* 0x000fe20003800000 */
[----:B0-----:R-:W-:Y:S01]  /*118c0*/  MOV R13, R16 ;  /* 0x00000010000d7202 */ /* 0x001fe20000000f00 */
[----:B------:R-:W-:Y:S01]  /*118d0*/  IMAD.MOV.U32 R12, RZ, RZ, RZ ;  /* 0x000000ffff0c7224 */ /* 0x000fe200078e00ff */
[----:B------:R-:W-:Y:S01]  /*118e0*/  MOV R15, 0xffffffff ;  /* 0xffffffff000f7802 */ /* 0x000fe20000000f00 */
[----:B------:R-:W-:-:S07]  /*118f0*/  IMAD.MOV.U32 R11, RZ, RZ, 0x1f ;  /* 0x0000001fff0b7424 */ /* 0x000fce00078e00ff */
[----:B-1----:R-:W-:Y:S05]  /*11900*/  WARPSYNC.COLLECTIVE R15, `(.L_x_3566) ;  /* 0x000000000f087348 */ /* 0x002fea0003c00000 */
[----:B------:R0:W2:Y:S02]  /*11910*/  SHFL.IDX P6, R14, R13, R12, R11 ;  /* 0x0000000c0d0e7389 */ /* 0x0000a400000c000b */
[----:B012---:R-:W-:Y:S01]  /*11920*/  ENDCOLLECTIVE ;  /* 0x000000000000791b */ /* 0x007fe20003800000 */
.L_x_3566:
[----:B------:R-:W-:Y:S05]  /*11930*/  BSYNC B0 ;  /* 0x0000000000007941 */ /* 0x000fea0003800000 */
.L_x_3565:
        /* <DEDUP_REMOVED lines=8> */
.L_x_3567:
[----:B------:R-:W-:Y:S01]  /*119c0*/  MOV R7, R14 ;  /* 0x0000000e00077202 */ /* 0x000fe20000000f00 */
[----:B------:R-:W-:Y:S06]  /*119d0*/  BRA `(.L_x_3568) ;  /* 0xffffffe400f07947 */ /* 0x000fec000383ffff */
.L_x_3524:
[----:B------:R-:W-:Y:S01]  /*119e0*/  BSSY B0, `(.L_x_3569) ;  /* 0x0000008000007945 */ /* 0x000fe20003800000 */
[----:B-----5:R-:W-:Y:S01]  /*119f0*/  IMAD.MOV.U32 R13, RZ, RZ, R17 ;  /* 0x000000ffff0d7224 */ /* 0x020fe200078e0011 */
[----:B------:R-:W-:Y:S01]  /*11a00*/  MOV R11, RZ ;  /* 0x000000ff000b7202 */ /* 0x000fe20000000f00 */
[----:B------:R-:W-:Y:S02]  /*11a10*/  IMAD.MOV.U32 R12, RZ, RZ, 0x1 ;  /* 0x00000001ff0c7424 */ /* 0x000fe400078e00ff */
[----:B------:R-:W-:-:S07]  /*11a20*/  IMAD.MOV.U32 R15, RZ, RZ, -0x1 ;  /* 0xffffffffff0f7424 */ /* 0x000fce00078e00ff */
[----:B01234-:R-:W-:Y:S05]  /*11a30*/  WARPSYNC.COLLECTIVE R15, `(.L_x_3570) ;  /* 0x000000000f087348 */ /* 0x01ffea0003c00000 */
[----:B------:R0:W0:Y:S02]  /*11a40*/  SHFL.UP P6, R14, R13, R12, R11 ;  /* 0x0400000c0d0e7389 */ /* 0x00002400000c000b */
[----:B01234-:R-:W-:Y:S01]  /*11a50*/  ENDCOLLECTIVE ;  /* 0x000000000000791b */ /* 0x01ffe20003800000 */
.L_x_3570:
[----:B------:R-:W-:Y:S05]  /*11a60*/  BSYNC B0 ;  /* 0x0000000000007941 */ /* 0x000fea0003800000 */
.L_x_3569:
        /* <DEDUP_REMOVED lines=10> */
.L_x_3571:
        /* <DEDUP_REMOVED lines=8> */
.L_x_3572:
        /* <DEDUP_REMOVED lines=8> */
.L_x_3573:
        /* <DEDUP_REMOVED lines=8> */
.L_x_3574:
[----:B------:R-:W-:Y:S01]  /*11c90*/  IMAD.MOV.U32 R12, RZ, RZ, 0x1f ;  /* 0x0000001fff0c7424 */ /* 0x000fe200078e00ff */
[----:B------:R-:W-:Y:S02]  /*11ca0*/  MOV R11, 0x1f ;  /* 0x0000001f000b7802 */ /* 0x000fe40000000f00 */
[----:B------:R-:W-:-:S04]  /*11cb0*/  SEL R2, R14, RZ, P0 ;  /* 0x000000ff0e027207 */ /* 0x000fc80000000000 */
[----:B------:R-:W-:-:S05]  /*11cc0*/  IADD3 R2, R5, R2, RZ ;  /* 0x0000000205027210 */ /* 0x000fca0007ffe0ff */
[----:B------:R-:W-:-:S07]  /*11cd0*/  IMAD.MOV.U32 R13, RZ, RZ, R2 ;  /* 0x000000ffff0d7224 */ /* 0x000fce00078e0002 */
[----:B------:R-:W-:Y:S05]  /*11ce0*/  WARPSYNC.COLLECTIVE R15, `(.L_x_3575) ;  /* 0x000000000f087348 */ /* 0x000fea0003c00000 */
[----:B------:R0:W1:Y:S02]  /*11cf0*/  SHFL.IDX P6, R14, R13, R12, R11 ;  /* 0x0000000c0d0e7389 */ /* 0x00006400000c000b */
[----:B01----:R-:W-:Y:S01]  /*11d00*/  ENDCOLLECTIVE ;  /* 0x000000000000791b */ /* 0x003fe20003800000 */
.L_x_3575:
[----:B------:R-:W-:Y:S05]  /*11d10*/  BRA `(.L_x_3576) ;  /* 0xffffffe400b47947 */ /* 0x000fea000383ffff */
.L_x_3529:
[----:B------:R-:W-:Y:S01]  /*11d20*/  BSSY B0, `(.L_x_3577) ;  /* 0x0000008000007945 */ /* 0x000fe20003800000 */
[----:B-----5:R-:W-:Y:S01]  /*11d30*/  IMAD.MOV.U32 R13, RZ, RZ, R17 ;  /* 0x000000ffff0d7224 */ /* 0x020fe200078e0011 */
[----:B------:R-:W-:Y:S01]  /*11d40*/  MOV R11, RZ ;  /* 0x000000ff000b7202 */ /* 0x000fe20000000f00 */
[----:B------:R-:W-:Y:S02]  /*11d50*/  IMAD.MOV.U32 R12, RZ, RZ, 0x1 ;  /* 0x00000001ff0c7424 */ /* 0x000fe400078e00ff */
[----:B------:R-:W-:-:S07]  /*11d60*/  IMAD.MOV.U32 R15, RZ, RZ, -0x1 ;  /* 0xffffffffff0f7424 */ /* 0x000fce00078e00ff */
[----:B0-2---:R-:W-:Y:S05]  /*11d70*/  WARPSYNC.COLLECTIVE R15, `(.L_x_3578) ;  /* 0x000000000f087348 */ /* 0x005fea0003c00000 */
[----:B------:R1:W3:Y:S02]  /*11d80*/  SHFL.UP P6, R14, R13, R12, R11 ;  /* 0x0400000c0d0e7389 */ /* 0x0002e400000c000b */
[----:B0123--:R-:W-:Y:S01]  /*11d90*/  ENDCOLLECTIVE ;  /* 0x000000000000791b */ /* 0x00ffe20003800000 */
.L_x_3578:
[----:B------:R-:W-:Y:S05]  /*11da0*/  BSYNC B0 ;  /* 0x0000000000007941 */ /* 0x000fea0003800000 */
.L_x_3577:
        /* <DEDUP_REMOVED lines=10> */
.L_x_3579:
        /* <DEDUP_REMOVED lines=8> */
.L_x_3580:
        /* <DEDUP_REMOVED lines=8> */
.L_x_3581:
        /* <DEDUP_REMOVED lines=8> */
.L_x_3582:
        /* <DEDUP_REMOVED lines=8> */
.L_x_3583:
[----:B------:R-:W-:Y:S05]  /*12050*/  BRA `(.L_x_3584) ;  /* 0xffffffe400987947 */ /* 0x000fea000383ffff */
.L_x_3531:
[----:B------:R-:W-:Y:S01]  /*12060*/  BSSY B0, `(.L_x_3585) ;  /* 0x0000006000007945 */ /* 0x000fe20003800000 */
[----:B------:R-:W-:Y:S01]  /*12070*/  PLOP3.LUT P6, PT, P6, PT, PT, 0x8, 0x0 ;  /* 0x000000000000781c */ /* 0x000fe200037ce170 */
[----:B------:R-:W-:-:S12]  /*12080*/  IMAD.MOV.U32 R15, RZ, RZ, -0x1 ;  /* 0xffffffffff0f7424 */ /* 0x000fd800078e00ff */
[----:B0-----:R-:W-:Y:S05]  /*12090*/  WARPSYNC.COLLECTIVE R15, `(.L_x_3586) ;  /* 0x000000000f087348 */ /* 0x001fea0003c00000 */
[----:B------:R-:W-:Y:S01]  /*120a0*/  VOTE.ANY R14, PT, P6 ;  /* 0x00000000000e7806 */ /* 0x000fe200030e0100 */
[----:B0-----:R-:W-:Y:S06]  /*120b0*/  ENDCOLLECTIVE ;  /* 0x000000000000791b */ /* 0x001fec0003800000 */
.L_x_3586:
[----:B------:R-:W-:Y:S05]  /*120c0*/  BSYNC B0 ;  /* 0x0000000000007941 */ /* 0x000fea0003800000 */
.L_x_3585:
[----:B------:R-:W-:Y:S01]  /*120d0*/  IMAD.MOV.U32 R3, RZ, RZ, R14 ;  /* 0x000000ffff037224 */ /* 0x000fe200078e000e */
[----:B------:R-:W-:Y:S01]  /*120e0*/  MOV R13, R17 ;  /* 0x00000011000d7202 */ /* 0x000fe20000000f00 */
[----:B------:R-:W-:Y:S01]  /*120f0*/  IMAD.MOV.U32 R11, RZ, RZ, 0x1f ;  /* 0x0000001fff0b7424 */ /* 0x000fe200078e00ff */
[----:B------:R-:W-:Y:S01]  /*12100*/  MOV R15, 0xffffffff ;  /* 0xffffffff000f7802 */ /* 0x000fe20000000f00 */
[----:B------:R-:W0:Y:S02]  /*12110*/  POPC R6, R3 ;  /* 0x0000000300067309 */ /* 0x000e240000000000 */
[----:B0-----:R-:W-:-:S07]  /*12120*/  IMAD.MOV.U32 R12, RZ, RZ, R6 ;  /* 0x000000ffff0c7224 */ /* 0x001fce00078e0006 */
[----:B------:R-:W-:Y:S05]  /*12130*/  WARPSYNC.COLLECTIVE R15, `(.L_x_3587) ;  /* 0x000000000f087348 */ /* 0x000fea0003c00000 */
[----:B------:R0:W1:Y:S02]  /*12140*/  SHFL.IDX P6, R14, R13, R12, R11 ;  /* 0x0000000c0d0e7389 */ /* 0x00006400000c000b */
[----:B01----:R-:W-:Y:S01]  /*12150*/  ENDCOLLECTIVE ;  /* 0x000000000000791b */ /* 0x003fe20003800000 */
.L_x_3587:
[----:B------:R-:W-:Y:S01]  /*12160*/  IMAD.MOV.U32 R17, RZ, RZ, R14 ;  /* 0x000000ffff117224 */ /* 0x000fe200078e000e */
[----:B------:R-:W-:Y:S06]  /*12170*/  BRA `(.L_x_3588) ;  /* 0xffffffe400887947 */ /* 0x000fec000383ffff */
.L_x_3533:
[----:B------:R-:W-:Y:S01]  /*12180*/  BSSY B0, `(.L_x_3589) ;  /* 0x0000007000007945 */ /* 0x000fe20003800000 */
[----:B------:R-:W-:Y:S01]  /*12190*/  IMAD.MOV.U32 R13, RZ, RZ, R2 ;  /* 0x000000ffff0d7224 */ /* 0x000fe200078e0002 */
[----:B------:R-:W-:Y:S01]  /*121a0*/  MOV R11, 0x1f ;  /* 0x0000001f000b7802 */ /* 0x000fe20000000f00 */
[----:B------:R-:W-:-:S07]  /*121b0*/  IMAD.MOV.U32 R15, RZ, RZ, -0x1 ;  /* 0xffffffffff0f7424 */ /* 0x000fce00078e00ff */
[----:B012---:R-:W-:Y:S05]  /*121c0*/  WARPSYNC.COLLECTIVE R15, `(.L_x_3590) ;  /* 0x000000000f087348 */ /* 0x007fea0003c00000 */
[----:B------:R3:W4:Y:S02]  /*121d0*/  SHFL.IDX P6, R14, R13, R12, R11 ;  /* 0x0000000c0d0e7389 */ /* 0x00072400000c000b */
[----:B01234-:R-:W-:Y:S01]  /*121e0*/  ENDCOLLECTIVE ;  /* 0x000000000000791b */ /* 0x01ffe20003800000 */
.L_x_3590:
[----:B------:R-:W-:Y:S05]  /*121f0*/  BSYNC B0 ;  /* 0x0000000000007941 */ /* 0x000fea0003800000 */
.L_x_3589:
[----:B------:R-:W-:Y:S01]  /*12200*/  IMAD.MOV.U32 R7, RZ, RZ, R14 ;  /* 0x000000ffff077224 */ /* 0x000fe200078e000e */
[----:B------:R-:W-:Y:S06]  /*12210*/  BRA `(.L_x_3532) ;  /* 0xffffffe4007c7947 */ /* 0x000fec000383ffff */
.L_x_3537:
[----:B-1----:R1:W2:Y:S02]  /*12220*/  SYNCS.PHASECHK.TRANS64.TRYWAIT P0, [R0+URZ+0x28c20], R3 ;  /* 0x028c2003000075a7 */ /* 0x0022a4000800017f */
[----:B--2---:R-:W-:Y:S05]  /*12230*/  @!P0 NANOSLEEP.SYNCS 0x989680 ;  /* 0x009896800000895d */ /* 0x004fea0003900000 */
[----:B------:R-:W2:Y:S02]  /*12240*/  @!P0 SYNCS.PHASECHK.TRANS64 P0, [R0+URZ+0x28c20], R3 ;  /* 0x028c2003000085a7 */ /* 0x000ea4000800007f */
[----:B--2---:R-:W-:Y:S05]  /*12250*/  @!P0 BRA `(.L_x_3537) ;  /* 0xfffffffc00f08947 */ /* 0x004fea000383ffff */
[----:B------:R-:W-:Y:S05]  /*12260*/  BRA `(.L_x_3591) ;  /* 0xffffffe800f07947 */ /* 0x000fea000383ffff */
.L_x_3538:
[----:B------:R-:W2:Y:S01]  /*12270*/  S2R R2, SR_TID.X ;  /* 0x0000000000027919 */ /* 0x000ea20000002100 */
[----:B------:R-:W-:Y:S01]  /*12280*/  BSSY B0, `(.L_x_3592) ;  /* 0x000000a000007945 */ /* 0x000fe20003800000 */
[----:B------:R-:W-:Y:S01]  /*12290*/  IMAD.MOV.U32 R12, RZ, RZ, RZ ;  /* 0x000000ffff0c7224 */ /* 0x000fe200078e00ff */
[----:B------:R-:W-:Y:S01]  /*122a0*/  MOV R15, 0xffffffff ;  /* 0xffffffff000f7802 */ /* 0x000fe20000000f00 */
[----:B------:R-:W-:Y:S01]  /*122b0*/  IMAD.MOV.U32 R11, RZ, RZ, 0x1f ;  /* 0x0000001fff0b7424 */ /* 0x000fe200078e00ff */
[----:B--2---:R-:W-:-:S04]  /*122c0*/  SHF.R.U32.HI R2, RZ, 0x5, R2 ;  /* 0x00000005ff027819 */ /* 0x004fc80000011602 */
[----:B------:R-:W-:-:S04]  /*122d0*/  LOP3.LUT R2, R2, 0x3, RZ, 0xc0, !PT ;  /* 0x0000000302027812 */ /* 0x000fc800078ec0ff */
[----:B0-----:R-:W-:-:S07]  /*122e0*/  MOV R13, R2 ;  /* 0x00000002000d7202 */ /* 0x001fce0000000f00 */
[----:B-1----:R-:W-:Y:S05]  /*122f0*/  WARPSYNC.COLLECTIVE R15, `(.L_x_3593) ;  /* 0x000000000f087348 */ /* 0x002fea0003c00000 */
[----:B------:R0:W2:Y:S02]  /*12300*/  SHFL.IDX P6, R14, R13, R12, R11 ;  /* 0x0000000c0d0e7389 */ /* 0x0000a400000c000b */
[----:B012---:R-:W-:Y:S01]  /*12310*/  ENDCOLLECTIVE ;  /* 0x000000000000791b */ /* 0x007fe20003800000 */
.L_x_3593:
[----:B------:R-:W-:Y:S05]  /*12320*/  BSYNC B0 ;  /* 0x0000000000007941 */ /* 0x000fea0003800000 */
.L_x_3592:
[----:B------:R-:W-:Y:S05]  /*12330*/  BRA `(.L_x_3594) ;  /* 0xffffffe800d87947 */ /* 0x000fea000383ffff */
.L_x_3541:
[----:B------:R-:W-:Y:S01]  /*12340*/  BSSY B1, `(.L_x_3595) ;  /* 0x0000006000017945 */ /* 0x000fe20003800000 */
[----:B------:R-:W-:-:S07]  /*12350*/  IMAD.MOV.U32 R15, RZ, RZ, -0x1 ;  /* 0xffffffffff0f7424 */ /* 0x000fce00078e00ff */
[----:B012---:R-:W-:Y:S05]  /*12360*/  WARPSYNC.COLLECTIVE R15, `(.L_x_3596) ;  /* 0x000000000f0c7348 */ /* 0x007fea0003c00000 */
[----:B------:R-:W-:Y:S02]  /*12370*/  ELECT P6, UR62, PT ;  /* 0x00000000003e782f */ /* 0x000fe400038c0000 */
[----:B------:R-:W-:Y:S01]  /*12380*/  MOV R14, UR62 ;  /* 0x0000003e000e7c02 */ /* 0x000fe20008000f00 */
[----:B012---:R-:W-:Y:S10]  /*12390*/  ENDCOLLECTIVE ;  /* 0x000000000000791b */ /* 0x007ff40003800000 */
.L_x_3596:
[----:B------:R-:W-:Y:S05]  /*123a0*/  BSYNC B1 ;  /* 0x0000000000017941 */ /* 0x000fea0003800000 */
.L_x_3595:
[----:B------:R-:W-:Y:S05]  /*123b0*/  BRA `(.L_x_3597) ;  /* 0xffffffe800d07947 */ /* 0x000fea000383ffff */
.L_x_3543:
[----:B-1----:R1:W2:Y:S02]  /*123c0*/  SYNCS.PHASECHK.TRANS64.TRYWAIT P0, [R6+URZ], R5 ;  /* 0x00000005060075a7 */ /* 0x0022a4000800017f */
[----:B--2---:R-:W-:Y:S05]  /*123d0*/  @!P0 NANOSLEEP.SYNCS 0x989680 ;  /* 0x009896800000895d */ /* 0x004fea0003900000 */
[----:B------:R-:W2:Y:S02]  /*123e0*/  @!P0 SYNCS.PHASECHK.TRANS64 P0, [R6+URZ], R5 ;  /* 0x00000005060085a7 */ /* 0x000ea4000800007f */
[----:B--2---:R-:W-:Y:S05]  /*123f0*/  @!P0 BRA `(.L_x_3543) ;  /* 0xfffffffc00f08947 */ /* 0x004fea000383ffff */
[----:B------:R-:W-:Y:S05]  /*12400*/  BRA `(.L_x_3598) ;  /* 0xffffffec000c7947 */ /* 0x000fea000383ffff */
.L_x_3544:
[----:B--2---:R2:W3:Y:S02]  /*12410*/  SYNCS.PHASECHK.TRANS64.TRYWAIT P0, [R7+URZ], R2 ;  /* 0x00000002070075a7 */ /* 0x0044e4000800017f */
[----:B---3--:R-:W-:Y:S05]  /*12420*/  @!P0 NANOSLEEP.SYNCS 0x989680 ;  /* 0x009896800000895d */ /* 0x008fea0003900000 */
[----:B------:R-:W3:Y:S02]  /*12430*/  @!P0 SYNCS.PHASECHK.TRANS64 P0, [R7+URZ], R2 ;  /* 0x00000002070085a7 */ /* 0x000ee4000800007f */
[----:B---3--:R-:W-:Y:S05]  /*12440*/  @!P0 BRA `(.L_x_3544) ;  /* 0xfffffffc00f08947 */ /* 0x008fea000383ffff */
[----:B------:R-:W-:Y:S05]  /*12450*/  BRA `(.L_x_3599) ;  /* 0xffffffec00007947 */ /* 0x000fea000383ffff */
.L_x_3546:
[----:B---3--:R3:W4:Y:S02]  /*12460*/  SYNCS.PHASECHK.TRANS64.TRYWAIT P0, [R4+URZ], R5 ;  /* 0x00000005040075a7 */ /* 0x008724000800017f */
[----:B----4-:R-:W-:Y:S05]  /*12470*/  @!P0 NANOSLEEP.SYNCS 0x989680 ;  /* 0x009896800000895d */ /* 0x010fea0003900000 */
[----:B------:R-:W4:Y:S02]  /*12480*/  @!P0 SYNCS.PHASECHK.TRANS64 P0, [R4+URZ], R5 ;  /* 0x00000005040085a7 */ /* 0x000f24000800007f */
[----:B----4-:R-:W-:Y:S05]  /*12490*/  @!P0 BRA `(.L_x_3546) ;  /* 0xfffffffc00f08947 */ /* 0x010fea000383ffff */
[----:B------:R-:W-:Y:S05]  /*124a0*/  BRA `(.L_x_3600) ;  /* 0xffffffec00087947 */ /* 0x000fea000383ffff */
.L_x_3601:
        /* <DEDUP_REMOVED lines=13> */
.L_x_4563:


//--------------------- .text._ZN7cutlass13device_kernelIN5flash11enable_sm90INS1_16FlashAttnFwdSm90INS1_25CollectiveMainloopFwdSm90ILi2EN4cute5tupleIJNS5_1CILi1EEES8_S8_EEENS6_IJNS7_ILi64EEESA_SA_EEELi512ENS_6half_tEfNS_4arch4Sm90ELb1ELb0ELb1ELb1ELb0ELb1ELb0ELb0ELb0ELb0ELb0ELb0EEENS1_21CollectiveEpilogueFwdINS6_IJSA_NS7_ILi512EEESA_EEES9_SC_SE_Li256ELb1ELb0ELb0ELb0EEENS1_36VarlenDynamicPersistentTileSchedulerILi64ELi64ELi256ELi32ELb0ELb0ELb1ELb1ELb1ELb1EEEEEEEEEvNT_6ParamsE --------------------------
	.section	.text._ZN7cutlass13device_kernelIN5flash11enable_sm90INS1_16FlashAttnFwdSm90INS1_25CollectiveMainloopFwdSm90ILi2EN4cute5tupleIJNS5_1CILi1EEES8_S8_EEENS6_IJNS7_ILi64EEESA_SA_EEELi512ENS_6half_tEfNS_4arch4Sm90ELb1ELb0ELb1ELb1ELb0ELb1ELb0ELb0ELb0ELb0ELb0ELb0EEENS1_21CollectiveEpilogueFwdINS6_IJSA_NS7_ILi512EEESA_EEES9_SC_SE_Li256ELb1ELb0ELb0ELb0EEENS1_36VarlenDynamicPersistentTileSchedulerILi64ELi64ELi256ELi32ELb0ELb0ELb1ELb1ELb1ELb1EEEEEEEEEvNT_6ParamsE,"ax",@progbits
	.align	128
.text._ZN7cutlass13device_kernelIN5flash11enable_sm90INS1_16FlashAttnFwdSm90INS1_25CollectiveMainloopFwdSm90ILi2EN4cute5tupleIJNS5_1CILi1EEES8_S8_EEENS6_IJNS7_ILi64EEESA_SA_EEELi512ENS_6half_tEfNS_4arch4Sm90ELb1ELb0ELb1ELb1ELb0ELb1ELb0ELb0ELb0ELb0ELb0ELb0EEENS1_21CollectiveEpilogueFwdINS6_IJSA_NS7_ILi512EEESA_EEES9_SC_SE_Li256ELb1ELb0ELb0ELb0EEENS1_36VarlenDynamicPersistentTileSchedulerILi64ELi64ELi256ELi32ELb0ELb0ELb1ELb1ELb1ELb1EEEEEEEEEvNT_6ParamsE:
        .type           _ZN7cutlass13device_kernelIN5flash11enable_sm90INS1_16FlashAttnFwdSm90INS1_25CollectiveMainloopFwdSm90ILi2EN4cute5tupleIJNS5_1CILi1EEES8_S8_EEENS6_IJNS7_ILi64EEESA_SA_EEELi512ENS_6half_tEfNS_4arch4Sm90ELb1ELb0ELb1ELb1ELb0ELb1ELb0ELb0ELb0ELb0ELb0ELb0EEENS1_21CollectiveEpilogueFwdINS6_IJSA_NS7_ILi512EEESA_EEES9_SC_SE_Li256ELb1ELb0ELb0ELb0EEENS1_36VarlenDynamicPersistentTileSchedulerILi64ELi64ELi256ELi32ELb0ELb0ELb1ELb1ELb1ELb1EEEEEEEEEvNT_6ParamsE,@function
        .size           _ZN7cutlass13device_kernelIN5flash11enable_sm90INS1_16FlashAttnFwdSm90INS1_25CollectiveMainloopFwdSm90ILi2EN4cute5tupleIJNS5_1CILi1EEES8_S8_EEENS6_IJNS7_ILi64EEESA_SA_EEELi512ENS_6half_tEfNS_4arch4Sm90ELb1ELb0ELb1ELb1ELb0ELb1ELb0ELb0ELb0ELb0ELb0ELb0EEENS1_21CollectiveEpilogueFwdINS6_IJSA_NS7_ILi512EEESA_EEES9_SC_SE_Li256ELb1ELb0ELb0ELb0EEENS1_36VarlenDynamicPersistentTileSchedulerILi64ELi64ELi256ELi32ELb0ELb0ELb1ELb1ELb1ELb1EEEEEEEEEvNT_6ParamsE,(.L_x_4564 - _ZN7cutlass13device_kernelIN5flash11enable_sm90INS1_16FlashAttnFwdSm90INS1_25CollectiveMainloopFwdSm90ILi2EN4cute5tupleIJNS5_1CILi1EEES8_S8_EEENS6_IJNS7_ILi64EEESA_SA_EEELi512ENS_6half_tEfNS_4arch4Sm90ELb1ELb0ELb1ELb1ELb0ELb1ELb0ELb0ELb0ELb0ELb0ELb0EEENS1_21CollectiveEpilogueFwdINS6_IJSA_NS7_ILi512EEESA_EEES9_SC_SE_Li256ELb1ELb0ELb0ELb0EEENS1_36VarlenDynamicPersistentTileSchedulerILi64ELi64ELi256ELi32ELb0ELb0ELb1ELb1ELb1ELb1EEEEEEEEEvNT_6ParamsE)
        .other          _ZN7cutlass13device_kernelIN5flash11enable_sm90INS1_16FlashAttnFwdSm90INS1_25CollectiveMainloopFwdSm90ILi2EN4cute5tupleIJNS5_1CILi1EEES8_S8_EEENS6_IJNS7_ILi64EEESA_SA_EEELi512ENS_6half_tEfNS_4arch4Sm90ELb1ELb0ELb1ELb1ELb0ELb1ELb0ELb0ELb0ELb0ELb0ELb0EEENS1_21CollectiveEpilogueFwdINS6_IJSA_NS7_ILi512EEESA_EEES9_SC_SE_Li256ELb1ELb0ELb0ELb0EEENS1_36VarlenDynamicPersistentTileSchedulerILi64ELi64ELi256ELi32ELb0ELb0ELb1ELb1ELb1ELb1EEEEEEEEEvNT_6ParamsE,@"STO_CUDA_ENTRY STV_DEFAULT"
_ZN7cutlass13device_kernelIN5flash11enable_sm90INS1_16FlashAttnFwdSm90INS1_25CollectiveMainloopFwdSm90ILi2EN4cute5tupleIJNS5_1CILi1EEES8_S8_EEENS6_IJNS7_ILi64EEESA_SA_EEELi512ENS_6half_tEfNS_4arch4Sm90ELb1ELb0ELb1ELb1ELb0ELb1ELb0ELb0ELb0ELb0ELb0ELb0EEENS1_21CollectiveEpilogueFwdINS6_IJSA_NS7_ILi512EEESA_EEES9_SC_SE_Li256ELb1ELb0ELb0ELb0EEENS1_36VarlenDynamicPersistentTileSchedulerILi64ELi64ELi256ELi32ELb0ELb0ELb1ELb1ELb1ELb1EEEEEEEEEvNT_6ParamsE:
        /* <DEDUP_REMOVED lines=26> */
.L_x_3603:
[----:B------:R-:W-:Y:S05]  /*01a0*/  BSYNC B0 ;  /* 0x0000000000007941 */ /* 0x000fea0003800000 */
.L_x_3602:
        /* <DEDUP_REMOVED lines=37> */
.L_x_3604:
        /* <DEDUP_REMOVED lines=22> */
.L_x_3605:
        /* <DEDUP_REMOVED lines=18> */
.L_x_3606:
        /* <DEDUP_REMOVED lines=22> */
.L_x_3607:
        /* <DEDUP_REMOVED lines=22> */
.L_x_3608:
        /* <DEDUP_REMOVED lines=9> */
.L_x_3611:
        /* <DEDUP_REMOVED lines=42> */
[----:B------:R-:W-:-:S04]  /*0c70*/  LEA.HI R8, R8, R7, RZ, 0x3 ;  /* 0x0000000708087211 */ /* 0x000fc800078f18ff */
[----:B------:R-:W-:Y:S02]  /*0c80*/  LOP3.LUT R8, R8, 0xfffffff8, RZ, 0xc0, !PT ;  /* 0xfffffff808087812 */ /* 0x000fe400078ec0ff */
[----:B------:R-:W-:Y:S02]  /*0c90*/  LEA.HI R13, R12, R199, RZ, 0x2 ;  /* 0x000000c70c0d7211 */ /* 0x000fe400078f10ff */
[----:B------:R-:W-:Y:S01]  /*0ca0*/  LOP3.LUT R12, R10, 0xfffffff8, RZ, 0xc0, !PT ;  /* 0xfffffff80a0c7812 */ /* 0x000fe200078ec0ff */
[----:B------:R-:W-:Y:S01]  /*0cb0*/  IMAD.IADD R8, R7, 0x1, -R8 ;  /* 0x0000000107087824 */ /* 0x000fe200078e0a08 */
[----:B------:R-:W-:Y:S02]  /*0cc0*/  LOP3.LUT R7, R6, 0x7ffffffc, RZ, 0xc0, !PT ;  /* 0x7ffffffc06077812 */ /* 0x000fe400078ec0ff */
[----:B------:R-:W-:Y:S01]  /*0cd0*/  LOP3.LUT R16, R13, 0x3ffffc, RZ, 0xc0, !PT ;  /* 0x003ffffc0d107812 */ /* 0x000fe200078ec0ff */
[----:B------:R-:W-:Y:S01]  /*0ce0*/  IMAD.IADD R12, R9, 0x1, -R12 ;  /* 0x00000001090c7824 */ /* 0x000fe200078e0a0c */
[----:B------:R-:W-:Y:S01]  /*0cf0*/  SHF.R.S32.HI R210, RZ, 0x7, R3 ;  /* 0x00000007ffd27819 */ /* 0x000fe20000011403 */
[----:B------:R-:W-:Y:S01]  /*0d00*/  IMAD.IADD R7, R4, 0x1, -R7 ;  /* 0x0000000104077824 */ /* 0x000fe200078e0a07 */
[----:B------:R-:W-:Y:S01]  /*0d10*/  LEA.HI R5, R5, R4, RZ, 0x5 ;  /* 0x0000000405057211 */ /* 0x000fe200078f28ff */
[----:B------:R-:W-:Y:S01]  /*0d20*/  IMAD.IADD R16, R199, 0x1, -R16 ;  /* 0x00000001c7107824 */ /* 0x000fe200078e0a10 */
[----:B------:R-:W-:Y:S01]  /*0d30*/  LEA.HI R4, R0, R219, RZ, 0x3 ;  /* 0x000000db00047211 */ /* 0x000fe200078f18ff */
[----:B------:R-:W-:Y:S01]  /*0d40*/  IMAD.IADD R14, R11, 0x1, -R14 ;  /* 0x000000010b0e7824 */ /* 0x000fe200078e0a0e */
[----:B------:R-:W-:Y:S01]  /*0d50*/  LEA R13, R210, R9, 0x8 ;  /* 0x00000009d20d7211 */ /* 0x000fe200078e40ff */
[----:B------:R-:W-:Y:S01]  /*0d60*/  IMAD.SHL.U32 R9, R12, 0x40, RZ ;  /* 0x000000400c097824 */ /* 0x000fe200078e00ff */
[----:B------:R-:W-:Y:S01]  /*0d70*/  LEA.HI R0, R0, R219, RZ, 0x2 ;  /* 0x000000db00007211 */ /* 0x000fe200078f10ff */
[----:B------:R-:W-:Y:S01]  /*0d80*/  IMAD.SHL.U32 R14, R14, 0x8, RZ ;  /* 0x000000080e0e7824 */ /* 0x000fe200078e00ff */
[----:B------:R-:W-:Y:S01]  /*0d90*/  LEA R13, R16, R13, 0x4 ;  /* 0x0000000d100d7211 */ /* 0x000fe200078e20ff */
[----:B------:R-:W-:Y:S01]  /*0da0*/  IMAD.SHL.U32 R10, R10, 0x40, RZ ;  /* 0x000000400a0a7824 */ /* 0x000fe200078e00ff */
[----:B------:R-:W-:-:S02]  /*0db0*/  SHF.R.S32.HI R22, RZ, 0x2, R0 ;  /* 0x00000002ff167819 */ /* 0x000fc40000011400 */
[----:B------:R-:W-:Y:S02]  /*0dc0*/  LOP3.LUT R9, R9, 0x1c0, RZ, 0xc0, !PT ;  /* 0x000001c009097812 */ /* 0x000fe400078ec0ff */
[----:B------:R-:W-:Y:S01]  /*0dd0*/  SHF.R.S32.HI R5, RZ, 0x5, R5 ;  /* 0x00000005ff057819 */ /* 0x000fe20000011405 */
[----:B------:R-:W-:Y:S01]  /*0de0*/  VIADD R221, R22, 0x20 ;  /* 0x0000002016dd7836 */ /* 0x000fe20000000000 */
[----:B------:R-:W-:Y:S02]  /*0df0*/  LEA R218, R13, R14, 0x6 ;  /* 0x0000000e0dda7211 */ /* 0x000fe400078e30ff */
[----:B------:R-:W-:Y:S02]  /*0e00*/  LOP3.LUT R10, R10, 0x7ffffe00, RZ, 0xc0, !PT ;  /* 0x7ffffe000a0a7812 */ /* 0x000fe400078ec0ff */
[----:B------:R-:W-:Y:S01]  /*0e10*/  LOP3.LUT R14, R9, 0x8, R14, 0xf8, !PT ;  /* 0x00000008090e7812 */ /* 0x000fe200078ef80e */
[----:B------:R-:W-:Y:S01]  /*0e20*/  IMAD R190, R5, 0x10, R8 ;  /* 0x0000001005be7824 */ /* 0x000fe200078e0208 */
[----:B------:R-:W-:Y:S01]  /*0e30*/  SHF.R.U32.HI R9, RZ, 0x3, R9 ;  /* 0x00000003ff097819 */ /* 0x000fe20000011609 */
[----:B------:R-:W-:Y:S01]  /*0e40*/  IMAD R10, R199, 0x400, R10 ;  /* 0x00000400c70a7824 */ /* 0x000fe200078e020a */
[----:B------:R-:W-:-:S02]  /*0e50*/  LOP3.LUT R6, R0, 0xfffffffc, RZ, 0xc0, !PT ;  /* 0xfffffffc00067812 */ /* 0x000fc400078ec0ff */
[----:B------:R-:W-:Y:S02]  /*0e60*/  SHF.R.S32.HI R5, RZ, 0x1f, R0 ;  /* 0x0000001fff057819 */ /* 0x000fe40000011400 */
        /* <DEDUP_REMOVED lines=9> */
[----:B------:R-:W-:Y:S01]  /*0f00*/  IMAD.SHL.U32 R217, R0, 0x40, RZ ;  /* 0x0000004000d97824 */ /* 0x000fe200078e00ff */
[----:B------:R-:W-:Y:S01]  /*0f10*/  LOP3.LUT R216, R216, 0x1c0, RZ, 0xc0, !PT ;  /* 0x000001c0d8d87812 */ /* 0x000fe200078ec0ff */
[----:B------:R-:W-:Y:S01]  /*0f20*/  IMAD R195, R9, 0x2, R2 ;  /* 0x0000000209c37824 */ /* 0x000fe200078e0202 */
[----:B------:R-:W-:Y:S01]  /*0f30*/  SHF.R.S32.HI R200, RZ, 0x3, R4 ;  /* 0x00000003ffc87819 */ /* 0x000fe20000011404 */
[----:B------:R-:W-:Y:S01]  /*0f40*/  IMAD.MOV.U32 R197, RZ, RZ, 0x40 ;  /* 0x00000040ffc57424 */ /* 0x000fe200078e00ff */
[----:B------:R-:W-:Y:S01]  /*0f50*/  LOP3.LUT R4, R4, 0x1ffffff8, RZ, 0xc0, !PT ;  /* 0x1ffffff804047812 */ /* 0x000fe200078ec0ff */
[----:B------:R-:W-:Y:S01]  /*0f60*/  VIADD R198, R195, 0x26800 ;  /* 0x00026800c3c67836 */ /* 0x000fe20000000000 */
[----:B------:R-:W-:-:S02]  /*0f70*/  LOP3.LUT R3, R3, 0xfffffe, RZ, 0xc0, !PT ;  /* 0x00fffffe03037812 */ /* 0x000fc400078ec0ff */
[----:B------:R-:W-:Y:S02]  /*0f80*/  LEA.HI R5, R5, R22, RZ, 0x3 ;  /* 0x0000001605057211 */ /* 0x000fe400078f18ff */
[----:B------:R-:W-:Y:S02]  /*0f90*/  LOP3.LUT R0, R216, 0x38, R16, 0xf8, !PT ;  /* 0x00000038d8007812 */ /* 0x000fe400078ef810 */
[----:B------:R-:W-:Y:S02]  /*0fa0*/  SHF.R.U32.HI R220, RZ, 0x3, R216 ;  /* 0x00000003ffdc7819 */ /* 0x000fe400000116d8 */
[----:B------:R-:W-:Y:S01]  /*0fb0*/  LOP3.LUT R217, R217, 0xfffffe00, RZ, 0xc0, !PT ;  /* 0xfffffe00d9d97812 */ /* 0x000fe200078ec0ff */
[----:B------:R-:W-:Y:S01]  /*0fc0*/  IMAD.IADD R4, R219, 0x1, -R4 ;  /* 0x00000001db047824 */ /* 0x000fe200078e0a04 */
[----:B------:R-:W-:Y:S01]  /*0fd0*/  SEL R197, R197, 0xffffffc0, !P2 ;  /* 0xffffffc0c5c57807 */ /* 0x000fe20005000000 */
[----:B------:R-:W-:Y:S01]  /*0fe0*/  IMAD.IADD R3, R210, 0x1, -R3 ;  /* 0x00000001d2037824 */ /* 0x000fe200078e0a03 */
[----:B------:R-:W-:Y:S01]  /*0ff0*/  IADD3 R196, R195, 0x26820, RZ ;  /* 0x00026820c3c47810 */ /* 0x000fe20007ffe0ff */
[----:B------:R-:W-:Y:S01]  /*1000*/  @P1 VIADD R196, R198, 0xffffffe0 ;  /* 0xffffffe0c6c41836 */ /* 0x000fe20000000000 */
[----:B------:R-:W-:-:S02]  /*1010*/  LOP3.LUT R5, R5, 0xfffffff8, RZ, 0xc0, !PT ;  /* 0xfffffff805057812 */ /* 0x000fc400078ec0ff */
[----:B------:R-:W-:Y:S01]  /*1020*/  LOP3.LUT R215, R217, R0, R220, 0xf6, !PT ;  /* 0x00000000d9d77212 */ /* 0x000fe200078ef6dc */
[----:B------:R-:W-:Y:S01]  /*1030*/  IMAD.IADD R198, R198, 0x1, R197 ;  /* 0x00000001c6c67824 */ /* 0x000fe200078e02c5 */
[----:B------:R-:W-:Y:S01]  /*1040*/  MOV R189, RZ ;  /* 0x000000ff00bd7202 */ /* 0x000fe20000000f00 */
[----:B------:R-:W-:Y:S01]  /*1050*/  IMAD.MOV.U32 R206, RZ, RZ, RZ ;  /* 0x000000ffffce7224 */ /* 0x000fe200078e00ff */
[----:B------:R-:W-:Y:S01]  /*1060*/  CS2R R18, SRZ ;  /* 0x0000000000127805 */ /* 0x000fe2000001ff00 */
[----:B------:R-:W-:Y:S01]  /*1070*/  IMAD.MOV.U32 R23, RZ, RZ, RZ ;  /* 0x000000ffff177224 */ /* 0x000fe200078e00ff */
[----:B------:R-:W-:Y:S01]  /*1080*/  SHF.R.S32.HI R214, RZ, 0x1f, R22 ;  /* 0x0000001fffd67819 */ /* 0x000fe20000011416 */
[----:B------:R-:W-:Y:S01]  /*1090*/  IMAD.SHL.U32 R194, R3, 0x100, RZ ;  /* 0x0000010003c27824 */ /* 0x000fe200078e00ff */
[----:B------:R-:W-:Y:S01]  /*10a0*/  SHF.L.U32 R193, R4, 0x3, RZ ;  /* 0x0000000304c17819 */ /* 0x000fe200000006ff */
[----:B------:R-:W-:Y:S01]  /*10b0*/  IMAD.SHL.U32 R192, R7, 0x2, RZ ;  /* 0x0000000207c07824 */ /* 0x000fe200078e00ff */
[----:B------:R-:W-:Y:S01]  /*10c0*/  IADD3 R191, R22, -R5, RZ ;  /* 0x8000000516bf7210 */ /* 0x000fe20007ffe0ff */
[----:B------:R-:W-:Y:S01]  /*10d0*/  IMAD.IADD R197, R197, 0x1, R196 ;  /* 0x00000001c5c57824 */ /* 0x000fe200078e02c4 */
[----:B------:R-:W-:-:S02]  /*10e0*/  LEA R215, R215, R2, 0x1 ;  /* 0x00000002d7d77211 */ /* 0x000fc400078e08ff */
[----:B--2---:R-:W-:-:S07]  /*10f0*/  LOP3.LUT R188, R15, 0x1, RZ, 0xfc, !PT ;  /* 0x000000010fbc7812 */ /* 0x004fce00078efcff */
.L_x_3758:
[----:B0----5:R-:W0:Y:S01]  /*1100*/  LDC.64 R4, c[0x0][0xc60] ;  /* 0x00031800ff047b82 */ /* 0x021e220000000a00 */
[----:B------:R-:W-:Y:S01]  /*1110*/  ULDC.64 UR4, c[0x0][0xa28] ;  /* 0x00028a0000047ab9 */ /* 0x000fe20000000a00 */
[----:B------:R-:W-:Y:S01]  /*1120*/  ULDC.64 UR8, c[0x0][0xa18] ;  /* 0x0002860000087ab9 */ /* 0x000fe20000000a00 */
[----:B------:R-:W-:Y:S01]  /*1130*/  ULDC.64 UR6, c[0x0][0xa08] ;  /* 0x0002820000067ab9 */ /* 0x000fe20000000a00 */
[----:B0-----:R-:W-:-:S05]  /*1140*/  IMAD.WIDE R4, R187, 0x4, R4 ;  /* 0x00000004bb047825 */ /* 0x001fca00078e0204 */
[----:B------:R-:W2:Y:S01]  /*1150*/  LDG.E R205, desc[UR40][R4.64] ;  /* 0x0000002804cd7981 */ /* 0x000ea2000c1e1900 */
        /* <DEDUP_REMOVED lines=14> */
[----:B------:R-:W-:-:S03]  /*1240*/  IADD3 R8, P4, R203, UR6, RZ ;  /* 0x00000006cb087c10 */ /* 0x000fc6000ff9e0ff */
[----:B------:R0:W5:Y:S01]  /*1250*/  @P2 LDG.E R3, desc[UR40][R4.64] ;  /* 0x0000002804032981 */ /* 0x000162000c1e1900 */
[----:B-1--4-:R-:W-:Y:S01]  /*1260*/  @P1 IADD3 R6, P2, R203, UR8, RZ ;  /* 0x00000008cb061c10 */ /* 0x012fe2000ff5e0ff */
        /* <DEDUP_REMOVED lines=19> */
[----:B0--3--:R-:W-:Y:S06]  /*13a0*/  @P1 BRA `(.L_x_3613) ;  /* 0x0000000000241947 */ /* 0x009fec0003800000 */
        /* <DEDUP_REMOVED lines=9> */
.L_x_3613:
[----:B------:R-:W-:Y:S01]  /*1440*/  IMAD.U32 R32, RZ, RZ, UR5 ;  /* 0x00000005ff207e24 */ /* 0x000fe2000f8e00ff */
[----:B------:R-:W-:Y:S01]  /*1450*/  MOV R24, UR4 ;  /* 0x0000000400187c02 */ /* 0x000fe20008000f00 */
[----:B------:R-:W-:Y:S06]  /*1460*/  @!P2 BRA `(.L_x_3614) ;  /* 0x000000000010a947 */ /* 0x000fec0003800000 */
[----:B------:R-:W-:-:S04]  /*1470*/  IADD3 R4, P0, R203, UR8, RZ ;  /* 0x00000008cb047c10 */ /* 0x000fc8000ff1e0ff */
[----:B------:R-:W-:-:S05]  /*1480*/  IADD3.X R5, R204, UR9, RZ, P0, !PT ;  /* 0x00000009cc057c10 */ /* 0x000fca00087fe4ff */
[----:B------:R0:W5:Y:S01]  /*1490*/  LDG.E R24, desc[UR40][R4.64] ;  /* 0x0000002804187981 */ /* 0x000162000c1e1900 */
[----:B------:R-:W-:Y:S05]  /*14a0*/  BRA `(.L_x_3615) ;  /* 0x0000000000107947 */ /* 0x000fea0003800000 */
.L_x_3614:
[----:B------:R-:W-:Y:S05]  /*14b0*/  @!P0 BRA `(.L_x_3615) ;  /* 0x00000000000c8947 */ /* 0x000fea0003800000 */
[----:B------:R-:W2:Y:S04]  /*14c0*/  LDG.E R5, desc[UR40][R8.64] ;  /* 0x0000002808057981 */ /* 0x000ea8000c1e1900 */
[----:B------:R-:W2:Y:S02]  /*14d0*/  LDG.E R24, desc[UR40][R8.64+0x4] ;  /* 0x0000042808187981 */ /* 0x000ea4000c1e1900 */
[----:B--2---:R-:W-:-:S07]  /*14e0*/  IMAD.IADD R24, R24, 0x1, -R5 ;  /* 0x0000000118187824 */ /* 0x004fce00078e0a05 */
.L_x_3615:
        /* <DEDUP_REMOVED lines=15> */
[----:B------:R-:W-:Y:S02]  /*15e0*/  LEA R3, R185, 0x7f, 0x6 ;  /* 0x0000007fb9037811 */ /* 0x000fe400078e30ff */
[----:B------:R-:W-:Y:S01]  /*15f0*/  PLOP3.LUT P3, PT, PT, PT, PT, 0x80, 0x0 ;  /* 0x000000000000781c */ /* 0x000fe20003f6f070 */
[----:B------:R-:W-:-:S05]  /*1600*/  IMAD.MOV R46, RZ, RZ, -R11 ;  /* 0x000000ffff2e7224 */ /* 0x000fca00078e0a0b */
[----:B------:R-:W-:Y:S02]  /*1610*/  VIMNMX R46, RZ, R46, !PT ;  /* 0x0000002eff2e7248 */ /* 0x000fe40007fe0100 */
[----:B--2---:R-:W-:-:S05]  /*1620*/  @P0 IADD3 R32, -R0, R9, RZ ;  /* 0x0000000900200210 */ /* 0x004fca0007ffe1ff */
[----:B------:R-:W-:-:S04]  /*1630*/  IMAD.IADD R187, R11, 0x1, R32 ;  /* 0x000000010bbb7824 */ /* 0x000fc800078e0220 */
[C---:B------:R-:W-:Y:S01]  /*1640*/  VIADD R0, R187.reuse, 0x3f ;  /* 0x0000003fbb007836 */ /* 0x040fe20000000000 */
[----:B------:R-:W-:-:S04]  /*1650*/  IADD3 R4, R187, R3, -R184 ;  /* 0x00000003bb047210 */ /* 0x000fc80007ffe8b8 */
[----:B------:R-:W-:Y:S02]  /*1660*/  SHF.R.S32.HI R3, RZ, 0x1f, R0 ;  /* 0x0000001fff037819 */ /* 0x000fe40000011400 */
[----:B------:R-:W-:Y:S02]  /*1670*/  SHF.R.S32.HI R5, RZ, 0x1f, R4 ;  /* 0x0000001fff057819 */ /* 0x000fe40000011404 */
[----:B------:R-:W-:Y:S02]  /*1680*/  LEA.HI R3, R3, R0, RZ, 0x6 ;  /* 0x0000000003037211 */ /* 0x000fe400078f30ff */
[----:B------:R-:W-:Y:S02]  /*1690*/  LEA.HI R5, R5, R4, RZ, 0x6 ;  /* 0x0000000405057211 */ /* 0x000fe400078f30ff */
[----:B------:R-:W-:Y:S02]  /*16a0*/  SHF.R.S32.HI R3, RZ, 0x6, R3 ;  /* 0x00000006ff037819 */ /* 0x000fe40000011403 */
[----:B------:R-:W-:-:S04]  /*16b0*/  SHF.R.S32.HI R168, RZ, 0x6, R5 ;  /* 0x00000006ffa87819 */ /* 0x000fc80000011405 */
[----:B------:R-:W-:-:S04]  /*16c0*/  VIMNMX R168, R3, R168, PT ;  /* 0x000000a803a87248 */ /* 0x000fc80003fe0100 */
[----:B------:R-:W-:-:S04]  /*16d0*/  LEA R3, R168, -R11, 0x6 ;  /* 0x8000000ba8037211 */ /* 0x000fc800078e30ff */
[----:B------:R-:W-:-:S04]  /*16e0*/  VIMNMX R3, R3, R32, PT ;  /* 0x0000002003037248 */ /* 0x000fc80003fe0100 */
[----:B------:R-:W-:Y:S02]  /*16f0*/  ISETP.GT.AND P0, PT, R3, R46, PT ;  /* 0x0000002e0300720c */ /* 0x000fe40003f04270 */
[----:B------:R-:W-:-:S05]  /*1700*/  SHF.R.U32.HI R46, RZ, 0x6, R46 ;  /* 0x00000006ff2e7819 */ /* 0x000fca000001162e */
[----:B------:R-:W-:-:S06]  /*1710*/  IMAD.MOV.U32 R47, RZ, RZ, R46 ;  /* 0x000000ffff2f7224 */ /* 0x000fcc00078e002e */
[----:B------:R-:W-:-:S05]  /*1720*/  @P0 VIADD R0, R3, 0x3f ;  /* 0x0000003f03000836 */ /* 0x000fca0000000000 */
        /* <DEDUP_REMOVED lines=16> */
[----:B------:R-:W-:Y:S01]  /*1830*/  MOV R10, UR6 ;  /* 0x00000006000a7c02 */ /* 0x000fe20008000f00 */
[----:B------:R-:W-:Y:S01]  /*1840*/  IMAD.U32 R6, RZ, RZ, UR4 ;  /* 0x00000004ff067e24 */ /* 0x000fe2000f8e00ff */
[----:B------:R-:W-:Y:S01]  /*1850*/  MOV R13, RZ ;  /* 0x000000ff000d7202 */ /* 0x000fe20000000f00 */
[----:B------:R-:W-:-:S02]  /*1860*/  IMAD.U32 R7, RZ, RZ, UR5 ;  /* 0x00000005ff077e24 */ /* 0x000fc4000f8e00ff */
[----:B------:R-:W-:Y:S02]  /*1870*/  IMAD.U32 R11, RZ, RZ, UR7 ;  /* 0x00000007ff0b7e24 */ /* 0x000fe4000f8e00ff */
[----:B------:R-:W-:Y:S02]  /*1880*/  IMAD.MOV.U32 R8, RZ, RZ, 0x70 ;  /* 0x00000070ff087424 */ /* 0x000fe400078e00ff */
[----:B0-----:R-:W-:-:S07]  /*1890*/  IMAD.MOV.U32 R12, RZ, RZ, 0x1 ;  /* 0x00000001ff0c7424 */ /* 0x001fce00078e00ff */
[----:B------:R-:W-:-:S07]  /*18a0*/  LEPC R20, `(.L_x_3618) ;  /* 0x000000001014794e */ /* 0x000fce0000000000 */
[----:B-1---5:R-:W-:Y:S05]  /*18b0*/  CALL.ABS.NOINC R14 ;  /* 0x000000000e007343 */ /* 0x022fea0003c00000 */
.L_x_3618:
[----:B------:R-:W-:Y:S05]  /*18c0*/  BSYNC B6 ;  /* 0x0000000000067941 */ /* 0x000fea0003800000 */
.L_x_3617:
        /* <DEDUP_REMOVED lines=20> */
.L_x_3620:
[----:B------:R-:W-:Y:S05]  /*1a10*/  BSYNC B6 ;  /* 0x0000000000067941 */ /* 0x000fea0003800000 */
.L_x_3619:
        /* <DEDUP_REMOVED lines=8> */
[----:B------:R-:W2:Y:S06]  /*1aa0*/  LDC.64 R42, c[0x0][0x3d8] ;  /* 0x0000f600ff2a7b82 */ /* 0x000eac0000000a00 */
[----:B------:R-:W-:Y:S02]  /*1ab0*/  @P0 IADD3 R4, P1, R203, UR4, RZ ;  /* 0x00000004cb040c10 */ /* 0x000fe4000ff3e0ff */
[----:B------:R-:W3:Y:S02]  /*1ac0*/  LDC R63, c[0x0][0x3d4] ;  /* 0x0000f500ff3f7b82 */ /* 0x000ee40000000800 */
[----:B------:R-:W-:Y:S01]  /*1ad0*/  @P0 IADD3.X R5, R204, UR5, RZ, P1, !PT ;  /* 0x00000005cc050c10 */ /* 0x000fe20008ffe4ff */
[----:B------:R-:W-:-:S04]  /*1ae0*/  ULDC.64 UR4, c[0x0][0x2f8] ;  /* 0x0000be0000047ab9 */ /* 0x000fc80000000a00 */
[----:B------:R4:W3:Y:S01]  /*1af0*/  @P0 LDG.E R25, desc[UR40][R4.64] ;  /* 0x0000002804190981 */ /* 0x0008e2000c1e1900 */
[----:B0-----:R-:W-:Y:S01]  /*1b00*/  ISETP.NE.AND P0, PT, R0, 0x1, PT ;  /* 0x000000010000780c */ /* 0x001fe20003f05270 */
[----:B------:R-:W-:Y:S01]  /*1b10*/  IMAD.SHL.U32 R38, R209, 0x4, RZ ;  /* 0x00000004d1267824 */ /* 0x000fe200078e00ff */
[----:B------:R-:W-:Y:S01]  /*1b20*/  SHF.R.S32.HI R15, RZ, 0x1f, R27 ;  /* 0x0000001fff0f7819 */ /* 0x000fe2000001141b */
[-C--:B-1----:R-:W-:Y:S01]  /*1b30*/  IMAD.WIDE.U32 R48, R22, R28.reuse, R16 ;  /* 0x0000001c16307225 */ /* 0x082fe200078e0010 */
[----:B------:R-:W0:Y:S01]  /*1b40*/  LDC.64 R44, c[0x0][0x3e8] ;  /* 0x0000fa00ff2c7b82 */ /* 0x000e220000000a00 */
[----:B------:R-:W1:Y:S01]  /*1b50*/  S2R R26, SR_TID.X ;  /* 0x00000000001a7919 */ /* 0x000e620000002100 */
[----:B------:R-:W-:Y:S01]  /*1b60*/  SHF.R.S32.HI R39, RZ, 0x1f, R38 ;  /* 0x0000001fff277819 */ /* 0x000fe20000011426 */
[-C--:B------:R-:W-:Y:S01]  /*1b70*/  IMAD R6, R15, R28.reuse, RZ ;  /* 0x0000001c0f067224 */ /* 0x080fe200078e02ff */
[----:B------:R-:W-:Y:S01]  /*1b80*/  SHF.L.U32 R58, R191, 0x6, RZ ;  /* 0x00000006bf3a7819 */ /* 0x000fe200000006ff */
[----:B----4-:R-:W-:Y:S01]  /*1b90*/  IMAD.WIDE.U32 R4, R27, R28, RZ ;  /* 0x0000001c1b047225 */ /* 0x010fe200078e00ff */
[----:B--2---:R-:W-:-:S02]  /*1ba0*/  SHF.L.U64.HI R52, R42, 0x6, R43 ;  /* 0x000000062a347819 */ /* 0x004fc4000001022b */
[----:B------:R-:W2:Y:S01]  /*1bb0*/  LDC R61, c[0x0][0x3d4] ;  /* 0x0000f500ff3d7b82 */ /* 0x000ea20000000800 */
[----:B------:R-:W-:Y:S01]  /*1bc0*/  IMAD.SHL.U32 R53, R42, 0x40, RZ ;  /* 0x000000402a357824 */ /* 0x000fe200078e00ff */
[----:B------:R-:W-:Y:S01]  /*1bd0*/  LOP3.LUT R58, R58, 0x1c0, RZ, 0xc0, !PT ;  /* 0x000001c03a3a7812 */ /* 0x000fe200078ec0ff */
[----:B------:R-:W-:Y:S01]  /*1be0*/  IMAD.SHL.U32 R51, R28, 0x40, RZ ;  /* 0x000000401c337824 */ /* 0x000fe200078e00ff */
[C---:B---3--:R-:W-:Y:S01]  /*1bf0*/  ISETP.GE.AND P2, PT, R16.reuse, R63, PT ;  /* 0x0000003f1000720c */ /* 0x048fe20003f46270 */
[----:B------:R-:W-:Y:S01]  /*1c00*/  VIADD R76, R16, 0x20 ;  /* 0x00000020104c7836 */ /* 0x000fe20000000000 */
[----:B------:R-:W-:Y:S02]  /*1c10*/  SHF.R.U32.HI R62, RZ, 0x3, R58 ;  /* 0x00000003ff3e7819 */ /* 0x000fe4000001163a */
[----:B------:R-:W3:Y:S01]  /*1c20*/  @P0 LDC R3, c[0x0][0x42c] ;  /* 0x00010b00ff030b82 */ /* 0x000ee20000000800 */
[----:B------:R-:W-:Y:S02]  /*1c30*/  SEL R13, R63, RZ, P2 ;  /* 0x000000ff3f0d7207 */ /* 0x000fe40001000000 */
[----:B------:R-:W-:-:S02]  /*1c40*/  SHF.L.U64.HI R50, R28, 0x6, R29 ;  /* 0x000000061c327819 */ /* 0x000fc4000001021d */
[----:B------:R-:W-:Y:S02]  /*1c50*/  IADD3 R13, R16, R13, RZ ;  /* 0x0000000d100d7210 */ /* 0x000fe40007ffe0ff */
[----:B------:R-:W-:Y:S01]  /*1c60*/  P2R R72, PR, RZ, 0x4 ;  /* 0x00000004ff487803 */ /* 0x000fe20000000000 */
[----:B------:R-:W4:Y:S01]  /*1c70*/  @P0 LDC R7, c[0x0][0x430] ;  /* 0x00010c00ff070b82 */ /* 0x000f220000000800 */
[----:B------:R-:W-:Y:S01]  /*1c80*/  SHF.R.S32.HI R12, RZ, 0x1f, R13 ;  /* 0x0000001fff0c7819 */ /* 0x000fe2000001140d */
[----:B0-----:R-:W-:Y:S01]  /*1c90*/  IMAD.WIDE.U32 R10, R22, R44, R16 ;  /* 0x0000002c160a7225 */ /* 0x001fe200078e0010 */
[C---:B------:R-:W-:Y:S02]  /*1ca0*/  SHF.L.U64.HI R54, R44.reuse, 0x6, R45 ;  /* 0x000000062c367819 */ /* 0x040fe4000001022d */
[----:B------:R-:W-:Y:S01]  /*1cb0*/  SHF.L.U32 R63, R63, 0x1, RZ ;  /* 0x000000013f3f7819 */ /* 0x000fe200000006ff */
[----:B------:R-:W-:Y:S02]  /*1cc0*/  IMAD.SHL.U32 R55, R44, 0x40, RZ ;  /* 0x000000402c377824 */ /* 0x000fe400078e00ff */
[----:B------:R-:W0:Y:S01]  /*1cd0*/  LDC R60, c[0x0][0x2e4] ;  /* 0x0000b900ff3c7b82 */ /* 0x000e220000000800 */
[----:B-1----:R-:W-:-:S05]  /*1ce0*/  SHF.R.U32.HI R26, RZ, 0x7, R26 ;  /* 0x00000007ff1a7819 */ /* 0x002fca000001161a */
[----:B------:R-:W-:Y:S02]  /*1cf0*/  VIADD R59, R26, 0x8 ;  /* 0x000000081a3b7836 */ /* 0x000fe40000000000 */
[----:B---3--:R-:W-:-:S04]  /*1d00*/  @P0 IMAD.HI.U32 R0, R186, R3, RZ ;  /* 0x00000003ba000227 */ /* 0x008fc800078e00ff */
[----:B------:R-:W-:Y:S01]  /*1d10*/  IMAD R3, R27, R29, R6 ;  /* 0x0000001d1b037224 */ /* 0x000fe200078e0206 */
[----:B----4-:R-:W-:Y:S02]  /*1d20*/  @P0 SHF.R.U32.HI R186, RZ, R7, R0 ;  /* 0x00000007ffba0219 */ /* 0x010fe40000011600 */
[----:B------:R-:W-:Y:S02]  /*1d30*/  ISETP.NE.U32.AND P0, PT, RZ, UR6, PT ;  /* 0x00000006ff007c0c */ /* 0x000fe4000bf05070 */
[----:B------:R-:W-:Y:S02]  /*1d40*/  SHF.R.S32.HI R0, RZ, 0x1f, R186 ;  /* 0x0000001fff007819 */ /* 0x000fe400000114ba */
[----:B------:R-:W-:Y:S01]  /*1d50*/  ISETP.NE.AND.EX P0, PT, RZ, UR7, PT, P0 ;  /* 0x00000007ff007c0c */ /* 0x000fe2000bf05300 */
[----:B------:R-:W-:Y:S01]  /*1d60*/  ULDC.64 UR6, c[0x0][0x320] ;  /* 0x0000c80000067ab9 */ /* 0x000fe20000000a00 */
[----:B------:R-:W-:Y:S01]  /*1d70*/  IADD3 R5, R5, R3, RZ ;  /* 0x0000000305057210 */ /* 0x000fe20007ffe0ff */
[----:B------:R-:W-:-:S02]  /*1d80*/  IMAD R7, R0, UR6, RZ ;  /* 0x0000000600077c24 */ /* 0x000fc4000f8e02ff */
[----:B------:R-:W-:Y:S02]  /*1d90*/  IMAD R3, R0, UR4, RZ ;  /* 0x0000000400037c24 */ /* 0x000fe4000f8e02ff */
[C---:B------:R-:W-:Y:S02]  /*1da0*/  IMAD R9, R186.reuse, UR7, R7 ;  /* 0x00000007ba097c24 */ /* 0x040fe4000f8e0207 */
[----:B------:R-:W-:-:S04]  /*1db0*/  IMAD.WIDE.U32 R6, R186, UR6, R16 ;  /* 0x00000006ba067c25 */ /* 0x000fc8000f8e0010 */
[C---:B------:R-:W-:Y:S02]  /*1dc0*/  IMAD R3, R186.reuse, UR5, R3 ;  /* 0x00000005ba037c24 */ /* 0x040fe4000f8e0203 */
[----:B------:R-:W-:Y:S01]  /*1dd0*/  IMAD.WIDE.U32 R4, R186, UR4, R4 ;  /* 0x00000004ba047c25 */ /* 0x000fe2000f8e0004 */
[----:B------:R-:W-:-:S03]  /*1de0*/  ULDC.64 UR4, c[0x0][0x300] ;  /* 0x0000c00000047ab9 */ /* 0x000fc60000000a00 */
[----:B------:R-:W-:Y:S02]  /*1df0*/  IMAD.IADD R7, R7, 0x1, R9 ;  /* 0x0000000107077824 */ /* 0x000fe400078e0209 */
[----:B------:R-:W-:Y:S01]  /*1e00*/  IMAD.IADD R5, R5, 0x1, R3 ;  /* 0x0000000105057824 */ /* 0x000fe200078e0203 */
[----:B------:R-:W-:Y:S02]  /*1e10*/  SHF.R.S32.HI R0, RZ, 0x1f, R25 ;  /* 0x0000001fff007819 */ /* 0x000fe40000011419 */
[----:B------:R-:W-:Y:S02]  /*1e20*/  SEL R9, R25, RZ, !P0 ;  /* 0x000000ff19097207 */ /* 0x000fe40004000000 */
[----:B------:R-:W-:-:S03]  /*1e30*/  SEL R0, R0, RZ, !P0 ;  /* 0x000000ff00007207 */ /* 0x000fc60004000000 */
[----:B------:R-:W-:-:S04]  /*1e40*/  IMAD.WIDE.U32 R40, R9, UR4, R4 ;  /* 0x0000000409287c25 */ /* 0x000fc8000f8e0004 */
[----:B------:R-:W-:Y:S02]  /*1e50*/  IMAD R8, R0, UR4, RZ ;  /* 0x0000000400087c24 */ /* 0x000fe4000f8e02ff */
[----:B------:R-:W-:Y:S02]  /*1e60*/  IMAD R4, R214, R28, RZ ;  /* 0x0000001cd6047224 */ /* 0x000fe400078e02ff */
[----:B------:R-:W-:Y:S01]  /*1e70*/  IMAD R3, R9, UR5, R8 ;  /* 0x0000000509037c24 */ /* 0x000fe2000f8e0208 */
[----:B------:R-:W-:Y:S01]  /*1e80*/  ULDC.64 UR4, c[0x0][0x328] ;  /* 0x0000ca0000047ab9 */ /* 0x000fe20000000a00 */
[----:B------:R-:W-:Y:S02]  /*1e90*/  IMAD R5, R22, R29, R4 ;  /* 0x0000001d16057224 */ /* 0x000fe400078e0204 */
[----:B------:R-:W-:Y:S01]  /*1ea0*/  IMAD R8, R0, UR4, RZ ;  /* 0x0000000400087c24 */ /* 0x000fe2000f8e02ff */
[----:B------:R-:W-:Y:S01]  /*1eb0*/  IADD3 R0, R41, R3, RZ ;  /* 0x0000000329007210 */ /* 0x000fe20007ffe0ff */
[----:B------:R-:W-:Y:S01]  /*1ec0*/  IMAD R4, R214, R42, RZ ;  /* 0x0000002ad6047224 */ /* 0x000fe200078e02ff */
[----:B------:R-:W-:Y:S01]  /*1ed0*/  IADD3 R3, P0, R40, R48, RZ ;  /* 0x0000003028037210 */ /* 0x000fe20007f1e0ff */
[----:B------:R-:W-:Y:S01]  /*1ee0*/  IMAD.WIDE.U32 R36, R9, UR4, R6 ;  /* 0x0000000409247c25 */ /* 0x000fe2000f8e0006 */
[----:B------:R-:W-:-:S02]  /*1ef0*/  ULDC UR4, c[0x0][0x2e4] ;  /* 0x0000b90000047ab9 */ /* 0x000fc40000000800 */
[----:B------:R-:W-:Y:S01]  /*1f00*/  IADD3.X R48, R0, R49, R5, P0, !PT ;  /* 0x0000003100307210 */ /* 0x000fe200007fe405 */
[----:B------:R-:W-:Y:S01]  /*1f10*/  IMAD R75, R9, UR5, R8 ;  /* 0x00000005094b7c24 */ /* 0x000fe2000f8e0208 */
[----:B------:R-:W-:Y:S01]  /*1f20*/  LEA.HI R49, R12, R13, RZ, 0x3 ;  /* 0x0000000d0c317211 */ /* 0x000fe200078f18ff */
[----:B------:R-:W-:Y:S01]  /*1f30*/  IMAD R21, R22, R43, R4 ;  /* 0x0000002b16157224 */ /* 0x000fe200078e0204 */
[----:B------:R-:W-:Y:S01]  /*1f40*/  ISETP.GE.AND P0, PT, R16, UR4, PT ;  /* 0x0000000410007c0c */ /* 0x000fe2000bf06270 */
[-C--:B------:R-:W-:Y:S01]  /*1f50*/  IMAD.WIDE.U32 R8, R22, R42.reuse, R16 ;  /* 0x0000002a16087225 */ /* 0x080fe200078e0010 */
[----:B------:R-:W-:Y:S02]  /*1f60*/  LOP3.LUT R69, R49, 0xfffffff8, RZ, 0xc0, !PT ;  /* 0xfffffff831457812 */ /* 0x000fe400078ec0ff */
[----:B------:R-:W-:Y:S01]  /*1f70*/  ISETP.GE.AND P1, PT, R76, UR4, PT ;  /* 0x000000044c007c0c */ /* 0x000fe2000bf26270 */
[----:B------:R-:W-:Y:S01]  /*1f80*/  IMAD.WIDE.U32 R4, R22, R42, R38 ;  /* 0x0000002a16047225 */ /* 0x000fe200078e0026 */
[----:B------:R-:W-:-:S02]  /*1f90*/  SHF.R.S32.HI R73, RZ, 0x1f, R69 ;  /* 0x0000001fff497819 */ /* 0x000fc40000011445 */
[----:B------:R-:W-:Y:S01]  /*1fa0*/  IADD3 R75, R37, R75, RZ ;  /* 0x0000004b254b7210 */ /* 0x000fe20007ffe0ff */
[----:B------:R-:W-:Y:S02]  /*1fb0*/  IMAD.IADD R9, R21, 0x1, R9 ;  /* 0x0000000115097824 */ /* 0x000fe400078e0209 */
[----:B------:R-:W-:Y:S01]  /*1fc0*/  IMAD.IADD R5, R5, 0x1, R21 ;  /* 0x0000000105057824 */ /* 0x000fe200078e0215 */
[----:B-----5:R-:W-:Y:S01]  /*1fd0*/  SHF.R.S32.HI R21, RZ, 0x1f, R33 ;  /* 0x0000001fff157819 */ /* 0x020fe20000011421 */
[----:B------:R-:W-:-:S04]  /*1fe0*/  IMAD.WIDE.U32 R34, R33, R42, R8 ;  /* 0x0000002a21227225 */ /* 0x000fc800078e0008 */
[-C--:B------:R-:W-:Y:S02]  /*1ff0*/  IMAD R14, R21, R42.reuse, RZ ;  /* 0x0000002a150e7224 */ /* 0x080fe400078e02ff */
[----:B------:R-:W-:Y:S01]  /*2000*/  IMAD.WIDE.U32 R30, R33, R42, R4 ;  /* 0x0000002a211e7225 */ /* 0x000fe200078e0004 */
[----:B------:R-:W-:-:S03]  /*2010*/  LOP3.LUT R5, R58, 0x18, R16, 0xf8, !PT ;  /* 0x000000183a057812 */ /* 0x000fc600078ef810 */
[----:B------:R-:W-:Y:S01]  /*2020*/  IMAD R13, R33, R43, R14 ;  /* 0x0000002b210d7224 */ /* 0x000fe200078e020e */
[----:B------:R-:W-:Y:S01]  /*2030*/  LOP3.LUT R64, R5, R62, RZ, 0x3c, !PT ;  /* 0x0000003e05407212 */ /* 0x000fe200078e3cff */
[----:B------:R-:W1:Y:S01]  /*2040*/  LDC.64 R42, c[0x0][0x2d8] ;  /* 0x0000b600ff2a7b82 */ /* 0x000e620000000a00 */
[-C--:B------:R-:W-:Y:S01]  /*2050*/  IMAD R6, R214, R44.reuse, RZ ;  /* 0x0000002cd6067224 */ /* 0x080fe200078e02ff */
[----:B------:R-:W-:Y:S01]  /*2060*/  LOP3.LUT R5, R58, 0x38, R49, 0xf8, !PT ;  /* 0x000000383a057812 */ /* 0x000fe200078ef831 */
[----:B------:R-:W-:Y:S02]  /*2070*/  IMAD R12, R21, R44, RZ ;  /* 0x0000002c150c7224 */ /* 0x000fe400078e02ff */
[C---:B------:R-:W-:Y:S01]  /*2080*/  IMAD R25, R22.reuse, R45, R6 ;  /* 0x0000002d16197224 */ /* 0x040fe200078e0206 */
[----:B------:R-:W-:Y:S01]  /*2090*/  LOP3.LUT R68, R5, R62, RZ, 0x3c, !PT ;  /* 0x0000003e05447212 */ /* 0x000fe200078e3cff */
[----:B------:R-:W-:-:S04]  /*20a0*/  IMAD.WIDE.U32 R6, R22, R44, R38 ;  /* 0x0000002c16067225 */ /* 0x000fc800078e0026 */
[----:B------:R-:W-:Y:S02]  /*20b0*/  IMAD.IADD R11, R25, 0x1, R11 ;  /* 0x00000001190b7824 */ /* 0x000fe400078e020b */
[----:B------:R-:W-:Y:S02]  /*20c0*/  IMAD.IADD R7, R7, 0x1, R25 ;  /* 0x0000000107077824 */ /* 0x000fe400078e0219 */
[C---:B------:R-:W-:Y:S02]  /*20d0*/  IMAD R71, R33.reuse, R45, R12 ;  /* 0x0000002d21477224 */ /* 0x040fe400078e020c */
[----:B------:R-:W-:-:S04]  /*20e0*/  IMAD.WIDE.U32 R28, R33, R44, R10 ;  /* 0x0000002c211c7225 */ /* 0x000fc800078e000a */
[----:B------:R-:W-:Y:S01]  /*20f0*/  IMAD.WIDE.U32 R20, R33, R44, R6 ;  /* 0x0000002c21147225 */ /* 0x000fe200078e0006 */
[----:B------:R-:W-:Y:S02]  /*2100*/  IADD3 R44, P2, R22, R27, RZ ;  /* 0x0000001b162c7210 */ /* 0x000fe40007f5e0ff */
[----:B------:R-:W-:Y:S01]  /*2110*/  IADD3 R67, R71, R29, RZ ;  /* 0x0000001d47437210 */ /* 0x000fe20007ffe0ff */
[----:B------:R-:W-:Y:S02]  /*2120*/  IMAD R64, R199, 0x200, R64 ;  /* 0x00000200c7407824 */ /* 0x000fe400078e0240 */
[----:B------:R-:W-:Y:S02]  /*2130*/  IMAD.X R45, R214, 0x1, R15, P2 ;  /* 0x00000001d62d7824 */ /* 0x000fe400010e060f */
[----:B------:R-:W-:Y:S02]  /*2140*/  IMAD.IADD R65, R13, 0x1, R35 ;  /* 0x000000010d417824 */ /* 0x000fe400078e0223 */
[----:B------:R-:W-:-:S02]  /*2150*/  IMAD.IADD R66, R31, 0x1, R13 ;  /* 0x000000011f427824 */ /* 0x000fc400078e020d */
[----:B------:R-:W-:Y:S02]  /*2160*/  IMAD.IADD R71, R21, 0x1, R71 ;  /* 0x0000000115477824 */ /* 0x000fe400078e0247 */
[----:B0-2---:R-:W-:-:S07]  /*2170*/  IMAD R68, R199, 0x200, R68 ;  /* 0x00000200c7447824 */ /* 0x005fce00078e0244 */
.L_x_3650:
[----:B------:R-:W-:Y:S01]  /*2180*/  VIADD R47, R47, 0xffffffff ;  /* 0xffffffff2f2f7836 */ /* 0x000fe20000000000 */
[----:B------:R-:W-:Y:S01]  /*2190*/  ISETP.GE.AND P3, PT, R61, 0x1, PT ;  /* 0x000000013d00780c */ /* 0x000fe20003f66270 */
[----:B--2---:R-:W-:Y:S01]  /*21a0*/  IMAD.SHL.U32 R25, R23, 0x1000, RZ ;  /* 0x0000100017197824 */ /* 0x004fe200078e00ff */
        /* <DEDUP_REMOVED lines=8> */
[----:B-1----:R-:W-:Y:S01]  /*2230*/  LEA R12, P4, R4, R42, 0x1 ;  /* 0x0000002a040c7211 */ /* 0x002fe200078808ff */
        /* <DEDUP_REMOVED lines=22> */
[----:B------:R-:W-:Y:S01]  /*23a0*/  MOV R70, R20 ;  /* 0x0000001400467202 */ /* 0x000fe20000000f00 */
[----:B------:R-:W-:Y:S01]  /*23b0*/  IMAD R6, R54, R47, RZ ;  /* 0x0000002f36067224 */ /* 0x000fe200078e02ff */
[----:B------:R-:W-:Y:S01]  /*23c0*/  IADD3 R7, P3, R30, R4, RZ ;  /* 0x000000041e077210 */ /* 0x000fe20007f7e0ff */
[----:B------:R-:W-:Y:S01]  /*23d0*/  ULDC.64 UR4, c[0x0][0x3c8] ;  /* 0x0000f20000047ab9 */ /* 0x000fe20000000a00 */
[----:B------:R-:W-:Y:S01]  /*23e0*/  ULDC.64 UR6, c[0x0][0x3e0] ;  /* 0x0000f80000067ab9 */ /* 0x000fe20000000a00 */
[-C--:B------:R-:W-:Y:S02]  /*23f0*/  IMAD R9, R56, R55.reuse, R6 ;  /* 0x0000003738097224 */ /* 0x080fe400078e0206 */
        /* <DEDUP_REMOVED lines=16> */
.L_x_3625:
[----:B------:R-:W-:Y:S05]  /*2500*/  BSYNC B1 ;  /* 0x0000000000017941 */ /* 0x000fea0003800000 */
.L_x_3624:
        /* <DEDUP_REMOVED lines=15> */
.L_x_3626:
[----:B------:R-:W-:Y:S01]  /*2600*/  LEA R70, R23, R2, 0x3 ;  /* 0x0000000217467211 */ /* 0x000fe200078e18ff */
[----:B------:R-:W-:Y:S01]  /*2610*/  BSSY B1, `(.L_x_3627) ;  /* 0x0000004000017945 */ /* 0x000fe20003800000 */
[----:B------:R-:W-:-:S04]  /*2620*/  SHF.L.U32 R77, R189, 0x1f, RZ ;  /* 0x0000001fbd4d7819 */ /* 0x000fc800000006ff */
[----:B------:R-:W0:Y:S02]  /*2630*/  SYNCS.PHASECHK.TRANS64.TRYWAIT P5, [R70+URZ+0x28c90], R77 ;  /* 0x028c904d460075a7 */ /* 0x000e2400080a017f */
[----:B0-----:R-:W-:Y:S05]  /*2640*/  @!P5 BRA `(.L_x_3628) ;  /* 0x0000015800a4d947 */ /* 0x001fea0003800000 */
.L_x_3861:
[----:B------:R-:W-:Y:S05]  /*2650*/  BSYNC B1 ;  /* 0x0000000000017941 */ /* 0x000fea0003800000 */
.L_x_3627:
        /* <DEDUP_REMOVED lines=16> */
[-C--:B------:R-:W-:Y:S01]  /*2760*/  FMUL.FTZ R74, R6, R27.reuse ;  /* 0x0000001b064a7220 */ /* 0x080fe20000410000 */
[--C-:B------:R-:W-:Y:S02]  /*2770*/  HADD2.F32 R15, -RZ, R7.reuse.H1_H1 ;  /* 0x30000007ff0f7230 */ /* 0x100fe40000004100 */
[----:B------:R-:W-:Y:S01]  /*2780*/  FMUL.FTZ R27, R5, R27 ;  /* 0x0000001b051b7220 */ /* 0x000fe20000410000 */
[----:B------:R-:W-:Y:S02]  /*2790*/  HADD2.F32 R24, -RZ, R24.H0_H0 ;  /* 0x20000018ff187230 */ /* 0x000fe40000004100 */
[----:B------:R-:W-:Y:S02]  /*27a0*/  HADD2.F32 R7, -RZ, R7.H0_H0 ;  /* 0x20000007ff077230 */ /* 0x000fe40000004100 */
[----:B------:R-:W-:Y:S01]  /*27b0*/  FMUL.FTZ R78, R15, R56 ;  /* 0x000000380f4e7220 */ /* 0x000fe20000410000 */
[----:B------:R-:W-:-:S02]  /*27c0*/  HADD2.F32 R26, -RZ, R26.H0_H0 ;  /* 0x2000001aff1a7230 */ /* 0x000fc40000004100 */
[-C--:B------:R-:W-:Y:S01]  /*27d0*/  FFMA.FTZ R74, R5, R24.reuse, -R74 ;  /* 0x00000018054a7223 */ /* 0x080fe2000001084a */
[----:B------:R-:W-:Y:S01]  /*27e0*/  FFMA.FTZ R81, R6, R24, R27 ;  /* 0x0000001806517223 */ /* 0x000fe2000001001b */
[C---:B------:R-:W-:Y:S01]  /*27f0*/  FMUL.FTZ R56, R7.reuse, R56 ;  /* 0x0000003807387220 */ /* 0x040fe20000410000 */
[--C-:B------:R-:W-:Y:S02]  /*2800*/  HADD2.F32 R24, -RZ, R83.reuse.H0_H0 ;  /* 0x20000053ff187230 */ /* 0x100fe40000004100 */
[-C--:B------:R-:W-:Y:S01]  /*2810*/  FFMA.FTZ R78, R7, R26.reuse, -R78 ;  /* 0x0000001a074e7223 */ /* 0x080fe2000001084e */
[----:B------:R-:W-:Y:S02]  /*2820*/  HADD2.F32 R27, -RZ, R83.H1_H1 ;  /* 0x30000053ff1b7230 */ /* 0x000fe40000004100 */
[----:B------:R-:W-:Y:S01]  /*2830*/  FFMA.FTZ R85, R15, R26, R56 ;  /* 0x0000001a0f557223 */ /* 0x000fe20000010038 */
[----:B------:R-:W-:Y:S02]  /*2840*/  HADD2.F32 R5, -RZ, R4.H1_H1 ;  /* 0x30000004ff057230 */ /* 0x000fe40000004100 */
[----:B------:R-:W-:-:S02]  /*2850*/  HADD2.F32 R6, -RZ, R14.H1_H1 ;  /* 0x3000000eff067230 */ /* 0x000fc40000004100 */
[----:B------:R-:W-:Y:S02]  /*2860*/  HADD2.F32 R4, -RZ, R4.H0_H0 ;  /* 0x20000004ff047230 */ /* 0x000fe40000004100 */
[----:B------:R-:W-:Y:S02]  /*2870*/  HADD2.F32 R14, -RZ, R14.H0_H0 ;  /* 0x2000000eff0e7230 */ /* 0x000fe40000004100 */
[-C--:B------:R-:W-:Y:S01]  /*2880*/  FMUL.FTZ R83, R6, R27.reuse ;  /* 0x0000001b06537220 */ /* 0x080fe20000410000 */
[--C-:B------:R-:W-:Y:S02]  /*2890*/  HADD2.F32 R7, -RZ, R79.reuse.H0_H0 ;  /* 0x2000004fff077230 */ /* 0x100fe40000004100 */
[----:B------:R-:W-:Y:S02]  /*28a0*/  HADD2.F32 R15, -RZ, R79.H1_H1 ;  /* 0x3000004fff0f7230 */ /* 0x000fe40000004100 */
[-C--:B------:R-:W-:Y:S01]  /*28b0*/  FMUL.FTZ R79, R5, R24.reuse ;  /* 0x00000018054f7220 */ /* 0x080fe20000410000 */
[----:B------:R-:W-:Y:S01]  /*28c0*/  FMUL.FTZ R24, R4, R24 ;  /* 0x0000001804187220 */ /* 0x000fe20000410000 */
[----:B------:R-:W-:-:S02]  /*28d0*/  FMUL.FTZ R27, R14, R27 ;  /* 0x0000001b0e1b7220 */ /* 0x000fc40000410000 */
[-C--:B------:R-:W-:Y:S01]  /*28e0*/  FFMA.FTZ R79, R4, R7.reuse, -R79 ;  /* 0x00000007044f7223 */ /* 0x080fe2000001084f */
[----:B------:R-:W-:Y:S01]  /*28f0*/  FFMA.FTZ R24, R5, R7, R24 ;  /* 0x0000000705187223 */ /* 0x000fe20000010018 */
[-C--:B------:R-:W-:Y:S01]  /*2900*/  FFMA.FTZ R83, R14, R15.reuse, -R83 ;  /* 0x0000000f0e537223 */ /* 0x080fe20000010853 */
[----:B------:R-:W-:Y:S01]  /*2910*/  FFMA.FTZ R6, R6, R15, R27 ;  /* 0x0000000f06067223 */ /* 0x000fe2000001001b */
[----:B------:R-:W-:Y:S02]  /*2920*/  F2FP.F16.F32.PACK_AB R5, R81, R74 ;  /* 0x0000004a5105723e */ /* 0x000fe400000000ff */
[----:B------:R-:W-:Y:S02]  /*2930*/  F2FP.F16.F32.PACK_AB R7, R85, R78 ;  /* 0x0000004e5507723e */ /* 0x000fe400000000ff */
[----:B------:R-:W-:Y:S02]  /*2940*/  F2FP.F16.F32.PACK_AB R4, R24, R79 ;  /* 0x0000004f1804723e */ /* 0x000fe400000000ff */
[----:B------:R-:W-:-:S07]  /*2950*/  F2FP.F16.F32.PACK_AB R6, R6, R83 ;  /* 0x000000530606723e */ /* 0x000fce00000000ff */
.L_x_3633:
[----:B------:R-:W-:Y:S05]  /*2960*/  BSYNC B2 ;  /* 0x0000000000027941 */ /* 0x000fea0003800000 */
.L_x_3632:
[----:B--2---:R1:W-:Y:S02]  /*2970*/  STG.E.128 desc[UR40][R12.64], R4 ;  /* 0x000000040c007986 */ /* 0x0043e4000c101d28 */
.L_x_3631:
[----:B------:R-:W-:Y:S05]  /*2980*/  BSYNC B1 ;  /* 0x0000000000017941 */ /* 0x000fea0003800000 */
.L_x_3630:
        /* <DEDUP_REMOVED lines=52> */
.L_x_3635:
[----:B------:R-:W-:Y:S05]  /*2cd0*/  BSYNC B1 ;  /* 0x0000000000017941 */ /* 0x000fea0003800000 */
.L_x_3634:
[----:B-1----:R1:W-:Y:S01]  /*2ce0*/  STG.E.128 desc[UR40][R12.64+0x40], R4 ;  /* 0x000040040c007986 */ /* 0x0023e2000c101d28 */
[----:B------:R-:W-:Y:S05]  /*2cf0*/  BRA `(.L_x_3629) ;  /* 0x0000000c000c7947 */ /* 0x000fea0003800000 */
.L_x_3623:
[----:B------:R-:W-:Y:S01]  /*2d00*/  IMAD R57, R47, -0x40, R32 ;  /* 0xffffffc02f397824 */ /* 0x000fe200078e0220 */
[----:B------:R-:W-:-:S04]  /*2d10*/  ISETP.GE.AND P4, PT, R16, R61, PT ;  /* 0x0000003d1000720c */ /* 0x000fc80003f86270 */
[----:B------:R-:W-:-:S04]  /*2d20*/  VIMNMX R57, R57, 0x40, PT ;  /* 0x0000004039397848 */ /* 0x000fc80003fe0100 */
[----:B------:R-:W-:-:S13]  /*2d30*/  ISETP.GE.OR P3, PT, R22, R57, P4 ;  /* 0x000000391600720c */ /* 0x000fda0002766670 */
[----:B------:R-:W0:Y:S01]  /*2d40*/  @!P3 LDC.64 R12, c[0x0][0x3c8] ;  /* 0x0000f200ff0cbb82 */ /* 0x000e220000000a00 */
[----:B------:R-:W-:Y:S01]  /*2d50*/  @!P3 IADD3 R6, P5, R34, R4, RZ ;  /* 0x000000042206b210 */ /* 0x000fe20007fbe0ff */
[----:B------:R-:W-:Y:S01]  /*2d60*/  @!P3 IMAD R4, R54, R47, RZ ;  /* 0x0000002f3604b224 */ /* 0x000fe200078e02ff */
[----:B------:R-:W-:-:S03]  /*2d70*/  @!P3 MOV R5, R67 ;  /* 0x000000430005b202 */ /* 0x000fc60000000f00 */
[-C--:B------:R-:W-:Y:S02]  /*2d80*/  @!P3 IMAD R11, R56, R55.reuse, R4 ;  /* 0x00000037380bb224 */ /* 0x080fe400078e0204 */
[----:B------:R-:W1:Y:S01]  /*2d90*/  @!P3 LDC.64 R26, c[0x0][0x3e0] ;  /* 0x0000f800ff1abb82 */ /* 0x000e620000000a00 */
[----:B------:R-:W-:Y:S02]  /*2da0*/  @!P3 IMAD.MOV.U32 R4, RZ, RZ, R28 ;  /* 0x000000ffff04b224 */ /* 0x000fe400078e001c */
[----:B------:R-:W-:Y:S02]  /*2db0*/  @!P3 IMAD.X R7, R74, 0x1, R65, P5 ;  /* 0x000000014a07b824 */ /* 0x000fe400028e0641 */
        /* <DEDUP_REMOVED lines=29> */
.L_x_3636:
[----:B------:R-:W-:Y:S01]  /*2f90*/  IMAD R70, R23, 0x8, R2 ;  /* 0x0000000817467824 */ /* 0x000fe200078e0202 */
[----:B------:R-:W-:Y:S01]  /*2fa0*/  SHF.L.U32 R77, R189, 0x1f, RZ ;  /* 0x0000001fbd4d7819 */ /* 0x000fe200000006ff */
[----:B------:R-:W-:Y:S03]  /*2fb0*/  BSSY B1, `(.L_x_3637) ;  /* 0x0000003000017945 */ /* 0x000fe60003800000 */
[----:B------:R-:W0:Y:S02]  /*2fc0*/  SYNCS.PHASECHK.TRANS64.TRYWAIT P5, [R70+URZ+0x28c90], R77 ;  /* 0x028c904d460075a7 */ /* 0x000e2400080a017f */
[----:B0-----:R-:W-:Y:S05]  /*2fd0*/  @!P5 BRA `(.L_x_3638) ;  /* 0x000001500054d947 */ /* 0x001fea0003800000 */
.L_x_3862:
[----:B------:R-:W-:Y:S05]  /*2fe0*/  BSYNC B1 ;  /* 0x0000000000017941 */ /* 0x000fea0003800000 */
.L_x_3637:
[----:B------:R-:W-:Y:S01]  /*2ff0*/  ISETP.GE.OR P5, PT, R22, R57, P0 ;  /* 0x000000391600720c */ /* 0x000fe200007a6670 */
[----:B------:R-:W-:Y:S01]  /*3000*/  ULDC.64 UR4, c[0x0][0x2f0] ;  /* 0x0000bc0000047ab9 */ /* 0x000fe20000000a00 */
[----:B------:R-:W-:Y:S02]  /*3010*/  IMAD.MOV.U32 R78, RZ, RZ, R14 ;  /* 0x000000ffff4e7224 */ /* 0x000fe400078e000e */
[----:B------:R-:W-:Y:S02]  /*3020*/  IMAD R13, R214, UR4, RZ ;  /* 0x00000004d60d7c24 */ /* 0x000fe4000f8e02ff */
[----:B------:R-:W-:-:S04]  /*3030*/  IMAD.WIDE.U32 R78, R22, UR4, R78 ;  /* 0x00000004164e7c25 */ /* 0x000fc8000f8e004e */
[----:B------:R-:W-:-:S03]  /*3040*/  IMAD R13, R22, UR5, R13 ;  /* 0x00000005160d7c24 */ /* 0x000fc6000f8e020d */
[----:B------:R-:W-:Y:S05]  /*3050*/  @P5 BRA `(.L_x_3629) ;  /* 0x0000000800345947 */ /* 0x000fea0003800000 */
[----:B------:R-:W-:Y:S01]  /*3060*/  IADD3 R93, R13, R79, RZ ;  /* 0x0000004f0d5d7210 */ /* 0x000fe20007ffe0ff */
[----:B------:R-:W-:Y:S01]  /*3070*/  IMAD.IADD R12, R60, 0x1, -R63 ;  /* 0x000000013c0c7824 */ /* 0x000fe200078e0a3f */
[----:B------:R-:W-:Y:S01]  /*3080*/  IADD3 R56, P5, P6, R40, R78, R69 ;  /* 0x0000004e28387210 */ /* 0x000fe20007ebe045 */
[----:B------:R-:W-:Y:S03]  /*3090*/  BSSY B1, `(.L_x_3639) ;  /* 0x0000067000017945 */ /* 0x000fe60003800000 */
[----:B------:R-:W-:Y:S02]  /*30a0*/  IADD3.X R74, R0, R93, R73, P5, P6 ;  /* 0x0000005d004a7210 */ /* 0x000fe40002fec449 */
[----:B------:R-:W-:Y:S02]  /*30b0*/  ISETP.NE.AND P6, PT, R72, RZ, PT ;  /* 0x000000ff4800720c */ /* 0x000fe40003fc5270 */
[----:B------:R-:W-:-:S02]  /*30c0*/  LEA R80, P5, R56, R42, 0x1 ;  /* 0x0000002a38507211 */ /* 0x000fc400078a08ff */
[----:B------:R-:W-:Y:S02]  /*30d0*/  SEL R12, R63, R12, !P6 ;  /* 0x0000000c3f0c7207 */ /* 0x000fe40007000000 */
        /* <DEDUP_REMOVED lines=12> */
[----:B------:R-:W-:Y:S01]  /*31a0*/  IMAD R25, R25, 0x2, R2 ;  /* 0x0000000219197824 */ /* 0x000fe200078e0202 */
[----:B------:R-:W1:Y:S05]  /*31b0*/  LDS.128 R12, [R13+0x22400] ;  /* 0x022400000d0c7984 */ /* 0x000e6a0000000c00 */
        /* <DEDUP_REMOVED lines=16> */
[CC--:B------:R-:W-:Y:S01]  /*32c0*/  FMUL.FTZ R74, R4.reuse, R7.reuse ;  /* 0x00000007044a7220 */ /* 0x0c0fe20000410000 */
[----:B------:R-:W-:Y:S02]  /*32d0*/  HADD2.F32 R6, -RZ, R82.H1_H1 ;  /* 0x30000052ff067230 */ /* 0x000fe40000004100 */
[-C--:B------:R-:W-:Y:S01]  /*32e0*/  FMUL.FTZ R82, R25, R10.reuse ;  /* 0x0000000a19527220 */ /* 0x080fe20000410000 */
[----:B------:R-:W-:Y:S02]  /*32f0*/  HADD2.F32 R8, -RZ, R56.H0_H0 ;  /* 0x20000038ff087230 */ /* 0x000fe40000004100 */
[----:B------:R-:W-:Y:S01]  /*3300*/  FMUL.FTZ R9, R5, R7 ;  /* 0x0000000705097220 */ /* 0x000fe20000410000 */
[----:B------:R-:W-:Y:S01]  /*3310*/  FMUL.FTZ R10, R13, R10 ;  /* 0x0000000a0d0a7220 */ /* 0x000fe20000410000 */
[-C--:B------:R-:W-:Y:S01]  /*3320*/  FFMA.FTZ R74, R5, R6.reuse, R74 ;  /* 0x00000006054a7223 */ /* 0x080fe2000001004a */
[--C-:B------:R-:W-:Y:S02]  /*3330*/  HADD2.F32 R5, -RZ, R27.reuse.H0_H0 ;  /* 0x2000001bff057230 */ /* 0x100fe40000004100 */
[----:B------:R-:W-:Y:S01]  /*3340*/  FFMA.FTZ R56, R4, R6, -R9 ;  /* 0x0000000604387223 */ /* 0x000fe20000010809 */
[----:B------:R-:W-:Y:S01]  /*3350*/  FFMA.FTZ R25, R25, R8, R10 ;  /* 0x0000000819197223 */ /* 0x000fe2000001000a */
[----:B------:R-:W-:-:S02]  /*3360*/  HADD2.F32 R27, -RZ, R27.H1_H1 ;  /* 0x3000001bff1b7230 */ /* 0x000fc40000004100 */
[----:B------:R-:W-:Y:S01]  /*3370*/  FFMA.FTZ R85, R13, R8, -R82 ;  /* 0x000000080d557223 */ /* 0x000fe20000010852 */
[----:B------:R-:W-:Y:S02]  /*3380*/  HADD2.F32 R4, -RZ, R15.H0_H0 ;  /* 0x2000000fff047230 */ /* 0x000fe40000004100 */
[----:B------:R-:W-:Y:S01]  /*3390*/  HADD2.F32 R10, -RZ, R11.H0_H0 ;  /* 0x2000000bff0a7230 */ /* 0x000fe20000004100 */
[----:B------:R-:W-:Y:S01]  /*33a0*/  F2FP.F16.F32.PACK_AB R25, R25, R74 ;  /* 0x0000004a1919723e */ /* 0x000fe200000000ff */
[--C-:B------:R-:W-:Y:S01]  /*33b0*/  HADD2.F32 R7, -RZ, R86.reuse.H0_H0 ;  /* 0x20000056ff077230 */ /* 0x100fe20000004100 */
[----:B------:R-:W-:Y:S01]  /*33c0*/  F2FP.F16.F32.PACK_AB R56, R85, R56 ;  /* 0x000000385538723e */ /* 0x000fe200000000ff */
[----:B------:R-:W-:Y:S02]  /*33d0*/  HADD2.F32 R15, -RZ, R15.H1_H1 ;  /* 0x3000000fff0f7230 */ /* 0x000fe40000004100 */
[----:B------:R-:W-:Y:S02]  /*33e0*/  HADD2.F32 R6, -RZ, R86.H1_H1 ;  /* 0x30000056ff067230 */ /* 0x000fe40000004100 */
[----:B------:R-:W-:Y:S01]  /*33f0*/  FMUL.FTZ R86, R27, R10 ;  /* 0x0000000a1b567220 */ /* 0x000fe20000410000 */
[----:B------:R-:W-:-:S02]  /*3400*/  HADD2.F32 R8, -RZ, R84.H0_H0 ;  /* 0x20000054ff087230 */ /* 0x000fc40000004100 */
[CC--:B------:R-:W-:Y:S01]  /*3410*/  FMUL.FTZ R84, R4.reuse, R7.reuse ;  /* 0x0000000704547220 */ /* 0x0c0fe20000410000 */
[----:B------:R-:W-:Y:S01]  /*3420*/  FMUL.FTZ R10, R15, R10 ;  /* 0x0000000a0f0a7220 */ /* 0x000fe20000410000 */
[C---:B------:R-:W-:Y:S01]  /*3430*/  FMUL.FTZ R9, R5.reuse, R7 ;  /* 0x0000000705097220 */ /* 0x040fe20000410000 */
[----:B------:R-:W-:Y:S02]  /*3440*/  HADD2.F32 R7, -RZ, R92.H0_H0 ;  /* 0x2000005cff077230 */ /* 0x000fe40000004100 */
[----:B------:R-:W-:Y:S01]  /*3450*/  FFMA.FTZ R84, R5, R6, R84 ;  /* 0x0000000605547223 */ /* 0x000fe20000010054 */
[-C--:B------:R-:W-:Y:S01]  /*3460*/  FFMA.FTZ R87, R15, R8.reuse, -R86 ;  /* 0x000000080f577223 */ /* 0x080fe20000010856 */
[----:B------:R-:W-:Y:S01]  /*3470*/  FFMA.FTZ R89, R27, R8, R10 ;  /* 0x000000081b597223 */ /* 0x000fe2000001000a */
[----:B------:R-:W-:Y:S01]  /*3480*/  FFMA.FTZ R82, R4, R6, -R9 ;  /* 0x0000000604527223 */ /* 0x000fe20000010809 */
[----:B------:R-:W-:Y:S02]  /*3490*/  HADD2.F32 R8, -RZ, R94.H1_H1 ;  /* 0x3000005eff087230 */ /* 0x000fe40000004100 */
[----:B------:R-:W-:-:S02]  /*34a0*/  HADD2.F32 R5, -RZ, R24.H0_H0 ;  /* 0x20000018ff057230 */ /* 0x000fc40000004100 */
[----:B------:R-:W-:Y:S01]  /*34b0*/  HADD2.F32 R9, -RZ, R90.H0_H0 ;  /* 0x2000005aff097230 */ /* 0x000fe20000004100 */
[----:B------:R-:W-:Y:S01]  /*34c0*/  F2FP.F16.F32.PACK_AB R82, R87, R82 ;  /* 0x000000525752723e */ /* 0x000fe200000000ff */
[----:B------:R-:W-:Y:S02]  /*34d0*/  HADD2.F32 R4, -RZ, R12.H0_H0 ;  /* 0x2000000cff047230 */ /* 0x000fe40000004100 */
[-C--:B------:R-:W-:Y:S01]  /*34e0*/  FMUL.FTZ R11, R5, R8.reuse ;  /* 0x00000008050b7220 */ /* 0x080fe20000410000 */
[----:B------:R-:W-:Y:S02]  /*34f0*/  HADD2.F32 R24, -RZ, R24.H1_H1 ;  /* 0x30000018ff187230 */ /* 0x000fe40000004100 */
[----:B------:R-:W-:Y:S02]  /*3500*/  HADD2.F32 R12, -RZ, R12.H1_H1 ;  /* 0x3000000cff0c7230 */ /* 0x000fe40000004100 */
[----:B------:R-:W-:Y:S01]  /*3510*/  FMUL.FTZ R8, R4, R8 ;  /* 0x0000000804087220 */ /* 0x000fe20000410000 */
[----:B------:R-:W-:-:S02]  /*3520*/  HADD2.F32 R6, -RZ, R95.H1_H1 ;  /* 0x3000005fff067230 */ /* 0x000fc40000004100 */
[-C--:B------:R-:W-:Y:S01]  /*3530*/  FMUL.FTZ R13, R24, R9.reuse ;  /* 0x00000009180d7220 */ /* 0x080fe20000410000 */
[C---:B------:R-:W-:Y:S02]  /*3540*/  FMUL.FTZ R9, R12.reuse, R9 ;  /* 0x000000090c097220 */ /* 0x040fe40000410000 */
[-C--:B------:R-:W-:Y:S01]  /*3550*/  FFMA.FTZ R10, R5, R6.reuse, R8 ;  /* 0x00000006050a7223 */ /* 0x080fe20000010008 */
[-C--:B------:R-:W-:Y:S01]  /*3560*/  FFMA.FTZ R12, R12, R7.reuse, -R13 ;  /* 0x000000070c0c7223 */ /* 0x080fe2000001080d */
[----:B------:R-:W-:Y:S01]  /*3570*/  FFMA.FTZ R11, R4, R6, -R11 ;  /* 0x00000006040b7223 */ /* 0x000fe2000001080b */
[----:B------:R-:W-:Y:S01]  /*3580*/  FFMA.FTZ R13, R24, R7, R9 ;  /* 0x00000007180d7223 */ /* 0x000fe20000010009 */
[----:B------:R-:W-:Y:S02]  /*3590*/  HADD2.F32 R5, -RZ, R26.H0_H0 ;  /* 0x2000001aff057230 */ /* 0x000fe40000004100 */
[----:B------:R-:W-:Y:S01]  /*35a0*/  HADD2.F32 R8, -RZ, R94.H0_H0 ;  /* 0x2000005eff087230 */ /* 0x000fe20000004100 */
[----:B------:R-:W-:Y:S01]  /*35b0*/  F2FP.F16.F32.PACK_AB R12, R12, R11 ;  /* 0x0000000b0c0c723e */ /* 0x000fe200000000ff */
[----:B------:R-:W-:Y:S01]  /*35c0*/  HADD2.F32 R9, -RZ, R88.H0_H0 ;  /* 0x20000058ff097230 */ /* 0x000fe20000004100 */
[----:B------:R-:W-:Y:S01]  /*35d0*/  F2FP.F16.F32.PACK_AB R24, R13, R10 ;  /* 0x0000000a0d18723e */ /* 0x000fe200000000ff */
[----:B------:R-:W-:-:S02]  /*35e0*/  HADD2.F32 R4, -RZ, R14.H0_H0 ;  /* 0x2000000eff047230 */ /* 0x000fc40000004100 */
[C---:B------:R-:W-:Y:S01]  /*35f0*/  FMUL.FTZ R15, R5.reuse, R8 ;  /* 0x00000008050f7220 */ /* 0x040fe20000410000 */
[----:B------:R-:W-:Y:S01]  /*3600*/  HADD2.F32 R26, -RZ, R26.H1_H1 ;  /* 0x3000001aff1a7230 */ /* 0x000fe20000004100 */
[----:B------:R-:W-:Y:S01]  /*3610*/  MOV R13, R56 ;  /* 0x00000038000d7202 */ /* 0x000fe20000000f00 */
[----:B------:R-:W-:Y:S02]  /*3620*/  HADD2.F32 R14, -RZ, R14.H1_H1 ;  /* 0x3000000eff0e7230 */ /* 0x000fe40000004100 */
[----:B------:R-:W-:Y:S01]  /*3630*/  FMUL.FTZ R8, R4, R8 ;  /* 0x0000000804087220 */ /* 0x000fe20000410000 */
[----:B------:R-:W-:Y:S02]  /*3640*/  HADD2.F32 R6, -RZ, R95.H0_H0 ;  /* 0x2000005fff067230 */ /* 0x000fe40000004100 */
[-C--:B------:R-:W-:Y:S01]  /*3650*/  FMUL.FTZ R27, R26, R9.reuse ;  /* 0x000000091a1b7220 */ /* 0x080fe20000410000 */
[----:B------:R-:W-:Y:S02]  /*3660*/  HADD2.F32 R7, -RZ, R91.H0_H0 ;  /* 0x2000005bff077230 */ /* 0x000fe40000004100 */
[----:B------:R-:W-:Y:S01]  /*3670*/  FMUL.FTZ R9, R14, R9 ;  /* 0x000000090e097220 */ /* 0x000fe20000410000 */
        /* <DEDUP_REMOVED lines=8> */
.L_x_3640:
[----:B------:R-:W-:Y:S05]  /*3700*/  BSYNC B1 ;  /* 0x0000000000017941 */ /* 0x000fea0003800000 */
.L_x_3639:
        /* <DEDUP_REMOVED lines=10> */
.L_x_3622:
[----:B------:R-:W-:-:S13]  /*37b0*/  ISETP.NE.AND P3, PT, R188, 0x3, PT ;  /* 0x00000003bc00780c */ /* 0x000fda0003f65270 */
[----:B------:R-:W-:Y:S05]  /*37c0*/  @!P3 BRA `(.L_x_3641) ;  /* 0x000000000004b947 */ /* 0x000fea0003800000 */
[----:B------:R-:W-:Y:S01]  /*37d0*/  BPT.TRAP 0x1 ;  /* 0x000000040000795c */ /* 0x000fe20000300000 */
.L_x_3641:
        /* <DEDUP_REMOVED lines=8> */
.L_x_3863:
[----:B------:R-:W-:Y:S05]  /*3860*/  BSYNC B1 ;  /* 0x0000000000017941 */ /* 0x000fea0003800000 */
.L_x_3642:
        /* <DEDUP_REMOVED lines=12> */
.L_x_3629:
[----:B------:R-:W-:Y:S05]  /*3930*/  BSYNC B0 ;  /* 0x0000000000007941 */ /* 0x000fea0003800000 */
.L_x_3621:
        /* <DEDUP_REMOVED lines=17> */
.L_x_3645:
[----:B------:R-:W-:Y:S05]  /*3a50*/  BSYNC B0 ;  /* 0x0000000000007941 */ /* 0x000fea0003800000 */
.L_x_3644:
[----:B------:R-:W4:Y:S01]  /*3a60*/  SYNCS.PHASECHK.TRANS64.TRYWAIT P5, [R70+URZ+0x28cb0], R77 ;  /* 0x028cb04d460075a7 */ /* 0x000f2200080a017f */
[----:B------:R-:W-:Y:S01]  /*3a70*/  BSSY B0, `(.L_x_3646) ;  /* 0x0000003000007945 */ /* 0x000fe20003800000 */
[----:B------:R-:W-:-:S03]  /*3a80*/  ISETP.GE.AND P3, PT, R22, R57, PT ;  /* 0x000000391600720c */ /* 0x000fc60003f66270 */
[----:B----4-:R-:W-:Y:S10]  /*3a90*/  @!P5 BRA `(.L_x_3647) ;  /* 0x0000014400ccd947 */ /* 0x010ff40003800000 */
.L_x_3864:
[----:B------:R-:W-:Y:S05]  /*3aa0*/  BSYNC B0 ;  /* 0x0000000000007941 */ /* 0x000fea0003800000 */
.L_x_3646:
[----:B------:R-:W-:Y:S04]  /*3ab0*/  BSSY B0, `(.L_x_3648) ;  /* 0x0000051000007945 */ /* 0x000fe80003800000 */
[----:B------:R-:W-:Y:S05]  /*3ac0*/  @P3 BRA `(.L_x_3649) ;  /* 0x00000004003c3947 */ /* 0x000fea0003800000 */
[----:B-1----:R-:W-:Y:S01]  /*3ad0*/  IMAD.WIDE R4, R47, 0x40, R44 ;  /* 0x000000402f047825 */ /* 0x002fe200078e022c */
[----:B------:R-:W-:Y:S01]  /*3ae0*/  ULDC.64 UR4, c[0x0][0x318] ;  /* 0x0000c60000047ab9 */ /* 0x000fe20000000a00 */
[----:B------:R-:W-:Y:S02]  /*3af0*/  MOV R74, R36 ;  /* 0x00000024004a7202 */ /* 0x000fe40000000f00 */
[----:B------:R-:W-:Y:S01]  /*3b00*/  IMAD R5, R5, UR4, RZ ;  /* 0x0000000405057c24 */ /* 0x000fe2000f8e02ff */
[----:B------:R-:W-:Y:S01]  /*3b10*/  LOP3.LUT P3, RZ, R191, 0x4, RZ, 0xc0, !PT ;  /* 0x00000004bfff7812 */ /* 0x000fe2000786c0ff */
[----:B------:R-:W-:Y:S01]  /*3b20*/  IMAD R9, R23, 0x8000, R64 ;  /* 0x0000800017097824 */ /* 0x000fe200078e0240 */
[----:B---3--:R-:W-:Y:S01]  /*3b30*/  IADD3 R12, R16, 0x80, RZ ;  /* 0x00000080100c7810 */ /* 0x008fe20007ffe0ff */
[----:B------:R-:W-:Y:S01]  /*3b40*/  IMAD.WIDE.U32 R6, R4, UR4, R74 ;  /* 0x0000000404067c25 */ /* 0x000fe2000f8e004a */
[----:B------:R-:W-:-:S03]  /*3b50*/  IADD3 R78, R16, 0x140, RZ ;  /* 0x00000140104e7810 */ /* 0x000fc60007ffe0ff */
[----:B------:R-:W-:Y:S01]  /*3b60*/  IMAD R5, R4, UR5, R5 ;  /* 0x0000000504057c24 */ /* 0x000fe2000f8e0205 */
[----:B------:R-:W-:Y:S01]  /*3b70*/  ULDC.64 UR4, c[0x0][0x308] ;  /* 0x0000c20000047ab9 */ /* 0x000fe20000000a00 */
[----:B------:R-:W-:Y:S01]  /*3b80*/  IADD3 R4, R16, 0x40, RZ ;  /* 0x0000004010047810 */ /* 0x000fe20007ffe0ff */
[----:B0---4-:R-:W-:Y:S01]  /*3b90*/  VIADD R77, R9, 0x20 ;  /* 0x00000020094d7836 */ /* 0x011fe20000000000 */
[----:B------:R-:W-:Y:S01]  /*3ba0*/  LEA R56, P5, R6, UR4, 0x1 ;  /* 0x0000000406387c11 */ /* 0x000fe2000f8a08ff */
[----:B------:R-:W-:Y:S01]  /*3bb0*/  IMAD.IADD R5, R7, 0x1, R5 ;  /* 0x0000000107057824 */ /* 0x000fe200078e0205 */
[----:B------:R-:W-:Y:S01]  /*3bc0*/  ULDC UR4, c[0x0][0x310] ;  /* 0x0000c40000047ab9 */ /* 0x000fe20000000800 */
[C---:B------:R-:W-:Y:S01]  /*3bd0*/  @P3 VIADD R77, R9.reuse, 0xffffffe0 ;  /* 0xffffffe0094d3836 */ /* 0x040fe20000000000 */
[----:B------:R-:W-:Y:S01]  /*3be0*/  ISETP.GE.AND P3, PT, R4, UR4, PT ;  /* 0x0000000404007c0c */ /* 0x000fe2000bf66270 */
[----:B------:R-:W-:Y:S01]  /*3bf0*/  IMAD R79, R9, 0x2, R2 ;  /* 0x00000002094f7824 */ /* 0x000fe200078e0202 */
[----:B------:R-:W-:Y:S01]  /*3c00*/  LEA.HI.X R57, R6, UR5, R5, 0x1, P5 ;  /* 0x0000000506397c11 */ /* 0x000fe2000a8f0c05 */
[C---:B------:R-:W-:Y:S01]  /*3c10*/  VIADD R13, R16.reuse, 0xc0 ;  /* 0x000000c0100d7836 */ /* 0x040fe20000000000 */
[C---:B------:R-:W-:Y:S01]  /*3c20*/  ISETP.GE.AND P5, PT, R16.reuse, UR4, PT ;  /* 0x0000000410007c0c */ /* 0x040fe2000bfa6270 */
[----:B------:R-:W-:-:S08]  /*3c30*/  VIADD R74, R16, 0x100 ;  /* 0x00000100104a7836 */ /* 0x000fd00000000000 */
[----:B------:R-:W0:Y:S04]  /*3c40*/  @!P3 LDS.128 R8, [R79+0x2400] ;  /* 0x002400004f08b984 */ /* 0x000e280000000c00 */
[----:B------:R-:W1:Y:S04]  /*3c50*/  @!P5 LDS.128 R4, [R79+0x400] ;  /* 0x000400004f04d984 */ /* 0x000e680000000c00 */
[----:B0-----:R-:W-:Y:S01]  /*3c60*/  @!P3 STG.E.128 desc[UR40][R56.64+0x80], R8 ;  /* 0x000080083800b986 */ /* 0x001fe2000c101d28 */
[----:B------:R-:W-:-:S03]  /*3c70*/  ISETP.GE.AND P3, PT, R13, UR4, PT ;  /* 0x000000040d007c0c */ /* 0x000fc6000bf66270 */
[----:B-1----:R-:W-:Y:S01]  /*3c80*/  @!P5 STG.E.128 desc[UR40][R56.64], R4 ;  /* 0x000000043800d986 */ /* 0x002fe2000c101d28 */
[----:B------:R-:W-:-:S09]  /*3c90*/  ISETP.GE.AND P5, PT, R12, UR4, PT ;  /* 0x000000040c007c0c */ /* 0x000fd2000bfa6270 */
[----:B--2---:R-:W0:Y:S04]  /*3ca0*/  @!P3 LDS.128 R24, [R79+0x6400] ;  /* 0x006400004f18b984 */ /* 0x004e280000000c00 */
        /* <DEDUP_REMOVED lines=11> */
[----:B------:R-:W-:Y:S01]  /*3d60*/  IMAD R78, R77, 0x2, R2 ;  /* 0x000000024d4e7824 */ /* 0x000fe200078e0202 */
[----:B------:R-:W-:Y:S01]  /*3d70*/  IADD3 R77, R16, 0xe0, RZ ;  /* 0x000000e0104d7810 */ /* 0x000fe20007ffe0ff */
[----:B-1----:R-:W-:Y:S01]  /*3d80*/  @!P5 STG.E.128 desc[UR40][R56.64+0x200], R4 ;  /* 0x000200043800d986 */ /* 0x002fe2000c101d28 */
[----:B------:R-:W-:-:S02]  /*3d90*/  ISETP.GE.AND P5, PT, R74, UR4, PT ;  /* 0x000000044a007c0c */ /* 0x000fc4000bfa6270 */
[----:B------:R-:W-:-:S07]  /*3da0*/  IADD3 R74, R16, 0x60, RZ ;  /* 0x00000060104a7810 */ /* 0x000fce0007ffe0ff */
[----:B------:R-:W0:Y:S04]  /*3db0*/  @!P3 LDS.128 R24, [R79+0xe400] ;  /* 0x00e400004f18b984 */ /* 0x000e280000000c00 */
[----:B------:R-:W1:Y:S04]  /*3dc0*/  @!P5 LDS.128 R12, [R79+0xc400] ;  /* 0x00c400004f0cd984 */ /* 0x000e680000000c00 */
[----:B0-----:R-:W-:Y:S01]  /*3dd0*/  @!P3 STG.E.128 desc[UR40][R56.64+0x380], R24 ;  /* 0x000380183800b986 */ /* 0x001fe2000c101d28 */
[----:B------:R-:W-:Y:S01]  /*3de0*/  ISETP.GE.AND P3, PT, R74, UR4, PT ;  /* 0x000000044a007c0c */ /* 0x000fe2000bf66270 */
[----:B------:R-:W-:-:S02]  /*3df0*/  VIADD R74, R16, 0xa0 ;  /* 0x000000a0104a7836 */ /* 0x000fc40000000000 */
        /* <DEDUP_REMOVED lines=28> */
.L_x_3649:
[----:B------:R-:W-:Y:S05]  /*3fc0*/  BSYNC B0 ;  /* 0x0000000000007941 */ /* 0x000fea0003800000 */
.L_x_3648:
[----:B------:R-:W-:Y:S01]  /*3fd0*/  @!PT LDS RZ, [RZ] ;  /* 0x00000000fffff984 */ /* 0x000fe20000000800 */
[----:B------:R-:W-:Y:S01]  /*3fe0*/  @!PT LDS RZ, [RZ] ;  /* 0x00000000fffff984 */ /* 0x000fe20000000800 */
[----:B------:R-:W-:Y:S01]  /*3ff0*/  @!PT LDS RZ, [RZ] ;  /* 0x00000000fffff984 */ /* 0x000fe20000000800 */
[----:B------:R-:W-:Y:S01]  /*4000*/  @!PT LDS RZ, [RZ] ;  /* 0x00000000fffff984 */ /* 0x000fe20000000800 */
[----:B------:R5:W-:Y:S06]  /*4010*/  MEMBAR.ALL.CTA ;  /* 0x0000000000007992 */ /* 0x000bec0000008000 */
[----:B-----5:R-:W5:Y:S01]  /*4020*/  FENCE.VIEW.ASYNC.S ;  /* 0x00000000000073c6 */ /* 0x020f620000000000 */
[----:B0---4-:R-:W-:Y:S01]  /*4030*/  @!P4 VIADD R70, R70, 0x28cc0 ;  /* 0x00028cc04646c836 */ /* 0x011fe20000000000 */
[----:B------:R-:W-:Y:S01]  /*4040*/  IADD3 R23, R23, 0x1, RZ ;  /* 0x0000000117177810 */ /* 0x000fe20007ffe0ff */
[----:B-----5:R0:W-:Y:S03]  /*4050*/  BAR.SYNC.DEFER_BLOCKING R59, 0x80 ;  /* 0x0002003b0000751d */ /* 0x0201e60000010000 */
        /* <DEDUP_REMOVED lines=8> */
.L_x_3616:
[----:B------:R-:W4:Y:S01]  /*40e0*/  LDL R4, [R1] ;  /* 0x0000000001047983 */ /* 0x000f220000100800 */
[----:B------:R-:W-:Y:S01]  /*40f0*/  BSSY B0, `(.L_x_3651) ;  /* 0x000004a000007945 */ /* 0x000fe20003800000 */
        /* <DEDUP_REMOVED lines=31> */
[----:B------:R-:W-:-:S02]  /*42f0*/  MOV R0, RZ ;  /* 0x000000ff00007202 */ /* 0x000fc40000000f00 */
        /* <DEDUP_REMOVED lines=30> */
[----:B--2---:R-:W-:Y:S01]  /*44e0*/  CS2R R24, SRZ ;  /* 0x0000000000187805 */ /* 0x004fe2000001ff00 */
[----:B------:R-:W-:Y:S01]  /*44f0*/  IMAD.MOV.U32 R174, RZ, RZ, RZ ;  /* 0x000000ffffae7224 */ /* 0x000fe200078e00ff */
[----:B------:R-:W-:Y:S01]  /*4500*/  MOV R31, RZ ;  /* 0x000000ff001f7202 */ /* 0x000fe20000000f00 */
[----:B------:R-:W-:Y:S01]  /*4510*/  IMAD.MOV.U32 R7, RZ, RZ, RZ ;  /* 0x000000ffff077224 */ /* 0x000fe200078e00ff */
[----:B------:R-:W-:Y:S01]  /*4520*/  MOV R27, RZ ;  /* 0x000000ff001b7202 */ /* 0x000fe20000000f00 */
[----:B------:R-:W-:-:S02]  /*4530*/  IMAD.MOV.U32 R176, RZ, RZ, RZ ;  /* 0x000000ffffb07224 */ /* 0x000fc400078e00ff */
[----:B------:R-:W-:Y:S01]  /*4540*/  IMAD.MOV.U32 R5, RZ, RZ, RZ ;  /* 0x000000ffff057224 */ /* 0x000fe200078e00ff */
[----:B----4-:R-:W-:Y:S01]  /*4550*/  ISETP.NE.AND P0, PT, R4, 0x1, PT ;  /* 0x000000010400780c */ /* 0x010fe20003f05270 */
[----:B------:R-:W-:-:S12]  /*4560*/  @P3 BRA `(.L_x_3652) ;  /* 0x0000000000083947 */ /* 0x000fd80003800000 */
[----:B------:R-:W0:Y:S02]  /*4570*/  FENCE.VIEW.ASYNC.G ;  /* 0x00000000000073c6 */ /* 0x000e240000000100 */
[----:B0-----:R-:W-:Y:S06]  /*4580*/  BAR.ARV 0xc, 0x120 ;  /* 0x0304800000007b1d */ /* 0x001fec0000002000 */
.L_x_3652:
[----:B------:R-:W-:Y:S05]  /*4590*/  BSYNC B0 ;  /* 0x0000000000007941 */ /* 0x000fea0003800000 */
.L_x_3651:
[----:B------:R-:W-:Y:S01]  /*45a0*/  BSSY B7, `(.L_x_3653) ;  /* 0x0000b19000077945 */ /* 0x000fe20003800000 */
[----:B------:R-:W-:Y:S01]  /*45b0*/  IMAD.MOV.U32 R175, RZ, RZ, RZ ;  /* 0x000000ffffaf7224 */ /* 0x000fe200078e00ff */
[----:B------:R-:W-:Y:S02]  /*45c0*/  MOV R177, RZ ;  /* 0x000000ff00b17202 */ /* 0x000fe40000000f00 */
[----:B------:R-:W-:Y:S05]  /*45d0*/  @!P0 BRA `(.L_x_3654) ;  /* 0x0000001800908947 */ /* 0x000fea0003800000 */
[----:B------:R-:W-:Y:S02]  /*45e0*/  ISETP.GE.AND P1, PT, R168, 0x1, PT ;  /* 0x00000001a800780c */ /* 0x000fe40003f26270 */
[----:B------:R-:W-:-:S11]  /*45f0*/  PLOP3.LUT P0, PT, PT, PT, PT, 0x80, 0x0 ;  /* 0x000000000000781c */ /* 0x000fd60003f0f070 */
[----:B------:R-:W-:Y:S05]  /*4600*/  @!P1 BRA `(.L_x_3655) ;  /* 0x000000b000489947 */ /* 0x000fea0003800000 */
[----:B------:R-:W0:Y:S01]  /*4610*/  SHFL.IDX PT, R0, R210, RZ, 0x1f ;  /* 0x00001fffd2007589 */ /* 0x000e2200000e0000 */
[----:B------:R-:W-:Y:S02]  /*4620*/  ISETP.NE.AND P0, PT, R188, 0x3, PT ;  /* 0x00000003bc00780c */ /* 0x000fe40003f05270 */
[----:B0-----:R-:W-:-:S04]  /*4630*/  LEA.HI R3, R0, R0, RZ, 0x1 ;  /* 0x0000000000037211 */ /* 0x001fc800078f08ff */
[----:B------:R-:W-:-:S05]  /*4640*/  LOP3.LUT R3, R3, 0x1fffe, RZ, 0xc0, !PT ;  /* 0x0001fffe03037812 */ /* 0x000fca00078ec0ff */
[----:B------:R-:W-:-:S04]  /*4650*/  IMAD.IADD R3, R0, 0x1, -R3 ;  /* 0x0000000100037824 */ /* 0x000fc800078e0a03 */
[----:B------:R-:W-:-:S05]  /*4660*/  IMAD R3, R3, 0x8000, R2 ;  /* 0x0000800003037824 */ /* 0x000fca00078e0202 */
[----:B------:R-:W-:-:S04]  /*4670*/  IADD3 R3, R3, 0x400, RZ ;  /* 0x0000040003037810 */ /* 0x000fc80007ffe0ff */
[----:B------:R-:W-:-:S04]  /*4680*/  SHF.R.U32.HI R3, RZ, 0x4, R3 ;  /* 0x00000004ff037819 */ /* 0x000fc80000011603 */
[----:B------:R-:W-:-:S04]  /*4690*/  LOP3.LUT R3, R3, 0x3fff, RZ, 0xc0, !PT ;  /* 0x00003fff03037812 */ /* 0x000fc800078ec0ff */
[----:B------:R-:W-:Y:S01]  /*46a0*/  LOP3.LUT R15, R3, 0x2000000, RZ, 0xfc, !PT ;  /* 0x02000000030f7812 */ /* 0x000fe200078efcff */
[----:B------:R-:W-:Y:S06]  /*46b0*/  @!P0 BRA `(.L_x_3656) ;  /* 0x0000000000048947 */ /* 0x000fec0003800000 */
[----:B------:R-:W-:Y:S01]  /*46c0*/  BPT.TRAP 0x1 ;  /* 0x000000040000795c */ /* 0x000fe20000300000 */
.L_x_3656:
[----:B------:R-:W-:Y:S01]  /*46d0*/  IMAD R14, R18, 0x8, R2 ;  /* 0x00000008120e7824 */ /* 0x000fe200078e0202 */
[----:B------:R-:W-:Y:S01]  /*46e0*/  SHF.L.U32 R3, R19, 0x1f, RZ ;  /* 0x0000001f13037819 */ /* 0x000fe200000006ff */
[----:B------:R-:W-:Y:S01]  /*46f0*/  VIADD R0, R2, 0x26800 ;  /* 0x0002680002007836 */ /* 0x000fe20000000000 */
[----:B------:R-:W-:Y:S01]  /*4700*/  BSSY B0, `(.L_x_3657) ;  /* 0x0000008000007945 */ /* 0x000fe20003800000 */
[----:B------:R-:W-:Y:S01]  /*4710*/  LEA R6, R18, R15, 0xc ;  /* 0x0000000f12067211 */ /* 0x000fe200078e60ff */
[----:B------:R-:W0:Y:S01]  /*4720*/  SYNCS.PHASECHK.TRANS64.TRYWAIT P1, [R14+URZ+0x28c50], R3 ;  /* 0x028c50030e0075a7 */ /* 0x000e22000802017f */
[----:B------:R-:W-:Y:S01]  /*4730*/  IMAD.MOV.U32 R7, RZ, RZ, 0x40000040 ;  /* 0x40000040ff077424 */ /* 0x000fe200078e00ff */
[----:B------:R-:W-:-:S04]  /*4740*/  SHF.R.U32.HI R0, RZ, 0x4, R0 ;  /* 0x00000004ff007819 */ /* 0x000fc80000011600 */
[----:B------:R-:W-:-:S04]  /*4750*/  LOP3.LUT R0, R0, 0x3fff, RZ, 0xc0, !PT ;  /* 0x00003fff00007812 */ /* 0x000fc800078ec0ff */
[----:B------:R-:W-:Y:S01]  /*4760*/  LOP3.LUT R4, R0, 0x10000, RZ, 0xfc, !PT ;  /* 0x0001000000047812 */ /* 0x000fe200078efcff */
[----:B0-----:R-:W-:Y:S06]  /*4770*/  @!P1 BRA `(.L_x_3658) ;  /* 0x0000013800a89947 */ /* 0x001fec0003800000 */
.L_x_3865:
[----:B------:R-:W-:Y:S05]  /*4780*/  BSYNC B0 ;  /* 0x0000000000007941 */ /* 0x000fea0003800000 */
.L_x_3657:
[----:B------:R-:W-:Y:S01]  /*4790*/  BAR.SYNC.DEFER_BLOCKING 0xe, 0x100 ;  /* 0x0384000000007b1d */ /* 0x000fe20000010000 */
[----:B------:R-:W-:Y:S01]  /*47a0*/  IMAD.MOV.U32 R5, RZ, RZ, 0x40000040 ;  /* 0x40000040ff057424 */ /* 0x000fe200078e00ff */
[----:B------:R-:W-:Y:S01]  /*47b0*/  R2UR UR6, R6 ;  /* 0x00000000060672ca */ /* 0x000fe200000e0000 */
[C---:B------:R-:W-:Y:S01]  /*47c0*/  VIADD R10, R4.reuse, 0x2 ;  /* 0x00000002040a7836 */ /* 0x040fe20000000000 */
[----:B------:R-:W-:Y:S01]  /*47d0*/  R2UR UR7, R7 ;  /* 0x00000000070772ca */ /* 0x000fe200000e0000 */
[----:B------:R-:W-:Y:S01]  /*47e0*/  IMAD.MOV.U32 R9, RZ, RZ, 0x40000040 ;  /* 0x40000040ff097424 */ /* 0x000fe200078e00ff */
[----:B------:R-:W-:Y:S01]  /*47f0*/  R2UR UR4, R4 ;  /* 0x00000000040472ca */ /* 0x000fe200000e0000 */
[C---:B------:R-:W-:Y:S01]  /*4800*/  VIADD R12, R6.reuse, 0x100 ;  /* 0x00000100060c7836 */ /* 0x040fe20000000000 */
[----:B------:R-:W-:Y:S01]  /*4810*/  R2UR UR5, R5 ;  /* 0x00000000050572ca */ /* 0x000fe200000e0000 */
[----:B------:R-:W-:Y:S01]  /*4820*/  IMAD.MOV.U32 R7, RZ, RZ, 0x40000040 ;  /* 0x40000040ff077424 */ /* 0x000fe200078e00ff */
[C---:B------:R-:W-:Y:S01]  /*4830*/  IADD3 R8, R6.reuse, 0x80, RZ ;  /* 0x0000008006087810 */ /* 0x040fe20007ffe0ff */
[----:B------:R-:W-:Y:S01]  /*4840*/  VIADD R6, R6, 0x180 ;  /* 0x0000018006067836 */ /* 0x000fe20000000000 */
[----:B------:R-:W-:Y:S01]  /*4850*/  MOV R11, 0x40000040 ;  /* 0x40000040000b7802 */ /* 0x000fe20000000f00 */
[----:B------:R-:W1:Y:S01]  /*4860*/  S2R R0, SR_TID.X ;  /* 0x0000000000007919 */ /* 0x000e620000002100 */
[----:B------:R-:W-:Y:S01]  /*4870*/  MOV R13, 0x40000040 ;  /* 0x40000040000d7802 */ /* 0x000fe20000000f00 */
[----:B------:R-:W-:Y:S01]  /*4880*/  BSSY B0, `(.L_x_3659) ;  /* 0x00000ec000007945 */ /* 0x000fe20003800000 */
[----:B------:R-:W-:Y:S01]  /*4890*/  ISETP.GE.AND P2, PT, R168, 0x2, PT ;  /* 0x00000002a800780c */ /* 0x000fe20003f46270 */
        /* <DEDUP_REMOVED lines=10> */
[----:B------:R-:W-:-:S04]  /*4940*/  @!P1 IADD3 R0, R14, 0x28c60, RZ ;  /* 0x00028c600e009810 */ /* 0x000fc80007ffe0ff */
[----:B------:R-:W-:Y:S01]  /*4950*/  @!P1 PRMT R0, RZ, 0x654, R0 ;  /* 0x00000654ff009816 */ /* 0x000fe20000000000 */
[----:B------:R-:W-:Y:S02]  /*4960*/  WARPGROUP.DEPBAR.LE gsb0, 0x0 ;  /* 0x00008000000079c5 */ /* 0x000fe40000010000 */
[----:B------:R-:W-:-:S06]  /*4970*/  WARPGROUP.ARRIVE ;  /* 0x00000000000079c5 */ /* 0x000fcc0000000000 */
[----:B------:R-:W-:Y:S01]  /*4980*/  HGMMA.64x256x16.F32 R24, gdesc[UR4].tnspB, R24, gsb0 ;  /* 0x43e00000041879f0 */ /* 0x000fe20008000818 */
[----:B------:R-:W-:Y:S02]  /*4990*/  R2UR UR6, R12 ;  /* 0x000000000c0672ca */ /* 0x000fe400000e0000 */
[----:B------:R-:W-:Y:S01]  /*49a0*/  R2UR UR7, R13 ;  /* 0x000000000d0772ca */ /* 0x000fe200000e0000 */
[----:B------:R-:W-:Y:S01]  /*49b0*/  IMAD.MOV.U32 R13, RZ, RZ, 0x40000040 ;  /* 0x40000040ff0d7424 */ /* 0x000fe200078e00ff */
[----:B------:R-:W-:Y:S02]  /*49c0*/  R2UR UR4, R8 ;  /* 0x00000000080472ca */ /* 0x000fe400000e0000 */
[----:B------:R-:W-:Y:S02]  /*49d0*/  R2UR UR5, R9 ;  /* 0x00000000090572ca */ /* 0x000fe400000e0000 */
[----:B------:R-:W-:Y:S01]  /*49e0*/  IADD3 R12, R4, 0x6, RZ ;  /* 0x00000006040c7810 */ /* 0x000fe20007ffe0ff */
        /* <DEDUP_REMOVED lines=17> */
.L_x_3666:
[----:B------:R-:W-:Y:S01]  /*4b00*/  BAR.SYNC.DEFER_BLOCKING 0xe, 0x100 ;  /* 0x0384000000007b1d */ /* 0x000fe20000010000 */
[----:B0-----:R-:W-:Y:S01]  /*4b10*/  IMAD R3, R18, 0x40, R190 ;  /* 0x0000004012037824 */ /* 0x001fe200078e02be */
[----:B------:R-:W-:Y:S01]  /*4b20*/  ISETP.GT.AND P3, PT, R168, RZ, PT ;  /* 0x000000ffa800720c */ /* 0x000fe20003f64270 */
[----:B------:R-:W-:Y:S02]  /*4b30*/  VIADD R18, R18, 0x1 ;  /* 0x0000000112127836 */ /* 0x000fe40000000000 */
[----:B------:R-:W-:Y:S01]  /*4b40*/  VIADD R168, R168, 0xffffffff ;  /* 0xffffffffa8a87836 */ /* 0x000fe20000000000 */
[----:B------:R-:W-:Y:S02]  /*4b50*/  LEA R3, R3, R2, 0x2 ;  /* 0x0000000203037211 */ /* 0x000fe400078e10ff */
[----:B------:R-:W-:-:S04]  /*4b60*/  ISETP.NE.AND P2, PT, R18, 0x2, PT ;  /* 0x000000021200780c */ /* 0x000fc80003f45270 */
[----:B------:R-:W-:Y:S02]  /*4b70*/  SEL R6, RZ, 0x1, P2 ;  /* 0x00000001ff067807 */ /* 0x000fe40001000000 */
[----:B------:R-:W-:Y:S02]  /*4b80*/  SEL R18, R18, RZ, P2 ;  /* 0x000000ff12127207 */ /* 0x000fe40001000000 */
[----:B------:R-:W-:Y:S01]  /*4b90*/  LOP3.LUT R19, R19, R6, RZ, 0x3c, !PT ;  /* 0x0000000613137212 */ /* 0x000fe200078e3cff */
[----:B-12---:R-:W0:Y:S04]  /*4ba0*/  LDS R0, [R3+0x28800] ;  /* 0x0288000003007984 */ /* 0x006e280000000800 */
        /* <DEDUP_REMOVED lines=131> */
.L_x_3661:
[----:B------:R-:W-:Y:S02]  /*53e0*/  LEA R0, R18, R2, 0x3 ;  /* 0x0000000212007211 */ /* 0x000fe400078e18ff */
[----:B------:R-:W-:-:S04]  /*53f0*/  SHF.L.U32 R3, R19, 0x1f, RZ ;  /* 0x0000001f13037819 */ /* 0x000fc800000006ff */
[----:B------:R0:W1:Y:S01]  /*5400*/  SYNCS.PHASECHK.TRANS64.TRYWAIT P2, [R0+URZ+0x28c50], R3 ;  /* 0x028c5003000075a7 */ /* 0x000062000804017f */
[----:B------:R-:W-:Y:S05]  /*5410*/  @!P0 BRA `(.L_x_3662) ;  /* 0x0000000000048947 */ /* 0x000fea0003800000 */
[----:B------:R-:W-:Y:S01]  /*5420*/  BPT.TRAP 0x1 ;  /* 0x000000040000795c */ /* 0x000fe20000300000 */
.L_x_3662:
[----:B------:R-:W-:Y:S04]  /*5430*/  BSSY B1, `(.L_x_3663) ;  /* 0x0000004000017945 */ /* 0x000fe80003800000 */
[----:B-1----:R-:W-:Y:S05]  /*5440*/  @P2 BRA `(.L_x_3664) ;  /* 0x0000000000082947 */ /* 0x002fea0003800000 */
[----:B------:R-:W1:Y:S02]  /*5450*/  SYNCS.PHASECHK.TRANS64.TRYWAIT P2, [R0+URZ+0x28c50], R3 ;  /* 0x028c5003000075a7 */ /* 0x000e64000804017f */
[----:B-1----:R-:W-:Y:S05]  /*5460*/  @!P2 BRA `(.L_x_3665) ;  /* 0x0000012c0080a947 */ /* 0x002fea0003800000 */
.L_x_3664:
[----:B------:R-:W-:Y:S05]  /*5470*/  BSYNC B1 ;  /* 0x0000000000017941 */ /* 0x000fea0003800000 */
.L_x_3663:
[----:B------:R-:W-:Y:S01]  /*5480*/  IMAD R6, R18, 0x1000, R15 ;  /* 0x0000100012067824 */ /* 0x000fe200078e020f */
[----:B------:R-:W-:Y:S01]  /*5490*/  R2UR UR4, R4 ;  /* 0x00000000040472ca */ /* 0x000fe200000e0000 */
[----:B------:R-:W-:Y:S01]  /*54a0*/  IMAD.MOV.U32 R7, RZ, RZ, 0x40000040 ;  /* 0x40000040ff077424 */ /* 0x000fe200078e00ff */
[----:B------:R-:W-:Y:S01]  /*54b0*/  R2UR UR5, R5 ;  /* 0x00000000050572ca */ /* 0x000fe200000e0000 */
[----:B------:R-:W-:Y:S01]  /*54c0*/  WARPGROUP.ARRIVE ;  /* 0x00000000000079c5 */ /* 0x000fe20000000000 */
[C---:B------:R-:W-:Y:S01]  /*54d0*/  R2UR UR6, R6.reuse ;  /* 0x00000000060672ca */ /* 0x040fe200000e0000 */
[----:B------:R-:W-:Y:S01]  /*54e0*/  IMAD.MOV.U32 R21, RZ, RZ, 0x40000040 ;  /* 0x40000040ff157424 */ /* 0x000fe200078e00ff */
[----:B------:R-:W-:Y:S01]  /*54f0*/  R2UR UR7, R7 ;  /* 0x00000000070772ca */ /* 0x000fe200000e0000 */
[----:B------:R-:W-:Y:S01]  /*5500*/  IMAD.MOV.U32 R7, RZ, RZ, 0x40000040 ;  /* 0x40000040ff077424 */ /* 0x000fe200078e00ff */
[----:B------:R-:W-:Y:S02]  /*5510*/  IADD3 R20, R6, 0x80, RZ ;  /* 0x0000008006147810 */ /* 0x000fe40007ffe0ff */
[----:B01----:R-:W-:-:S04]  /*5520*/  @!P1 IADD3 R0, R0, 0x28c60, RZ ;  /* 0x00028c6000009810 */ /* 0x003fc80007ffe0ff */
[----:B------:R-:W-:-:S05]  /*5530*/  @!P1 PRMT R0, RZ, 0x654, R0 ;  /* 0x00000654ff009816 */ /* 0x000fca0000000000 */
        /* <DEDUP_REMOVED lines=32> */
.L_x_3660:
[----:B------:R-:W-:Y:S05]  /*5740*/  BSYNC B0 ;  /* 0x0000000000007941 */ /* 0x000fea0003800000 */
.L_x_3659:
[----:B------:R-:W-:Y:S01]  /*5750*/  BAR.SYNC.DEFER_BLOCKING 0xe, 0x100 ;  /* 0x0384000000007b1d */ /* 0x000fe20000010000 */
[C---:B0-----:R-:W-:Y:S01]  /*5760*/  IMAD R3, R18.reuse, 0x40, R190 ;  /* 0x0000004012037824 */ /* 0x041fe200078e02be */
[----:B------:R-:W-:Y:S02]  /*5770*/  IADD3 R18, R18, 0x1, RZ ;  /* 0x0000000112127810 */ /* 0x000fe40007ffe0ff */
[----:B------:R-:W-:Y:S01]  /*5780*/  PLOP3.LUT P0, PT, PT, PT, PT, 0x8, 0x0 ;  /* 0x000000000000781c */ /* 0x000fe20003f0e170 */
[----:B------:R-:W-:Y:S01]  /*5790*/  IMAD R3, R3, 0x4, R2 ;  /* 0x0000000403037824 */ /* 0x000fe200078e0202 */
        /* <DEDUP_REMOVED lines=136> */
.L_x_3654:
[----:B------:R-:W-:Y:S02]  /*6020*/  ISETP.GE.AND P1, PT, R168, 0x1, PT ;  /* 0x00000001a800780c */ /* 0x000fe40003f26270 */
[----:B------:R-:W-:-:S11]  /*6030*/  PLOP3.LUT P0, PT, PT, PT, PT, 0x80, 0x0 ;  /* 0x000000000000781c */ /* 0x000fd60003f0f070 */
[----:B------:R-:W-:Y:S05]  /*6040*/  @!P1 BRA `(.L_x_3655) ;  /* 0x0000009400b89947 */ /* 0x000fea0003800000 */
        /* <DEDUP_REMOVED lines=28> */
.L_x_3668:
[----:B------:R-:W-:Y:S05]  /*6210*/  BSYNC B6 ;  /* 0x0000000000067941 */ /* 0x000fea0003800000 */
.L_x_3667:
        /* <DEDUP_REMOVED lines=12> */
.L_x_3672:
[----:B-1----:R1:W2:Y:S02]  /*62e0*/  SYNCS.PHASECHK.TRANS64.TRYWAIT P0, [R2+URZ+0x28c00], R3 ;  /* 0x028c0003020075a7 */ /* 0x0022a4000800017f */
[----:B--2---:R-:W-:Y:S05]  /*62f0*/  @!P0 NANOSLEEP.SYNCS 0x989680 ;  /* 0x009896800000895d */ /* 0x004fea0003900000 */
[----:B------:R-:W2:Y:S02]  /*6300*/  @!P0 SYNCS.PHASECHK.TRANS64 P0, [R2+URZ+0x28c00], R3 ;  /* 0x028c0003020085a7 */ /* 0x000ea4000800007f */
[----:B--2---:R-:W-:Y:S05]  /*6310*/  @!P0 BRA `(.L_x_3672) ;  /* 0xfffffffc00f08947 */ /* 0x004fea000383ffff */
.L_x_3671:
[----:B------:R-:W-:Y:S05]  /*6320*/  BSYNC B0 ;  /* 0x0000000000007941 */ /* 0x000fea0003800000 */
.L_x_3670:
[----:B------:R-:W-:Y:S05]  /*6330*/  BRA `(.L_x_3673) ;  /* 0x0000002c004c7947 */ /* 0x000fea0003800000 */
.L_x_3669:
[----:B------:R-:W0:Y:S01]  /*6340*/  LDC.64 R46, c[0x0][0x3d8] ;  /* 0x0000f600ff2e7b82 */ /* 0x000e220000000a00 */
[----:B------:R-:W-:Y:S01]  /*6350*/  VIADD R0, R2, 0x20400 ;  /* 0x0002040002007836 */ /* 0x000fe20000000000 */
[----:B-----5:R-:W-:Y:S01]  /*6360*/  SHF.R.S32.HI R3, RZ, 0x1f, R33 ;  /* 0x0000001fff037819 */ /* 0x020fe20000011421 */
[--C-:B------:R-:W-:Y:S01]  /*6370*/  IMAD.MOV.U32 R4, RZ, RZ, R16.reuse ;  /* 0x000000ffff047224 */ /* 0x100fe200078e0010 */
[----:B------:R-:W-:Y:S01]  /*6380*/  SHF.L.U32 R24, R209, 0x2, RZ ;  /* 0x00000002d1187819 */ /* 0x000fe200000006ff */
[----:B------:R-:W-:Y:S01]  /*6390*/  BSSY B6, `(.L_x_3674) ;  /* 0x0000032000067945 */ /* 0x000fe20003800000 */
[----:B------:R-:W-:Y:S02]  /*63a0*/  SHF.R.S32.HI R5, RZ, 0x1f, R16 ;  /* 0x0000001fff057819 */ /* 0x000fe40000011410 */
[----:B------:R-:W1:Y:S01]  /*63b0*/  LDC.64 R44, c[0x0][0x3e8] ;  /* 0x0000fa00ff2c7b82 */ /* 0x000e620000000a00 */
[----:B------:R-:W-:Y:S02]  /*63c0*/  LOP3.LUT P0, RZ, R0, 0x3ff, RZ, 0xc0, !PT ;  /* 0x000003ff00ff7812 */ /* 0x000fe4000780c0ff */
[----:B------:R-:W-:Y:S01]  /*63d0*/  SHF.R.S32.HI R25, RZ, 0x1f, R24 ;  /* 0x0000001fff197819 */ /* 0x000fe20000011418 */
[----:B0-----:R-:W-:-:S02]  /*63e0*/  IMAD R0, R3, R46, RZ ;  /* 0x0000002e03007224 */ /* 0x001fc400078e02ff */
[-C--:B------:R-:W-:Y:S02]  /*63f0*/  IMAD R7, R214, R46.reuse, RZ ;  /* 0x0000002ed6077224 */ /* 0x080fe400078e02ff */
[----:B------:R-:W-:-:S04]  /*6400*/  IMAD.WIDE.U32 R42, R33, R46, RZ ;  /* 0x0000002e212a7225 */ /* 0x000fc800078e00ff */
[----:B-1----:R-:W-:Y:S02]  /*6410*/  IMAD R6, R3, R44, RZ ;  /* 0x0000002c03067224 */ /* 0x002fe400078e02ff */
[C---:B------:R-:W-:Y:S02]  /*6420*/  IMAD R49, R33.reuse, R47, R0 ;  /* 0x0000002f21317224 */ /* 0x040fe400078e0200 */
[----:B------:R-:W-:Y:S02]  /*6430*/  IMAD R51, R33, R45, R6 ;  /* 0x0000002d21337224 */ /* 0x000fe400078e0206 */
[C---:B------:R-:W-:Y:S01]  /*6440*/  IMAD R48, R22.reuse, R47, R7 ;  /* 0x0000002f16307224 */ /* 0x040fe200078e0207 */
[----:B------:R-:W-:Y:S01]  /*6450*/  IADD3 R49, R49, R43, RZ ;  /* 0x0000002b31317210 */ /* 0x000fe20007ffe0ff */
[----:B------:R-:W-:Y:S01]  /*6460*/  IMAD.WIDE.U32 R8, R22, R46, R4 ;  /* 0x0000002e16087225 */ /* 0x000fe200078e0004 */
[----:B------:R-:W-:-:S03]  /*6470*/  SHF.L.U64.HI R47, R46, 0x5, R47 ;  /* 0x000000052e2f7819 */ /* 0x000fc6000001022f */
[----:B------:R-:W-:Y:S01]  /*6480*/  IMAD.WIDE.U32 R10, R22, R44, R4 ;  /* 0x0000002c160a7225 */ /* 0x000fe200078e0004 */
[----:B------:R-:W-:-:S03]  /*6490*/  IADD3 R27, P3, R8, R42, RZ ;  /* 0x0000002a081b7210 */ /* 0x000fc60007f7e0ff */
[----:B------:R-:W-:Y:S01]  /*64a0*/  IMAD R3, R214, R44, RZ ;  /* 0x0000002cd6037224 */ /* 0x000fe200078e02ff */
[----:B------:R-:W-:Y:S01]  /*64b0*/  IADD3.X R26, R49, R48, R9, P3, !PT ;  /* 0x00000030311a7210 */ /* 0x000fe20001ffe409 */
[----:B------:R-:W-:-:S04]  /*64c0*/  IMAD.WIDE.U32 R40, R33, R44, RZ ;  /* 0x0000002c21287225 */ /* 0x000fc800078e00ff */
[----:B------:R-:W-:Y:S01]  /*64d0*/  IMAD.WIDE.U32 R4, R22, R46, R24 ;  /* 0x0000002e16047225 */ /* 0x000fe200078e0018 */
[----:B------:R-:W-:-:S03]  /*64e0*/  IADD3 R29, P4, R10, R40, RZ ;  /* 0x000000280a1d7210 */ /* 0x000fc60007f9e0ff */
[----:B------:R-:W-:Y:S01]  /*64f0*/  IMAD.WIDE.U32 R6, R22, R44, R24 ;  /* 0x0000002c16067225 */ /* 0x000fe200078e0018 */
[----:B------:R-:W-:-:S03]  /*6500*/  IADD3 R53, P1, R4, R42, RZ ;  /* 0x0000002a04357210 */ /* 0x000fc60007f3e0ff */
[----:B------:R-:W-:Y:S01]  /*6510*/  IMAD R3, R22, R45, R3 ;  /* 0x0000002d16037224 */ /* 0x000fe200078e0203 */
[----:B------:R-:W-:Y:S01]  /*6520*/  IADD3 R55, P2, R6, R40, RZ ;  /* 0x0000002806377210 */ /* 0x000fe20007f5e0ff */
[----:B------:R-:W-:Y:S01]  /*6530*/  IMAD.IADD R51, R51, 0x1, R41 ;  /* 0x0000000133337824 */ /* 0x000fe200078e0229 */
[----:B------:R-:W-:Y:S01]  /*6540*/  SHF.L.U64.HI R45, R44, 0x5, R45 ;  /* 0x000000052c2d7819 */ /* 0x000fe2000001022d */
[----:B------:R-:W-:Y:S01]  /*6550*/  IMAD.SHL.U32 R46, R46, 0x20, RZ ;  /* 0x000000202e2e7824 */ /* 0x000fe200078e00ff */
[----:B------:R-:W-:Y:S02]  /*6560*/  IADD3.X R48, R49, R5, R48, P1, !PT ;  /* 0x0000000531307210 */ /* 0x000fe40000ffe430 */
[C---:B------:R-:W-:Y:S02]  /*6570*/  IADD3.X R28, R51.reuse, R3, R11, P4, !PT ;  /* 0x00000003331c7210 */ /* 0x040fe400027fe40b */
[----:B------:R-:W-:Y:S02]  /*6580*/  IADD3.X R50, R51, R7, R3, P2, !PT ;  /* 0x0000000733327210 */ /* 0x000fe400017fe403 */
[----:B------:R-:W-:Y:S01]  /*6590*/  SHF.L.U32 R44, R44, 0x5, RZ ;  /* 0x000000052c2c7819 */ /* 0x000fe200000006ff */
        /* <DEDUP_REMOVED lines=14> */
[----:B0-----:R-:W-:-:S07]  /*6680*/  IMAD.MOV.U32 R12, RZ, RZ, 0x1 ;  /* 0x00000001ff0c7424 */ /* 0x001fce00078e00ff */
[----:B------:R-:W-:-:S07]  /*6690*/  LEPC R20, `(.L_x_3675) ;  /* 0x000000001014794e */ /* 0x000fce0000000000 */
[----:B-1----:R-:W-:Y:S05]  /*66a0*/  CALL.ABS.NOINC R14 ;  /* 0x000000000e007343 */ /* 0x002fea0003c00000 */
.L_x_3675:
[----:B------:R-:W-:Y:S05]  /*66b0*/  BSYNC B6 ;  /* 0x0000000000067941 */ /* 0x000fea0003800000 */
.L_x_3674:
[----:B------:R-:W0:Y:S01]  /*66c0*/  LDC.64 R4, c[0x0][0x3d8] ;  /* 0x0000f600ff047b82 */ /* 0x000e220000000a00 */
[----:B------:R-:W-:Y:S01]  /*66d0*/  SHF.R.S32.HI R3, RZ, 0x1f, R185 ;  /* 0x0000001fff037819 */ /* 0x000fe200000114b9 */
[----:B------:R-:W-:Y:S01]  /*66e0*/  ULDC.U8 UR4, c[0x0][0x3f0] ;  /* 0x0000fc0000047ab9 */ /* 0x000fe20000000000 */
[----:B------:R-:W-:Y:S01]  /*66f0*/  BSSY B0, `(.L_x_3676) ;  /* 0x000028f000007945 */ /* 0x000fe20003800000 */
[----:B------:R-:W-:-:S04]  /*6700*/  ISETP.NE.AND P0, PT, RZ, UR4, PT ;  /* 0x00000004ff007c0c */ /* 0x000fc8000bf05270 */
[----:B------:R-:W1:Y:S01]  /*6710*/  LDC.64 R6, c[0x0][0x3e8] ;  /* 0x0000fa00ff067b82 */ /* 0x000e620000000a00 */
[-C--:B0-----:R-:W-:Y:S02]  /*6720*/  IMAD R0, R3, R4.reuse, RZ ;  /* 0x0000000403007224 */ /* 0x081fe400078e02ff */
[----:B------:R-:W-:-:S03]  /*6730*/  IMAD.WIDE.U32 R8, R185, R4, RZ ;  /* 0x00000004b9087225 */ /* 0x000fc600078e00ff */
[----:B------:R-:W-:Y:S01]  /*6740*/  SHF.L.U32 R52, R8, 0x6, RZ ;  /* 0x0000000608347819 */ /* 0x000fe200000006ff */
[-C--:B-1----:R-:W-:Y:S02]  /*6750*/  IMAD R12, R3, R6.reuse, RZ ;  /* 0x00000006030c7224 */ /* 0x082fe400078e02ff */
[C---:B------:R-:W-:Y:S02]  /*6760*/  IMAD R3, R185.reuse, R5, R0 ;  /* 0x00000005b9037224 */ /* 0x040fe400078e0200 */
[----:B------:R-:W-:-:S04]  /*6770*/  IMAD.WIDE.U32 R10, R185, R6, RZ ;  /* 0x00000006b90a7225 */ /* 0x000fc800078e00ff */
[----:B------:R-:W-:Y:S02]  /*6780*/  IMAD R13, R185, R7, R12 ;  /* 0x00000007b90d7224 */ /* 0x000fe400078e020c */
[----:B------:R-:W-:Y:S02]  /*6790*/  IMAD.IADD R9, R9, 0x1, R3 ;  /* 0x0000000109097824 */ /* 0x000fe400078e0203 */
[----:B------:R-:W-:Y:S02]  /*67a0*/  IMAD R0, R185, -0x40, R184 ;  /* 0xffffffc0b9007824 */ /* 0x000fe400078e02b8 */
[----:B------:R-:W-:Y:S01]  /*67b0*/  IMAD.IADD R3, R11, 0x1, R13 ;  /* 0x000000010b037824 */ /* 0x000fe200078e020d */
[----:B------:R-:W-:Y:S01]  /*67c0*/  SHF.L.U64.HI R57, R8, 0x6, R9 ;  /* 0x0000000608397819 */ /* 0x000fe20000010209 */
[----:B------:R-:W-:Y:S01]  /*67d0*/  IMAD.SHL.U32 R54, R10, 0x40, RZ ;  /* 0x000000400a367824 */ /* 0x000fe200078e00ff */
        /* <DEDUP_REMOVED lines=18> */
[----:B------:R-:W-:-:S05]  /*6900*/  IMAD R0, R185, 0x40, R22 ;  /* 0x00000040b9007824 */ /* 0x000fca00078e0216 */
[----:B------:R-:W-:-:S07]  /*6910*/  LEA R3, R209, R0, 0x5 ;  /* 0x00000000d1037211 */ /* 0x000fce00078e28ff */
        /* <DEDUP_REMOVED lines=17> */
[----:B------:R-:W-:Y:S02]  /*6a30*/  IADD3.X R30, R57, R48, RZ, P4, !PT ;  /* 0x00000030391e7210 */ /* 0x000fe400027fe4ff */
[----:B------:R-:W-:-:S02]  /*6a40*/  CS2R R36, SRZ ;  /* 0x0000000000247805 */ /* 0x000fc4000001ff00 */
[C---:B------:R-:W-:Y:S02]  /*6a50*/  LEA R14, P4, R15.reuse, UR6, 0x1 ;  /* 0x000000060f0e7c11 */ /* 0x040fe4000f8808ff */
[----:B------:R-:W-:Y:S02]  /*6a60*/  CS2R R32, SRZ ;  /* 0x0000000000207805 */ /* 0x000fe4000001ff00 */
[C---:B------:R-:W-:Y:S02]  /*6a70*/  LEA R38, P5, R0.reuse, UR8, 0x1 ;  /* 0x0000000800267c11 */ /* 0x040fe4000f8a08ff */
[----:B------:R-:W-:Y:S02]  /*6a80*/  CS2R R34, SRZ ;  /* 0x0000000000227805 */ /* 0x000fe4000001ff00 */
[----:B------:R-:W-:Y:S02]  /*6a90*/  LEA.HI.X R15, R15, UR7, R30, 0x1, P4 ;  /* 0x000000070f0f7c11 */ /* 0x000fe4000a0f0c1e */
[----:B------:R-:W-:-:S02]  /*6aa0*/  LEA.HI.X R39, R0, UR9, R31, 0x1, P5 ;  /* 0x0000000900277c11 */ /* 0x000fc4000a8f0c1f */
[----:B------:R-:W-:Y:S01]  /*6ab0*/  CS2R R30, SRZ ;  /* 0x00000000001e7805 */ /* 0x000fe2000001ff00 */
[----:B------:R0:W5:Y:S04]  /*6ac0*/  @!P3 LDG.E.64 R36, desc[UR40][R14.64] ;  /* 0x000000280e24b981 */ /* 0x000168000c1e1b00 */
[----:B------:R0:W5:Y:S04]  /*6ad0*/  @!P2 LDG.E.64 R32, desc[UR40][R14.64+0x20] ;  /* 0x000020280e20a981 */ /* 0x000168000c1e1b00 */
[----:B------:R0:W5:Y:S04]  /*6ae0*/  @!P3 LDG.E.64 R34, desc[UR40][R38.64] ;  /* 0x000000282622b981 */ /* 0x000168000c1e1b00 */
[----:B------:R0:W5:Y:S02]  /*6af0*/  @!P2 LDG.E.64 R30, desc[UR40][R38.64+0x20] ;  /* 0x00002028261ea981 */ /* 0x000164000c1e1b00 */
.L_x_3679:
[----:B------:R-:W-:Y:S05]  /*6b00*/  BSYNC B1 ;  /* 0x0000000000017941 */ /* 0x000fea0003800000 */
.L_x_3678:
        /* <DEDUP_REMOVED lines=24> */
.L_x_3681:
[----:B------:R-:W-:Y:S05]  /*6c90*/  BSYNC B1 ;  /* 0x0000000000017941 */ /* 0x000fea0003800000 */
.L_x_3680:
[----:B------:R-:W-:Y:S01]  /*6ca0*/  IMAD.WIDE.U32 R10, R3, R4, R10 ;  /* 0x00000004030a7225 */ /* 0x000fe200078e000a */
[----:B01----:R-:W-:Y:S01]  /*6cb0*/  SHF.L.U32 R14, R191, 0x6, RZ ;  /* 0x00000006bf0e7819 */ /* 0x003fe200000006ff */
[----:B------:R-:W-:Y:S01]  /*6cc0*/  ULDC.64 UR4, c[0x0][0x3c8] ;  /* 0x0000f20000047ab9 */ /* 0x000fe20000000a00 */
[----:B------:R-:W-:Y:S01]  /*6cd0*/  LEA.HI R0, R206, R206, RZ, 0x1 ;  /* 0x000000cece007211 */ /* 0x000fe200078f08ff */
[----:B------:R-:W-:Y:S01]  /*6ce0*/  IMAD.WIDE.U32 R12, R3, R6, R12 ;  /* 0x00000006030c7225 */ /* 0x000fe200078e000c */
[----:B------:R-:W-:Y:S01]  /*6cf0*/  LOP3.LUT R15, R14, 0x1c0, RZ, 0xc0, !PT ;  /* 0x000001c00e0f7812 */ /* 0x000fe200078ec0ff */
[----:B------:R-:W-:Y:S02]  /*6d00*/  ULDC.64 UR6, c[0x0][0x3e0] ;  /* 0x0000f80000067ab9 */ /* 0x000fe40000000a00 */
[C---:B------:R-:W-:Y:S02]  /*6d10*/  IMAD R4, R41.reuse, R4, RZ ;  /* 0x0000000429047224 */ /* 0x040fe400078e02ff */
[----:B------:R-:W-:-:S02]  /*6d20*/  IMAD R6, R41, R6, RZ ;  /* 0x0000000629067224 */ /* 0x000fc400078e02ff */
[C---:B------:R-:W-:Y:S01]  /*6d30*/  IMAD R5, R3.reuse, R5, R4 ;  /* 0x0000000503057224 */ /* 0x040fe200078e0204 */
[----:B------:R-:W-:Y:S01]  /*6d40*/  LEA R4, P2, R10, UR4, 0x1 ;  /* 0x000000040a047c11 */ /* 0x000fe2000f8408ff */
[----:B------:R-:W-:Y:S01]  /*6d50*/  IMAD R3, R3, R7, R6 ;  /* 0x0000000703037224 */ /* 0x000fe200078e0206 */
[----:B------:R-:W-:Y:S01]  /*6d60*/  LOP3.LUT R7, R0, 0xfffffffe, RZ, 0xc0, !PT ;  /* 0xfffffffe00077812 */ /* 0x000fe200078ec0ff */
[----:B------:R-:W-:Y:S01]  /*6d70*/  IMAD.IADD R5, R11, 0x1, R5 ;  /* 0x000000010b057824 */ /* 0x000fe200078e0205 */
[----:B------:R-:W-:Y:S01]  /*6d80*/  LEA R0, P3, R12, UR6, 0x1 ;  /* 0x000000060c007c11 */ /* 0x000fe2000f8608ff */
[----:B------:R-:W-:Y:S01]  /*6d90*/  IMAD.IADD R3, R13, 0x1, R3 ;  /* 0x000000010d037824 */ /* 0x000fe200078e0203 */
[----:B------:R-:W-:Y:S01]  /*6da0*/  LOP3.LUT R6, R15, 0x18, R16, 0xf8, !PT ;  /* 0x000000180f067812 */ /* 0x000fe200078ef810 */
[----:B------:R-:W-:Y:S01]  /*6db0*/  UMOV UR4, 0xffffffff ;  /* 0xffffffff00047882 */ /* 0x000fe20000000000 */
[----:B------:R-:W-:Y:S02]  /*6dc0*/  SHF.R.U32.HI R15, RZ, 0x3, R15 ;  /* 0x00000003ff0f7819 */ /* 0x000fe4000001160f */
[----:B------:R-:W-:-:S02]  /*6dd0*/  IADD3 R7, R206, -R7, RZ ;  /* 0x80000007ce077210 */ /* 0x000fc40007ffe0ff */
[----:B------:R-:W-:Y:S02]  /*6de0*/  LEA.HI.X R5, R10, UR5, R5, 0x1, P2 ;  /* 0x000000050a057c11 */ /* 0x000fe400090f0c05 */
[----:B------:R-:W-:Y:S02]  /*6df0*/  LEA.HI.X R3, R12, UR7, R3, 0x1, P3 ;  /* 0x000000070c037c11 */ /* 0x000fe400098f0c03 */
[----:B------:R-:W-:Y:S02]  /*6e00*/  LOP3.LUT R6, R6, R15, RZ, 0x3c, !PT ;  /* 0x0000000f06067212 */ /* 0x000fe400078e3cff */
[----:B------:R-:W-:Y:S01]  /*6e10*/  SHF.L.U32 R7, R7, 0x1f, RZ ;  /* 0x0000001f07077819 */ /* 0x000fe200000006ff */
[----:B------:R-:W-:Y:S06]  /*6e20*/  BRA.DIV UR4, `(.L_x_3682) ;  /* 0x0000011604247947 */ /* 0x000fec000b800000 */
.L_x_3868:
[----:B------:R-:W-:-:S03]  /*6e30*/  UMOV UR4, 0xffffffff ;  /* 0xffffffff00047882 */ /* 0x000fc60000000000 */
[----:B------:R-:W-:Y:S05]  /*6e40*/  BRA.DIV UR4, `(.L_x_3683) ;  /* 0x0000011604447947 */ /* 0x000fea000b800000 */
.L_x_3871:
[----:B------:R-:W-:-:S03]  /*6e50*/  UMOV UR4, 0xffffffff ;  /* 0xffffffff00047882 */ /* 0x000fc60000000000 */
[----:B------:R-:W-:Y:S05]  /*6e60*/  BRA.DIV UR4, `(.L_x_3684) ;  /* 0x0000011604647947 */ /* 0x000fea000b800000 */
.L_x_3874:
[----:B------:R-:W-:-:S03]  /*6e70*/  UMOV UR4, 0xffffffff ;  /* 0xffffffff00047882 */ /* 0x000fc60000000000 */
[----:B------:R-:W-:Y:S05]  /*6e80*/  BRA.DIV UR4, `(.L_x_3685) ;  /* 0x0000011604847947 */ /* 0x000fea000b800000 */
.L_x_3877:
[----:B------:R-:W-:-:S03]  /*6e90*/  UMOV UR4, 0xffffffff ;  /* 0xffffffff00047882 */ /* 0x000fc60000000000 */
[----:B------:R-:W-:Y:S05]  /*6ea0*/  BRA.DIV UR4, `(.L_x_3686) ;  /* 0x0000011604a47947 */ /* 0x000fea000b800000 */
.L_x_3880:
[----:B------:R-:W-:-:S03]  /*6eb0*/  UMOV UR4, 0xffffffff ;  /* 0xffffffff00047882 */ /* 0x000fc60000000000 */
[----:B------:R-:W-:Y:S05]  /*6ec0*/  BRA.DIV UR4, `(.L_x_3687) ;  /* 0x0000011604c47947 */ /* 0x000fea000b800000 */
.L_x_3883:
[----:B------:R-:W-:-:S03]  /*6ed0*/  UMOV UR4, 0xffffffff ;  /* 0xffffffff00047882 */ /* 0x000fc60000000000 */
[----:B------:R-:W-:Y:S05]  /*6ee0*/  BRA.DIV UR4, `(.L_x_3688) ;  /* 0x0000011604e47947 */ /* 0x000fea000b800000 */
.L_x_3886:
[----:B------:R-:W-:-:S03]  /*6ef0*/  UMOV UR4, 0xffffffff ;  /* 0xffffffff00047882 */ /* 0x000fc60000000000 */
[----:B------:R-:W-:Y:S05]  /*6f00*/  BRA.DIV UR4, `(.L_x_3689) ;  /* 0x0000011a04047947 */ /* 0x000fea000b800000 */
.L_x_3889:
[----:B------:R-:W0:Y:S01]  /*6f10*/  SYNCS.PHASECHK.TRANS64.TRYWAIT P2, [R2+URZ+0x28c00], R7 ;  /* 0x028c0007020075a7 */ /* 0x000e22000804017f */
[----:B-----5:R-:W-:Y:S01]  /*6f20*/  IMAD.MOV.U32 R3, RZ, RZ, R35 ;  /* 0x000000ffff037224 */ /* 0x020fe200078e0023 */
[----:B------:R-:W-:Y:S01]  /*6f30*/  MOV R4, R30 ;  /* 0x0000001e00047202 */ /* 0x000fe20000000f00 */
[----:B------:R-:W-:Y:S01]  /*6f40*/  IMAD.MOV.U32 R5, RZ, RZ, R31 ;  /* 0x000000ffff057224 */ /* 0x000fe200078e001f */
[----:B------:R-:W-:Y:S01]  /*6f50*/  LOP3.LUT P3, RZ, R191, 0x4, RZ, 0xc0, !PT ;  /* 0x00000004bfff7812 */ /* 0x000fe2000786c0ff */
[----:B------:R-:W-:Y:S01]  /*6f60*/  IMAD.MOV.U32 R0, RZ, RZ, R34 ;  /* 0x000000ffff007224 */ /* 0x000fe200078e0022 */
[----:B------:R-:W-:Y:S01]  /*6f70*/  PRMT R42, R3, 0x5410, R4 ;  /* 0x00005410032a7816 */ /* 0x000fe20000000004 */
[----:B------:R-:W-:Y:S01]  /*6f80*/  IMAD.MOV.U32 R4, RZ, RZ, R37 ;  /* 0x000000ffff047224 */ /* 0x000fe200078e0025 */
[----:B------:R-:W-:Y:S01]  /*6f90*/  LEA R3, R199, R6, 0x9 ;  /* 0x00000006c7037211 */ /* 0x000fe200078e48ff */
        /* <DEDUP_REMOVED lines=8> */
[----:B------:R-:W-:Y:S01]  /*7020*/  VIADD R4, R3, 0x20400 ;  /* 0x0002040003047836 */ /* 0x000fe20000000000 */
[----:B------:R-:W-:Y:S01]  /*7030*/  PRMT R44, R5, 0x7610, R44 ;  /* 0x00007610052c7816 */ /* 0x000fe2000000002c */
[----:B------:R-:W-:Y:S01]  /*7040*/  IMAD.MOV.U32 R5, RZ, RZ, R33 ;  /* 0x000000ffff057224 */ /* 0x000fe200078e0021 */
[----:B------:R-:W-:Y:S01]  /*7050*/  PRMT R14, R0, 0x7610, R14 ;  /* 0x00007610000e7816 */ /* 0x000fe2000000000e */
[----:B------:R-:W-:Y:S01]  /*7060*/  BSSY B1, `(.L_x_3690) ;  /* 0x000000e000017945 */ /* 0x000fe20003800000 */
[----:B------:R-:W-:-:S02]  /*7070*/  IADD3 R0, R3, 0x20440, RZ ;  /* 0x0002044003007810 */ /* 0x000fc40007ffe0ff */
[----:B------:R-:W-:Y:S01]  /*7080*/  PRMT R44, R44, 0x5410, R5 ;  /* 0x000054102c2c7816 */ /* 0x000fe20000000005 */
[----:B------:R-:W-:Y:S01]  /*7090*/  IMAD.MOV.U32 R5, RZ, RZ, R9 ;  /* 0x000000ffff057224 */ /* 0x000fe200078e0009 */
[----:B------:R-:W-:Y:S01]  /*70a0*/  @P3 IADD3 R0, R4, -0x40, RZ ;  /* 0xffffffc004003810 */ /* 0x000fe20007ffe0ff */
[----:B------:R-:W-:Y:S01]  /*70b0*/  IMAD.MOV.U32 R4, RZ, RZ, R8 ;  /* 0x000000ffff047224 */ /* 0x000fe200078e0008 */
[----:B------:R-:W-:Y:S01]  /*70c0*/  PRMT R45, R6, 0x5410, R11 ;  /* 0x00005410062d7816 */ /* 0x000fe2000000000b */
[----:B------:R-:W-:Y:S01]  /*70d0*/  IMAD.MOV.U32 R11, RZ, RZ, R29 ;  /* 0x000000ffff0b7224 */ /* 0x000fe200078e001d */
[----:B------:R-:W-:Y:S02]  /*70e0*/  MOV R6, R28 ;  /* 0x0000001c00067202 */ /* 0x000fe40000000f00 */
[----:B------:R-:W-:Y:S01]  /*70f0*/  PRMT R46, R4, 0x5410, R5 ;  /* 0x00005410042e7816 */ /* 0x000fe20000000005 */
[----:B------:R-:W-:Y:S01]  /*7100*/  IMAD.MOV.U32 R4, RZ, RZ, R20 ;  /* 0x000000ffff047224 */ /* 0x000fe200078e0014 */
[----:B------:R-:W-:-:S02]  /*7110*/  PRMT R47, R6, 0x5410, R11 ;  /* 0x00005410062f7816 */ /* 0x000fc4000000000b */
[----:B------:R-:W-:Y:S01]  /*7120*/  MOV R5, R21 ;  /* 0x0000001500057202 */ /* 0x000fe20000000f00 */
[----:B0-----:R-:W-:Y:S06]  /*7130*/  @!P2 BRA `(.L_x_3691) ;  /* 0x0000011400a0a947 */ /* 0x001fec0003800000 */
.L_x_3890:
[----:B------:R-:W-:Y:S05]  /*7140*/  BSYNC B1 ;  /* 0x0000000000017941 */ /* 0x000fea0003800000 */
.L_x_3690:
        /* <DEDUP_REMOVED lines=51> */
.L_x_3695:
[----:B------:R-:W-:Y:S05]  /*7480*/  BSYNC B2 ;  /* 0x0000000000027941 */ /* 0x000fea0003800000 */
.L_x_3694:
        /* <DEDUP_REMOVED lines=43> */
.L_x_3693:
[----:B------:R-:W-:Y:S05]  /*7740*/  BSYNC B1 ;  /* 0x0000000000017941 */ /* 0x000fea0003800000 */
.L_x_3692:
        /* <DEDUP_REMOVED lines=26> */
[-C--:B------:R-:W-:Y:S01]  /*78f0*/  FMUL.FTZ R28, R4, R14.reuse ;  /* 0x0000000e041c7220 */ /* 0x080fe20000410000 */
[C---:B------:R-:W-:Y:S01]  /*7900*/  FFMA.FTZ R26, R7.reuse, R14, -R26 ;  /* 0x0000000e071a7223 */ /* 0x040fe2000001081a */
[----:B------:R-:W-:Y:S02]  /*7910*/  HADD2.F32 R6, -RZ, R5.H0_H0 ;  /* 0x20000005ff067230 */ /* 0x000fe40000004100 */
[----:B------:R-:W-:Y:S01]  /*7920*/  FFMA.FTZ R27, R12, R15, -R27 ;  /* 0x0000000f0c1b7223 */ /* 0x000fe2000001081b */
[----:B------:R-:W-:Y:S02]  /*7930*/  HADD2.F32 R14, -RZ, R45.H1_H1 ;  /* 0x3000002dff0e7230 */ /* 0x000fe40000004100 */
[----:B------:R-:W-:Y:S01]  /*7940*/  FFMA.FTZ R15, R7, R24, R28 ;  /* 0x00000018070f7223 */ /* 0x000fe2000001001c */
[----:B------:R-:W-:Y:S02]  /*7950*/  HADD2.F32 R5, -RZ, R5.H1_H1 ;  /* 0x30000005ff057230 */ /* 0x000fe40000004100 */
[----:B------:R-:W-:-:S02]  /*7960*/  HADD2.F32 R12, -RZ, R47.H1_H1 ;  /* 0x3000002fff0c7230 */ /* 0x000fc40000004100 */
[C---:B------:R-:W-:Y:S01]  /*7970*/  FMUL.FTZ R25, R11.reuse, R14 ;  /* 0x0000000e0b197220 */ /* 0x040fe20000410000 */
[----:B------:R-:W-:Y:S02]  /*7980*/  HADD2.F32 R13, -RZ, R29.H0_H0 ;  /* 0x2000001dff0d7230 */ /* 0x000fe40000004100 */
[----:B------:R-:W-:Y:S02]  /*7990*/  HADD2.F32 R4, -RZ, R31.H0_H0 ;  /* 0x2000001fff047230 */ /* 0x000fe40000004100 */
[-C--:B------:R-:W-:Y:S01]  /*79a0*/  FMUL.FTZ R11, R11, R12.reuse ;  /* 0x0000000c0b0b7220 */ /* 0x080fe20000410000 */
[C---:B------:R-:W-:Y:S01]  /*79b0*/  FFMA.FTZ R25, R10.reuse, R12, -R25 ;  /* 0x0000000c0a197223 */ /* 0x040fe20000010819 */
[C---:B------:R-:W-:Y:S01]  /*79c0*/  FMUL.FTZ R7, R5.reuse, R13 ;  /* 0x0000000d05077220 */ /* 0x040fe20000410000 */
[----:B------:R-:W-:Y:S01]  /*79d0*/  FMUL.FTZ R24, R5, R4 ;  /* 0x0000000405187220 */ /* 0x000fe20000410000 */
[----:B------:R-:W-:Y:S02]  /*79e0*/  FFMA.FTZ R10, R10, R14, R11 ;  /* 0x0000000e0a0a7223 */ /* 0x000fe4000001000b */
[----:B------:R-:W-:Y:S01]  /*79f0*/  FFMA.FTZ R5, R6, R4, -R7 ;  /* 0x0000000406057223 */ /* 0x000fe20000010807 */
[----:B------:R-:W-:Y:S01]  /*7a00*/  F2FP.F16.F32.PACK_AB R7, R30, R27 ;  /* 0x0000001b1e07723e */ /* 0x000fe200000000ff */
[----:B------:R-:W-:Y:S01]  /*7a10*/  FFMA.FTZ R24, R6, R13, R24 ;  /* 0x0000000d06187223 */ /* 0x000fe20000010018 */
[----:B------:R-:W-:-:S02]  /*7a20*/  F2FP.F16.F32.PACK_AB R4, R15, R26 ;  /* 0x0000001a0f04723e */ /* 0x000fc400000000ff */
[----:B------:R-:W-:Y:S02]  /*7a30*/  F2FP.F16.F32.PACK_AB R6, R10, R25 ;  /* 0x000000190a06723e */ /* 0x000fe400000000ff */
[----:B------:R-:W-:-:S05]  /*7a40*/  F2FP.F16.F32.PACK_AB R5, R24, R5 ;  /* 0x000000051805723e */ /* 0x000fca00000000ff */
[----:B------:R1:W-:Y:S02]  /*7a50*/  STS.128 [R3+0x21400], R4 ;  /* 0x0214000403007388 */ /* 0x0003e40000000c00 */
.L_x_3698:
[----:B------:R-:W-:Y:S05]  /*7a60*/  BSYNC B1 ;  /* 0x0000000000017941 */ /* 0x000fea0003800000 */
.L_x_3697:
[----:B------:R-:W-:Y:S05]  /*7a70*/  @P1 BRA `(.L_x_3696) ;  /* 0x0000001400581947 */ /* 0x000fea0003800000 */
[----:B01----:R-:W0:Y:S01]  /*7a80*/  LDS.128 R4, [R0+0x1000] ;  /* 0x0010000000047984 */ /* 0x003e220000000c00 */
        /* <DEDUP_REMOVED lines=42> */
.L_x_3677:
        /* <DEDUP_REMOVED lines=12> */
[----:B------:R-:W-:Y:S01]  /*7df0*/  @!P0 IADD3.X R10, R57, R26, RZ, P4, !PT ;  /* 0x0000001a390a8210 */ /* 0x000fe200027fe4ff */
[----:B------:R-:W1:Y:S01]  /*7e00*/  @!P1 LDC.64 R30, c[0x0][0x3e0] ;  /* 0x0000f800ff1e9b82 */ /* 0x000e620000000a00 */
[----:B------:R-:W-:Y:S02]  /*7e10*/  @!P0 LEA R8, P4, R9, UR4, 0x1 ;  /* 0x0000000409088c11 */ /* 0x000fe4000f8808ff */
[----:B------:R-:W-:-:S02]  /*7e20*/  @!P1 IADD3.X R20, R26, R47, R57, P5, P6 ;  /* 0x0000002f1a149210 */ /* 0x000fc40002fec439 */
        /* <DEDUP_REMOVED lines=18> */
[----:B------:R-:W-:-:S05]  /*7f50*/  IMAD R0, R185, 0x40, R22 ;  /* 0x00000040b9007824 */ /* 0x000fca00078e0216 */
[----:B------:R-:W-:Y:S02]  /*7f60*/  LEA R3, R209, R0, 0x5 ;  /* 0x00000000d1037211 */ /* 0x000fe400078e28ff */
        /* <DEDUP_REMOVED lines=21> */
[----:B------:R-:W-:Y:S02]  /*80c0*/  LEA R0, P3, R10, UR6, 0x1 ;  /* 0x000000060a007c11 */ /* 0x000fe4000f8608ff */
[----:B------:R-:W-:Y:S01]  /*80d0*/  IADD3 R3, R11, R3, RZ ;  /* 0x000000030b037210 */ /* 0x000fe20007ffe0ff */
[----:B------:R-:W-:Y:S01]  /*80e0*/  UMOV UR4, 0xffffffff ;  /* 0xffffffff00047882 */ /* 0x000fe20000000000 */
[----:B------:R-:W-:Y:S02]  /*80f0*/  LEA.HI.X R5, R8, UR5, R5, 0x1, P2 ;  /* 0x0000000508057c11 */ /* 0x000fe400090f0c05 */
[----:B------:R-:W-:-:S02]  /*8100*/  LEA.HI.X R3, R10, UR7, R3, 0x1, P3 ;  /* 0x000000070a037c11 */ /* 0x000fc400098f0c03 */
[----:B------:R-:W-:Y:S01]  /*8110*/  LEA.HI R6, R206, R206, RZ, 0x1 ;  /* 0x000000cece067211 */ /* 0x000fe200078f08ff */
[----:B------:R-:W-:Y:S06]  /*8120*/  BRA.DIV UR4, `(.L_x_3699) ;  /* 0x0000010604b87947 */ /* 0x000fec000b800000 */
.L_x_3893:
[----:B------:R-:W-:-:S03]  /*8130*/  UMOV UR4, 0xffffffff ;  /* 0xffffffff00047882 */ /* 0x000fc60000000000 */
[----:B------:R-:W-:Y:S05]  /*8140*/  BRA.DIV UR4, `(.L_x_3700) ;  /* 0x0000010604d87947 */ /* 0x000fea000b800000 */
.L_x_3896:
[----:B------:R-:W-:-:S03]  /*8150*/  UMOV UR4, 0xffffffff ;  /* 0xffffffff00047882 */ /* 0x000fc60000000000 */
[----:B------:R-:W-:Y:S05]  /*8160*/  BRA.DIV UR4, `(.L_x_3701) ;  /* 0x0000010604f87947 */ /* 0x000fea000b800000 */
.L_x_3899:
[----:B------:R-:W-:-:S03]  /*8170*/  UMOV UR4, 0xffffffff ;  /* 0xffffffff00047882 */ /* 0x000fc60000000000 */
[----:B------:R-:W-:Y:S05]  /*8180*/  BRA.DIV UR4, `(.L_x_3702) ;  /* 0x0000010a04187947 */ /* 0x000fea000b800000 */
.L_x_3902:
[----:B------:R-:W-:-:S03]  /*8190*/  UMOV UR4, 0xffffffff ;  /* 0xffffffff00047882 */ /* 0x000fc60000000000 */
[----:B------:R-:W-:Y:S05]  /*81a0*/  BRA.DIV UR4, `(.L_x_3703) ;  /* 0x0000010a04387947 */ /* 0x000fea000b800000 */
.L_x_3905:
[----:B------:R-:W-:Y:S01]  /*81b0*/  UMOV UR4, 0xffffffff ;  /* 0xffffffff00047882 */ /* 0x000fe20000000000 */
[----:B------:R-:W-:Y:S02]  /*81c0*/  LOP3.LUT R5, R6, 0xfffffffe, RZ, 0xc0, !PT ;  /* 0xfffffffe06057812 */ /* 0x000fe400078ec0ff */
[----:B------:R-:W-:Y:S05]  /*81d0*/  BRA.DIV UR4, `(.L_x_3704) ;  /* 0x0000010a04547947 */ /* 0x000fea000b800000 */
.L_x_3908:
[----:B------:R-:W-:Y:S01]  /*81e0*/  UMOV UR4, 0xffffffff ;  /* 0xffffffff00047882 */ /* 0x000fe20000000000 */
[----:B------:R-:W-:Y:S02]  /*81f0*/  IMAD.IADD R5, R206, 0x1, -R5 ;  /* 0x00000001ce057824 */ /* 0x000fe400078e0a05 */
[----:B------:R-:W-:Y:S05]  /*8200*/  BRA.DIV UR4, `(.L_x_3705) ;  /* 0x0000010a04707947 */ /* 0x000fea000b800000 */
.L_x_3911:
[----:B------:R-:W-:Y:S01]  /*8210*/  UMOV UR4, 0xffffffff ;  /* 0xffffffff00047882 */ /* 0x000fe20000000000 */
[----:B------:R-:W-:Y:S02]  /*8220*/  SHF.L.U32 R3, R5, 0x1f, RZ ;  /* 0x0000001f05037819 */ /* 0x000fe400000006ff */
[----:B------:R-:W-:Y:S05]  /*8230*/  BRA.DIV UR4, `(.L_x_3706) ;  /* 0x0000010a048c7947 */ /* 0x000fea000b800000 */
.L_x_3914:
[----:B------:R-:W0:Y:S01]  /*8240*/  SYNCS.PHASECHK.TRANS64.TRYWAIT P2, [R2+URZ+0x28c00], R3 ;  /* 0x028c0003020075a7 */ /* 0x000e22000804017f */
[----:B-----5:R-:W-:Y:S01]  /*8250*/  IMAD.MOV.U32 R0, RZ, RZ, R32 ;  /* 0x000000ffff007224 */ /* 0x020fe200078e0020 */
[----:B------:R-:W-:Y:S01]  /*8260*/  MOV R4, R33 ;  /* 0x0000002100047202 */ /* 0x000fe20000000f00 */
[----:B------:R-:W-:Y:S01]  /*8270*/  IMAD.MOV.U32 R5, RZ, RZ, R34 ;  /* 0x000000ffff057224 */ /* 0x000fe200078e0022 */
[----:B------:R-:W-:Y:S01]  /*8280*/  BSSY B1, `(.L_x_3707) ;  /* 0x0000018000017945 */ /* 0x000fe20003800000 */
[----:B------:R-:W-:Y:S01]  /*8290*/  IMAD.MOV.U32 R6, RZ, RZ, R35 ;  /* 0x000000ffff067224 */ /* 0x000fe200078e0023 */
[----:B------:R-:W-:Y:S02]  /*82a0*/  PRMT R50, R50, 0x5410, R0 ;  /* 0x0000541032327816 */ /* 0x000fe40000000000 */
        /* <DEDUP_REMOVED lines=11> */
[----:B------:R-:W-:Y:S01]  /*8360*/  IMAD.MOV.U32 R0, RZ, RZ, R28 ;  /* 0x000000ffff007224 */ /* 0x000fe200078e001c */
[----:B------:R-:W-:-:S02]  /*8370*/  PRMT R50, R4, 0x7610, R50 ;  /* 0x0000761004327816 */ /* 0x000fc40000000032 */
[----:B------:R-:W-:Y:S01]  /*8380*/  PRMT R53, R5, 0x5410, R6 ;  /* 0x0000541005357816 */ /* 0x000fe20000000006 */
[----:B------:R-:W-:Y:S01]  /*8390*/  IMAD.MOV.U32 R6, RZ, RZ, R27 ;  /* 0x000000ffff067224 */ /* 0x000fe200078e001b */
[----:B------:R-:W-:Y:S02]  /*83a0*/  MOV R4, R29 ;  /* 0x0000001d00047202 */ /* 0x000fe40000000f00 */
[----:B------:R-:W-:Y:S02]  /*83b0*/  MOV R5, R26 ;  /* 0x0000001a00057202 */ /* 0x000fe40000000f00 */
[----:B------:R-:W-:Y:S01]  /*83c0*/  PRMT R52, R0, 0x5410, R4 ;  /* 0x0000541000347816 */ /* 0x000fe20000000004 */
[----:B------:R-:W-:Y:S01]  /*83d0*/  IMAD.IADD R0, R16, 0x1, R41 ;  /* 0x0000000110007824 */ /* 0x000fe200078e0229 */
[----:B------:R-:W-:Y:S01]  /*83e0*/  PRMT R54, R5, 0x5410, R6 ;  /* 0x0000541005367816 */ /* 0x000fe20000000006 */
[----:B0-----:R-:W-:Y:S06]  /*83f0*/  @!P2 BRA `(.L_x_3708) ;  /* 0x000001080044a947 */ /* 0x001fec0003800000 */
.L_x_3915:
[----:B------:R-:W-:Y:S05]  /*8400*/  BSYNC B1 ;  /* 0x0000000000017941 */ /* 0x000fea0003800000 */
.L_x_3707:
[----:B------:R-:W-:Y:S01]  /*8410*/  BSSY B1, `(.L_x_3709) ;  /* 0x0000063000017945 */ /* 0x000fe20003800000 */
[----:B------:R-:W-:Y:S01]  /*8420*/  IMAD.MOV.U32 R55, RZ, RZ, R30 ;  /* 0x000000ffff377224 */ /* 0x000fe200078e001e */
[----:B------:R-:W-:Y:S02]  /*8430*/  MOV R57, R31 ;  /* 0x0000001f00397202 */ /* 0x000fe40000000f00 */
[----:B0-----:R-:W-:Y:S01]  /*8440*/  LOP3.LUT R3, R0, 0x38, RZ, 0xc0, !PT ;  /* 0x0000003800037812 */ /* 0x001fe200078ec0ff */
[----:B------:R-:W-:Y:S06]  /*8450*/  @P0 BRA `(.L_x_3710) ;  /* 0x0000000400780947 */ /* 0x000fec0003800000 */
[----:B------:R-:W-:Y:S01]  /*8460*/  IMAD.SHL.U32 R0, R191, 0x40, RZ ;  /* 0x00000040bf007824 */ /* 0x000fe200078e00ff */
[--C-:B------:R-:W-:Y:S02]  /*8470*/  SHF.R.U64 R48, R32, 0x10, R33.reuse ;  /* 0x0000001020307819 */ /* 0x100fe40000001221 */
[----:B------:R-:W-:Y:S01]  /*8480*/  SHF.R.U32.HI R40, RZ, 0x10, R33 ;  /* 0x00000010ff287819 */ /* 0x000fe20000011621 */
[--C-:B------:R-:W-:Y:S01]  /*8490*/  HADD2.F32 R33, -RZ, R15.reuse.H1_H1 ;  /* 0x3000000fff217230 */ /* 0x100fe20000004100 */
[----:B------:R-:W-:Y:S02]  /*84a0*/  LOP3.LUT R4, R0, 0x1c0, RZ, 0xc0, !PT ;  /* 0x000001c000047812 */ /* 0x000fe400078ec0ff */
[----:B------:R-:W-:Y:S01]  /*84b0*/  SHF.R.U64 R47, R34, 0x10, R35 ;  /* 0x00000010222f7819 */ /* 0x000fe20000001223 */
[----:B------:R-:W-:Y:S01]  /*84c0*/  HADD2.F32 R34, -RZ, R15.H0_H0 ;  /* 0x2000000fff227230 */ /* 0x000fe20000004100 */
[----:B------:R-:W-:Y:S02]  /*84d0*/  LOP3.LUT R0, R4, 0x38, R16, 0xf8, !PT ;  /* 0x0000003804007812 */ /* 0x000fe400078ef810 */
[----:B------:R-:W-:-:S02]  /*84e0*/  SHF.R.U32.HI R7, RZ, 0x3, R4 ;  /* 0x00000003ff077819 */ /* 0x000fc40000011604 */
[--C-:B------:R-:W-:Y:S02]  /*84f0*/  SHF.R.U64 R45, R36, 0x10, R37.reuse ;  /* 0x00000010242d7819 */ /* 0x100fe40000001225 */
[----:B------:R-:W-:Y:S02]  /*8500*/  LOP3.LUT R0, R0, R7, RZ, 0x3c, !PT ;  /* 0x0000000700007212 */ /* 0x000fe400078e3cff */
[----:B------:R-:W-:Y:S02]  /*8510*/  SHF.R.U32.HI R36, RZ, 0x10, R37 ;  /* 0x00000010ff247819 */ /* 0x000fe40000011625 */
[--C-:B------:R-:W-:Y:S01]  /*8520*/  SHF.R.U64 R44, R38, 0x10, R39.reuse ;  /* 0x00000010262c7819 */ /* 0x100fe20000001227 */
[----:B------:R-:W-:Y:S01]  /*8530*/  IMAD R5, R199, 0x200, R0 ;  /* 0x00000200c7057824 */ /* 0x000fe200078e0200 */
[----:B------:R-:W-:Y:S02]  /*8540*/  LOP3.LUT R0, R7, R3, R4, 0x1e, !PT ;  /* 0x0000000307007212 */ /* 0x000fe400078e1e04 */
[----:B------:R-:W-:-:S02]  /*8550*/  SHF.R.U32.HI R41, RZ, 0x10, R39 ;  /* 0x00000010ff297819 */ /* 0x000fc40000011627 */
[----:B------:R-:W-:Y:S01]  /*8560*/  LEA R42, R5, R2, 0x1 ;  /* 0x00000002052a7211 */ /* 0x000fe200078e08ff */
[----:B------:R-:W-:Y:S01]  /*8570*/  IMAD R9, R199, 0x200, R0 ;  /* 0x00000200c7097824 */ /* 0x000fe200078e0200 */
[----:B------:R-:W-:Y:S01]  /*8580*/  SHF.R.U32.HI R46, RZ, 0x10, R35 ;  /* 0x00000010ff2e7819 */ /* 0x000fe20000011623 */
[----:B------:R-:W-:Y:S02]  /*8590*/  HADD2.F32 R35, -RZ, R36.H0_H0 ;  /* 0x20000024ff237230 */ /* 0x000fe40000004100 */
[----:B------:R-:W-:Y:S01]  /*85a0*/  IMAD R43, R9, 0x2, R2 ;  /* 0x00000002092b7824 */ /* 0x000fe200078e0202 */
[----:B------:R-:W0:Y:S01]  /*85b0*/  LDS.128 R4, [R42+0x20400] ;  /* 0x020400002a047984 */ /* 0x000e220000000c00 */
[----:B------:R-:W-:-:S03]  /*85c0*/  HADD2.F32 R36, -RZ, R50.H0_H0 ;  /* 0x20000032ff247230 */ /* 0x000fc60000004100 */
[----:B------:R-:W1:Y:S01]  /*85d0*/  LDS.128 R8, [R43+0x20400] ;  /* 0x020400002b087984 */ /* 0x000e620000000c00 */
[--C-:B0-----:R-:W-:Y:S02]  /*85e0*/  HADD2.F32 R12, -RZ, R5.reuse.H0_H0 ;  /* 0x20000005ff0c7230 */ /* 0x101fe40000004100 */
        /* <DEDUP_REMOVED lines=9> */
[----:B------:R-:W-:Y:S01]  /*8680*/  FFMA.FTZ R39, R12, R34, R39 ;  /* 0x000000220c277223 */ /* 0x000fe20000010027 */
[----:B------:R-:W-:Y:S02]  /*8690*/  HADD2.F32 R12, -RZ, R51.H1_H1 ;  /* 0x30000033ff0c7230 */ /* 0x000fe40000004100 */
[C---:B------:R-:W-:Y:S01]  /*86a0*/  FMUL.FTZ R40, R21.reuse, R36 ;  /* 0x0000002415287220 */ /* 0x040fe20000410000 */
[----:B------:R-:W-:Y:S02]  /*86b0*/  HADD2.F32 R13, -RZ, R7.H0_H0 ;  /* 0x20000007ff0d7230 */ /* 0x000fe40000004100 */
[----:B------:R-:W-:Y:S01]  /*86c0*/  FMUL.FTZ R20, R20, R15 ;  /* 0x0000000f14147220 */ /* 0x000fe20000410000 */
[----:B------:R-:W-:Y:S02]  /*86d0*/  HADD2.F32 R32, -RZ, R11.H1_H1 ;  /* 0x3000000bff207230 */ /* 0x000fe40000004100 */
[----:B------:R-:W-:Y:S01]  /*86e0*/  FMUL.FTZ R21, R21, R12 ;  /* 0x0000000c15157220 */ /* 0x000fe20000410000 */
[----:B------:R-:W-:-:S02]  /*86f0*/  HADD2.F32 R33, -RZ, R41.H0_H0 ;  /* 0x20000029ff217230 */ /* 0x000fc40000004100 */
[C---:B------:R-:W-:Y:S01]  /*8700*/  FFMA.FTZ R38, R5.reuse, R15, -R38 ;  /* 0x0000000f05267223 */ /* 0x040fe20000010826 */
[----:B------:R-:W-:Y:S02]  /*8710*/  HADD2.F32 R14, -RZ, R7.H1_H1 ;  /* 0x30000007ff0e7230 */ /* 0x000fe40000004100 */
[----:B------:R-:W-:Y:S01]  /*8720*/  FFMA.FTZ R34, R5, R35, R20 ;  /* 0x0000002305227223 */ /* 0x000fe20000010014 */
[C---:B------:R-:W-:Y:S01]  /*8730*/  FFMA.FTZ R40, R13.reuse, R12, -R40 ;  /* 0x0000000c0d287223 */ /* 0x040fe20000010828 */
[----:B------:R-:W-:Y:S02]  /*8740*/  HADD2.F32 R15, -RZ, R46.H0_H0 ;  /* 0x2000002eff0f7230 */ /* 0x000fe40000004100 */
[----:B------:R-:W-:Y:S01]  /*8750*/  FFMA.FTZ R36, R13, R36, R21 ;  /* 0x000000240d247223 */ /* 0x000fe20000010015 */
[----:B------:R-:W-:Y:S02]  /*8760*/  HADD2.F32 R9, -RZ, R8.H0_H0 ;  /* 0x20000008ff097230 */ /* 0x000fe40000004100 */
[----:B------:R-:W-:Y:S01]  /*8770*/  FMUL.FTZ R21, R32, R33 ;  /* 0x0000002120157220 */ /* 0x000fe20000410000 */
[----:B------:R-:W-:-:S02]  /*8780*/  HADD2.F32 R5, -RZ, R50.H1_H1 ;  /* 0x30000032ff057230 */ /* 0x000fc40000004100 */
[-C--:B------:R-:W-:Y:S01]  /*8790*/  FMUL.FTZ R41, R32, R15.reuse ;  /* 0x0000000f20297220 */ /* 0x080fe20000410000 */
[--C-:B------:R-:W-:Y:S02]  /*87a0*/  HADD2.F32 R13, -RZ, R49.reuse.H0_H0 ;  /* 0x20000031ff0d7230 */ /* 0x100fe40000004100 */
[----:B------:R-:W-:Y:S01]  /*87b0*/  FFMA.FTZ R35, R14, R15, -R21 ;  /* 0x0000000f0e237223 */ /* 0x000fe20000010815 */
[----:B------:R-:W-:Y:S02]  /*87c0*/  HADD2.F32 R0, -RZ, R4.H0_H0 ;  /* 0x20000004ff007230 */ /* 0x000fe40000004100 */
[C---:B------:R-:W-:Y:S01]  /*87d0*/  FMUL.FTZ R32, R9.reuse, R5 ;  /* 0x0000000509207220 */ /* 0x040fe20000410000 */
[----:B------:R-:W-:Y:S02]  /*87e0*/  HADD2.F32 R11, -RZ, R10.H0_H0 ;  /* 0x2000000aff0b7230 */ /* 0x000fe40000004100 */
[----:B------:R-:W-:Y:S01]  /*87f0*/  FMUL.FTZ R15, R9, R13 ;  /* 0x0000000d090f7220 */ /* 0x000fe20000410000 */
[----:B------:R-:W-:-:S02]  /*8800*/  HADD2.F32 R20, -RZ, R49.H1_H1 ;  /* 0x30000031ff147230 */ /* 0x000fc40000004100 */
[----:B------:R-:W-:Y:S01]  /*8810*/  FFMA.FTZ R41, R14, R33, R41 ;  /* 0x000000210e297223 */ /* 0x000fe20000010029 */
[----:B------:R-:W-:Y:S02]  /*8820*/  HADD2.F32 R12, -RZ, R51.H0_H0 ;  /* 0x20000033ff0c7230 */ /* 0x000fe40000004100 */
[C---:B------:R-:W-:Y:S01]  /*8830*/  FFMA.FTZ R15, R0.reuse, R5, -R15 ;  /* 0x00000005000f7223 */ /* 0x040fe2000001080f */
[----:B------:R-:W-:Y:S01]  /*8840*/  FFMA.FTZ R32, R0, R13, R32 ;  /* 0x0000000d00207223 */ /* 0x000fe20000010020 */
[----:B------:R-:W-:Y:S02]  /*8850*/  HADD2.F32 R7, -RZ, R6.H0_H0 ;  /* 0x20000006ff077230 */ /* 0x000fe40000004100 */
[C---:B------:R-:W-:Y:S01]  /*8860*/  FMUL.FTZ R14, R11.reuse, R20 ;  /* 0x000000140b0e7220 */ /* 0x040fe20000410000 */
[----:B------:R-:W-:Y:S01]  /*8870*/  FMUL.FTZ R0, R11, R12 ;  /* 0x0000000c0b007220 */ /* 0x000fe20000410000 */
[----:B------:R-:W-:Y:S02]  /*8880*/  HADD2.F32 R8, -RZ, R8.H1_H1 ;  /* 0x30000008ff087230 */ /* 0x000fe40000004100 */
        /* <DEDUP_REMOVED lines=27> */
.L_x_3710:
[----:B------:R-:W-:Y:S05]  /*8a40*/  BSYNC B1 ;  /* 0x0000000000017941 */ /* 0x000fea0003800000 */
.L_x_3709:
[----:B------:R-:W-:Y:S01]  /*8a50*/  PRMT R39, R55, 0x5410, R57 ;  /* 0x0000541037277816 */ /* 0x000fe20000000039 */
[----:B------:R-:W-:Y:S06]  /*8a60*/  @P1 BRA `(.L_x_3696) ;  /* 0x00000004005c1947 */ /* 0x000fec0003800000 */
[----:B------:R-:W-:Y:S01]  /*8a70*/  LOP3.LUT R0, R220, R3, R216, 0x1e, !PT ;  /* 0x00000003dc007212 */ /* 0x000fe200078e1ed8 */
[----:B0-----:R-:W0:Y:S01]  /*8a80*/  LDS.128 R4, [R215+0x20400] ;  /* 0x02040000d7047984 */ /* 0x001e220000000c00 */
[----:B------:R-:W-:Y:S02]  /*8a90*/  SHF.R.U64 R36, R28, 0x10, R29 ;  /* 0x000000101c247819 */ /* 0x000fe4000000121d */
[----:B------:R-:W-:Y:S02]  /*8aa0*/  IADD3 R3, R217, R0, RZ ;  /* 0x00000000d9037210 */ /* 0x000fe40007ffe0ff */
[----:B------:R-:W-:Y:S01]  /*8ab0*/  SHF.R.U64 R37, R26, 0x10, R27 ;  /* 0x000000101a257819 */ /* 0x000fe2000000121b */
[----:B------:R-:W-:Y:S01]  /*8ac0*/  HADD2.F32 R26, -RZ, R52.H1_H1 ;  /* 0x30000034ff1a7230 */ /* 0x000fe20000004100 */
[----:B------:R-:W-:Y:S01]  /*8ad0*/  SHF.R.U32.HI R28, RZ, 0x10, R29 ;  /* 0x00000010ff1c7819 */ /* 0x000fe2000001161d */
[----:B------:R-:W-:Y:S01]  /*8ae0*/  IMAD R3, R3, 0x2, R2 ;  /* 0x0000000203037824 */ /* 0x000fe200078e0202 */
[----:B------:R-:W-:-:S02]  /*8af0*/  SHF.R.U64 R38, R24, 0x10, R25 ;  /* 0x0000001018267819 */ /* 0x000fc40000001219 */
[----:B------:R-:W-:Y:S01]  /*8b00*/  SHF.R.U32.HI R32, RZ, 0x10, R25 ;  /* 0x00000010ff207819 */ /* 0x000fe20000011619 */
[----:B------:R-:W-:Y:S01]  /*8b10*/  HADD2.F32 R25, -RZ, R53.H1_H1 ;  /* 0x30000035ff197230 */ /* 0x000fe20000004100 */
[----:B------:R-:W1:Y:S01]  /*8b20*/  LDS.128 R8, [R3+0x20400] ;  /* 0x0204000003087984 */ /* 0x000e620000000c00 */
[----:B------:R-:W-:Y:S01]  /*8b30*/  SHF.R.U32.HI R34, RZ, 0x10, R27 ;  /* 0x00000010ff227819 */ /* 0x000fe2000001161b */
[----:B------:R-:W-:Y:S01]  /*8b40*/  HADD2.F32 R27, -RZ, R28.H0_H0 ;  /* 0x2000001cff1b7230 */ /* 0x000fe20000004100 */
[--C-:B------:R-:W-:Y:S02]  /*8b50*/  SHF.R.U64 R35, R30, 0x10, R31.reuse ;  /* 0x000000101e237819 */ /* 0x100fe4000000121f */
[----:B------:R-:W-:Y:S01]  /*8b60*/  SHF.R.U32.HI R33, RZ, 0x10, R31 ;  /* 0x00000010ff217819 */ /* 0x000fe2000001161f */
[--C-:B0-----:R-:W-:Y:S02]  /*8b70*/  HADD2.F32 R12, -RZ, R5.reuse.H0_H0 ;  /* 0x20000005ff0c7230 */ /* 0x101fe40000004100 */
[----:B------:R-:W-:-:S02]  /*8b80*/  HADD2.F32 R5, -RZ, R5.H1_H1 ;  /* 0x30000005ff057230 */ /* 0x000fc40000004100 */
[----:B------:R-:W-:Y:S02]  /*8b90*/  HADD2.F32 R0, -RZ, R4.H0_H0 ;  /* 0x20000004ff007230 */ /* 0x000fe40000004100 */
[----:B------:R-:W-:Y:S02]  /*8ba0*/  HADD2.F32 R13, -RZ, R6.H0_H0 ;  /* 0x20000006ff0d7230 */ /* 0x000fe40000004100 */
[--C-:B------:R-:W-:Y:S02]  /*8bb0*/  HADD2.F32 R14, -RZ, R7.reuse.H0_H0 ;  /* 0x20000007ff0e7230 */ /* 0x100fe40000004100 */
[----:B------:R-:W-:Y:S02]  /*8bc0*/  HADD2.F32 R7, -RZ, R7.H1_H1 ;  /* 0x30000007ff077230 */ /* 0x000fe40000004100 */
[----:B------:R-:W-:Y:S02]  /*8bd0*/  HADD2.F32 R4, -RZ, R4.H1_H1 ;  /* 0x30000004ff047230 */ /* 0x000fe40000004100 */
[----:B-1----:R-:W-:-:S02]  /*8be0*/  HADD2.F32 R15, -RZ, R9.H0_H0 ;  /* 0x20000009ff0f7230 */ /* 0x002fc40000004100 */
[----:B------:R-:W-:Y:S02]  /*8bf0*/  HADD2.F32 R20, -RZ, R9.H1_H1 ;  /* 0x30000009ff147230 */ /* 0x000fe40000004100 */
[----:B------:R-:W-:Y:S02]  /*8c00*/  HADD2.F32 R9, -RZ, R8.H0_H0 ;  /* 0x20000008ff097230 */ /* 0x000fe40000004100 */
[C---:B------:R-:W-:Y:S01]  /*8c10*/  FMUL.FTZ R29, R15.reuse, R26 ;  /* 0x0000001a0f1d7220 */ /* 0x040fe20000410000 */
[----:B------:R-:W-:Y:S01]  /*8c20*/  FMUL.FTZ R31, R15, R25 ;  /* 0x000000190f1f7220 */ /* 0x000fe20000410000 */
[----:B------:R-:W-:Y:S02]  /*8c30*/  HADD2.F32 R15, -RZ, R32.H0_H0 ;  /* 0x20000020ff0f7230 */ /* 0x000fe40000004100 */
[----:B------:R-:W-:Y:S01]  /*8c40*/  FMUL.FTZ R28, R20, R27 ;  /* 0x0000001b141c7220 */ /* 0x000fe20000410000 */
[----:B------:R-:W-:Y:S01]  /*8c50*/  FFMA.FTZ R29, R12, R25, -R29 ;  /* 0x000000190c1d7223 */ /* 0x000fe2000001081d */
[----:B------:R-:W-:-:S02]  /*8c60*/  HADD2.F32 R25, -RZ, R52.H0_H0 ;  /* 0x20000034ff197230 */ /* 0x000fc40000004100 */
[----:B------:R-:W-:Y:S01]  /*8c70*/  FFMA.FTZ R31, R12, R26, R31 ;  /* 0x0000001a0c1f7223 */ /* 0x000fe2000001001f */
[----:B------:R-:W-:Y:S02]  /*8c80*/  HADD2.F32 R12, -RZ, R53.H0_H0 ;  /* 0x20000035ff0c7230 */ /* 0x000fe40000004100 */
[-C--:B------:R-:W-:Y:S01]  /*8c90*/  FMUL.FTZ R30, R20, R15.reuse ;  /* 0x0000000f141e7220 */ /* 0x080fe20000410000 */
[----:B------:R-:W-:Y:S01]  /*8ca0*/  FFMA.FTZ R28, R5, R15, -R28 ;  /* 0x0000000f051c7223 */ /* 0x000fe2000001081c */
[C---:B------:R-:W-:Y:S01]  /*8cb0*/  FMUL.FTZ R15, R9.reuse, R25 ;  /* 0x00000019090f7220 */ /* 0x040fe20000410000 */
[----:B------:R-:W-:Y:S02]  /*8cc0*/  HADD2.F32 R21, -RZ, R10.H0_H0 ;  /* 0x2000000aff157230 */ /* 0x000fe40000004100 */
[-C--:B------:R-:W-:Y:S01]  /*8cd0*/  FMUL.FTZ R26, R9, R12.reuse ;  /* 0x0000000c091a7220 */ /* 0x080fe20000410000 */
[----:B------:R-:W-:Y:S02]  /*8ce0*/  HADD2.F32 R20, -RZ, R39.H0_H0 ;  /* 0x20000027ff147230 */ /* 0x000fe40000004100 */
[----:B------:R-:W-:Y:S01]  /*8cf0*/  FFMA.FTZ R15, R0, R12, -R15 ;  /* 0x0000000c000f7223 */ /* 0x000fe2000001080f */
[----:B------:R-:W-:-:S02]  /*8d00*/  HADD2.F32 R12, -RZ, R54.H0_H0 ;  /* 0x20000036ff0c7230 */ /* 0x000fc40000004100 */
[----:B------:R-:W-:Y:S01]  /*8d10*/  FFMA.FTZ R30, R5, R27, R30 ;  /* 0x0000001b051e7223 */ /* 0x000fe2000001001e */
[----:B------:R-:W-:Y:S02]  /*8d20*/  HADD2.F32 R24, -RZ, R11.H0_H0 ;  /* 0x2000000bff187230 */ /* 0x000fe40000004100 */
[----:B------:R-:W-:Y:S01]  /*8d30*/  FFMA.FTZ R26, R0, R25, R26 ;  /* 0x00000019001a7223 */ /* 0x000fe2000001001a */
[----:B------:R-:W-:Y:S02]  /*8d40*/  HADD2.F32 R9, -RZ, R39.H1_H1 ;  /* 0x30000027ff097230 */ /* 0x000fe40000004100 */
[C---:B------:R-:W-:Y:S01]  /*8d50*/  FMUL.FTZ R0, R21.reuse, R20 ;  /* 0x0000001415007220 */ /* 0x040fe20000410000 */
[----:B------:R-:W-:Y:S02]  /*8d60*/  HADD2.F32 R5, -RZ, R54.H1_H1 ;  /* 0x30000036ff057230 */ /* 0x000fe40000004100 */
[----:B------:R-:W-:Y:S01]  /*8d70*/  FMUL.FTZ R32, R21, R12 ;  /* 0x0000000c15207220 */ /* 0x000fe20000410000 */
[----:B------:R-:W-:-:S02]  /*8d80*/  HADD2.F32 R11, -RZ, R11.H1_H1 ;  /* 0x3000000bff0b7230 */ /* 0x000fc40000004100 */
[C---:B------:R-:W-:Y:S01]  /*8d90*/  FFMA.FTZ R21, R13.reuse, R12, -R0 ;  /* 0x0000000c0d157223 */ /* 0x040fe20000010800 */
[C---:B------:R-:W-:Y:S01]  /*8da0*/  FMUL.FTZ R25, R24.reuse, R9 ;  /* 0x0000000918197220 */ /* 0x040fe20000410000 */
[----:B------:R-:W-:Y:S02]  /*8db0*/  HADD2.F32 R12, -RZ, R33.H0_H0 ;  /* 0x20000021ff0c7230 */ /* 0x000fe40000004100 */
[-C--:B------:R-:W-:Y:S01]  /*8dc0*/  FMUL.FTZ R24, R24, R5.reuse ;  /* 0x0000000518187220 */ /* 0x080fe20000410000 */
[----:B------:R-:W-:Y:S02]  /*8dd0*/  HADD2.F32 R0, -RZ, R34.H0_H0 ;  /* 0x20000022ff007230 */ /* 0x000fe40000004100 */
[----:B------:R-:W-:Y:S01]  /*8de0*/  FFMA.FTZ R32, R13, R20, R32 ;  /* 0x000000140d207223 */ /* 0x000fe20000010020 */
[C---:B------:R-:W-:Y:S01]  /*8df0*/  FFMA.FTZ R20, R14.reuse, R5, -R25 ;  /* 0x000000050e147223 */ /* 0x040fe20000010819 */
[----:B------:R-:W-:Y:S01]  /*8e00*/  FFMA.FTZ R24, R14, R9, R24 ;  /* 0x000000090e187223 */ /* 0x000fe20000010018 */
[C---:B------:R-:W-:Y:S01]  /*8e10*/  FMUL.FTZ R34, R11.reuse, R12 ;  /* 0x0000000c0b227220 */ /* 0x040fe20000410000 */
[----:B------:R-:W-:Y:S01]  /*8e20*/  FMUL.FTZ R14, R11, R0 ;  /* 0x000000000b0e7220 */ /* 0x000fe20000410000 */
[----:B------:R-:W-:-:S02]  /*8e30*/  HADD2.F32 R8, -RZ, R8.H1_H1 ;  /* 0x30000008ff087230 */ /* 0x000fc40000004100 */
[----:B------:R-:W-:Y:S02]  /*8e40*/  HADD2.F32 R11, -RZ, R36.H0_H0 ;  /* 0x20000024ff0b7230 */ /* 0x000fe40000004100 */
[C---:B------:R-:W-:Y:S01]  /*8e50*/  FFMA.FTZ R27, R7.reuse, R0, -R34 ;  /* 0x00000000071b7223 */ /* 0x040fe20000010822 */
[----:B------:R-:W-:Y:S02]  /*8e60*/  HADD2.F32 R5, -RZ, R38.H0_H0 ;  /* 0x20000026ff057230 */ /* 0x000fe40000004100 */
[----:B------:R-:W-:Y:S01]  /*8e70*/  FFMA.FTZ R33, R7, R12, R14 ;  /* 0x0000000c07217223 */ /* 0x000fe2000001000e */
[----:B------:R-:W-:Y:S02]  /*8e80*/  HADD2.F32 R10, -RZ, R10.H1_H1 ;  /* 0x3000000aff0a7230 */ /* 0x000fe40000004100 */
[C---:B------:R-:W-:Y:S01]  /*8e90*/  FMUL.FTZ R7, R8.reuse, R11 ;  /* 0x0000000b08077220 */ /* 0x040fe20000410000 */
[----:B------:R-:W-:Y:S02]  /*8ea0*/  HADD2.F32 R13, -RZ, R35.H0_H0 ;  /* 0x20000023ff0d7230 */ /* 0x000fe40000004100 */
[----:B------:R-:W-:Y:S01]  /*8eb0*/  FMUL.FTZ R8, R8, R5 ;  /* 0x0000000508087220 */ /* 0x000fe20000410000 */
[----:B------:R-:W-:-:S02]  /*8ec0*/  HADD2.F32 R9, -RZ, R37.H0_H0 ;  /* 0x20000025ff097230 */ /* 0x000fc40000004100 */
[----:B------:R-:W-:Y:S01]  /*8ed0*/  FFMA.FTZ R0, R4, R5, -R7 ;  /* 0x0000000504007223 */ /* 0x000fe20000010807 */
[----:B------:R-:W-:Y:S02]  /*8ee0*/  HADD2.F32 R6, -RZ, R6.H1_H1 ;  /* 0x30000006ff067230 */ /* 0x000fe40000004100 */
[----:B------:R-:W-:Y:S01]  /*8ef0*/  FMUL.FTZ R25, R10, R13 ;  /* 0x0000000d0a197220 */ /* 0x000fe20000410000 */
[----:B------:R-:W-:Y:S01]  /*8f00*/  FFMA.FTZ R11, R4, R11, R8 ;  /* 0x0000000b040b7223 */ /* 0x000fe20000010008 */
[-C--:B------:R-:W-:Y:S01]  /*8f10*/  FMUL.FTZ R10, R10, R9.reuse ;  /* 0x000000090a0a7220 */ /* 0x080fe20000410000 */
[----:B------:R-:W-:Y:S01]  /*8f20*/  F2FP.F16.F32.PACK_AB R7, R27, R20 ;  /* 0x000000141b07723e */ /* 0x000fe200000000ff */
        /* <DEDUP_REMOVED lines=8> */
[----:B------:R-:W-:Y:S01]  /*8fb0*/  F2FP.F16.F32.PACK_AB R26, R13, R32 ;  /* 0x000000200d1a723e */ /* 0x000fe200000000ff */
[----:B------:R4:W-:Y:S04]  /*8fc0*/  STS.128 [R215+0x20400], R4 ;  /* 0x02040004d7007388 */ /* 0x0009e80000000c00 */
[----:B------:R4:W-:Y:S02]  /*8fd0*/  STS.128 [R3+0x20400], R24 ;  /* 0x0204001803007388 */ /* 0x0009e40000000c00 */
.L_x_3696:
[----:B------:R-:W-:Y:S05]  /*8fe0*/  BSYNC B0 ;  /* 0x0000000000007941 */ /* 0x000fea0003800000 */
.L_x_3676:
        /* <DEDUP_REMOVED lines=8> */
.L_x_3673:
[----:B------:R-:W-:-:S13]  /*9070*/  ISETP.NE.AND P0, PT, R188, 0x3, PT ;  /* 0x00000003bc00780c */ /* 0x000fda0003f05270 */
[----:B------:R-:W-:Y:S05]  /*9080*/  @!P0 BRA `(.L_x_3711) ;  /* 0x0000000000048947 */ /* 0x000fea0003800000 */
[----:B------:R-:W-:Y:S01]  /*9090*/  BPT.TRAP 0x1 ;  /* 0x000000040000795c */ /* 0x000fe20000300000 */
.L_x_3711:
[----:B------:R-:W-:Y:S01]  /*90a0*/  IMAD R21, R18, 0x8, R2 ;  /* 0x0000000812157824 */ /* 0x000fe200078e0202 */
[----:B------:R-:W-:-:S04]  /*90b0*/  SHF.L.U32 R58, R19, 0x1f, RZ ;  /* 0x0000001f133a7819 */ /* 0x000fc800000006ff */
[----:B------:R0:W0:Y:S01]  /*90c0*/  SYNCS.PHASECHK.TRANS64.TRYWAIT P1, [R21+URZ+0x28c30], R58 ;  /* 0x028c303a150075a7 */ /* 0x000022000802017f */
[----:B------:R-:W-:Y:S05]  /*90d0*/  @!P0 BRA `(.L_x_3712) ;  /* 0x0000000000048947 */ /* 0x000fea0003800000 */
[----:B------:R-:W-:Y:S01]  /*90e0*/  BPT.TRAP 0x1 ;  /* 0x000000040000795c */ /* 0x000fe20000300000 */
.L_x_3712:
[C---:B--23--:R-:W-:Y:S01]  /*90f0*/  IADD3 R0, R2.reuse, 0x22400, RZ ;  /* 0x0002240002007810 */ /* 0x04cfe20007ffe0ff */
        /* <DEDUP_REMOVED lines=9> */
.L_x_3713:
        /* <DEDUP_REMOVED lines=13> */
[----:B------:R-:W-:Y:S01]  /*9260*/  IADD3 R6, R14, 0x2, RZ ;  /* 0x000000020e067810 */ /* 0x000fe20007ffe0ff */
[----:B------:R-:W-:Y:S01]  /*9270*/  IMAD.MOV.U32 R9, RZ, RZ, 0x40000040 ;  /* 0x40000040ff097424 */ /* 0x000fe200078e00ff */
[----:B------:R-:W-:Y:S01]  /*9280*/  IADD3 R8, R4, 0x4, RZ ;  /* 0x0000000404087810 */ /* 0x000fe20007ffe0ff */
[----:B------:R-:W-:Y:S01]  /*9290*/  IMAD.MOV.U32 R15, RZ, RZ, 0x40000040 ;  /* 0x40000040ff0f7424 */ /* 0x000fe200078e00ff */
[----:B------:R-:W-:Y:S01]  /*92a0*/  LEA R12, R185, R190, 0x6 ;  /* 0x000000beb90c7211 */ /* 0x000fe200078e30ff */
[----:B------:R-:W-:Y:S01]  /*92b0*/  IMAD.MOV.U32 R3, RZ, RZ, 0x40 ;  /* 0x00000040ff037424 */ /* 0x000fe200078e00ff */
[----:B------:R-:W1:Y:S03]  /*92c0*/  S2R R59, SR_TID.X ;  /* 0x00000000003b7919 */ /* 0x000e660000002100 */
[----:B------:R-:W-:-:S02]  /*92d0*/  IMAD R0, R168, -0x40, R3 ;  /* 0xffffffc0a8007824 */ /* 0x000fc400078e0203 */
[----:B------:R-:W-:Y:S01]  /*92e0*/  HGMMA.64x64x16.F32 R24, gdesc[UR4], RZ, !UPT, gsb0 ;  /* 0x00e00000041879f0 */ /* 0x000fe2000c0008ff */
[----:B------:R-:W-:Y:S02]  /*92f0*/  R2UR UR4, R10 ;  /* 0x000000000a0472ca */ /* 0x000fe400000e0000 */
[----:B------:R-:W-:Y:S02]  /*9300*/  R2UR UR5, R11 ;  /* 0x000000000b0572ca */ /* 0x000fe400000e0000 */
[----:B------:R-:W-:Y:S01]  /*9310*/  R2UR UR6, R6 ;  /* 0x00000000060672ca */ /* 0x000fe200000e0000 */
[C---:B------:R-:W-:Y:S01]  /*9320*/  VIADD R6, R14.reuse, 0x4 ;  /* 0x000000040e067836 */ /* 0x040fe20000000000 */
[----:B------:R-:W-:Y:S01]  /*9330*/  R2UR UR7, R7 ;  /* 0x00000000070772ca */ /* 0x000fe200000e0000 */
[----:B------:R-:W-:Y:S01]  /*9340*/  VIADD R14, R14, 0x6 ;  /* 0x000000060e0e7836 */ /* 0x000fe20000000000 */
[----:B------:R-:W-:Y:S02]  /*9350*/  MOV R7, 0x40000040 ;  /* 0x4000004000077802 */ /* 0x000fe40000000f00 */
[----:B------:R-:W-:-:S02]  /*9360*/  IADD3 R3, R187, 0x1, R0 ;  /* 0x00000001bb037810 */ /* 0x000fc40007ffe000 */
[C---:B------:R-:W-:Y:S02]  /*9370*/  IADD3 R0, -R192.reuse, R0, R187 ;  /* 0x00000000c0007210 */ /* 0x040fe40007ffe1bb */
[----:B------:R-:W-:Y:S02]  /*9380*/  IADD3 R3, -R192, R3, -R184 ;  /* 0x00000003c0037210 */ /* 0x000fe40007ffe9b8 */
[----:B-1----:R-:W-:Y:S01]  /*9390*/  LOP3.LUT R59, R59, 0x7f, RZ, 0xc0, !PT ;  /* 0x0000007f3b3b7812 */ /* 0x002fe200078ec0ff */
[----:B------:R-:W-:Y:S02]  /*93a0*/  WARPGROUP.DEPBAR.LE gsb0, 0x0 ;  /* 0x00008000000079c5 */ /* 0x000fe40000010000 */
[----:B------:R-:W-:-:S06]  /*93b0*/  WARPGROUP.ARRIVE ;  /* 0x00000000000079c5 */ /* 0x000fcc0000000000 */
[----:B------:R-:W-:Y:S01]  /*93c0*/  HGMMA.64x64x16.F32 R24, gdesc[UR4], R24, gsb0 ;  /* 0x00e00000041879f0 */ /* 0x000fe20008000818 */
[----:B------:R-:W-:Y:S02]  /*93d0*/  R2UR UR4, R8 ;  /* 0x00000000080472ca */ /* 0x000fe400000e0000 */
[----:B------:R-:W-:Y:S02]  /*93e0*/  R2UR UR5, R9 ;  /* 0x00000000090572ca */ /* 0x000fe400000e0000 */
[----:B------:R-:W-:Y:S01]  /*93f0*/  R2UR UR6, R6 ;  /* 0x00000000060672ca */ /* 0x000fe200000e0000 */
[----:B------:R-:W-:Y:S01]  /*9400*/  VIADD R6, R4, 0x6 ;  /* 0x0000000604067836 */ /* 0x000fe20000000000 */
        /* <DEDUP_REMOVED lines=8> */
[----:B------:R-:W-:Y:S02]  /*9490*/  R2UR UR7, R15 ;  /* 0x000000000f0772ca */ /* 0x000fe400000e0000 */
[----:B------:R-:W-:-:S04]  /*94a0*/  IADD3 R15, R3, 0x8, R12 ;  /* 0x00000008030f7810 */ /* 0x000fc80007ffe00c */
[----:B------:R-:W-:Y:S02]  /*94b0*/  VIMNMX R15, R0, R15, PT ;  /* 0x0000000f000f7248 */ /* 0x000fe40003fe0100 */
[----:B------:R-:W-:Y:S02]  /*94c0*/  VIADDMNMX R0, R12, R3, R0, PT ;  /* 0x000000030c007246 */ /* 0x000fe40003800100 */
[C---:B------:R-:W-:Y:S02]  /*94d0*/  ISETP.GT.AND P1, PT, R15.reuse, RZ, PT ;  /* 0x000000ff0f00720c */ /* 0x040fe40003f24270 */
[C---:B------:R-:W-:Y:S02]  /*94e0*/  ISETP.GT.AND P2, PT, R15.reuse, 0x1, PT ;  /* 0x000000010f00780c */ /* 0x040fe40003f44270 */
[----:B------:R-:W-:Y:S02]  /*94f0*/  ISETP.GT.AND P3, PT, R15, 0x8, PT ;  /* 0x000000080f00780c */ /* 0x000fe40003f64270 */
[----:B------:R-:W-:-:S02]  /*9500*/  ISETP.GT.AND P4, PT, R0, 0x19, PT ;  /* 0x000000190000780c */ /* 0x000fc40003f84270 */
[----:B------:R-:W-:Y:S01]  /*9510*/  ISETP.GT.AND P5, PT, R0, 0x20, PT ;  /* 0x000000200000780c */ /* 0x000fe20003fa4270 */
        /* <DEDUP_REMOVED lines=50> */
[----:B------:R-:W-:Y:S01]  /*9840*/  ULDC UR4, c[0x0][0x988] ;  /* 0x0002620000047ab9 */ /* 0x000fe20000000800 */
[----:B------:R-:W3:Y:S01]  /*9850*/  MUFU.TANH R35, R35 ;  /* 0x0000002300237308 */ /* 0x000ee20000002400 */
[----:B-1----:R-:W-:-:S02]  /*9860*/  FSEL R62, R31, -INF , P1 ;  /* 0xff8000001f3e7808 */ /* 0x002fc40000800000 */
        /* <DEDUP_REMOVED lines=63> */
[----:B----4-:R-:W-:Y:S02]  /*9c60*/  FSEL R12, R29, -INF , P1 ;  /* 0xff8000001d0c7808 */ /* 0x010fe40000800000 */
[----:B--2---:R-:W-:Y:S02]  /*9c70*/  FMNMX.FTZ R20, R57, R20, !PT ;  /* 0x0000001439147209 */ /* 0x004fe40007810000 */
[----:B------:R-:W-:Y:S02]  /*9c80*/  ISETP.GT.AND P1, PT, R0, 0x11, PT ;  /* 0x000000110000780c */ /* 0x000fe40003f24270 */
[----:B------:R-:W-:Y:S01]  /*9c90*/  FMNMX.FTZ R3, R12, R3, !PT ;  /* 0x000000030c037209 */ /* 0x000fe20007810000 */
[----:B------:R-:W2:Y:S01]  /*9ca0*/  MUFU.TANH R36, R36 ;  /* 0x0000002400247308 */ /* 0x000ea20000002400 */
[----:B------:R-:W4:Y:S01]  /*9cb0*/  SHFL.BFLY PT, R15, R20, 0x1, 0x1f ;  /* 0x0c201f00140f7f89 */ /* 0x000f2200000e0000 */
[----:B---3--:R-:W-:-:S02]  /*9cc0*/  FSEL R32, R32, -INF , P2 ;  /* 0xff80000020207808 */ /* 0x008fc40001000000 */
[----:B------:R-:W-:Y:S02]  /*9cd0*/  ISETP.GT.AND P2, PT, R0, 0x28, PT ;  /* 0x000000280000780c */ /* 0x000fe40003f44270 */
[----:B------:R-:W-:Y:S02]  /*9ce0*/  FMNMX.FTZ R3, R32, R3, !PT ;  /* 0x0000000320037209 */ /* 0x000fe40007810000 */
        /* <DEDUP_REMOVED lines=10> */
[----:B----4-:R-:W-:Y:S01]  /*9d90*/  FMNMX.FTZ R20, R20, R15, !PT ;  /* 0x0000000f14147209 */ /* 0x010fe20007810000 */
[----:B------:R-:W-:Y:S01]  /*9da0*/  IMAD.U32 R15, RZ, RZ, UR4 ;  /* 0x00000004ff0f7e24 */ /* 0x000fe2000f8e00ff */
[----:B------:R-:W-:Y:S02]  /*9db0*/  FMNMX.FTZ R3, R30, R3, !PT ;  /* 0x000000031e037209 */ /* 0x000fe40007810000 */
[----:B------:R-:W-:Y:S01]  /*9dc0*/  ISETP.GT.AND P4, PT, R0, 0x30, PT ;  /* 0x000000300000780c */ /* 0x000fe20003f84270 */
[----:B------:R-:W3:Y:S01]  /*9dd0*/  MUFU.TANH R44, R44 ;  /* 0x0000002c002c7308 */ /* 0x000ee20000002400 */
[----:B-1----:R-:W-:Y:S01]  /*9de0*/  FSEL R40, R40, -INF , P5 ;  /* 0xff80000028287808 */ /* 0x002fe20002800000 */
[----:B------:R-:W-:-:S03]  /*9df0*/  FMUL.FTZ R29, R20, R15 ;  /* 0x0000000f141d7220 */ /* 0x000fc60000410000 */
[----:B------:R-:W-:-:S03]  /*9e00*/  FMNMX.FTZ R3, R40, R3, !PT ;  /* 0x0000000328037209 */ /* 0x000fc60007810000 */
[----:B------:R-:W1:Y:S01]  /*9e10*/  MUFU.TANH R45, R45 ;  /* 0x0000002d002d7308 */ /* 0x000e620000002400 */
[----:B--2---:R-:W-:Y:S02]  /*9e20*/  FSEL R34, R41, -INF , P1 ;  /* 0xff80000029227808 */ /* 0x004fe40000800000 */
[----:B------:R-:W-:Y:S02]  /*9e30*/  FSETP.NEU.FTZ.AND P1, PT, R20, -INF , PT ;  /* 0xff8000001400780b */ /* 0x000fe40003f3d000 */
[----:B------:R-:W-:Y:S02]  /*9e40*/  FMNMX.FTZ R3, R34, R3, !PT ;  /* 0x0000000322037209 */ /* 0x000fe40007810000 */
[----:B------:R-:W-:Y:S01]  /*9e50*/  FSEL R29, R29, RZ, P1 ;  /* 0x000000ff1d1d7208 */ /* 0x000fe20000800000 */
[----:B------:R-:W2:Y:S01]  /*9e60*/  MUFU.TANH R48, R48 ;  /* 0x0000003000307308 */ /* 0x000ea20000002400 */
[----:B---3--:R-:W-:Y:S02]  /*9e70*/  FSEL R44, R44, -INF , P2 ;  /* 0xff8000002c2c7808 */ /* 0x008fe40001000000 */
[----:B------:R-:W-:Y:S01]  /*9e80*/  ISETP.GT.AND P1, PT, R0, 0x31, PT ;  /* 0x000000310000780c */ /* 0x000fe20003f24270 */
[--C-:B------:R-:W-:Y:S01]  /*9e90*/  FFMA.FTZ R14, R14, R15, -R29.reuse ;  /* 0x0000000f0e0e7223 */ /* 0x100fe2000001081d */
[----:B------:R-:W-:Y:S01]  /*9ea0*/  FMNMX.FTZ R3, R44, R3, !PT ;  /* 0x000000032c037209 */ /* 0x000fe20007810000 */
[-CC-:B------:R-:W-:Y:S01]  /*9eb0*/  FFMA.FTZ R27, R27, R15.reuse, -R29.reuse ;  /* 0x0000000f1b1b7223 */ /* 0x180fe2000001081d */
[----:B------:R-:W-:Y:S01]  /*9ec0*/  ISETP.GT.AND P2, PT, R0, 0x38, PT ;  /* 0x000000380000780c */ /* 0x000fe20003f44270 */
[----:B------:R-:W3:Y:S01]  /*9ed0*/  MUFU.TANH R49, R49 ;  /* 0x0000003100317308 */ /* 0x000ee20000002400 */
[----:B-1----:R-:W-:Y:S01]  /*9ee0*/  FSEL R38, R45, -INF , P3 ;  /* 0xff8000002d267808 */ /* 0x002fe20001800000 */
[-CC-:B------:R-:W-:Y:S01]  /*9ef0*/  FFMA.FTZ R60, R60, R15.reuse, -R29.reuse ;  /* 0x0000000f3c3c7223 */ /* 0x180fe2000001081d */
[-CC-:B------:R-:W-:Y:S01]  /*9f00*/  FFMA.FTZ R62, R62, R15.reuse, -R29.reuse ;  /* 0x0000000f3e3e7223 */ /* 0x180fe2000001081d */
[--C-:B------:R-:W-:Y:S01]  /*9f10*/  FFMA.FTZ R64, R64, R15, -R29.reuse ;  /* 0x0000000f40407223 */ /* 0x100fe2000001081d */
[----:B------:R-:W-:Y:S01]  /*9f20*/  FMNMX.FTZ R3, R38, R3, !PT ;  /* 0x0000000326037209 */ /* 0x000fe20007810000 */
[-CC-:B------:R-:W-:Y:S01]  /*9f30*/  FFMA.FTZ R66, R66, R15.reuse, -R29.reuse ;  /* 0x0000000f42427223 */ /* 0x180fe2000001081d */
[-CC-:B------:R-:W-:Y:S01]  /*9f40*/  FFMA.FTZ R68, R68, R15.reuse, -R29.reuse ;  /* 0x0000000f44447223 */ /* 0x180fe2000001081d */
[----:B------:R-:W1:Y:S01]  /*9f50*/  MUFU.TANH R52, R52 ;  /* 0x0000003400347308 */ /* 0x000e620000002400 */
[----:B--2---:R-:W-:Y:S01]  /*9f60*/  FSEL R48, R48, -INF , P4 ;  /* 0xff80000030307808 */ /* 0x004fe20002000000 */
[-CC-:B------:R-:W-:Y:S01]  /*9f70*/  FFMA.FTZ R70, R70, R15.reuse, -R29.reuse ;  /* 0x0000000f46467223 */ /* 0x180fe2000001081d */
[-CC-:B------:R-:W-:Y:S01]  /*9f80*/  FFMA.FTZ R72, R72, R15.reuse, -R29.reuse ;  /* 0x0000000f48487223 */ /* 0x180fe2000001081d */
[--C-:B------:R-:W-:Y:S01]  /*9f90*/  FFMA.FTZ R74, R74, R15, -R29.reuse ;  /* 0x0000000f4a4a7223 */ /* 0x100fe2000001081d */
[----:B------:R-:W-:Y:S01]  /*9fa0*/  FMNMX.FTZ R3, R48, R3, !PT ;  /* 0x0000000330037209 */ /* 0x000fe20007810000 */
[-CC-:B------:R-:W-:Y:S01]  /*9fb0*/  FFMA.FTZ R76, R76, R15.reuse, -R29.reuse ;  /* 0x0000000f4c4c7223 */ /* 0x180fe2000001081d */
[-CC-:B------:R-:W-:Y:S01]  /*9fc0*/  FFMA.FTZ R78, R78, R15.reuse, -R29.reuse ;  /* 0x0000000f4e4e7223 */ /* 0x180fe2000001081d */
[----:B------:R-:W2:Y:S01]  /*9fd0*/  MUFU.TANH R53, R53 ;  /* 0x0000003500357308 */ /* 0x000ea20000002400 */
[----:B---3--:R-:W-:Y:S01]  /*9fe0*/  FSEL R42, R49, -INF , P1 ;  /* 0xff800000312a7808 */ /* 0x008fe20000800000 */
[-CC-:B------:R-:W-:Y:S01]  /*9ff0*/  FFMA.FTZ R50, R50, R15.reuse, -R29.reuse ;  /* 0x0000000f32327223 */ /* 0x180fe2000001081d */
[----:B------:R-:W-:Y:S01]  /*a000*/  ISETP.GT.AND P1, PT, R0, 0x39, PT ;  /* 0x000000390000780c */ /* 0x000fe20003f24270 */
[--C-:B------:R-:W-:Y:S01]  /*a010*/  FFMA.FTZ R80, R80, R15, -R29.reuse ;  /* 0x0000000f50507223 */ /* 0x100fe2000001081d */
[----:B------:R-:W-:Y:S01]  /*a020*/  FMNMX.FTZ R3, R42, R3, !PT ;  /* 0x000000032a037209 */ /* 0x000fe20007810000 */
[-CC-:B------:R-:W-:Y:S01]  /*a030*/  FFMA.FTZ R54, R54, R15.reuse, -R29.reuse ;  /* 0x0000000f36367223 */ /* 0x180fe2000001081d */
[----:B------:R-:W-:Y:S01]  /*a040*/  FFMA.FTZ R29, R82, R15, -R29 ;  /* 0x0000000f521d7223 */ /* 0x000fe2000001081d */
[----:B------:R-:W-:Y:S01]  /*a050*/  MUFU.EX2 R165, R14 ;  /* 0x0000000e00a57308 */ /* 0x000fe20000000800 */
[----:B-1----:R-:W-:-:S04]  /*a060*/  FSEL R52, R52, -INF , P2 ;  /* 0xff80000034347808 */ /* 0x002fc80001000000 */
[----:B------:R-:W-:-:S03]  /*a070*/  FMNMX.FTZ R3, R52, R3, !PT ;  /* 0x0000000334037209 */ /* 0x000fc60007810000 */
[----:B------:R-:W1:Y:S01]  /*a080*/  MUFU.EX2 R84, R27 ;  /* 0x0000001b00547308 */ /* 0x000e620000000800 */
[----:B--2---:R-:W-:-:S04]  /*a090*/  FSEL R46, R53, -INF , P1 ;  /* 0xff800000352e7808 */ /* 0x004fc80000800000 */
[----:B------:R-:W-:-:S03]  /*a0a0*/  FMNMX.FTZ R3, R46, R3, !PT ;  /* 0x000000032e037209 */ /* 0x000fc60007810000 */
[----:B------:R-:W2:Y:S02]  /*a0b0*/  MUFU.EX2 R60, R60 ;  /* 0x0000003c003c7308 */ /* 0x000ea40000000800 */
[----:B------:R-:W3:Y:S06]  /*a0c0*/  SHFL.BFLY PT, R0, R3, 0x2, 0x1f ;  /* 0x0c401f0003007f89 */ /* 0x000eec00000e0000 */
[----:B------:R-:W4:Y:S01]  /*a0d0*/  MUFU.EX2 R167, R62 ;  /* 0x0000003e00a77308 */ /* 0x000f220000000800 */
[----:B-1----:R-:W-:Y:S01]  /*a0e0*/  FADD.FTZ R35, R165, R84 ;  /* 0x00000054a5237221 */ /* 0x002fe20000010000 */
[----:B------:R-:W-:-:S06]  /*a0f0*/  F2FP.F16.F32.PACK_AB R165, R84, R165 ;  /* 0x000000a554a5723e */ /* 0x000fcc00000000ff */
[----:B------:R-:W-:Y:S08]  /*a100*/  MUFU.EX2 R64, R64 ;  /* 0x0000004000407308 */ /* 0x000ff00000000800 */
[----:B------:R-:W-:Y:S01]  /*a110*/  MUFU.EX2 R153, R66 ;  /* 0x0000004200997308 */ /* 0x000fe20000000800 */
[----:B---3--:R-:W-:-:S05]  /*a120*/  FMNMX.FTZ R0, R3, R0, !PT ;  /* 0x0000000003007209 */ /* 0x008fca0007810000 */
[----:B------:R-:W1:Y:S02]  /*a130*/  SHFL.BFLY PT, R3, R0, 0x1, 0x1f ;  /* 0x0c201f0000037f89 */ /* 0x000e6400000e0000 */
[----:B------:R-:W-:Y:S08]  /*a140*/  MUFU.EX2 R68, R68 ;  /* 0x0000004400447308 */ /* 0x000ff00000000800 */
[----:B------:R-:W-:Y:S08]  /*a150*/  MUFU.EX2 R41, R29 ;  /* 0x0000001d00297308 */ /* 0x000ff00000000800 */
[----:B------:R-:W-:Y:S01]  /*a160*/  MUFU.EX2 R155, R70 ;  /* 0x00000046009b7308 */ /* 0x000fe20000000800 */
[----:B-1----:R-:W-:-:S07]  /*a170*/  FMNMX.FTZ R14, R0, R3, !PT ;  /* 0x00000003000e7209 */ /* 0x002fce0007810000 */
[----:B------:R-:W-:Y:S01]  /*a180*/  MUFU.EX2 R72, R72 ;  /* 0x0000004800487308 */ /* 0x000fe20000000800 */
[C---:B------:R-:W-:Y:S01]  /*a190*/  FSETP.NEU.FTZ.AND P1, PT, R14.reuse, -INF , PT ;  /* 0xff8000000e00780b */ /* 0x040fe20003f3d000 */
[----:B------:R-:W-:-:S06]  /*a1a0*/  FMUL.FTZ R0, R14, R15 ;  /* 0x0000000f0e007220 */ /* 0x000fcc0000410000 */
[----:B------:R-:W-:Y:S01]  /*a1b0*/  MUFU.EX2 R157, R74 ;  /* 0x0000004a009d7308 */ /* 0x000fe20000000800 */
[----:B------:R-:W-:Y:S01]  /*a1c0*/  FSEL R3, R0, RZ, P1 ;  /* 0x000000ff00037208 */ /* 0x000fe20000800000 */
[----:B--2---:R-:W-:Y:S01]  /*a1d0*/  FADD.FTZ R0, R60, R35 ;  /* 0x000000233c007221 */ /* 0x004fe20000010000 */
[----:B------:R-:W-:-:S03]  /*a1e0*/  ISETP.NE.AND P1, PT, R59, RZ, PT ;  /* 0x000000ff3b00720c */ /* 0x000fc60003f25270 */
        /* <DEDUP_REMOVED lines=8> */
[----:B----4-:R-:W-:Y:S01]  /*a270*/  FADD.FTZ R43, R167, R0 ;  /* 0x00000000a72b7221 */ /* 0x010fe20000010000 */
[----:B------:R-:W-:Y:S01]  /*a280*/  FFMA.FTZ R30, R30, R15, -R3 ;  /* 0x0000000f1e1e7223 */ /* 0x000fe20000010803 */
[----:B------:R-:W-:-:S02]  /*a290*/  @!P1 VIADD R0, R21, 0x28c40 ;  /* 0x00028c4015009836 */ /* 0x000fc40000000000 */
[-CC-:B------:R-:W-:Y:S01]  /*a2a0*/  FFMA.FTZ R40, R40, R15.reuse, -R3.reuse ;  /* 0x0000000f28287223 */ /* 0x180fe20000010803 */
[-CC-:B------:R-:W-:Y:S01]  /*a2b0*/  FFMA.FTZ R34, R34, R15.reuse, -R3.reuse ;  /* 0x0000000f22227223 */ /* 0x180fe20000010803 */
[-CC-:B------:R-:W-:Y:S01]  /*a2c0*/  FFMA.FTZ R44, R44, R15.reuse, -R3.reuse ;  /* 0x0000000f2c2c7223 */ /* 0x180fe20000010803 */
[----:B------:R-:W1:Y:S01]  /*a2d0*/  MUFU.EX2 R25, R25 ;  /* 0x0000001900197308 */ /* 0x000e620000000800 */
[----:B------:R-:W-:Y:S01]  /*a2e0*/  @!P1 PRMT R0, RZ, 0x654, R0 ;  /* 0x00000654ff009816 */ /* 0x000fe20000000000 */
[-CC-:B------:R-:W-:Y:S01]  /*a2f0*/  FFMA.FTZ R38, R38, R15.reuse, -R3.reuse ;  /* 0x0000000f26267223 */ /* 0x180fe20000010803 */
[-CC-:B------:R-:W-:Y:S01]  /*a300*/  FFMA.FTZ R48, R48, R15.reuse, -R3.reuse ;  /* 0x0000000f30307223 */ /* 0x180fe20000010803 */
[-CC-:B------:R-:W-:Y:S01]  /*a310*/  FFMA.FTZ R42, R42, R15.reuse, -R3.reuse ;  /* 0x0000000f2a2a7223 */ /* 0x180fe20000010803 */
[----:B------:R2:W-:Y:S01]  /*a320*/  @!P1 SYNCS.ARRIVE.TRANS64.RED.A1T0 RZ, [R0+URZ], RZ ;  /* 0x000000ff00ff99a7 */ /* 0x0005e2000810043f */
[-CC-:B------:R-:W-:Y:S01]  /*a330*/  FFMA.FTZ R52, R52, R15.reuse, -R3.reuse ;  /* 0x0000000f34347223 */ /* 0x180fe20000010803 */
[----:B------:R-:W-:Y:S01]  /*a340*/  FFMA.FTZ R3, R46, R15, -R3 ;  /* 0x0000000f2e037223 */ /* 0x000fe20000010803 */
[----:B------:R-:W3:Y:S01]  /*a350*/  MUFU.EX2 R28, R28 ;  /* 0x0000001c001c7308 */ /* 0x000ee20000000800 */
[----:B------:R-:W-:-:S07]  /*a360*/  F2FP.F16.F32.PACK_AB R167, R167, R60 ;  /* 0x0000003ca7a7723e */ /* 0x000fce00000000ff */
[----:B------:R3:W4:Y:S01]  /*a370*/  MUFU.EX2 R27, R12 ;  /* 0x0000000c001b7308 */ /* 0x0007220000000800 */
[----:B-1----:R-:W-:Y:S01]  /*a380*/  FADD.FTZ R37, R24, R25 ;  /* 0x0000001918257221 */ /* 0x002fe20000010000 */
[----:B------:R-:W-:-:S06]  /*a390*/  F2FP.F16.F32.PACK_AB R164, R25, R24 ;  /* 0x0000001819a4723e */ /* 0x000fcc00000000ff */
[----:B------:R-:W2:Y:S01]  /*a3a0*/  MUFU.EX2 R32, R32 ;  /* 0x0000002000207308 */ /* 0x000ea20000000800 */
[----:B---3--:R-:W-:-:S07]  /*a3b0*/  FADD.FTZ R12, R28, R37 ;  /* 0x000000251c0c7221 */ /* 0x008fce0000010000 */
[----:B------:R1:W3:Y:S01]  /*a3c0*/  MUFU.EX2 R29, R26 ;  /* 0x0000001a001d7308 */ /* 0x0002e20000000800 */
[C---:B----4-:R-:W-:Y:S01]  /*a3d0*/  FADD.FTZ R37, R27.reuse, R12 ;  /* 0x0000000c1b257221 */ /* 0x050fe20000010000 */
[----:B------:R-:W-:Y:S01]  /*a3e0*/  F2FP.F16.F32.PACK_AB R166, R27, R28 ;  /* 0x0000001c1ba6723e */ /* 0x000fe200000000ff */
[----:B------:R-:W-:Y:S06]  /*a3f0*/  BAR.SYNC.DEFER_BLOCKING 0xf, 0x100 ;  /* 0x03c4000000007b1d */ /* 0x000fec0000010000 */
[----:B------:R-:W4:Y:S01]  /*a400*/  MUFU.EX2 R36, R36 ;  /* 0x0000002400247308 */ /* 0x000f220000000800 */
[----:B-1----:R-:W-:Y:S01]  /*a410*/  FADD.FTZ R26, R64, R43 ;  /* 0x0000002b401a7221 */ /* 0x002fe20000010000 */
[----:B--2---:R-:W-:-:S03]  /*a420*/  FADD.FTZ R0, R32, R37 ;  /* 0x0000002520007221 */ /* 0x004fc60000010000 */
[C---:B------:R-:W-:Y:S01]  /*a430*/  FADD.FTZ R43, R153.reuse, R26 ;  /* 0x0000001a992b7221 */ /* 0x040fe20000010000 */
[----:B------:R-:W-:Y:S02]  /*a440*/  F2FP.F16.F32.PACK_AB R153, R153, R64 ;  /* 0x000000409999723e */ /* 0x000fe400000000ff */
[----:B------:R-:W1:Y:S01]  /*a450*/  MUFU.EX2 R31, R30 ;  /* 0x0000001e001f7308 */ /* 0x000e620000000800 */
[----:B------:R-:W-:Y:S01]  /*a460*/  FADD.FTZ R12, R68, R43 ;  /* 0x0000002b440c7221 */ /* 0x000fe20000010000 */
[C---:B---3--:R-:W-:Y:S01]  /*a470*/  FADD.FTZ R43, R29.reuse, R0 ;  /* 0x000000001d2b7221 */ /* 0x048fe20000010000 */
[----:B------:R-:W-:Y:S02]  /*a480*/  F2FP.F16.F32.PACK_AB R152, R29, R32 ;  /* 0x000000201d98723e */ /* 0x000fe400000000ff */
[C---:B------:R-:W-:Y:S01]  /*a490*/  FADD.FTZ R45, R155.reuse, R12 ;  /* 0x0000000c9b2d7221 */ /* 0x040fe20000010000 */
[----:B------:R-:W-:Y:S02]  /*a4a0*/  F2FP.F16.F32.PACK_AB R155, R155, R68 ;  /* 0x000000449b9b723e */ /* 0x000fe400000000ff */
[----:B------:R-:W2:Y:S01]  /*a4b0*/  MUFU.EX2 R40, R40 ;  /* 0x0000002800287308 */ /* 0x000ea20000000800 */
[----:B----4-:R-:W-:Y:S01]  /*a4c0*/  FADD.FTZ R0, R36, R43 ;  /* 0x0000002b24007221 */ /* 0x010fe20000010000 */
[----:B------:R-:W-:Y:S01]  /*a4d0*/  FADD.FTZ R12, R72, R45 ;  /* 0x0000002d480c7221 */ /* 0x000fe20000010000 */
[----:B------:R3:W-:Y:S03]  /*a4e0*/  STSM.16.M88.4 [R195+0x26800], R164 ;  /* 0x026800a4c3007844 */ /* 0x0007e60000000200 */
[C---:B------:R-:W-:Y:S01]  /*a4f0*/  FADD.FTZ R45, R157.reuse, R12 ;  /* 0x0000000c9d2d7221 */ /* 0x040fe20000010000 */
[----:B------:R-:W-:Y:S01]  /*a500*/  F2FP.F16.F32.PACK_AB R157, R157, R72 ;  /* 0x000000489d9d723e */ /* 0x000fe200000000ff */
[----:B------:R-:W4:Y:S01]  /*a510*/  MUFU.EX2 R33, R34 ;  /* 0x0000002200217308 */ /* 0x000f220000000800 */
[C---:B-1----:R-:W-:Y:S01]  /*a520*/  FADD.FTZ R43, R31.reuse, R0 ;  /* 0x000000001f2b7221 */ /* 0x042fe20000010000 */
[----:B------:R-:W-:-:S05]  /*a530*/  F2FP.F16.F32.PACK_AB R154, R31, R36 ;  /* 0x000000241f9a723e */ /* 0x000fca00000000ff */
[----:B------:R3:W-:Y:S01]  /*a540*/  STSM.16.M88.4 [R196], R152 ;  /* 0x00000098c4007844 */ /* 0x0007e20000000200 */
[----:B------:R-:W1:Y:S01]  /*a550*/  MUFU.EX2 R76, R76 ;  /* 0x0000004c004c7308 */ /* 0x000e620000000800 */
[----:B--2---:R-:W-:-:S07]  /*a560*/  FADD.FTZ R0, R40, R43 ;  /* 0x0000002b28007221 */ /* 0x004fce0000010000 */
[----:B------:R-:W2:Y:S01]  /*a570*/  MUFU.EX2 R44, R44 ;  /* 0x0000002c002c7308 */ /* 0x000ea20000000800 */
[C---:B----4-:R-:W-:Y:S01]  /*a580*/  FADD.FTZ R43, R33.reuse, R0 ;  /* 0x00000000212b7221 */ /* 0x050fe20000010000 */
[----:B------:R-:W-:-:S06]  /*a590*/  F2FP.F16.F32.PACK_AB R156, R33, R40 ;  /* 0x00000028219c723e */ /* 0x000fcc00000000ff */
[----:B------:R-:W4:Y:S01]  /*a5a0*/  MUFU.EX2 R159, R78 ;  /* 0x0000004e009f7308 */ /* 0x000f220000000800 */
[----:B-1----:R-:W-:-:S07]  /*a5b0*/  FADD.FTZ R12, R76, R45 ;  /* 0x0000002d4c0c7221 */ /* 0x002fce0000010000 */
[----:B------:R-:W1:Y:S01]  /*a5c0*/  MUFU.EX2 R35, R38 ;  /* 0x0000002600237308 */ /* 0x000e620000000800 */
[----:B--2---:R-:W-:-:S07]  /*a5d0*/  FADD.FTZ R0, R44, R43 ;  /* 0x0000002b2c007221 */ /* 0x004fce0000010000 */
[----:B------:R-:W2:Y:S01]  /*a5e0*/  MUFU.EX2 R50, R50 ;  /* 0x0000003200327308 */ /* 0x000ea20000000800 */
[C---:B----4-:R-:W-:Y:S01]  /*a5f0*/  FADD.FTZ R45, R159.reuse, R12 ;  /* 0x0000000c9f2d7221 */ /* 0x050fe20000010000 */
[----:B------:R-:W-:-:S06]  /*a600*/  F2FP.F16.F32.PACK_AB R159, R159, R76 ;  /* 0x0000004c9f9f723e */ /* 0x000fcc00000000ff */
[----:B------:R-:W4:Y:S01]  /*a610*/  MUFU.EX2 R48, R48 ;  /* 0x0000003000307308 */ /* 0x000f220000000800 */
[C---:B-1----:R-:W-:Y:S01]  /*a620*/  FADD.FTZ R25, R35.reuse, R0 ;  /* 0x0000000023197221 */ /* 0x042fe20000010000 */
[----:B------:R-:W-:-:S05]  /*a630*/  F2FP.F16.F32.PACK_AB R158, R35, R44 ;  /* 0x0000002c239e723e */ /* 0x000fca00000000ff */
[----:B------:R3:W-:Y:S01]  /*a640*/  STSM.16.M88.4 [R198], R156 ;  /* 0x0000009cc6007844 */ /* 0x0007e20000000200 */
[----:B------:R-:W1:Y:S01]  /*a650*/  MUFU.EX2 R39, R80 ;  /* 0x0000005000277308 */ /* 0x000e620000000800 */
[----:B--2---:R-:W-:-:S07]  /*a660*/  FADD.FTZ R12, R50, R45 ;  /* 0x0000002d320c7221 */ /* 0x004fce0000010000 */
[----:B------:R-:W2:Y:S01]  /*a670*/  MUFU.EX2 R37, R42 ;  /* 0x0000002a00257308 */ /* 0x000ea20000000800 */
[----:B----4-:R-:W-:-:S07]  /*a680*/  FADD.FTZ R0, R48, R25 ;  /* 0x0000001930007221 */ /* 0x010fce0000010000 */
[----:B------:R-:W4:Y:S01]  /*a690*/  MUFU.EX2 R54, R54 ;  /* 0x0000003600367308 */ /* 0x000f220000000800 */
[C---:B-1----:R-:W-:Y:S01]  /*a6a0*/  F2FP.F16.F32.PACK_AB R161, R39.reuse, R50 ;  /* 0x0000003227a1723e */ /* 0x042fe200000000ff */
[----:B------:R-:W-:-:S06]  /*a6b0*/  FADD.FTZ R39, R39, R12 ;  /* 0x0000000c27277221 */ /* 0x000fcc0000010000 */
[----:B------:R-:W-:Y:S01]  /*a6c0*/  MUFU.EX2 R52, R52 ;  /* 0x0000003400347308 */ /* 0x000fe20000000800 */
[C---:B--2---:R-:W-:Y:S01]  /*a6d0*/  F2FP.F16.F32.PACK_AB R160, R37.reuse, R48 ;  /* 0x0000003025a0723e */ /* 0x044fe200000000ff */
[----:B------:R-:W-:-:S06]  /*a6e0*/  FADD.FTZ R37, R37, R0 ;  /* 0x0000000025257221 */ /* 0x000fcc0000010000 */
[----:B------:R-:W1:Y:S01]  /*a6f0*/  MUFU.EX2 R3, R3 ;  /* 0x0000000300037308 */ /* 0x000e620000000800 */
[----:B----4-:R-:W-:Y:S01]  /*a700*/  F2FP.F16.F32.PACK_AB R163, R41, R54 ;  /* 0x0000003629a3723e */ /* 0x010fe200000000ff */
[----:B------:R-:W-:-:S04]  /*a710*/  FADD.FTZ R0, R54, R39 ;  /* 0x0000002736007221 */ /* 0x000fc80000010000 */
[----:B------:R-:W-:Y:S01]  /*a720*/  FADD.FTZ R0, R41, R0 ;  /* 0x0000000029007221 */ /* 0x000fe20000010000 */
[----:B-1----:R-:W-:Y:S01]  /*a730*/  F2FP.F16.F32.PACK_AB R162, R3, R52 ;  /* 0x0000003403a2723e */ /* 0x002fe200000000ff */
[----:B------:R-:W-:-:S04]  /*a740*/  FADD.FTZ R52, R52, R37 ;  /* 0x0000002534347221 */ /* 0x000fc80000010000 */
[----:B------:R3:W-:Y:S01]  /*a750*/  STSM.16.M88.4 [R197], R160 ;  /* 0x000000a0c5007844 */ /* 0x0007e20000000200 */
[----:B------:R-:W-:Y:S01]  /*a760*/  FADD.FTZ R3, R3, R52 ;  /* 0x0000003403037221 */ /* 0x000fe20000010000 */
[----:B------:R-:W-:Y:S06]  /*a770*/  @!P0 BRA `(.L_x_3715) ;  /* 0x0000000000048947 */ /* 0x000fec0003800000 */
[----:B------:R-:W-:Y:S01]  /*a780*/  BPT.TRAP 0x1 ;  /* 0x000000040000795c */ /* 0x000fe20000300000 */
.L_x_3715:
[----:B------:R1:W2:Y:S01]  /*a790*/  SYNCS.PHASECHK.TRANS64.TRYWAIT P2, [R21+URZ+0x28c50], R58 ;  /* 0x028c503a150075a7 */ /* 0x0002a2000804017f */
[----:B------:R-:W-:Y:S05]  /*a7a0*/  @!P0 BRA `(.L_x_3716) ;  /* 0x0000000000048947 */ /* 0x000fea0003800000 */
[----:B------:R-:W-:Y:S01]  /*a7b0*/  BPT.TRAP 0x1 ;  /* 0x000000040000795c */ /* 0x000fe20000300000 */
.L_x_3716:
[----:B------:R-:W-:Y:S01]  /*a7c0*/  LOP3.LUT R12, R56, 0x2000000, RZ, 0xfc, !PT ;  /* 0x02000000380c7812 */ /* 0x000fe200078efcff */
        /* <DEDUP_REMOVED lines=10> */
.L_x_3718:
[----:B------:R-:W-:Y:S05]  /*a870*/  BSYNC B0 ;  /* 0x0000000000007941 */ /* 0x000fea0003800000 */
.L_x_3717:
[----:B------:R-:W-:Y:S01]  /*a880*/  R2UR UR6, R170 ;  /* 0x00000000aa0672ca */ /* 0x000fe200000e0000 */
[----:B012---:R-:W-:Y:S01]  /*a890*/  WARPGROUP.ARRIVE ;  /* 0x00000000000079c5 */ /* 0x007fe20000000000 */
[----:B------:R-:W-:Y:S01]  /*a8a0*/  R2UR UR7, R171 ;  /* 0x00000000ab0772ca */ /* 0x000fe200000e0000 */
[----:B------:R-:W-:Y:S01]  /*a8b0*/  IMAD.MOV.U32 R171, RZ, RZ, 0x40000040 ;  /* 0x40000040ffab7424 */ /* 0x000fe200078e00ff */
[----:B------:R-:W-:Y:S01]  /*a8c0*/  BSSY B1, `(.L_x_3720) ;  /* 0x000025a000017945 */ /* 0x000fe20003800000 */
[----:B------:R-:W-:Y:S02]  /*a8d0*/  VIADD R211, R168, 0xfffffffe ;  /* 0xfffffffea8d37836 */ /* 0x000fe40000000000 */
[----:B------:R-:W-:-:S05]  /*a8e0*/  @!P1 VIADD R21, R21, 0x28c60 ;  /* 0x00028c6015159836 */ /* 0x000fca0000000000 */
[----:B------:R-:W-:-:S03]  /*a8f0*/  @!P1 PRMT R21, RZ, 0x654, R21 ;  /* 0x00000654ff159816 */ /* 0x000fc60000000015 */
[----:B------:R-:W-:Y:S03]  /*a900*/  HGMMA.64x256x16.F32 R24, R164, gdesc[UR4].tnspB, RZ, !UPT, gsb0 ;  /* 0x43e00004a4187df0 */ /* 0x000fe6000c0008ff */
[----:B------:R-:W-:Y:S02]  /*a910*/  WARPGROUP.DEPBAR.LE gsb0, 0x0 ;  /* 0x00008000000079c5 */ /* 0x000fe40000010000 */
[----:B---3--:R-:W-:Y:S01]  /*a920*/  VIADD R164, R170, 0x80 ;  /* 0x00000080aaa47836 */ /* 0x008fe20000000000 */
[----:B------:R-:W-:Y:S01]  /*a930*/  MOV R165, 0x40000040 ;  /* 0x4000004000a57802 */ /* 0x000fe20000000f00 */
[----:B------:R-:W-:-:S03]  /*a940*/  WARPGROUP.ARRIVE ;  /* 0x00000000000079c5 */ /* 0x000fc60000000000 */
[----:B------:R-:W-:Y:S02]  /*a950*/  R2UR UR6, R164 ;  /* 0x00000000a40672ca */ /* 0x000fe400000e0000 */
[----:B------:R-:W-:-:S15]  /*a960*/  R2UR UR7, R165 ;  /* 0x00000000a50772ca */ /* 0x000fde00000e0000 */
[----:B------:R-:W-:-:S01]  /*a970*/  NOP ;  /* 0x0000000000007918 */ /* 0x000fc20000000000 */
[----:B------:R-:W-:Y:S03]  /*a980*/  HGMMA.64x256x16.F32 R24, R152, gdesc[UR4].tnspB, R24, gsb0 ;  /* 0x43e0000498187df0 */ /* 0x000fe60008000818 */
[----:B------:R-:W-:Y:S02]  /*a990*/  WARPGROUP.DEPBAR.LE gsb0, 0x0 ;  /* 0x00008000000079c5 */ /* 0x000fe40000010000 */
[C---:B------:R-:W-:Y:S01]  /*a9a0*/  VIADD R152, R170.reuse, 0x100 ;  /* 0x00000100aa987836 */ /* 0x040fe20000000000 */
[----:B------:R-:W-:Y:S01]  /*a9b0*/  WARPGROUP.ARRIVE ;  /* 0x00000000000079c5 */ /* 0x000fe20000000000 */
[----:B------:R-:W-:Y:S01]  /*a9c0*/  IMAD.MOV.U32 R153, RZ, RZ, 0x40000040 ;  /* 0x40000040ff997424 */ /* 0x000fe200078e00ff */
[----:B------:R-:W-:Y:S02]  /*a9d0*/  IADD3 R170, R170, 0x180, RZ ;  /* 0x00000180aaaa7810 */ /* 0x000fe40007ffe0ff */
[----:B------:R-:W-:Y:S01]  /*a9e0*/  R2UR UR6, R152 ;  /* 0x00000000980672ca */ /* 0x000fe200000e0000 */
[----:B------:R-:W-:Y:S01]  /*a9f0*/  IMAD.IADD R152, R187, 0x1, -R184 ;  /* 0x00000001bb987824 */ /* 0x000fe200078e0ab8 */
[----:B------:R-:W-:-:S04]  /*aa00*/  R2UR UR7, R153 ;  /* 0x00000000990772ca */ /* 0x000fc800000e0000 */
[----:B------:R-:W-:-:S04]  /*aa10*/  LEA R152, R185, R152, 0x6 ;  /* 0x00000098b9987211 */ /* 0x000fc800078e30ff */
[----:B------:R-:W-:-:S04]  /*aa20*/  SHF.R.S32.HI R153, RZ, 0x1f, R152 ;  /* 0x0000001fff997819 */ /* 0x000fc80000011498 */
[----:B------:R-:W-:-:S04]  /*aa30*/  LEA.HI R153, R153, R152, RZ, 0x6 ;  /* 0x0000009899997211 */ /* 0x000fc800078f30ff */
[----:B------:R-:W-:Y:S01]  /*aa40*/  HGMMA.64x256x16.F32 R24, R156, gdesc[UR4].tnspB, R24, gsb0 ;  /* 0x43e000049c187df0 */ /* 0x000fe20008000818 */
[----:B------:R-:W-:Y:S02]  /*aa50*/  R2UR UR6, R170 ;  /* 0x00000000aa0672ca */ /* 0x000fe400000e0000 */
[----:B------:R-:W-:Y:S02]  /*aa60*/  R2UR UR7, R171 ;  /* 0x00000000ab0772ca */ /* 0x000fe400000e0000 */
[----:B------:R-:W-:-:S04]  /*aa70*/  SHF.R.S32.HI R153, RZ, 0x6, R153 ;  /* 0x00000006ff997819 */ /* 0x000fc80000011499 */
[----:B------:R-:W-:-:S04]  /*aa80*/  VIMNMX R186, RZ, R153, !PT ;  /* 0x00000099ffba7248 */ /* 0x000fc80007fe0100 */
[----:B------:R-:W-:Y:S01]  /*aa90*/  ISETP.GE.AND P2, PT, R211, R186, PT ;  /* 0x000000bad300720c */ /* 0x000fe20003f46270 */
[----:B------:R-:W-:Y:S02]  /*aaa0*/  WARPGROUP.DEPBAR.LE gsb0, 0x0 ;  /* 0x00008000000079c5 */ /* 0x000fe40000010000 */
[----:B------:R-:W-:-:S12]  /*aab0*/  WARPGROUP.ARRIVE ;  /* 0x00000000000079c5 */ /* 0x000fd80000000000 */
        /* <DEDUP_REMOVED lines=12> */
[----:B------:R-:W-:Y:S01]  /*ab80*/  BSSY B0, `(.L_x_3721) ;  /* 0x000022d000007945 */ /* 0x000fe20003800000 */
[----:B------:R-:W-:Y:S01]  /*ab90*/  MOV R222, R20 ;  /* 0x0000001400de7202 */ /* 0x000fe20000000f00 */
[----:B------:R-:W-:Y:S02]  /*aba0*/  IMAD.MOV.U32 R223, RZ, RZ, R14 ;  /* 0x000000ffffdf7224 */ /* 0x000fe400078e000e */
[----:B------:R-:W-:-:S07]  /*abb0*/  IMAD.MOV.U32 R224, RZ, RZ, R18 ;  /* 0x000000ffffe07224 */ /* 0x000fce00078e0012 */
.L_x_3732:
[----:B------:R-:W-:-:S04]  /*abc0*/  IADD3 R18, R224, 0x1, RZ ;  /* 0x00000001e0127810 */ /* 0x000fc80007ffe0ff */
[----:B------:R-:W-:-:S04]  /*abd0*/  ISETP.NE.AND P2, PT, R18, 0x2, PT ;  /* 0x000000021200780c */ /* 0x000fc80003f45270 */
[----:B------:R-:W-:Y:S02]  /*abe0*/  SEL R14, RZ, 0x1, P2 ;  /* 0x00000001ff0e7807 */ /* 0x000fe40001000000 */
[----:B------:R-:W-:Y:S02]  /*abf0*/  SEL R18, R18, RZ, P2 ;  /* 0x000000ff12127207 */ /* 0x000fe40001000000 */
[----:B------:R-:W-:Y:S01]  /*ac00*/  LOP3.LUT R19, R19, R14, RZ, 0x3c, !PT ;  /* 0x0000000e13137212 */ /* 0x000fe200078e3cff */
[----:B-1----:R-:W-:Y:S06]  /*ac10*/  @!P0 BRA `(.L_x_3722) ;  /* 0x0000000000048947 */ /* 0x002fec0003800000 */
[----:B------:R-:W-:Y:S01]  /*ac20*/  BPT.TRAP 0x1 ;  /* 0x000000040000795c */ /* 0x000fe20000300000 */
.L_x_3722:
[----:B------:R-:W-:Y:S01]  /*ac30*/  IMAD R212, R18, 0x8, R2 ;  /* 0x0000000812d47824 */ /* 0x000fe200078e0202 */
[----:B------:R-:W-:-:S04]  /*ac40*/  SHF.L.U32 R213, R19, 0x1f, RZ ;  /* 0x0000001f13d57819 */ /* 0x000fc800000006ff */
[----:B------:R1:W2:Y:S01]  /*ac50*/  SYNCS.PHASECHK.TRANS64.TRYWAIT P2, [R212+URZ+0x28c30], R213 ;  /* 0x028c30d5d40075a7 */ /* 0x0002a2000804017f */
[----:B------:R-:W-:Y:S05]  /*ac60*/  @!P0 BRA `(.L_x_3723) ;  /* 0x0000000000048947 */ /* 0x000fea0003800000 */
[----:B------:R-:W-:Y:S01]  /*ac70*/  BPT.TRAP 0x1 ;  /* 0x000000040000795c */ /* 0x000fe20000300000 */
.L_x_3723:
[----:B------:R-:W-:Y:S01]  /*ac80*/  BSSY B2, `(.L_x_3724) ;  /* 0x0000006000027945 */ /* 0x000fe20003800000 */
[----:B------:R-:W-:Y:S01]  /*ac90*/  IMAD R14, R18, 0x200, R13 ;  /* 0x00000200120e7824 */ /* 0x000fe200078e020d */
[----:B------:R-:W-:Y:S02]  /*aca0*/  MOV R15, 0x40000040 ;  /* 0x40000040000f7802 */ /* 0x000fe40000000f00 */
[----:B--2---:R-:W-:Y:S05]  /*acb0*/  @P2 BRA `(.L_x_3725) ;  /* 0x0000000000082947 */ /* 0x004fea0003800000 */
[----:B------:R-:W2:Y:S02]  /*acc0*/  SYNCS.PHASECHK.TRANS64.TRYWAIT P2, [R212+URZ+0x28c30], R213 ;  /* 0x028c30d5d40075a7 */ /* 0x000ea4000804017f */
[----:B--2---:R-:W-:Y:S05]  /*acd0*/  @!P2 BRA `(.L_x_3726) ;  /* 0x000000e00048a947 */ /* 0x004fea0003800000 */
.L_x_3725:
[----:B------:R-:W-:Y:S05]  /*ace0*/  BSYNC B2 ;  /* 0x0000000000027941 */ /* 0x000fea0003800000 */
.L_x_3724:
[C---:B------:R-:W-:Y:S01]  /*acf0*/  R2UR UR6, R14.reuse ;  /* 0x000000000e0672ca */ /* 0x040fe200000e0000 */
[----:B------:R-:W-:Y:S01]  /*ad00*/  WARPGROUP.ARRIVE ;  /* 0x00000000000079c5 */ /* 0x000fe20000000000 */
[----:B------:R-:W-:Y:S01]  /*ad10*/  R2UR UR7, R15 ;  /* 0x000000000f0772ca */ /* 0x000fe200000e0000 */
[----:B------:R-:W-:Y:S01]  /*ad20*/  VIADD R20, R14, 0x2 ;  /* 0x000000020e147836 */ /* 0x000fe20000000000 */
[----:B------:R-:W-:Y:S01]  /*ad30*/  R2UR UR4, R4 ;  /* 0x00000000040472ca */ /* 0x000fe200000e0000 */
[----:B0-----:R-:W-:Y:S01]  /*ad40*/  IMAD.MOV.U32 R21, RZ, RZ, 0x40000040 ;  /* 0x40000040ff157424 */ /* 0x001fe200078e00ff */
[----:B------:R-:W-:Y:S01]  /*ad50*/  R2UR UR5, R5 ;  /* 0x00000000050572ca */ /* 0x000fe200000e0000 */
[----:B------:R-:W-:Y:S01]  /*ad60*/  IMAD.MOV.U32 R226, RZ, RZ, 0x1 ;  /* 0x00000001ffe27424 */ /* 0x000fe200078e00ff */
[----:B------:R-:W-:-:S03]  /*ad70*/  MOV R15, 0x40000040 ;  /* 0x40000040000f7802 */ /* 0x000fc60000000f00 */
[----:B------:R-:W-:-:S04]  /*ad80*/  IMAD R226, R211, -0x40, R226 ;  /* 0xffffffc0d3e27824 */ /* 0x000fc800078e02e2 */
[----:B------:R-:W-:-:S04]  /*ad90*/  IMAD R226, R185, 0x40, R226 ;  /* 0x00000040b9e27824 */ /* 0x000fc800078e02e2 */
        /* <DEDUP_REMOVED lines=22> */
[----:B------:R-:W-:-:S04]  /*af00*/  IADD3 R15, -R184, R226, R187 ;  /* 0x000000e2b80f7210 */ /* 0x000fc80007ffe1bb */
[----:B------:R-:W-:-:S04]  /*af10*/  IADD3 R15, R190, R15, -R192 ;  /* 0x0000000fbe0f7210 */ /* 0x000fc80007ffe8c0 */
[C---:B------:R-:W-:Y:S02]  /*af20*/  ISETP.GT.AND P2, PT, R15.reuse, RZ, PT ;  /* 0x000000ff0f00720c */ /* 0x040fe40003f44270 */
[C---:B------:R-:W-:Y:S02]  /*af30*/  ISETP.GT.AND P3, PT, R15.reuse, 0x1, PT ;  /* 0x000000010f00780c */ /* 0x040fe40003f64270 */
[----:B------:R-:W-:Y:S01]  /*af40*/  ISETP.GT.AND P4, PT, R15, 0x8, PT ;  /* 0x000000080f00780c */ /* 0x000fe20003f84270 */
        /* <DEDUP_REMOVED lines=29> */
[----:B------:R-:W-:-:S02]  /*b120*/  ISETP.GT.AND P2, PT, R15, 0x9, PT ;  /* 0x000000090f00780c */ /* 0x000fc40003f44270 */
[----:B------:R-:W-:-:S03]  /*b130*/  FMNMX.FTZ R169, R21, R223, !PT ;  /* 0x000000df15a97209 */ /* 0x000fc60007810000 */
[----:B------:R-:W0:Y:S01]  /*b140*/  MUFU.TANH R153, R153 ;  /* 0x0000009900997308 */ /* 0x000e220000002400 */
[----:B---3--:R-:W-:Y:S02]  /*b150*/  FSEL R20, R20, -INF , P3 ;  /* 0xff80000014147808 */ /* 0x008fe40001800000 */
[----:B------:R-:W-:Y:S02]  /*b160*/  ISETP.GT.AND P3, PT, R15, 0x10, PT ;  /* 0x000000100f00780c */ /* 0x000fe40003f64270 */
[----:B------:R-:W-:-:S03]  /*b170*/  FMNMX.FTZ R169, R20, R169, !PT ;  /* 0x000000a914a97209 */ /* 0x000fc60007810000 */
[----:B------:R-:W3:Y:S01]  /*b180*/  MUFU.TANH R156, R156 ;  /* 0x0000009c009c7308 */ /* 0x000ee20000002400 */
[----:B----4-:R-:W-:-:S04]  /*b190*/  FSEL R152, R152, -INF , P4 ;  /* 0xff80000098987808 */ /* 0x010fc80002000000 */
[----:B------:R-:W-:Y:S01]  /*b1a0*/  FMNMX.FTZ R172, R152, R169, !PT ;  /* 0x000000a998ac7209 */ /* 0x000fe20007810000 */
[----:B------:R-:W-:Y:S02]  /*b1b0*/  FMUL.FTZ R169, R176, UR39 ;  /* 0x00000027b0a97c20 */ /* 0x000fe40008410000 */
[----:B------:R-:W4:Y:S01]  /*b1c0*/  MUFU.TANH R154, R154 ;  /* 0x0000009a009a7308 */ /* 0x000f220000002400 */
[----:B0-----:R-:W-:Y:S02]  /*b1d0*/  FSEL R153, R153, -INF , P2 ;  /* 0xff80000099997808 */ /* 0x001fe40001000000 */
[----:B------:R-:W-:Y:S02]  /*b1e0*/  ISETP.GT.AND P2, PT, R15, 0x11, PT ;  /* 0x000000110f00780c */ /* 0x000fe40003f44270 */
[----:B------:R-:W-:Y:S01]  /*b1f0*/  FMNMX.FTZ R173, R153, R172, !PT ;  /* 0x000000ac99ad7209 */ /* 0x000fe20007810000 */
[----:B------:R-:W-:Y:S01]  /*b200*/  FMUL.FTZ R172, R177, UR39 ;  /* 0x00000027b1ac7c20 */ /* 0x000fe20008410000 */
[----:B------:R-:W-:Y:S01]  /*b210*/  FMUL.FTZ R177, R181, UR39 ;  /* 0x00000027b5b17c20 */ /* 0x000fe20008410000 */
[----:B------:R-:W0:Y:S01]  /*b220*/  MUFU.TANH R157, R157 ;  /* 0x0000009d009d7308 */ /* 0x000e220000002400 */
[----:B---3--:R-:W-:-:S02]  /*b230*/  FSEL R156, R156, -INF , P3 ;  /* 0xff8000009c9c7808 */ /* 0x008fc40001800000 */
        /* <DEDUP_REMOVED lines=9> */
[----:B------:R-:W-:Y:S01]  /*b2d0*/  FMNMX.FTZ R173, R157, R176, !PT ;  /* 0x000000b09dad7209 */ /* 0x000fe20007810000 */
[----:B------:R-:W-:Y:S02]  /*b2e0*/  FMUL.FTZ R176, R180, UR39 ;  /* 0x00000027b4b07c20 */ /* 0x000fe40008410000 */
[----:B------:R-:W0:Y:S01]  /*b2f0*/  MUFU.TANH R161, R161 ;  /* 0x000000a100a17308 */ /* 0x000e220000002400 */
[----:B---3--:R-:W-:Y:S02]  /*b300*/  FSEL R160, R160, -INF , P2 ;  /* 0xff800000a0a07808 */ /* 0x008fe40001000000 */
[----:B------:R-:W-:-:S02]  /*b310*/  ISETP.GT.AND P2, PT, R15, 0x21, PT ;  /* 0x000000210f00780c */ /* 0x000fc40003f44270 */
[----:B------:R-:W-:-:S03]  /*b320*/  FMNMX.FTZ R173, R160, R173, !PT ;  /* 0x000000ada0ad7209 */ /* 0x000fc60007810000 */
[----:B------:R-:W3:Y:S01]  /*b330*/  MUFU.TANH R165, R165 ;  /* 0x000000a500a57308 */ /* 0x000ee20000002400 */
[----:B----4-:R-:W-:Y:S02]  /*b340*/  FSEL R164, R164, -INF , P3 ;  /* 0xff800000a4a47808 */ /* 0x010fe40001800000 */
[----:B------:R-:W-:Y:S02]  /*b350*/  ISETP.GT.AND P3, PT, R15, 0x28, PT ;  /* 0x000000280f00780c */ /* 0x000fe40003f64270 */
[----:B------:R-:W-:Y:S01]  /*b360*/  FMNMX.FTZ R180, R164, R173, !PT ;  /* 0x000000ada4b47209 */ /* 0x000fe20007810000 */
[----:B------:R-:W-:Y:S02]  /*b370*/  FMUL.FTZ R173, R155, UR39 ;  /* 0x000000279bad7c20 */ /* 0x000fe40008410000 */
[----:B------:R-:W4:Y:S01]  /*b380*/  MUFU.TANH R168, R168 ;  /* 0x000000a800a87308 */ /* 0x000f220000002400 */
[----:B0-----:R-:W-:Y:S02]  /*b390*/  FSEL R161, R161, -INF , P2 ;  /* 0xff800000a1a17808 */ /* 0x001fe40001000000 */
[----:B------:R-:W-:-:S02]  /*b3a0*/  ISETP.GT.AND P2, PT, R15, 0x29, PT ;  /* 0x000000290f00780c */ /* 0x000fc40003f44270 */
        /* <DEDUP_REMOVED lines=15> */
[C---:B------:R-:W-:Y:S02]  /*b4a0*/  ISETP.GT.AND P2, PT, R15.reuse, 0x39, PT ;  /* 0x000000390f00780c */ /* 0x040fe40003f44270 */
[----:B------:R-:W-:Y:S01]  /*b4b0*/  FMNMX.FTZ R180, R172, R181, !PT ;  /* 0x000000b5acb47209 */ /* 0x000fe20007810000 */
[----:B------:R-:W-:Y:S01]  /*b4c0*/  FMUL.FTZ R181, R162, UR39 ;  /* 0x00000027a2b57c20 */ /* 0x000fe20008410000 */
[----:B------:R-:W-:Y:S01]  /*b4d0*/  IADD3 R15, R15, 0x8, RZ ;  /* 0x000000080f0f7810 */ /* 0x000fe20007ffe0ff */
[----:B------:R-:W-:Y:S01]  /*b4e0*/  MUFU.TANH R14, R14 ;  /* 0x0000000e000e7308 */ /* 0x000fe20000002400 */
[----:B----4-:R-:W-:Y:S02]  /*b4f0*/  FSEL R155, R176, -INF , P3 ;  /* 0xff800000b09b7808 */ /* 0x010fe40001800000 */
[----:B------:R-:W-:-:S02]  /*b500*/  ISETP.GT.AND P3, PT, R15, RZ, PT ;  /* 0x000000ff0f00720c */ /* 0x000fc40003f64270 */
[C---:B------:R-:W-:Y:S02]  /*b510*/  ISETP.GT.AND P5, PT, R15.reuse, 0x8, PT ;  /* 0x000000080f00780c */ /* 0x040fe40003fa4270 */
[----:B------:R-:W-:Y:S01]  /*b520*/  ISETP.GT.AND P6, PT, R15, 0x1, PT ;  /* 0x000000010f00780c */ /* 0x000fe20003fc4270 */
[----:B------:R3:W4:Y:S01]  /*b530*/  MUFU.TANH R176, R226 ;  /* 0x000000e200b07308 */ /* 0x0007220000002400 */
[----:B0-----:R-:W-:Y:S02]  /*b540*/  FSEL R158, R177, -INF , P2 ;  /* 0xff800000b19e7808 */ /* 0x001fe40001000000 */
[----:B------:R-:W-:Y:S01]  /*b550*/  FMNMX.FTZ R177, R155, R180, !PT ;  /* 0x000000b49bb17209 */ /* 0x000fe20007810000 */
[----:B------:R-:W-:Y:S01]  /*b560*/  FMUL.FTZ R180, R159, UR39 ;  /* 0x000000279fb47c20 */ /* 0x000fe20008410000 */
[C---:B------:R-:W-:Y:S02]  /*b570*/  ISETP.GT.AND P2, PT, R15.reuse, 0x9, PT ;  /* 0x000000090f00780c */ /* 0x040fe40003f44270 */
[----:B------:R-:W-:Y:S01]  /*b580*/  FMNMX.FTZ R159, R158, R177, !PT ;  /* 0x000000b19e9f7209 */ /* 0x000fe20007810000 */
[----:B------:R-:W0:Y:S01]  /*b590*/  MUFU.TANH R173, R173 ;  /* 0x000000ad00ad7308 */ /* 0x000e220000002400 */
[----:B---3--:R-:W-:Y:S01]  /*b5a0*/  FMUL.FTZ R226, R166, UR39 ;  /* 0x00000027a6e27c20 */ /* 0x008fe20008410000 */
[----:B------:R-:W-:-:S02]  /*b5b0*/  ISETP.GT.AND P4, PT, R15, 0x10, PT ;  /* 0x000000100f00780c */ /* 0x000fc40003f84270 */
[----:B------:R-:W3:Y:S04]  /*b5c0*/  SHFL.BFLY PT, R162, R159, 0x2, 0x1f ;  /* 0x0c401f009fa27f89 */ /* 0x000ee800000e0000 */
[----:B------:R-:W5:Y:S01]  /*b5d0*/  MUFU.TANH R226, R226 ;  /* 0x000000e200e27308 */ /* 0x000f620000002400 */
[----:B----4-:R-:W-:Y:S02]  /*b5e0*/  FSEL R166, R176, -INF , P5 ;  /* 0xff800000b0a67808 */ /* 0x010fe40002800000 */
[----:B------:R-:W-:-:S05]  /*b5f0*/  ISETP.GT.AND P5, PT, R15, 0x19, PT ;  /* 0x000000190f00780c */ /* 0x000fca0003fa4270 */
[----:B------:R-:W4:Y:S08]  /*b600*/  MUFU.TANH R180, R180 ;  /* 0x000000b400b47308 */ /* 0x000f300000002400 */
[----:B------:R-:W1:Y:S01]  /*b610*/  MUFU.TANH R181, R181 ;  /* 0x000000b500b57308 */ /* 0x000e620000002400 */
[----:B---3--:R-:W-:Y:S02]  /*b620*/  FMNMX.FTZ R177, R159, R162, !PT ;  /* 0x000000a29fb17209 */ /* 0x008fe40007810000 */
[----:B------:R-:W-:-:S05]  /*b630*/  FSEL R159, R14, -INF , P3 ;  /* 0xff8000000e9f7808 */ /* 0x000fca0001800000 */
[----:B------:R-:W3:Y:S01]  /*b640*/  MUFU.TANH R225, R225 ;  /* 0x000000e100e17308 */ /* 0x000ee20000002400 */
[----:B0-----:R-:W-:Y:S02]  /*b650*/  FSEL R162, R173, -INF , P6 ;  /* 0xff800000ada27808 */ /* 0x001fe40003000000 */
[C---:B------:R-:W-:Y:S02]  /*b660*/  ISETP.GT.AND P6, PT, R15.reuse, 0x18, PT ;  /* 0x000000180f00780c */ /* 0x040fe40003fc4270 */
[----:B------:R-:W-:Y:S02]  /*b670*/  ISETP.GT.AND P3, PT, R15, 0x11, PT ;  /* 0x000000110f00780c */ /* 0x000fe40003f64270 */
[----:B-----5:R-:W-:Y:S01]  /*b680*/  FSEL R173, R226, -INF , P6 ;  /* 0xff800000e2ad7808 */ /* 0x020fe20003000000 */
[----:B------:R-:W0:Y:S01]  /*b690*/  MUFU.TANH R227, R227 ;  /* 0x000000e300e37308 */ /* 0x000e220000002400 */
[----:B----4-:R-:W-:Y:S01]  /*b6a0*/  FSEL R170, R180, -INF , P2 ;  /* 0xff800000b4aa7808 */ /* 0x010fe20001000000 */
[----:B------:R-:W4:Y:S01]  /*b6b0*/  SHFL.BFLY PT, R226, R177, 0x1, 0x1f ;  /* 0x0c201f00b1e27f89 */ /* 0x000f2200000e0000 */
[----:B-1----:R-:W-:Y:S01]  /*b6c0*/  FSEL R163, R181, -INF , P4 ;  /* 0xff800000b5a37808 */ /* 0x002fe20002000000 */
[----:B------:R-:W-:Y:S01]  /*b6d0*/  FMUL.FTZ R180, R175, UR39 ;  /* 0x00000027afb47c20 */ /* 0x000fe20008410000 */
[C---:B------:R-:W-:Y:S01]  /*b6e0*/  ISETP.GT.AND P2, PT, R15.reuse, 0x20, PT ;  /* 0x000000200f00780c */ /* 0x040fe20003f44270 */
[----:B------:R-:W-:Y:S01]  /*b6f0*/  FMUL.FTZ R181, R178, UR39 ;  /* 0x00000027b2b57c20 */ /* 0x000fe20008410000 */
[----:B------:R-:W-:Y:S01]  /*b700*/  ISETP.GT.AND P4, PT, R15, 0x21, PT ;  /* 0x000000210f00780c */ /* 0x000fe20003f84270 */
[----:B------:R-:W1:Y:S01]  /*b710*/  MUFU.TANH R228, R228 ;  /* 0x000000e400e47308 */ /* 0x000e620000002400 */
[----:B---3--:R-:W-:Y:S01]  /*b720*/  FSEL R167, R225, -INF , P3 ;  /* 0xff800000e1a77808 */ /* 0x008fe20001800000 */
[----:B------:R-:W-:Y:S01]  /*b730*/  FMUL.FTZ R225, R179, UR39 ;  /* 0x00000027b3e17c20 */ /* 0x000fe20008410000 */
[----:B------:R-:W-:-:S02]  /*b740*/  ISETP.GT.AND P3, PT, R15, 0x28, PT ;  /* 0x000000280f00780c */ /* 0x000fc40003f64270 */
[----:B------:R-:W-:-:S03]  /*b750*/  ISETP.GT.AND P6, PT, R15, 0x29, PT ;  /* 0x000000290f00780c */ /* 0x000fc60003fc4270 */
[----:B------:R0:W3:Y:S08]  /*b760*/  MUFU.TANH R14, R171 ;  /* 0x000000ab000e7308 */ /* 0x0000f00000002400 */
[----:B------:R1:W5:Y:S01]  /*b770*/  MUFU.TANH R176, R174 ;  /* 0x000000ae00b07308 */ /* 0x0003620000002400 */
[----:B0-----:R-:W-:Y:S02]  /*b780*/  FSEL R171, R227, -INF , P5 ;  /* 0xff800000e3ab7808 */ /* 0x001fe40002800000 */
[----:B------:R-:W-:-:S05]  /*b790*/  ISETP.GT.AND P5, PT, R15, 0x30, PT ;  /* 0x000000300f00780c */ /* 0x000fca0003fa4270 */
[----:B------:R-:W0:Y:S01]  /*b7a0*/  MUFU.TANH R180, R180 ;  /* 0x000000b400b47308 */ /* 0x000e220000002400 */
[----:B-1----:R-:W-:Y:S02]  /*b7b0*/  FSEL R174, R228, -INF , P2 ;  /* 0xff800000e4ae7808 */ /* 0x002fe40001000000 */
[----:B---3--:R-:W-:Y:S02]  /*b7c0*/  FSEL R175, R14, -INF , P4 ;  /* 0xff8000000eaf7808 */ /* 0x008fe40002000000 */
[C---:B------:R-:W-:Y:S02]  /*b7d0*/  ISETP.GT.AND P2, PT, R15.reuse, 0x31, PT ;  /* 0x000000310f00780c */ /* 0x040fe40003f44270 */
[C---:B------:R-:W-:Y:S01]  /*b7e0*/  ISETP.GT.AND P4, PT, R15.reuse, 0x38, PT ;  /* 0x000000380f00780c */ /* 0x040fe20003f84270 */
[----:B------:R-:W-:Y:S01]  /*b7f0*/  MUFU.TANH R181, R181 ;  /* 0x000000b500b57308 */ /* 0x000fe20000002400 */
[----:B-----5:R-:W-:Y:S02]  /*b800*/  FSEL R176, R176, -INF , P3 ;  /* 0xff800000b0b07808 */ /* 0x020fe40001800000 */
[----:B------:R-:W-:-:S02]  /*b810*/  ISETP.GT.AND P3, PT, R15, 0x39, PT ;  /* 0x000000390f00780c */ /* 0x000fc40003f64270 */
[----:B------:R-:W-:Y:S02]  /*b820*/  FMNMX.FTZ R15, R159, R222, !PT ;  /* 0x000000de9f0f7209 */ /* 0x000fe40007810000 */
[----:B----4-:R-:W-:Y:S01]  /*b830*/  FMNMX.FTZ R14, R177, R226, !PT ;  /* 0x000000e2b10e7209 */ /* 0x010fe20007810000 */
[----:B------:R-:W-:Y:S01]  /*b840*/  MUFU.TANH R225, R225 ;  /* 0x000000e100e17308 */ /* 0x000fe20000002400 */
[----:B------:R-:W-:Y:S02]  /*b850*/  FMNMX.FTZ R15, R162, R15, !PT ;  /* 0x0000000fa20f7209 */ /* 0x000fe40007810000 */
[----:B0-----:R-:W-:Y:S02]  /*b860*/  FSEL R177, R180, -INF , P6 ;  /* 0xff800000b4b17808 */ /* 0x001fe40003000000 */
[----:B------:R-:W-:Y:S02]  /*b870*/  FMNMX.FTZ R15, R166, R15, !PT ;  /* 0x0000000fa60f7209 */ /* 0x000fe40007810000 */
[----:B------:R-:W-:Y:S01]  /*b880*/  FSETP.NEU.FTZ.AND P6, PT, R14, -INF , PT ;  /* 0xff8000000e00780b */ /* 0x000fe20003fdd000 */
[----:B------:R-:W0:Y:S01]  /*b890*/  MUFU.TANH R182, R182 ;  /* 0x000000b600b67308 */ /* 0x000e220000002400 */
[----:B------:R-:W-:Y:S01]  /*b8a0*/  FMNMX.FTZ R178, R170, R15, !PT ;  /* 0x0000000faab27209 */ /* 0x000fe20007810000 */
[----:B------:R-:W-:-:S03]  /*b8b0*/  IMAD.U32 R15, RZ, RZ, UR37 ;  /* 0x00000025ff0f7e24 */ /* 0x000fc6000f8e00ff */
[----:B------:R-:W-:Y:S01]  /*b8c0*/  FMNMX.FTZ R178, R163, R178, !PT ;  /* 0x000000b2a3b27209 */ /* 0x000fe20007810000 */
[----:B------:R-:W-:Y:S02]  /*b8d0*/  FMUL.FTZ R179, R14, R15 ;  /* 0x0000000f0eb37220 */ /* 0x000fe40000410000 */
[----:B------:R-:W1:Y:S01]  /*b8e0*/  MUFU.TANH R183, R183 ;  /* 0x000000b700b77308 */ /* 0x000e620000002400 */
[----:B------:R-:W-:-:S04]  /*b8f0*/  FMNMX.FTZ R178, R167, R178, !PT ;  /* 0x000000b2a7b27209 */ /* 0x000fc80007810000 */
[----:B------:R-:W-:Y:S02]  /*b900*/  FMNMX.FTZ R180, R173, R178, !PT ;  /* 0x000000b2adb47209 */ /* 0x000fe40007810000 */
[----:B------:R-:W-:Y:S02]  /*b910*/  FSEL R178, R179, RZ, P6 ;  /* 0x000000ffb3b27208 */ /* 0x000fe40003000000 */
[----:B------:R-:W-:-:S03]  /*b920*/  FMNMX.FTZ R179, R171, R180, !PT ;  /* 0x000000b4abb37209 */ /* 0x000fc60007810000 */
[--C-:B------:R-:W-:Y:S01]  /*b930*/  FFMA.FTZ R226, R20, R15, -R178.reuse ;  /* 0x0000000f14e27223 */ /* 0x100fe200000108b2 */
[----:B------:R-:W-:Y:S01]  /*b940*/  FMNMX.FTZ R180, R174, R179, !PT ;  /* 0x000000b3aeb47209 */ /* 0x000fe20007810000 */
[-CC-:B------:R-:W-:Y:S01]  /*b950*/  FFMA.FTZ R228, R152, R15.reuse, -R178.reuse ;  /* 0x0000000f98e47223 */ /* 0x180fe200000108b2 */
[----:B0-----:R-:W-:Y:S01]  /*b960*/  FSEL R152, R182, -INF , P4 ;  /* 0xff800000b6987808 */ /* 0x001fe20002000000 */
[-CC-:B------:R-:W-:Y:S01]  /*b970*/  FFMA.FTZ R21, R21, R15.reuse, -R178.reuse ;  /* 0x0000000f15157223 */ /* 0x180fe200000108b2 */
[----:B------:R-:W-:Y:S01]  /*b980*/  FMNMX.FTZ R179, R175, R180, !PT ;  /* 0x000000b4afb37209 */ /* 0x000fe20007810000 */
[-CC-:B------:R-:W-:Y:S01]  /*b990*/  FFMA.FTZ R153, R153, R15.reuse, -R178.reuse ;  /* 0x0000000f99997223 */ /* 0x180fe200000108b2 */
[----:B------:R-:W-:Y:S01]  /*b9a0*/  FSEL R180, R225, -INF , P2 ;  /* 0xff800000e1b47808 */ /* 0x000fe20001000000 */
[--C-:B------:R-:W-:Y:S01]  /*b9b0*/  FFMA.FTZ R156, R156, R15, -R178.reuse ;  /* 0x0000000f9c9c7223 */ /* 0x100fe200000108b2 */
[----:B------:R-:W-:Y:S01]  /*b9c0*/  FMNMX.FTZ R20, R176, R179, !PT ;  /* 0x000000b3b0147209 */ /* 0x000fe20007810000 */
[-CC-:B------:R-:W-:Y:S01]  /*b9d0*/  FFMA.FTZ R157, R157, R15.reuse, -R178.reuse ;  /* 0x0000000f9d9d7223 */ /* 0x180fe200000108b2 */
[----:B------:R-:W-:Y:S01]  /*b9e0*/  FSEL R179, R181, -INF , P5 ;  /* 0xff800000b5b37808 */ /* 0x000fe20002800000 */
[-CC-:B------:R-:W-:Y:S01]  /*b9f0*/  FFMA.FTZ R160, R160, R15.reuse, -R178.reuse ;  /* 0x0000000fa0a07223 */ /* 0x180fe200000108b2 */
[----:B------:R-:W-:Y:S01]  /*ba00*/  FMNMX.FTZ R20, R177, R20, !PT ;  /* 0x00000014b1147209 */ /* 0x000fe20007810000 */
[----:B------:R0:W-:Y:S01]  /*ba10*/  MUFU.EX2 R181, R226 ;  /* 0x000000e200b57308 */ /* 0x0001e20000000800 */
[----:B-1----:R-:W-:Y:S01]  /*ba20*/  FSEL R183, R183, -INF , P3 ;  /* 0xff800000b7b77808 */ /* 0x002fe20001800000 */
[-CC-:B------:R-:W-:Y:S01]  /*ba30*/  FFMA.FTZ R161, R161, R15.reuse, -R178.reuse ;  /* 0x0000000fa1a17223 */ /* 0x180fe200000108b2 */
[----:B------:R-:W-:Y:S01]  /*ba40*/  FMNMX.FTZ R225, R179, R20, !PT ;  /* 0x00000014b3e17209 */ /* 0x000fe20007810000 */
[----:B------:R-:W-:-:S03]  /*ba50*/  FFMA.FTZ R168, R168, R15, -R178 ;  /* 0x0000000fa8a87223 */ /* 0x000fc600000108b2 */
[----:B------:R-:W-:Y:S01]  /*ba60*/  FMNMX.FTZ R225, R180, R225, !PT ;  /* 0x000000e1b4e17209 */ /* 0x000fe20007810000 */
[----:B------:R1:W-:Y:S01]  /*ba70*/  MUFU.EX2 R182, R228 ;  /* 0x000000e400b67308 */ /* 0x0003e20000000800 */
[-CC-:B0-----:R-:W-:Y:S01]  /*ba80*/  FFMA.FTZ R226, R164, R15.reuse, -R178.reuse ;  /* 0x0000000fa4e27223 */ /* 0x181fe200000108b2 */
[--C-:B------:R-:W-:Y:S01]  /*ba90*/  FFMA.FTZ R164, R165, R15, -R178.reuse ;  /* 0x0000000fa5a47223 */ /* 0x100fe200000108b2 */
[----:B------:R-:W-:Y:S01]  /*baa0*/  FMNMX.FTZ R20, R152, R225, !PT ;  /* 0x000000e198147209 */ /* 0x000fe20007810000 */
[-CC-:B------:R-:W-:Y:S01]  /*bab0*/  FFMA.FTZ R225, R154, R15.reuse, -R178.reuse ;  /* 0x0000000f9ae17223 */ /* 0x180fe200000108b2 */
[-CC-:B------:R-:W-:Y:S01]  /*bac0*/  FFMA.FTZ R165, R169, R15.reuse, -R178.reuse ;  /* 0x0000000fa9a57223 */ /* 0x180fe200000108b2 */
[-CC-:B------:R-:W-:Y:S01]  /*bad0*/  FFMA.FTZ R169, R172, R15.reuse, -R178.reuse ;  /* 0x0000000faca97223 */ /* 0x180fe200000108b2 */
[----:B------:R-:W-:Y:S01]  /*bae0*/  FMNMX.FTZ R20, R183, R20, !PT ;  /* 0x00000014b7147209 */ /* 0x000fe20007810000 */
[-CC-:B------:R-:W-:Y:S01]  /*baf0*/  FFMA.FTZ R172, R155, R15.reuse, -R178.reuse ;  /* 0x0000000f9bac7223 */ /* 0x180fe200000108b2 */
[----:B------:R-:W-:Y:S01]  /*bb00*/  FFMA.FTZ R178, R158, R15, -R178 ;  /* 0x0000000f9eb27223 */ /* 0x000fe200000108b2 */
[----:B------:R-:W-:Y:S01]  /*bb10*/  FSEL R158, R14, RZ, P6 ;  /* 0x000000ff0e9e7208 */ /* 0x000fe20003000000 */
[----:B------:R-:W-:Y:S01]  /*bb20*/  MUFU.EX2 R21, R21 ;  /* 0x0000001500157308 */ /* 0x000fe20000000800 */
[----:B------:R-:W0:Y:S03]  /*bb30*/  SHFL.BFLY PT, R227, R20, 0x2, 0x1f ;  /* 0x0c401f0014e37f89 */ /* 0x000e2600000e0000 */
[----:B------:R-:W-:Y:S01]  /*bb40*/  FADD.FTZ R158, -R158, R223 ;  /* 0x000000df9e9e7221 */ /* 0x000fe20000010100 */
[----:B------:R-:W-:-:S03]  /*bb50*/  IMAD.MOV R223, RZ, RZ, -R194 ;  /* 0x000000ffffdf7224 */ /* 0x000fc600078e0ac2 */
[----:B------:R-:W-:Y:S08]  /*bb60*/  MUFU.EX2 R153, R153 ;  /* 0x0000009900997308 */ /* 0x000ff00000000800 */
[----:B------:R-:W-:Y:S08]  /*bb70*/  MUFU.EX2 R156, R156 ;  /* 0x0000009c009c7308 */ /* 0x000ff00000000800 */
[----:B------:R-:W-:Y:S01]  /*bb80*/  MUFU.EX2 R225, R225 ;  /* 0x000000e100e17308 */ /* 0x000fe20000000800 */
[----:B0-----:R-:W-:-:S05]  /*bb90*/  FMNMX.FTZ R154, R20, R227, !PT ;  /* 0x000000e3149a7209 */ /* 0x001fca0007810000 */
[----:B------:R-:W0:Y:S02]  /*bba0*/  SHFL.BFLY PT, R227, R154, 0x1, 0x1f ;  /* 0x0c201f009ae37f89 */ /* 0x000e2400000e0000 */
[----:B------:R-:W-:Y:S08]  /*bbb0*/  MUFU.EX2 R157, R157 ;  /* 0x0000009d009d7308 */ /* 0x000ff00000000800 */
[----:B------:R-:W-:Y:S08]  /*bbc0*/  MUFU.EX2 R160, R160 ;  /* 0x000000a000a07308 */ /* 0x000ff00000000800 */
[----:B------:R-:W-:Y:S01]  /*bbd0*/  MUFU.EX2 R226, R226 ;  /* 0x000000e200e27308 */ /* 0x000fe20000000800 */
[----:B0-----:R-:W-:-:S07]  /*bbe0*/  FMNMX.FTZ R20, R154, R227, !PT ;  /* 0x000000e39a147209 */ /* 0x001fce0007810000 */
[----:B------:R-:W-:Y:S01]  /*bbf0*/  MUFU.EX2 R161, R161 ;  /* 0x000000a100a17308 */ /* 0x000fe20000000800 */
[C---:B------:R-:W-:Y:S01]  /*bc00*/  FSETP.NEU.FTZ.AND P2, PT, R20.reuse, -INF , PT ;  /* 0xff8000001400780b */ /* 0x040fe20003f5d000 */
[----:B------:R-:W-:-:S05]  /*bc10*/  FMUL.FTZ R154, R20, R15 ;  /* 0x0000000f149a7220 */ /* 0x000fca0000410000 */
[----:B------:R-:W-:Y:S01]  /*bc20*/  FSEL R154, R154, RZ, P2 ;  /* 0x000000ff9a9a7208 */ /* 0x000fe20001000000 */
[----:B------:R-:W-:Y:S04]  /*bc30*/  MUFU.EX2 R164, R164 ;  /* 0x000000a400a47308 */ /* 0x000fe80000000800 */
[-CC-:B-1----:R-:W-:Y:S01]  /*bc40*/  FFMA.FTZ R228, R159, R15.reuse, -R154.reuse ;  /* 0x0000000f9fe47223 */ /* 0x182fe2000001089a */
[-CC-:B------:R-:W-:Y:S01]  /*bc50*/  FFMA.FTZ R159, R166, R15.reuse, -R154.reuse ;  /* 0x0000000fa69f7223 */ /* 0x180fe2000001089a */
[-CC-:B------:R-:W-:Y:S01]  /*bc60*/  FFMA.FTZ R166, R167, R15.reuse, -R154.reuse ;  /* 0x0000000fa7a67223 */ /* 0x180fe2000001089a */
[-CC-:B------:R-:W-:Y:S01]  /*bc70*/  FFMA.FTZ R167, R173, R15.reuse, -R154.reuse ;  /* 0x0000000fada77223 */ /* 0x180fe2000001089a */
[----:B------:R-:W-:Y:S01]  /*bc80*/  FSEL R173, R20, RZ, P2 ;  /* 0x000000ff14ad7208 */ /* 0x000fe20001000000 */
[-CC-:B------:R-:W-:Y:S01]  /*bc90*/  FFMA.FTZ R155, R162, R15.reuse, -R154.reuse ;  /* 0x0000000fa29b7223 */ /* 0x180fe2000001089a */
[-C--:B------:R-:W-:Y:S01]  /*bca0*/  FFMA.FTZ R162, R170, R15.reuse, -R154 ;  /* 0x0000000faaa27223 */ /* 0x080fe2000001089a */
[----:B------:R-:W-:Y:S01]  /*bcb0*/  FMUL.FTZ R170, R158, R15 ;  /* 0x0000000f9eaa7220 */ /* 0x000fe20000410000 */
[----:B------:R-:W-:Y:S01]  /*bcc0*/  ISETP.NE.AND P2, PT, R192, R223, PT ;  /* 0x000000dfc000720c */ /* 0x000fe20003f45270 */
[----:B------:R-:W-:Y:S01]  /*bcd0*/  FADD.FTZ R222, -R173, R222 ;  /* 0x000000deadde7221 */ /* 0x000fe20000010100 */
[----:B------:R-:W-:Y:S01]  /*bce0*/  MUFU.EX2 R228, R228 ;  /* 0x000000e400e47308 */ /* 0x000fe20000000800 */
[----:B------:R-:W-:Y:S01]  /*bcf0*/  @!P1 IADD3 R158, R212, 0x28c40, RZ ;  /* 0x00028c40d49e9810 */ /* 0x000fe20007ffe0ff */
[-CC-:B------:R-:W-:Y:S01]  /*bd00*/  FFMA.FTZ R163, R163, R15.reuse, -R154.reuse ;  /* 0x0000000fa3a37223 */ /* 0x180fe2000001089a */
[-C--:B------:R-:W-:Y:S01]  /*bd10*/  FMUL.FTZ R173, R222, R15.reuse ;  /* 0x0000000fdead7220 */ /* 0x080fe20000410000 */
[-C--:B------:R-:W-:Y:S01]  /*bd20*/  FFMA.FTZ R222, R176, R15.reuse, -R154 ;  /* 0x0000000fb0de7223 */ /* 0x080fe2000001089a */
[----:B------:R-:W-:Y:S01]  /*bd30*/  @!P1 PRMT R158, RZ, 0x654, R158 ;  /* 0x00000654ff9e9816 */ /* 0x000fe2000000009e */
        /* <DEDUP_REMOVED lines=8> */
[-C--:B------:R-:W-:Y:S01]  /*bdc0*/  FFMA.FTZ R183, R183, R15.reuse, -R154 ;  /* 0x0000000fb7b77223 */ /* 0x080fe2000001089a */
[----:B------:R-:W3:Y:S01]  /*bdd0*/  MUFU.EX2 R173, R173 ;  /* 0x000000ad00ad7308 */ /* 0x000ee20000000800 */
[----:B-1----:R-:W-:Y:S02]  /*bde0*/  @!P2 IMAD R158, R223, 0x4, R2 ;  /* 0x00000004df9ea824 */ /* 0x002fe400078e0202 */
[-CC-:B------:R-:W-:Y:S01]  /*bdf0*/  FFMA.FTZ R223, R175, R15.reuse, -R154.reuse ;  /* 0x0000000fafdf7223 */ /* 0x180fe2000001089a */
[----:B------:R-:W-:-:S04]  /*be00*/  FFMA.FTZ R175, R152, R15, -R154 ;  /* 0x0000000f98af7223 */ /* 0x000fc8000001089a */
[----:B------:R-:W1:Y:S01]  /*be10*/  MUFU.EX2 R155, R155 ;  /* 0x0000009b009b7308 */ /* 0x000e620000000800 */
[----:B0-----:R-:W-:Y:S01]  /*be20*/  FFMA.FTZ R152, R170, R3, R21 ;  /* 0x00000003aa987223 */ /* 0x001fe20000010015 */
[----:B------:R-:W-:Y:S01]  /*be30*/  @!P2 STS [R158+0x28800], R170 ;  /* 0x028800aa9e00a388 */ /* 0x000fe20000000800 */
[-C--:B------:R-:W-:Y:S01]  /*be40*/  FMUL.FTZ R24, R24, R170.reuse ;  /* 0x000000aa18187220 */ /* 0x080fe20000410000 */
[-C--:B------:R-:W-:Y:S01]  /*be50*/  FMUL.FTZ R25, R25, R170.reuse ;  /* 0x000000aa19197220 */ /* 0x080fe20000410000 */
[C---:B------:R-:W-:Y:S01]  /*be60*/  FADD.FTZ R3, R181.reuse, R152 ;  /* 0x00000098b5037221 */ /* 0x040fe20000010000 */
[----:B------:R-:W-:Y:S01]  /*be70*/  F2FP.F16.F32.PACK_AB R152, R181, R21 ;  /* 0x00000015b598723e */ /* 0x000fe200000000ff */
[----:B------:R-:W-:Y:S01]  /*be80*/  FMUL.FTZ R28, R28, R170 ;  /* 0x000000aa1c1c7220 */ /* 0x000fe20000410000 */
[----:B------:R-:W0:Y:S01]  /*be90*/  MUFU.EX2 R159, R159 ;  /* 0x0000009f009f7308 */ /* 0x000e220000000800 */
[----:B---3--:R-:W-:Y:S01]  /*bea0*/  FFMA.FTZ R154, R173, R0, R228 ;  /* 0x00000000ad9a7223 */ /* 0x008fe200000100e4 */
[----:B------:R-:W-:Y:S01]  /*beb0*/  FADD.FTZ R230, R182, R3 ;  /* 0x00000003b6e67221 */ /* 0x000fe20000010000 */
[----:B------:R3:W-:Y:S01]  /*bec0*/  @!P2 STS [R158+0x28820], R173 ;  /* 0x028820ad9e00a388 */ /* 0x0007e20000000800 */
[-C--:B------:R-:W-:Y:S01]  /*bed0*/  FMUL.FTZ R29, R29, R170.reuse ;  /* 0x000000aa1d1d7220 */ /* 0x080fe20000410000 */
[-C--:B------:R-:W-:Y:S01]  /*bee0*/  FMUL.FTZ R32, R32, R170.reuse ;  /* 0x000000aa20207220 */ /* 0x080fe20000410000 */
[----:B------:R-:W-:Y:S01]  /*bef0*/  FADD.FTZ R21, R153, R230 ;  /* 0x000000e699157221 */ /* 0x000fe20000010000 */
        /* <DEDUP_REMOVED lines=36> */
[----:B------:R-:W-:Y:S01]  /*c140*/  FADD.FTZ R182, R156, R21 ;  /* 0x000000159cb67221 */ /* 0x000fe20000010000 */
[----:B------:R-:W-:Y:S01]  /*c150*/  F2FP.F16.F32.PACK_AB R153, R155, R228 ;  /* 0x000000e49b99723e */ /* 0x000fe200000000ff */
[----:B0-----:R-:W-:Y:S01]  /*c160*/  FADD.FTZ R3, R159, R224 ;  /* 0x000000e09f037221 */ /* 0x001fe20000010000 */
[C---:B----4-:R-:W-:Y:S01]  /*c170*/  F2FP.F16.F32.PACK_AB R155, R162.reuse, R159 ;  /* 0x0000009fa29b723e */ /* 0x050fe200000000ff */
[----:B------:R-:W-:Y:S01]  /*c180*/  FADD.FTZ R182, R225, R182 ;  /* 0x000000b6e1b67221 */ /* 0x000fe20000010000 */
[----:B------:R-:W0:Y:S01]  /*c190*/  MUFU.EX2 R171, R171 ;  /* 0x000000ab00ab7308 */ /* 0x000e220000000800 */
[----:B---3--:R-:W-:Y:S01]  /*c1a0*/  FADD.FTZ R158, R162, R3 ;  /* 0x00000003a29e7221 */ /* 0x008fe20000010000 */
[----:B------:R-:W-:Y:S01]  /*c1b0*/  BAR.SYNC.DEFER_BLOCKING 0xf, 0x100 ;  /* 0x03c4000000007b1d */ /* 0x000fe20000010000 */
[----:B------:R-:W-:Y:S01]  /*c1c0*/  FADD.FTZ R21, R157, R182 ;  /* 0x000000b69d157221 */ /* 0x000fe20000010000 */
[----:B------:R-:W-:Y:S01]  /*c1d0*/  F2FP.F16.F32.PACK_AB R156, R225, R156 ;  /* 0x0000009ce19c723e */ /* 0x000fe200000000ff */
[----:B-----5:R-:W-:Y:S01]  /*c1e0*/  FADD.FTZ R3, R163, R158 ;  /* 0x0000009ea3037221 */ /* 0x020fe20000010000 */
[C---:B------:R-:W-:Y:S01]  /*c1f0*/  F2FP.F16.F32.PACK_AB R158, R160.reuse, R157 ;  /* 0x0000009da09e723e */ /* 0x040fe200000000ff */
[----:B------:R-:W-:Y:S01]  /*c200*/  FADD.FTZ R21, R160, R21 ;  /* 0x00000015a0157221 */ /* 0x000fe20000010000 */
[----:B------:R-:W1:Y:S01]  /*c210*/  MUFU.EX2 R176, R223 ;  /* 0x000000df00b07308 */ /* 0x000e620000000800 */
[C---:B--2---:R-:W-:Y:S01]  /*c220*/  FADD.FTZ R182, R166.reuse, R3 ;  /* 0x00000003a6b67221 */ /* 0x044fe20000010000 */
[----:B------:R-:W-:Y:S01]  /*c230*/  F2FP.F16.F32.PACK_AB R157, R166, R163 ;  /* 0x000000a3a69d723e */ /* 0x000fe200000000ff */
[-C--:B------:R-:W-:Y:S01]  /*c240*/  FMUL.FTZ R92, R92, R170.reuse ;  /* 0x000000aa5c5c7220 */ /* 0x080fe20000410000 */
[----:B------:R-:W-:Y:S01]  /*c250*/  F2FP.F16.F32.PACK_AB R159, R174, R167 ;  /* 0x000000a7ae9f723e */ /* 0x000fe200000000ff */
[----:B------:R-:W-:Y:S01]  /*c260*/  FADD.FTZ R3, R167, R182 ;  /* 0x000000b6a7037221 */ /* 0x000fe20000010000 */
[----:B------:R-:W-:Y:S01]  /*c270*/  FADD.FTZ R182, R226, R21 ;  /* 0x00000015e2b67221 */ /* 0x000fe20000010000 */
[-C--:B------:R-:W-:Y:S01]  /*c280*/  FMUL.FTZ R93, R93, R170.reuse ;  /* 0x000000aa5d5d7220 */ /* 0x080fe20000410000 */
[----:B------:R-:W2:Y:S01]  /*c290*/  MUFU.EX2 R0, R222 ;  /* 0x000000de00007308 */ /* 0x000ea20000000800 */
[----:B------:R-:W-:Y:S01]  /*c2a0*/  FADD.FTZ R160, R174, R3 ;  /* 0x00000003aea07221 */ /* 0x000fe20000010000 */
[----:B------:R-:W-:Y:S01]  /*c2b0*/  FADD.FTZ R21, R161, R182 ;  /* 0x000000b6a1157221 */ /* 0x000fe20000010000 */
[-C--:B------:R-:W-:Y:S01]  /*c2c0*/  FMUL.FTZ R96, R96, R170.reuse ;  /* 0x000000aa60607220 */ /* 0x080fe20000410000 */
[----:B------:R-:W-:Y:S01]  /*c2d0*/  FMUL.FTZ R97, R97, R170 ;  /* 0x000000aa61617220 */ /* 0x000fe20000410000 */
[----:B0-----:R-:W-:Y:S01]  /*c2e0*/  FADD.FTZ R3, R171, R160 ;  /* 0x000000a0ab037221 */ /* 0x001fe20000010000 */
[----:B------:R-:W-:Y:S01]  /*c2f0*/  FADD.FTZ R21, R164, R21 ;  /* 0x00000015a4157221 */ /* 0x000fe20000010000 */
[----:B------:R-:W-:Y:S01]  /*c300*/  F2FP.F16.F32.PACK_AB R160, R161, R226 ;  /* 0x000000e2a1a0723e */ /* 0x000fe200000000ff */
[----:B------:R-:W0:Y:S01]  /*c310*/  MUFU.EX2 R177, R177 ;  /* 0x000000b100b17308 */ /* 0x000e220000000800 */
[C---:B-1----:R-:W-:Y:S01]  /*c320*/  FADD.FTZ R3, R176.reuse, R3 ;  /* 0x00000003b0037221 */ /* 0x042fe20000010000 */
        /* <DEDUP_REMOVED lines=65> */
[----:B------:R-:W-:Y:S01]  /*c740*/  FMUL.FTZ R62, R62, R173 ;  /* 0x000000ad3e3e7220 */ /* 0x000fe20000410000 */
[----:B------:R-:W-:Y:S01]  /*c750*/  F2FP.F16.F32.PACK_AB R164, R169, R165 ;  /* 0x000000a5a9a4723e */ /* 0x000fe200000000ff */
[----:B------:R-:W-:Y:S01]  /*c760*/  FMUL.FTZ R63, R63, R173 ;  /* 0x000000ad3f3f7220 */ /* 0x000fe20000410000 */
[----:B------:R-:W-:Y:S01]  /*c770*/  F2FP.F16.F32.PACK_AB R165, R180, R179 ;  /* 0x000000b3b4a5723e */ /* 0x000fe200000000ff */
[----:B------:R1:W-:Y:S01]  /*c780*/  STSM.16.M88.4 [R198], R160 ;  /* 0x000000a0c6007844 */ /* 0x0003e20000000200 */
[----:B------:R-:W0:Y:S01]  /*c790*/  MUFU.EX2 R178, R178 ;  /* 0x000000b200b27308 */ /* 0x000e220000000800 */
[C---:B---3--:R-:W-:Y:S01]  /*c7a0*/  FADD.FTZ R0, R182.reuse, R167 ;  /* 0x000000a7b6007221 */ /* 0x048fe20000010000 */
[----:B------:R-:W-:Y:S01]  /*c7b0*/  F2FP.F16.F32.PACK_AB R167, R182, R175 ;  /* 0x000000afb6a7723e */ /* 0x000fe200000000ff */
[-C--:B------:R-:W-:Y:S01]  /*c7c0*/  FMUL.FTZ R66, R66, R173.reuse ;  /* 0x000000ad42427220 */ /* 0x080fe20000410000 */
[-C--:B------:R-:W-:Y:S01]  /*c7d0*/  FMUL.FTZ R67, R67, R173.reuse ;  /* 0x000000ad43437220 */ /* 0x080fe20000410000 */
[-C--:B------:R-:W-:Y:S01]  /*c7e0*/  FMUL.FTZ R70, R70, R173.reuse ;  /* 0x000000ad46467220 */ /* 0x080fe20000410000 */
[-C--:B------:R-:W-:Y:S01]  /*c7f0*/  FMUL.FTZ R71, R71, R173.reuse ;  /* 0x000000ad47477220 */ /* 0x080fe20000410000 */
[-C--:B------:R-:W-:Y:S01]  /*c800*/  FMUL.FTZ R74, R74, R173.reuse ;  /* 0x000000ad4a4a7220 */ /* 0x080fe20000410000 */
[-C--:B------:R-:W-:Y:S01]  /*c810*/  FMUL.FTZ R75, R75, R173.reuse ;  /* 0x000000ad4b4b7220 */ /* 0x080fe20000410000 */
[----:B--2---:R-:W-:Y:S01]  /*c820*/  FADD.FTZ R21, R172, R21 ;  /* 0x00000015ac157221 */ /* 0x004fe20000010000 */
[-C--:B------:R-:W-:Y:S01]  /*c830*/  FMUL.FTZ R78, R78, R173.reuse ;  /* 0x000000ad4e4e7220 */ /* 0x080fe20000410000 */
[-C--:B------:R-:W-:Y:S01]  /*c840*/  FMUL.FTZ R79, R79, R173.reuse ;  /* 0x000000ad4f4f7220 */ /* 0x080fe20000410000 */
[-C--:B------:R-:W-:Y:S01]  /*c850*/  FMUL.FTZ R82, R82, R173.reuse ;  /* 0x000000ad52527220 */ /* 0x080fe20000410000 */
[-C--:B------:R-:W-:Y:S01]  /*c860*/  FMUL.FTZ R83, R83, R173.reuse ;  /* 0x000000ad53537220 */ /* 0x080fe20000410000 */
[-C--:B------:R-:W-:Y:S01]  /*c870*/  FMUL.FTZ R86, R86, R173.reuse ;  /* 0x000000ad56567220 */ /* 0x080fe20000410000 */
[-C--:B------:R-:W-:Y:S01]  /*c880*/  FMUL.FTZ R87, R87, R173.reuse ;  /* 0x000000ad57577220 */ /* 0x080fe20000410000 */
[-C--:B------:R-:W-:Y:S01]  /*c890*/  FMUL.FTZ R90, R90, R173.reuse ;  /* 0x000000ad5a5a7220 */ /* 0x080fe20000410000 */
        /* <DEDUP_REMOVED lines=34> */
[----:B-1----:R-:W-:Y:S06]  /*cac0*/  @!P0 BRA `(.L_x_3727) ;  /* 0x0000000000048947 */ /* 0x002fec0003800000 */
[----:B------:R-:W-:Y:S01]  /*cad0*/  BPT.TRAP 0x1 ;  /* 0x000000040000795c */ /* 0x000fe20000300000 */
.L_x_3727:
[----:B------:R0:W1:Y:S01]  /*cae0*/  SYNCS.PHASECHK.TRANS64.TRYWAIT P2, [R212+URZ+0x28c50], R213 ;  /* 0x028c50d5d40075a7 */ /* 0x000062000804017f */
[----:B------:R-:W-:Y:S05]  /*caf0*/  @!P0 BRA `(.L_x_3728) ;  /* 0x0000000000048947 */ /* 0x000fea0003800000 */
[----:B------:R-:W-:Y:S01]  /*cb00*/  BPT.TRAP 0x1 ;  /* 0x000000040000795c */ /* 0x000fe20000300000 */
.L_x_3728:
[----:B------:R-:W-:Y:S04]  /*cb10*/  BSSY B2, `(.L_x_3729) ;  /* 0x0000004000027945 */ /* 0x000fe80003800000 */
[----:B-1----:R-:W-:Y:S05]  /*cb20*/  @P2 BRA `(.L_x_3730) ;  /* 0x0000000000082947 */ /* 0x002fea0003800000 */
[----:B------:R-:W1:Y:S02]  /*cb30*/  SYNCS.PHASECHK.TRANS64.TRYWAIT P2, [R212+URZ+0x28c50], R213 ;  /* 0x028c50d5d40075a7 */ /* 0x000e64000804017f */
[----:B-1----:R-:W-:Y:S05]  /*cb40*/  @!P2 BRA `(.L_x_3731) ;  /* 0x000000c000c0a947 */ /* 0x002fea0003800000 */
.L_x_3730:
[----:B------:R-:W-:Y:S05]  /*cb50*/  BSYNC B2 ;  /* 0x0000000000027941 */ /* 0x000fea0003800000 */
.L_x_3729:
[----:B------:R-:W-:Y:S01]  /*cb60*/  IMAD.MOV.U32 R169, RZ, RZ, 0x40000040 ;  /* 0x40000040ffa97424 */ /* 0x000fe200078e00ff */
[----:B------:R-:W-:Y:S01]  /*cb70*/  LEA R168, R18, R12, 0xc ;  /* 0x0000000c12a87211 */ /* 0x000fe200078e60ff */
[----:B------:R-:W-:Y:S01]  /*cb80*/  WARPGROUP.ARRIVE ;  /* 0x00000000000079c5 */ /* 0x000fe20000000000 */
[----:B------:R-:W-:Y:S01]  /*cb90*/  ISETP.GT.AND P2, PT, R211, R186, PT ;  /* 0x000000bad300720c */ /* 0x000fe20003f44270 */
[----:B01----:R-:W-:Y:S01]  /*cba0*/  @!P1 VIADD R212, R212, 0x28c60 ;  /* 0x00028c60d4d49836 */ /* 0x003fe20000000000 */
[----:B------:R-:W-:Y:S01]  /*cbb0*/  R2UR UR6, R168 ;  /* 0x00000000a80672ca */ /* 0x000fe200000e0000 */
[----:B------:R-:W-:Y:S01]  /*cbc0*/  IMAD.MOV.U32 R222, RZ, RZ, R20 ;  /* 0x000000ffffde7224 */ /* 0x000fe200078e0014 */
[----:B------:R-:W-:Y:S01]  /*cbd0*/  R2UR UR7, R169 ;  /* 0x00000000a90772ca */ /* 0x000fe200000e0000 */
[----:B------:R-:W-:Y:S01]  /*cbe0*/  IMAD.MOV.U32 R169, RZ, RZ, 0x40000040 ;  /* 0x40000040ffa97424 */ /* 0x000fe200078e00ff */
[----:B------:R-:W-:Y:S01]  /*cbf0*/  @!P1 PRMT R212, RZ, 0x654, R212 ;  /* 0x00000654ffd49816 */ /* 0x000fe200000000d4 */
[----:B------:R-:W-:Y:S01]  /*cc00*/  IMAD.MOV.U32 R223, RZ, RZ, R14 ;  /* 0x000000ffffdf7224 */ /* 0x000fe200078e000e */
[----:B------:R-:W-:-:S02]  /*cc10*/  IADD3 R211, R211, -0x1, RZ ;  /* 0xffffffffd3d37810 */ /* 0x000fc40007ffe0ff */
[----:B------:R-:W-:-:S07]  /*cc20*/  MOV R224, R18 ;  /* 0x0000001200e07202 */ /* 0x000fce0000000f00 */
[----:B------:R-:W-:Y:S03]  /*cc30*/  HGMMA.64x256x16.F32 R24, R152, gdesc[UR4].tnspB, R24, gsb0 ;  /* 0x43e0000498187df0 */ /* 0x000fe60008000818 */
[----:B------:R-:W-:Y:S02]  /*cc40*/  WARPGROUP.DEPBAR.LE gsb0, 0x0 ;  /* 0x00008000000079c5 */ /* 0x000fe40000010000 */
[----:B------:R-:W-:Y:S01]  /*cc50*/  VIADD R152, R168, 0x80 ;  /* 0x00000080a8987836 */ /* 0x000fe20000000000 */
[----:B------:R-:W-:Y:S01]  /*cc60*/  MOV R153, 0x40000040 ;  /* 0x4000004000997802 */ /* 0x000fe20000000f00 */
        /* <DEDUP_REMOVED lines=31> */
.L_x_3721:
[----:B------:R-:W-:Y:S05]  /*ce60*/  BSYNC B1 ;  /* 0x0000000000017941 */ /* 0x000fea0003800000 */
.L_x_3720:
[----:B------:R-:W-:Y:S01]  /*ce70*/  ISETP.GE.AND P2, PT, R211, RZ, PT ;  /* 0x000000ffd300720c */ /* 0x000fe20003f46270 */
[----:B------:R-:W-:-:S12]  /*ce80*/  BSSY B0, `(.L_x_3733) ;  /* 0x00001e2000007945 */ /* 0x000fd80003800000 */
[----:B------:R-:W-:Y:S05]  /*ce90*/  @!P2 BRA `(.L_x_3734) ;  /* 0x0000001c0080a947 */ /* 0x000fea0003800000 */
[----:B------:R-:W-:Y:S01]  /*cea0*/  IMAD.MOV.U32 R213, RZ, RZ, R20 ;  /* 0x000000ffffd57224 */ /* 0x000fe200078e0014 */
[----:B------:R-:W-:Y:S01]  /*ceb0*/  MOV R223, R18 ;  /* 0x0000001200df7202 */ /* 0x000fe20000000f00 */
[----:B------:R-:W-:-:S07]  /*cec0*/  IMAD.MOV.U32 R187, RZ, RZ, R14 ;  /* 0x000000ffffbb7224 */ /* 0x000fce00078e000e */
.L_x_3745:
[----:B------:R-:W-:-:S05]  /*ced0*/  VIADD R18, R223, 0x1 ;  /* 0x00000001df127836 */ /* 0x000fca0000000000 */
[----:B------:R-:W-:-:S04]  /*cee0*/  ISETP.NE.AND P2, PT, R18, 0x2, PT ;  /* 0x000000021200780c */ /* 0x000fc80003f45270 */
[----:B------:R-:W-:Y:S02]  /*cef0*/  SEL R14, RZ, 0x1, P2 ;  /* 0x00000001ff0e7807 */ /* 0x000fe40001000000 */
[----:B------:R-:W-:Y:S02]  /*cf00*/  SEL R18, R18, RZ, P2 ;  /* 0x000000ff12127207 */ /* 0x000fe40001000000 */
[----:B------:R-:W-:Y:S01]  /*cf10*/  LOP3.LUT R19, R19, R14, RZ, 0x3c, !PT ;  /* 0x0000000e13137212 */ /* 0x000fe200078e3cff */
[----:B--2---:R-:W-:Y:S06]  /*cf20*/  @!P0 BRA `(.L_x_3735) ;  /* 0x0000000000048947 */ /* 0x004fec0003800000 */
[----:B------:R-:W-:Y:S01]  /*cf30*/  BPT.TRAP 0x1 ;  /* 0x000000040000795c */ /* 0x000fe20000300000 */
.L_x_3735:
[----:B------:R-:W-:Y:S01]  /*cf40*/  IMAD R184, R18, 0x8, R2 ;  /* 0x0000000812b87824 */ /* 0x000fe200078e0202 */
[----:B------:R-:W-:-:S04]  /*cf50*/  SHF.L.U32 R185, R19, 0x1f, RZ ;  /* 0x0000001f13b97819 */ /* 0x000fc800000006ff */
[----:B------:R2:W3:Y:S01]  /*cf60*/  SYNCS.PHASECHK.TRANS64.TRYWAIT P2, [R184+URZ+0x28c30], R185 ;  /* 0x028c30b9b80075a7 */ /* 0x0004e2000804017f */
[----:B------:R-:W-:Y:S05]  /*cf70*/  @!P0 BRA `(.L_x_3736) ;  /* 0x0000000000048947 */ /* 0x000fea0003800000 */
[----:B------:R-:W-:Y:S01]  /*cf80*/  BPT.TRAP 0x1 ;  /* 0x000000040000795c */ /* 0x000fe20000300000 */
.L_x_3736:
[----:B------:R-:W-:Y:S01]  /*cf90*/  BSSY B1, `(.L_x_3737) ;  /* 0x0000006000017945 */ /* 0x000fe20003800000 */
[----:B------:R-:W-:Y:S01]  /*cfa0*/  LEA R14, R18, R13, 0x9 ;  /* 0x0000000d120e7211 */ /* 0x000fe200078e48ff */
[----:B------:R-:W-:Y:S02]  /*cfb0*/  IMAD.MOV.U32 R15, RZ, RZ, 0x40000040 ;  /* 0x40000040ff0f7424 */ /* 0x000fe400078e00ff */
[----:B---3--:R-:W-:Y:S05]  /*cfc0*/  @P2 BRA `(.L_x_3738) ;  /* 0x0000000000082947 */ /* 0x008fea0003800000 */
[----:B------:R-:W3:Y:S02]  /*cfd0*/  SYNCS.PHASECHK.TRANS64.TRYWAIT P2, [R184+URZ+0x28c30], R185 ;  /* 0x028c30b9b80075a7 */ /* 0x000ee4000804017f */
[----:B---3--:R-:W-:Y:S05]  /*cfe0*/  @!P2 BRA `(.L_x_3739) ;  /* 0x000000bc00aca947 */ /* 0x008fea0003800000 */
.L_x_3738:
[----:B------:R-:W-:Y:S05]  /*cff0*/  BSYNC B1 ;  /* 0x0000000000017941 */ /* 0x000fea0003800000 */
.L_x_3737:
[C---:B------:R-:W-:Y:S01]  /*d000*/  R2UR UR6, R14.reuse ;  /* 0x000000000e0672ca */ /* 0x040fe200000e0000 */
[----:B------:R-:W-:Y:S01]  /*d010*/  WARPGROUP.ARRIVE ;  /* 0x00000000000079c5 */ /* 0x000fe20000000000 */
[----:B------:R-:W-:Y:S01]  /*d020*/  R2UR UR7, R15 ;  /* 0x000000000f0772ca */ /* 0x000fe200000e0000 */
[----:B------:R-:W-:Y:S01]  /*d030*/  VIADD R20, R14, 0x2 ;  /* 0x000000020e147836 */ /* 0x000fe20000000000 */
[----:B------:R-:W-:Y:S01]  /*d040*/  R2UR UR4, R4 ;  /* 0x00000000040472ca */ /* 0x000fe200000e0000 */
[----:B------:R-:W-:Y:S01]  /*d050*/  IMAD.MOV.U32 R15, RZ, RZ, 0x40000040 ;  /* 0x40000040ff0f7424 */ /* 0x000fe200078e00ff */
[----:B------:R-:W-:Y:S02]  /*d060*/  R2UR UR5, R5 ;  /* 0x00000000050572ca */ /* 0x000fe400000e0000 */
[----:B0-----:R-:W-:Y:S02]  /*d070*/  MOV R21, 0x40000040 ;  /* 0x4000004000157802 */ /* 0x001fe40000000f00 */
[----:B------:R-:W-:-:S04]  /*d080*/  IADD3 R227, -R194, RZ, RZ ;  /* 0x000000ffc2e37210 */ /* 0x000fc80007ffe1ff */
[----:B------:R-:W-:-:S05]  /*d090*/  ISETP.NE.AND P2, PT, R192, R227, PT ;  /* 0x000000e3c000720c */ /* 0x000fca0003f45270 */
        /* <DEDUP_REMOVED lines=29> */
[----:B-1----:R-:W-:Y:S01]  /*d270*/  FMUL.FTZ R212, R157, UR38 ;  /* 0x000000269dd47c20 */ /* 0x002fe20008410000 */
        /* <DEDUP_REMOVED lines=34> */
[----:B----4-:R-:W-:-:S07]  /*d4a0*/  FMNMX.FTZ R15, R156, R15, !PT ;  /* 0x0000000f9c0f7209 */ /* 0x010fce0007810000 */
[----:B------:R-:W4:Y:S01]  /*d4b0*/  MUFU.TANH R224, R224 ;  /* 0x000000e000e07308 */ /* 0x000f220000002400 */
[----:B0-----:R-:W-:-:S07]  /*d4c0*/  FMNMX.FTZ R15, R212, R15, !PT ;  /* 0x0000000fd40f7209 */ /* 0x001fce0007810000 */
[----:B------:R-:W0:Y:S01]  /*d4d0*/  MUFU.TANH R164, R164 ;  /* 0x000000a400a47308 */ /* 0x000e220000002400 */
[----:B-1----:R-:W-:-:S07]  /*d4e0*/  FMNMX.FTZ R15, R160, R15, !PT ;  /* 0x0000000fa00f7209 */ /* 0x002fce0007810000 */
        /* <DEDUP_REMOVED lines=21> */
[----:B0-----:R-:W-:-:S05]  /*d640*/  FMNMX.FTZ R15, R234, R15, !PT ;  /* 0x0000000fea0f7209 */ /* 0x001fca0007810000 */
[----:B------:R-:W0:Y:S02]  /*d650*/  SHFL.BFLY PT, R14, R15, 0x2, 0x1f ;  /* 0x0c401f000f0e7f89 */ /* 0x000e2400000e0000 */
[----:B------:R-:W5:Y:S08]  /*d660*/  MUFU.TANH R158, R158 ;  /* 0x0000009e009e7308 */ /* 0x000f700000002400 */
[----:B------:R-:W2:Y:S08]  /*d670*/  MUFU.TANH R222, R222 ;  /* 0x000000de00de7308 */ /* 0x000eb00000002400 */
[----:B------:R-:W3:Y:S01]  /*d680*/  MUFU.TANH R162, R162 ;  /* 0x000000a200a27308 */ /* 0x000ee20000002400 */
[----:B0-----:R-:W-:-:S02]  /*d690*/  FMNMX.FTZ R14, R15, R14, !PT ;  /* 0x0000000e0f0e7209 */ /* 0x001fc40007810000 */
[----:B-1----:R-:W-:-:S05]  /*d6a0*/  FMNMX.FTZ R15, R152, R213, !PT ;  /* 0x000000d5980f7209 */ /* 0x002fca0007810000 */
[----:B------:R-:W0:Y:S01]  /*d6b0*/  MUFU.TANH R236, R236 ;  /* 0x000000ec00ec7308 */ /* 0x000e220000002400 */
[----:B------:R-:W1:Y:S01]  /*d6c0*/  SHFL.BFLY PT, R159, R14, 0x1, 0x1f ;  /* 0x0c201f000e9f7f89 */ /* 0x000e6200000e0000 */
[----:B----4-:R-:W-:-:S04]  /*d6d0*/  FMNMX.FTZ R15, R154, R15, !PT ;  /* 0x0000000f9a0f7209 */ /* 0x010fc80007810000 */
[----:B-----5:R-:W-:Y:S02]  /*d6e0*/  FMNMX.FTZ R15, R158, R15, !PT ;  /* 0x0000000f9e0f7209 */ /* 0x020fe40007810000 */
[----:B------:R-:W4:Y:S02]  /*d6f0*/  MUFU.TANH R166, R166 ;  /* 0x000000a600a67308 */ /* 0x000f240000002400 */
[----:B--2---:R-:W-:-:S04]  /*d700*/  FMNMX.FTZ R15, R222, R15, !PT ;  /* 0x0000000fde0f7209 */ /* 0x004fc80007810000 */
[----:B---3--:R-:W-:Y:S02]  /*d710*/  FMNMX.FTZ R15, R162, R15, !PT ;  /* 0x0000000fa20f7209 */ /* 0x008fe40007810000 */
[----:B------:R-:W2:Y:S02]  /*d720*/  MUFU.TANH R21, R21 ;  /* 0x0000001500157308 */ /* 0x000ea40000002400 */
[----:B0-----:R-:W-:Y:S01]  /*d730*/  FMNMX.FTZ R161, R236, R15, !PT ;  /* 0x0000000feca17209 */ /* 0x001fe20007810000 */
[----:B------:R-:W-:-:S05]  /*d740*/  IMAD.U32 R15, RZ, RZ, UR36 ;  /* 0x00000024ff0f7e24 */ /* 0x000fca000f8e00ff */
[----:B------:R-:W0:Y:S01]  /*d750*/  MUFU.TANH R170, R170 ;  /* 0x000000aa00aa7308 */ /* 0x000e220000002400 */
[----:B----4-:R-:W-:Y:S02]  /*d760*/  FMNMX.FTZ R161, R166, R161, !PT ;  /* 0x000000a1a6a17209 */ /* 0x010fe40007810000 */
[----:B-1----:R-:W-:Y:S01]  /*d770*/  FMNMX.FTZ R14, R14, R159, !PT ;  /* 0x0000009f0e0e7209 */ /* 0x002fe20007810000 */
[----:B------:R-:W-:-:S04]  /*d780*/  FMUL.FTZ R159, R183, UR38 ;  /* 0x00000026b79f7c20 */ /* 0x000fc80008410000 */
[----:B------:R-:W1:Y:S01]  /*d790*/  MUFU.TANH R153, R153 ;  /* 0x0000009900997308 */ /* 0x000e620000002400 */
[----:B------:R-:W-:Y:S01]  /*d7a0*/  FADD.FTZ R163, -R14, R187 ;  /* 0x000000bb0ea37221 */ /* 0x000fe20000010100 */
[----:B--2---:R-:W-:-:S03]  /*d7b0*/  FMNMX.FTZ R165, R21, R161, !PT ;  /* 0x000000a115a57209 */ /* 0x004fc60007810000 */
[-C--:B------:R-:W-:Y:S01]  /*d7c0*/  FMUL.FTZ R169, R163, R15.reuse ;  /* 0x0000000fa3a97220 */ /* 0x080fe20000410000 */
[-C--:B------:R-:W-:Y:S02]  /*d7d0*/  FMUL.FTZ R163, R14, R15.reuse ;  /* 0x0000000f0ea37220 */ /* 0x080fe40000410000 */
[----:B------:R-:W2:Y:S02]  /*d7e0*/  MUFU.TANH R174, R174 ;  /* 0x000000ae00ae7308 */ /* 0x000ea40000002400 */
[--C-:B------:R-:W-:Y:S01]  /*d7f0*/  FFMA.FTZ R171, R20, R15, -R163.reuse ;  /* 0x0000000f14ab7223 */ /* 0x100fe200000108a3 */
[----:B0-----:R-:W-:Y:S01]  /*d800*/  FMNMX.FTZ R20, R170, R165, !PT ;  /* 0x000000a5aa147209 */ /* 0x001fe20007810000 */
[-CC-:B------:R-:W-:Y:S01]  /*d810*/  FFMA.FTZ R212, R212, R15.reuse, -R163.reuse ;  /* 0x0000000fd4d47223 */ /* 0x180fe200000108a3 */
[-CC-:B------:R-:W-:Y:S01]  /*d820*/  FFMA.FTZ R186, R186, R15.reuse, -R163.reuse ;  /* 0x0000000fbaba7223 */ /* 0x180fe200000108a3 */
[-CC-:B------:R-:W-:Y:S01]  /*d830*/  FFMA.FTZ R156, R156, R15.reuse, -R163.reuse ;  /* 0x0000000f9c9c7223 */ /* 0x180fe200000108a3 */
[-CC-:B------:R-:W-:Y:S01]  /*d840*/  FFMA.FTZ R160, R160, R15.reuse, -R163.reuse ;  /* 0x0000000fa0a07223 */ /* 0x180fe200000108a3 */
[----:B------:R-:W0:Y:S01]  /*d850*/  MUFU.TANH R155, R155 ;  /* 0x0000009b009b7308 */ /* 0x000e220000002400 */
        /* <DEDUP_REMOVED lines=8> */
[----:B--2---:R-:W-:Y:S01]  /*d8e0*/  FMNMX.FTZ R20, R174, R167, !PT ;  /* 0x000000a7ae147209 */ /* 0x004fe20007810000 */
[-CC-:B------:R-:W-:Y:S01]  /*d8f0*/  FFMA.FTZ R176, R176, R15.reuse, -R163.reuse ;  /* 0x0000000fb0b07223 */ /* 0x180fe200000108a3 */
[-CC-:B------:R-:W-:Y:S01]  /*d900*/  FFMA.FTZ R179, R232, R15.reuse, -R163.reuse ;  /* 0x0000000fe8b37223 */ /* 0x180fe200000108a3 */
[----:B------:R-:W-:-:S04]  /*d910*/  FFMA.FTZ R180, R180, R15, -R163 ;  /* 0x0000000fb4b47223 */ /* 0x000fc800000108a3 */
[----:B------:R-:W2:Y:S01]  /*d920*/  MUFU.TANH R157, R157 ;  /* 0x0000009d009d7308 */ /* 0x000ea20000002400 */
[----:B0-----:R-:W-:-:S07]  /*d930*/  FMNMX.FTZ R167, R155, R20, !PT ;  /* 0x000000149ba77209 */ /* 0x001fce0007810000 */
[----:B------:R-:W0:Y:S01]  /*d940*/  MUFU.TANH R182, R182 ;  /* 0x000000b600b67308 */ /* 0x000e220000002400 */
[----:B-1----:R-:W-:-:S07]  /*d950*/  FMNMX.FTZ R20, R178, R167, !PT ;  /* 0x000000a7b2147209 */ /* 0x002fce0007810000 */
[----:B------:R-:W1:Y:S01]  /*d960*/  MUFU.TANH R159, R159 ;  /* 0x0000009f009f7308 */ /* 0x000e620000002400 */
[----:B--2---:R-:W-:-:S07]  /*d970*/  FMNMX.FTZ R167, R157, R20, !PT ;  /* 0x000000149da77209 */ /* 0x004fce0007810000 */
[----:B------:R2:W3:Y:S01]  /*d980*/  MUFU.EX2 R161, R169 ;  /* 0x000000a900a17308 */ /* 0x0004e20000000800 */
[----:B0-----:R-:W-:-:S07]  /*d990*/  FMNMX.FTZ R20, R182, R167, !PT ;  /* 0x000000a7b6147209 */ /* 0x001fce0007810000 */
[----:B------:R-:W-:Y:S01]  /*d9a0*/  MUFU.EX2 R167, R212 ;  /* 0x000000d400a77308 */ /* 0x000fe20000000800 */
[----:B-1----:R-:W-:-:S05]  /*d9b0*/  FMNMX.FTZ R20, R159, R20, !PT ;  /* 0x000000149f147209 */ /* 0x002fca0007810000 */
[----:B--2---:R-:W0:Y:S02]  /*d9c0*/  SHFL.BFLY PT, R169, R20, 0x2, 0x1f ;  /* 0x0c401f0014a97f89 */ /* 0x004e2400000e0000 */
[----:B------:R1:W2:Y:S01]  /*d9d0*/  MUFU.EX2 R165, R171 ;  /* 0x000000ab00a57308 */ /* 0x0002a20000000800 */
[-C--:B---3--:R-:W-:Y:S01]  /*d9e0*/  FMUL.FTZ R24, R24, R161.reuse ;  /* 0x000000a118187220 */ /* 0x088fe20000410000 */
[-C--:B------:R-:W-:Y:S01]  /*d9f0*/  FMUL.FTZ R25, R25, R161.reuse ;  /* 0x000000a119197220 */ /* 0x080fe20000410000 */
        /* <DEDUP_REMOVED lines=9> */
[-C--:B------:R-:W-:Y:S01]  /*da90*/  FMUL.FTZ R40, R40, R161.reuse ;  /* 0x000000a128287220 */ /* 0x080fe20000410000 */
[-C--:B------:R-:W-:Y:S01]  /*daa0*/  FMUL.FTZ R41, R41, R161.reuse ;  /* 0x000000a129297220 */ /* 0x080fe20000410000 */
[-C--:B------:R-:W-:Y:S01]  /*dab0*/  FMUL.FTZ R44, R44, R161.reuse ;  /* 0x000000a12c2c7220 */ /* 0x080fe20000410000 */
[----:B------:R-:W-:Y:S01]  /*dac0*/  FMUL.FTZ R45, R45, R161 ;  /* 0x000000a12d2d7220 */ /* 0x000fe20000410000 */
[----:B------:R-:W-:Y:S01]  /*dad0*/  MUFU.EX2 R156, R156 ;  /* 0x0000009c009c7308 */ /* 0x000fe20000000800 */
[----:B--2---:R-:W-:Y:S01]  /*dae0*/  FFMA.FTZ R3, R161, R3, R165 ;  /* 0x00000003a1037223 */ /* 0x004fe200000100a5 */
[-C--:B------:R-:W-:Y:S01]  /*daf0*/  FMUL.FTZ R48, R48, R161.reuse ;  /* 0x000000a130307220 */ /* 0x080fe20000410000 */
[-C--:B------:R-:W-:Y:S01]  /*db00*/  FMUL.FTZ R49, R49, R161.reuse ;  /* 0x000000a131317220 */ /* 0x080fe20000410000 */
[-C--:B------:R-:W-:Y:S01]  /*db10*/  FMUL.FTZ R52, R52, R161.reuse ;  /* 0x000000a134347220 */ /* 0x080fe20000410000 */
[----:B------:R-:W-:Y:S01]  /*db20*/  FMUL.FTZ R53, R53, R161 ;  /* 0x000000a135357220 */ /* 0x000fe20000410000 */
[----:B0-----:R-:W-:Y:S01]  /*db30*/  FMNMX.FTZ R169, R20, R169, !PT ;  /* 0x000000a914a97209 */ /* 0x001fe20007810000 */
[-C--:B------:R-:W-:Y:S01]  /*db40*/  FMUL.FTZ R56, R56, R161.reuse ;  /* 0x000000a138387220 */ /* 0x080fe20000410000 */
[----:B------:R-:W-:Y:S01]  /*db50*/  MUFU.EX2 R160, R160 ;  /* 0x000000a000a07308 */ /* 0x000fe20000000800 */
[----:B---3--:R-:W-:Y:S01]  /*db60*/  FADD.FTZ R3, R186, R3 ;  /* 0x00000003ba037221 */ /* 0x008fe20000010000 */
        /* <DEDUP_REMOVED lines=35> */
[-CC-:B------:R-:W-:Y:S01]  /*dda0*/  FFMA.FTZ R212, R152, R15.reuse, -R225.reuse ;  /* 0x0000000f98d47223 */ /* 0x180fe200000108e1 */
[----:B------:R-:W-:Y:S01]  /*ddb0*/  FFMA.FTZ R181, R154, R15, -R225 ;  /* 0x0000000f9ab57223 */ /* 0x000fe200000108e1 */
[----:B------:R-:W-:-:S02]  /*ddc0*/  @!P1 VIADD R152, R184, 0x28c40 ;  /* 0x00028c40b8989836 */ /* 0x000fc40000000000 */
[-CC-:B------:R-:W-:Y:S01]  /*ddd0*/  FFMA.FTZ R183, R158, R15.reuse, -R225.reuse ;  /* 0x0000000f9eb77223 */ /* 0x180fe200000108e1 */
[-CC-:B------:R-:W-:Y:S01]  /*dde0*/  FFMA.FTZ R226, R21, R15.reuse, -R225.reuse ;  /* 0x0000000f15e27223 */ /* 0x180fe200000108e1 */
[----:B------:R-:W0:Y:S01]  /*ddf0*/  MUFU.EX2 R169, R169 ;  /* 0x000000a900a97308 */ /* 0x000e220000000800 */
[-CC-:B------:R-:W-:Y:S01]  /*de00*/  FFMA.FTZ R21, R170, R15.reuse, -R225.reuse ;  /* 0x0000000faa157223 */ /* 0x180fe200000108e1 */
[-CC-:B------:R-:W-:Y:S01]  /*de10*/  FFMA.FTZ R170, R153, R15.reuse, -R225.reuse ;  /* 0x0000000f99aa7223 */ /* 0x180fe200000108e1 */
[----:B------:R-:W-:Y:S01]  /*de20*/  @!P1 PRMT R152, RZ, 0x654, R152 ;  /* 0x00000654ff989816 */ /* 0x000fe20000000098 */
[----:B------:R-:W-:Y:S02]  /*de30*/  @!P2 IMAD R153, R223, 0x40, R190 ;  /* 0x00000040df99a824 */ /* 0x000fe400078e02be */
[-CC-:B------:R-:W-:Y:S01]  /*de40*/  FFMA.FTZ R222, R222, R15.reuse, -R225.reuse ;  /* 0x0000000fdede7223 */ /* 0x180fe200000108e1 */
[-CC-:B------:R-:W-:Y:S01]  /*de50*/  FFMA.FTZ R187, R162, R15.reuse, -R225.reuse ;  /* 0x0000000fa2bb7223 */ /* 0x180fe200000108e1 */
[----:B------:R1:W-:Y:S01]  /*de60*/  @!P1 SYNCS.ARRIVE.TRANS64.RED.A1T0 RZ, [R152+URZ], RZ ;  /* 0x000000ff98ff99a7 */ /* 0x0003e2000810043f */
[----:B------:R-:W2:Y:S01]  /*de70*/  MUFU.EX2 R212, R212 ;  /* 0x000000d400d47308 */ /* 0x000ea20000000800 */
[-CC-:B------:R-:W-:Y:S01]  /*de80*/  FFMA.FTZ R224, R236, R15.reuse, -R225.reuse ;  /* 0x0000000fece07223 */ /* 0x180fe200000108e1 */
[-CC-:B------:R-:W-:Y:S01]  /*de90*/  FFMA.FTZ R213, R166, R15.reuse, -R225.reuse ;  /* 0x0000000fa6d57223 */ /* 0x180fe200000108e1 */
[-CC-:B------:R-:W-:Y:S01]  /*dea0*/  FFMA.FTZ R174, R174, R15.reuse, -R225.reuse ;  /* 0x0000000faeae7223 */ /* 0x180fe200000108e1 */
[-CC-:B------:R-:W-:Y:S01]  /*deb0*/  FFMA.FTZ R155, R155, R15.reuse, -R225.reuse ;  /* 0x0000000f9b9b7223 */ /* 0x180fe200000108e1 */
[-CC-:B------:R-:W-:Y:S01]  /*dec0*/  FFMA.FTZ R178, R178, R15.reuse, -R225.reuse ;  /* 0x0000000fb2b27223 */ /* 0x180fe200000108e1 */
[-CC-:B------:R-:W-:Y:S01]  /*ded0*/  FFMA.FTZ R157, R157, R15.reuse, -R225.reuse ;  /* 0x0000000f9d9d7223 */ /* 0x180fe200000108e1 */
[----:B-1----:R-:W-:Y:S01]  /*dee0*/  @!P2 LEA R152, R153, R2, 0x2 ;  /* 0x000000029998a211 */ /* 0x002fe200078e10ff */
[----:B------:R-:W1:Y:S01]  /*def0*/  MUFU.EX2 R181, R181 ;  /* 0x000000b500b57308 */ /* 0x000e620000000800 */
[-CC-:B------:R-:W-:Y:S01]  /*df00*/  FFMA.FTZ R182, R182, R15.reuse, -R225.reuse ;  /* 0x0000000fb6b67223 */ /* 0x180fe200000108e1 */
[----:B------:R-:W-:Y:S01]  /*df10*/  FFMA.FTZ R159, R159, R15, -R225 ;  /* 0x0000000f9f9f7223 */ /* 0x000fe200000108e1 */
[-C--:B------:R-:W-:Y:S01]  /*df20*/  FMUL.FTZ R109, R109, R161.reuse ;  /* 0x000000a16d6d7220 */ /* 0x080fe20000410000 */
[----:B------:R-:W-:Y:S01]  /*df30*/  @!P2 STS [R152+0x28800], R161 ;  /* 0x028800a19800a388 */ /* 0x000fe20000000800 */
[-C--:B------:R-:W-:Y:S01]  /*df40*/  FMUL.FTZ R112, R112, R161.reuse ;  /* 0x000000a170707220 */ /* 0x080fe20000410000 */
[-C--:B------:R-:W-:Y:S01]  /*df50*/  FMUL.FTZ R113, R113, R161.reuse ;  /* 0x000000a171717220 */ /* 0x080fe20000410000 */
[-C--:B------:R-:W-:Y:S01]  /*df60*/  FMUL.FTZ R116, R116, R161.reuse ;  /* 0x000000a174747220 */ /* 0x080fe20000410000 */
[----:B------:R-:W3:Y:S01]  /*df70*/  MUFU.EX2 R183, R183 ;  /* 0x000000b700b77308 */ /* 0x000ee20000000800 */
[----:B0-----:R0:W-:Y:S01]  /*df80*/  @!P2 STS [R152+0x28820], R169 ;  /* 0x028820a99800a388 */ /* 0x0011e20000000800 */
[----:B--2---:R-:W-:Y:S01]  /*df90*/  FFMA.FTZ R0, R169, R0, R212 ;  /* 0x00000000a9007223 */ /* 0x004fe200000100d4 */
        /* <DEDUP_REMOVED lines=8> */
[----:B0-----:R-:W-:Y:S01]  /*e020*/  FADD.FTZ R152, R156, R3 ;  /* 0x000000039c987221 */ /* 0x001fe20000010000 */
[-C--:B------:R-:W-:Y:S01]  /*e030*/  FMUL.FTZ R129, R129, R161.reuse ;  /* 0x000000a181817220 */ /* 0x080fe20000410000 */
[-C--:B------:R-:W-:Y:S01]  /*e040*/  FMUL.FTZ R132, R132, R161.reuse ;  /* 0x000000a184847220 */ /* 0x080fe20000410000 */
[-C--:B------:R-:W-:Y:S01]  /*e050*/  FMUL.FTZ R133, R133, R161.reuse ;  /* 0x000000a185857220 */ /* 0x080fe20000410000 */
[----:B------:R-:W-:Y:S01]  /*e060*/  FADD.FTZ R3, R167, R152 ;  /* 0x00000098a7037221 */ /* 0x000fe20000010000 */
[----:B------:R-:W0:Y:S01]  /*e070*/  MUFU.EX2 R187, R187 ;  /* 0x000000bb00bb7308 */ /* 0x000e220000000800 */
[-C--:B------:R-:W-:Y:S01]  /*e080*/  FMUL.FTZ R136, R136, R161.reuse ;  /* 0x000000a188887220 */ /* 0x080fe20000410000 */
[-C--:B------:R-:W-:Y:S01]  /*e090*/  FMUL.FTZ R137, R137, R161.reuse ;  /* 0x000000a189897220 */ /* 0x080fe20000410000 */
[----:B------:R-:W-:Y:S01]  /*e0a0*/  FADD.FTZ R152, R160, R3 ;  /* 0x00000003a0987221 */ /* 0x000fe20000010000 */
[----:B---3--:R-:W-:Y:S01]  /*e0b0*/  FADD.FTZ R3, R183, R0 ;  /* 0x00000000b7037221 */ /* 0x008fe20000010000 */
[-C--:B------:R-:W-:Y:S01]  /*e0c0*/  FMUL.FTZ R140, R140, R161.reuse ;  /* 0x000000a18c8c7220 */ /* 0x080fe20000410000 */
[-C--:B------:R-:W-:Y:S01]  /*e0d0*/  FMUL.FTZ R141, R141, R161.reuse ;  /* 0x000000a18d8d7220 */ /* 0x080fe20000410000 */
[----:B------:R-:W-:Y:S01]  /*e0e0*/  FADD.FTZ R153, R171, R152 ;  /* 0x00000098ab997221 */ /* 0x000fe20000010000 */
[----:B------:R-:W1:Y:S01]  /*e0f0*/  MUFU.EX2 R224, R224 ;  /* 0x000000e000e07308 */ /* 0x000e620000000800 */
[----:B--2---:R-:W-:Y:S01]  /*e100*/  FADD.FTZ R0, R222, R3 ;  /* 0x00000003de007221 */ /* 0x004fe20000010000 */
[-C--:B------:R-:W-:Y:S01]  /*e110*/  FMUL.FTZ R144, R144, R161.reuse ;  /* 0x000000a190907220 */ /* 0x080fe20000410000 */
[----:B------:R-:W-:Y:S01]  /*e120*/  FADD.FTZ R152, R164, R153 ;  /* 0x00000099a4987221 */ /* 0x000fe20000010000 */
[-C--:B------:R-:W-:Y:S01]  /*e130*/  FMUL.FTZ R145, R145, R161.reuse ;  /* 0x000000a191917220 */ /* 0x080fe20000410000 */
[-C--:B------:R-:W-:Y:S01]  /*e140*/  FMUL.FTZ R148, R148, R161.reuse ;  /* 0x000000a194947220 */ /* 0x080fe20000410000 */
[----:B------:R-:W-:Y:S01]  /*e150*/  FMUL.FTZ R149, R149, R161 ;  /* 0x000000a195957220 */ /* 0x000fe20000410000 */
[----:B------:R-:W-:Y:S01]  /*e160*/  FADD.FTZ R153, R173, R152 ;  /* 0x00000098ad997221 */ /* 0x000fe20000010000 */
[----:B------:R-:W2:Y:S01]  /*e170*/  MUFU.EX2 R213, R213 ;  /* 0x000000d500d57308 */ /* 0x000ea20000000800 */
[----:B0-----:R-:W-:Y:S01]  /*e180*/  FADD.FTZ R3, R187, R0 ;  /* 0x00000000bb037221 */ /* 0x001fe20000010000 */
[----:B------:R-:W-:Y:S01]  /*e190*/  F2FP.F16.F32.PACK_AB R158, R173, R164 ;  /* 0x000000a4ad9e723e */ /* 0x000fe200000000ff */
[----:B------:R-:W-:Y:S01]  /*e1a0*/  FADD.FTZ R152, R168, R153 ;  /* 0x00000099a8987221 */ /* 0x000fe20000010000 */
        /* <DEDUP_REMOVED lines=68> */
[----:B------:R2:W3:Y:S01]  /*e5f0*/  MUFU.EX2 R223, R155 ;  /* 0x0000009b00df7308 */ /* 0x0004e20000000800 */
        /* <DEDUP_REMOVED lines=9> */
[----:B--2---:R-:W-:Y:S01]  /*e690*/  F2FP.F16.F32.PACK_AB R155, R222, R183 ;  /* 0x000000b7de9b723e */ /* 0x004fe200000000ff */
        /* <DEDUP_REMOVED lines=15> */
[----:B------:R-:W-:-:S02]  /*e790*/  F2FP.F16.F32.PACK_AB R162, R177, R172 ;  /* 0x000000acb1a2723e */ /* 0x000fc400000000ff */
[----:B------:R-:W-:-:S04]  /*e7a0*/  F2FP.F16.F32.PACK_AB R164, R179, R176 ;  /* 0x000000b0b3a4723e */ /* 0x000fc800000000ff */
[----:B------:R0:W3:Y:S01]  /*e7b0*/  MUFU.EX2 R225, R157 ;  /* 0x0000009d00e17308 */ /* 0x0000e20000000800 */
[----:B-1----:R-:W-:-:S07]  /*e7c0*/  FADD.FTZ R0, R178, R3 ;  /* 0x00000003b2007221 */ /* 0x002fce0000010000 */
[----:B------:R-:W1:Y:S01]  /*e7d0*/  MUFU.EX2 R163, R163 ;  /* 0x000000a300a37308 */ /* 0x000e620000000800 */
[----:B--2---:R-:W-:Y:S01]  /*e7e0*/  FADD.FTZ R166, R180, R153 ;  /* 0x00000099b4a67221 */ /* 0x004fe20000010000 */
[----:B------:R-:W-:Y:S01]  /*e7f0*/  F2FP.F16.F32.PACK_AB R153, R181, R212 ;  /* 0x000000d4b599723e */ /* 0x000fe200000000ff */
[----:B------:R-:W-:Y:S01]  /*e800*/  BAR.SYNC.DEFER_BLOCKING 0xf, 0x100 ;  /* 0x03c4000000007b1d */ /* 0x000fe20000010000 */
[----:B0-----:R-:W-:-:S05]  /*e810*/  F2FP.F16.F32.PACK_AB R157, R224, R187 ;  /* 0x000000bbe09d723e */ /* 0x001fca00000000ff */
[----:B------:R-:W0:Y:S01]  /*e820*/  MUFU.EX2 R167, R182 ;  /* 0x000000b600a77308 */ /* 0x000e220000000800 */
[C---:B---3--:R-:W-:Y:S01]  /*e830*/  FADD.FTZ R0, R225.reuse, R0 ;  /* 0x00000000e1007221 */ /* 0x048fe20000010000 */
[----:B------:R-:W-:-:S06]  /*e840*/  F2FP.F16.F32.PACK_AB R165, R225, R178 ;  /* 0x000000b2e1a5723e */ /* 0x000fcc00000000ff */
[----:B------:R2:W3:Y:S01]  /*e850*/  MUFU.EX2 R168, R159 ;  /* 0x0000009f00a87308 */ /* 0x0004e20000000800 */
[C---:B-1----:R-:W-:Y:S01]  /*e860*/  FADD.FTZ R3, R163.reuse, R166 ;  /* 0x000000a6a3037221 */ /* 0x042fe20000010000 */
[----:B------:R-:W-:Y:S02]  /*e870*/  F2FP.F16.F32.PACK_AB R166, R163, R180 ;  /* 0x000000b4a3a6723e */ /* 0x000fe400000000ff */
[----:B------:R-:W-:Y:S02]  /*e880*/  F2FP.F16.F32.PACK_AB R163, R223, R174 ;  /* 0x000000aedfa3723e */ /* 0x000fe400000000ff */
[----:B--2---:R-:W-:Y:S01]  /*e890*/  F2FP.F16.F32.PACK_AB R159, R226, R213 ;  /* 0x000000d5e29f723e */ /* 0x004fe200000000ff */
[----:B0-----:R-:W-:Y:S01]  /*e8a0*/  FADD.FTZ R171, R167, R0 ;  /* 0x00000000a7ab7221 */ /* 0x001fe20000010000 */
[----:B------:R0:W-:Y:S04]  /*e8b0*/  STSM.16.M88.4 [R195+0x26800], R152 ;  /* 0x02680098c3007844 */ /* 0x0001e80000000200 */
[----:B------:R0:W-:Y:S01]  /*e8c0*/  STSM.16.M88.4 [R196], R156 ;  /* 0x0000009cc4007844 */ /* 0x0001e20000000200 */
[C---:B---3--:R-:W-:Y:S01]  /*e8d0*/  F2FP.F16.F32.PACK_AB R167, R168.reuse, R167 ;  /* 0x000000a7a8a7723e */ /* 0x048fe200000000ff */
[----:B------:R-:W-:-:S02]  /*e8e0*/  FADD.FTZ R0, R168, R171 ;  /* 0x000000aba8007221 */ /* 0x000fc40000010000 */
[----:B------:R0:W-:Y:S04]  /*e8f0*/  STSM.16.M88.4 [R198], R160 ;  /* 0x000000a0c6007844 */ /* 0x0001e80000000200 */
[----:B------:R0:W-:Y:S01]  /*e900*/  STSM.16.M88.4 [R197], R164 ;  /* 0x000000a4c5007844 */ /* 0x0001e20000000200 */
[----:B------:R-:W-:Y:S05]  /*e910*/  @!P0 BRA `(.L_x_3740) ;  /* 0x0000000000048947 */ /* 0x000fea0003800000 */
[----:B------:R-:W-:Y:S01]  /*e920*/  BPT.TRAP 0x1 ;  /* 0x000000040000795c */ /* 0x000fe20000300000 */
.L_x_3740:
[----:B------:R1:W2:Y:S01]  /*e930*/  SYNCS.PHASECHK.TRANS64.TRYWAIT P2, [R184+URZ+0x28c50], R185 ;  /* 0x028c50b9b80075a7 */ /* 0x0002a2000804017f */
[----:B------:R-:W-:Y:S05]  /*e940*/  @!P0 BRA `(.L_x_3741) ;  /* 0x0000000000048947 */ /* 0x000fea0003800000 */
[----:B------:R-:W-:Y:S01]  /*e950*/  BPT.TRAP 0x1 ;  /* 0x000000040000795c */ /* 0x000fe20000300000 */
.L_x_3741:
[----:B------:R-:W-:Y:S04]  /*e960*/  BSSY B1, `(.L_x_3742) ;  /* 0x0000004000017945 */ /* 0x000fe80003800000 */
[----:B--2---:R-:W-:Y:S05]  /*e970*/  @P2 BRA `(.L_x_3743) ;  /* 0x0000000000082947 */ /* 0x004fea0003800000 */
[----:B------:R-:W2:Y:S02]  /*e980*/  SYNCS.PHASECHK.TRANS64.TRYWAIT P2, [R184+URZ+0x28c50], R185 ;  /* 0x028c50b9b80075a7 */ /* 0x000ea4000804017f */
[----:B--2---:R-:W-:Y:S05]  /*e990*/  @!P2 BRA `(.L_x_3744) ;  /* 0x000000a40054a947 */ /* 0x004fea0003800000 */
.L_x_3743:
[----:B------:R-:W-:Y:S05]  /*e9a0*/  BSYNC B1 ;  /* 0x0000000000017941 */ /* 0x000fea0003800000 */
.L_x_3742:
[----:B------:R-:W-:Y:S01]  /*e9b0*/  IMAD R168, R18, 0x1000, R12 ;  /* 0x0000100012a87824 */ /* 0x000fe200078e020c */
[----:B------:R-:W-:Y:S01]  /*e9c0*/  WARPGROUP.ARRIVE ;  /* 0x00000000000079c5 */ /* 0x000fe20000000000 */
[----:B------:R-:W-:Y:S01]  /*e9d0*/  IMAD.MOV.U32 R169, RZ, RZ, 0x40000040 ;  /* 0x40000040ffa97424 */ /* 0x000fe200078e00ff */
[C---:B------:R-:W-:Y:S01]  /*e9e0*/  ISETP.GT.AND P2, PT, R211.reuse, RZ, PT ;  /* 0x000000ffd300720c */ /* 0x040fe20003f44270 */
[----:B------:R-:W-:Y:S01]  /*e9f0*/  VIADD R211, R211, 0xffffffff ;  /* 0xffffffffd3d37836 */ /* 0x000fe20000000000 */
[----:B------:R-:W-:Y:S01]  /*ea00*/  R2UR UR6, R168 ;  /* 0x00000000a80672ca */ /* 0x000fe200000e0000 */
[----:B------:R-:W-:Y:S01]  /*ea10*/  IMAD.MOV.U32 R213, RZ, RZ, R20 ;  /* 0x000000ffffd57224 */ /* 0x000fe200078e0014 */
[----:B------:R-:W-:Y:S01]  /*ea20*/  R2UR UR7, R169 ;  /* 0x00000000a90772ca */ /* 0x000fe200000e0000 */
[----:B------:R-:W-:Y:S01]  /*ea30*/  IMAD.MOV.U32 R169, RZ, RZ, 0x40000040 ;  /* 0x40000040ffa97424 */ /* 0x000fe200078e00ff */
[----:B-12---:R-:W-:Y:S01]  /*ea40*/  @!P1 IADD3 R184, R184, 0x28c60, RZ ;  /* 0x00028c60b8b89810 */ /* 0x006fe20007ffe0ff */
[----:B------:R-:W-:Y:S01]  /*ea50*/  IMAD.MOV.U32 R223, RZ, RZ, R18 ;  /* 0x000000ffffdf7224 */ /* 0x000fe200078e0012 */
[----:B------:R-:W-:-:S02]  /*ea60*/  MOV R187, R14 ;  /* 0x0000000e00bb7202 */ /* 0x000fc40000000f00 */
[----:B------:R-:W-:-:S07]  /*ea70*/  @!P1 PRMT R184, RZ, 0x654, R184 ;  /* 0x00000654ffb89816 */ /* 0x000fce00000000b8 */
        /* <DEDUP_REMOVED lines=8> */
[----:B------:R-:W-:Y:S01]  /*eb00*/  VIADD R168, R168, 0x180 ;  /* 0x00000180a8a87836 */ /* 0x000fe20000000000 */
[----:B------:R-:W-:-:S14]  /*eb10*/  MOV R153, 0x40000040 ;  /* 0x4000004000997802 */ /* 0x000fdc0000000f00 */
        /* <DEDUP_REMOVED lines=24> */
.L_x_3734:
[----:B------:R-:W-:Y:S05]  /*eca0*/  BSYNC B0 ;  /* 0x0000000000007941 */ /* 0x000fea0003800000 */
.L_x_3733:
[----:B------:R-:W3:Y:S01]  /*ecb0*/  SHFL.BFLY PT, R4, R3, 0x2, 0x1f ;  /* 0x0c401f0003047f89 */ /* 0x000ee200000e0000 */
[----:B------:R-:W-:Y:S01]  /*ecc0*/  IMAD.MOV.U32 R167, RZ, RZ, -0x800000 ;  /* 0xff800000ffa77424 */ /* 0x000fe200078e00ff */
[----:B------:R-:W-:Y:S01]  /*ecd0*/  MOV R169, 0xff800000 ;  /* 0xff80000000a97802 */ /* 0x000fe20000000f00 */
[----:B------:R-:W-:Y:S01]  /*ece0*/  VIADD R206, R206, 0x1 ;  /* 0x00000001cece7836 */ /* 0x000fe20000000000 */
[----:B------:R-:W4:Y:S01]  /*ecf0*/  SHFL.BFLY PT, R7, R0, 0x2, 0x1f ;  /* 0x0c401f0000077f89 */ /* 0x000f2200000e0000 */
[----:B------:R-:W-:Y:S08]  /*ed00*/  BAR.ARV 0x8, 0xa0 ;  /* 0x0202800000007b1d */ /* 0x000ff00000002000 */
[----:B------:R-:W-:Y:S01]  /*ed10*/  BAR.SYNC.DEFER_BLOCKING 0xf, 0x100 ;  /* 0x03c4000000007b1d */ /* 0x000fe20000010000 */
[----:B---3--:R-:W-:Y:S01]  /*ed20*/  FADD.FTZ R4, R4, R3 ;  /* 0x0000000304047221 */ /* 0x008fe20000010000 */
[----:B------:R-:W-:Y:S01]  /*ed30*/  MOV R3, RZ ;  /* 0x000000ff00037202 */ /* 0x000fe20000000f00 */
[----:B----4-:R-:W-:-:S03]  /*ed40*/  FADD.FTZ R7, R7, R0 ;  /* 0x0000000007077221 */ /* 0x010fc60000010000 */
[----:B------:R-:W3:Y:S04]  /*ed50*/  SHFL.BFLY PT, R5, R4, 0x1, 0x1f ;  /* 0x0c201f0004057f89 */ /* 0x000ee800000e0000 */
[----:B------:R-:W4:Y:S01]  /*ed60*/  SHFL.BFLY PT, R6, R7, 0x1, 0x1f ;  /* 0x0c201f0007067f89 */ /* 0x000f2200000e0000 */
[----:B---3--:R-:W-:Y:S01]  /*ed70*/  FADD.FTZ R9, R4, R5 ;  /* 0x0000000504097221 */ /* 0x008fe20000010000 */
[----:B------:R-:W-:Y:S02]  /*ed80*/  IMAD.MOV R5, RZ, RZ, -R194 ;  /* 0x000000ffff057224 */ /* 0x000fe400078e0ac2 */
[----:B------:R-:W-:Y:S02]  /*ed90*/  VIADD R4, R18, 0x1 ;  /* 0x0000000112047836 */ /* 0x000fe40000000000 */
[----:B----4-:R-:W-:Y:S01]  /*eda0*/  FADD.FTZ R0, R7, R6 ;  /* 0x0000000607007221 */ /* 0x010fe20000010000 */
[----:B------:R-:W-:Y:S01]  /*edb0*/  FSETP.NE.FTZ.AND P2, PT, R9, RZ, PT ;  /* 0x000000ff0900720b */ /* 0x000fe20003f55000 */
[----:B------:R-:W-:Y:S01]  /*edc0*/  IMAD.MOV.U32 R6, RZ, RZ, RZ ;  /* 0x000000ffff067224 */ /* 0x000fe200078e00ff */
[----:B------:R-:W-:-:S02]  /*edd0*/  ISETP.NE.AND P0, PT, R192, R5, PT ;  /* 0x00000005c000720c */ /* 0x000fc40003f05270 */
[----:B------:R-:W-:Y:S02]  /*ede0*/  FSETP.NE.FTZ.AND P3, PT, R0, RZ, PT ;  /* 0x000000ff0000720b */ /* 0x000fe40003f75000 */
[----:B------:R-:W-:-:S04]  /*edf0*/  ISETP.NE.AND P1, PT, R4, 0x2, PT ;  /* 0x000000020400780c */ /* 0x000fc80003f25270 */
[----:B------:R-:W-:-:S03]  /*ee00*/  SEL R8, RZ, 0x1, P1 ;  /* 0x00000001ff087807 */ /* 0x000fc60000800000 */
[----:B------:R-:W3:Y:S01]  /*ee10*/  @P2 MUFU.RCP R3, R9 ;  /* 0x0000000900032308 */ /* 0x000ee20000001000 */
[----:B------:R-:W-:Y:S02]  /*ee20*/  LOP3.LUT R19, R19, R8, RZ, 0x3c, !PT ;  /* 0x0000000813137212 */ /* 0x000fe400078e3cff */
[----:B------:R-:W-:Y:S01]  /*ee30*/  @!P0 LEA R5, R18, R190, 0x6 ;  /* 0x000000be12058211 */ /* 0x000fe200078e30ff */
[C---:B------:R-:W-:Y:S01]  /*ee40*/  @P2 FMUL.FTZ R18, R15.reuse, 0.69314718246459960938 ;  /* 0x3f3172180f122820 */ /* 0x040fe20000410000 */
[----:B0-----:R-:W-:-:S03]  /*ee50*/  @P3 FMUL.FTZ R21, R15, 0.69314718246459960938 ;  /* 0x3f3172180f153820 */ /* 0x001fc60000410000 */
[----:B------:R-:W0:Y:S01]  /*ee60*/  @P3 MUFU.RCP R6, R0 ;  /* 0x0000000000063308 */ /* 0x000e220000001000 */
[----:B------:R-:W-:-:S07]  /*ee70*/  @!P0 IMAD R5, R5, 0x4, R2 ;  /* 0x0000000405058824 */ /* 0x000fce00078e0202 */
[----:B------:R-:W4:Y:S01]  /*ee80*/  @P2 MUFU.LG2 R2, R9 ;  /* 0x0000000900022308 */ /* 0x000f220000000c00 */
[-C--:B---3--:R-:W-:Y:S01]  /*ee90*/  FMUL.FTZ R174, R32, R3.reuse ;  /* 0x0000000320ae7220 */ /* 0x088fe20000410000 */
[----:B------:R-:W-:Y:S01]  /*eea0*/  @!P0 STS [R5+0x28800], R3 ;  /* 0x0288000305008388 */ /* 0x000fe20000000800 */
[-C--:B------:R-:W-:Y:S01]  /*eeb0*/  FMUL.FTZ R177, R24, R3.reuse ;  /* 0x0000000318b17220 */ /* 0x080fe20000410000 */
[-C--:B------:R-:W-:Y:S01]  /*eec0*/  FMUL.FTZ R24, R33, R3.reuse ;  /* 0x0000000321187220 */ /* 0x080fe20000410000 */
[-C--:B------:R-:W-:Y:S01]  /*eed0*/  FMUL.FTZ R175, R25, R3.reuse ;  /* 0x0000000319af7220 */ /* 0x080fe20000410000 */
[-C--:B------:R-:W-:Y:S01]  /*eee0*/  FMUL.FTZ R176, R28, R3.reuse ;  /* 0x000000031cb07220 */ /* 0x080fe20000410000 */
[-C--:B------:R-:W-:Y:S01]  /*eef0*/  FMUL.FTZ R173, R29, R3.reuse ;  /* 0x000000031dad7220 */ /* 0x080fe20000410000 */
[----:B------:R-:W3:Y:S01]  /*ef00*/  @P3 MUFU.LG2 R32, R0 ;  /* 0x0000000000203308 */ /* 0x000ee20000000c00 */
[----:B0-----:R0:W-:Y:S01]  /*ef10*/  @!P0 STS [R5+0x28820], R6 ;  /* 0x0288200605008388 */ /* 0x0011e20000000800 */
        /* <DEDUP_REMOVED lines=65> */
[----:B------:R-:W-:Y:S01]  /*f330*/  FMUL.FTZ R15, R70, R6 ;  /* 0x00000006460f7220 */ /* 0x000fe20000410000 */
[----:B------:R-:W-:Y:S01]  /*f340*/  @P2 FFMA.FTZ R167, R18, R14, R33 ;  /* 0x0000000e12a72223 */ /* 0x000fe20000010021 */
[----:B------:R-:W-:Y:S01]  /*f350*/  PLOP3.LUT P0, PT, PT, PT, PT, 0x8, 0x0 ;  /* 0x000000000000781c */ /* 0x000fe20003f0e170 */
        /* <DEDUP_REMOVED lines=61> */
.L_x_3655:
[----:B------:R-:W-:Y:S05]  /*f730*/  BSYNC B7 ;  /* 0x0000000000077941 */ /* 0x000fea0003800000 */
.L_x_3653:
[----:B------:R-:W0:Y:S08]  /*f740*/  S2UR UR5, SR_CgaCtaId ;  /* 0x00000000000579c3 */ /* 0x000e300000008800 */
[----:B------:R-:W-:Y:S06]  /*f750*/  BAR.SYNC.DEFER_BLOCKING 0x5, 0x120 ;  /* 0x0144800000007b1d */ /* 0x000fec0000010000 */
[----:B------:R-:W-:Y:S01]  /*f760*/  UMOV UR4, 0x400 ;  /* 0x0000040000047882 */ /* 0x000fe20000000000 */
[----:B------:R-:W-:Y:S01]  /*f770*/  BSSY B0, `(.L_x_3746) ;  /* 0x000026d000007945 */ /* 0x000fe20003800000 */
[----:B0-----:R-:W-:-:S06]  /*f780*/  ULEA UR4, UR5, UR4, 0x18 ;  /* 0x0000000405047291 */ /* 0x001fcc000f8ec03f */
[----:B------:R-:W-:-:S05]  /*f790*/  IMAD.U32 R2, RZ, RZ, UR4 ;  /* 0x00000004ff027e24 */ /* 0x000fca000f8e00ff */
[----:B--2---:R0:W2:Y:S01]  /*f7a0*/  LDS.128 R184, [R2+0x28cd0] ;  /* 0x028cd00002b87984 */ /* 0x0040a20000000c00 */
[----:B------:R-:W-:Y:S06]  /*f7b0*/  BAR.ARV 0x4, 0x120 ;  /* 0x0104800000007b1d */ /* 0x000fec0000002000 */
[----:B------:R-:W-:Y:S05]  /*f7c0*/  @P0 BRA `(.L_x_3747) ;  /* 0x0000001c00100947 */ /* 0x000fea0003800000 */
[----:B-----5:R-:W3:Y:S01]  /*f7d0*/  S2R R33, SR_SWINHI ;  /* 0x0000000000217919 */ /* 0x020ee20000002f00 */
        /* <DEDUP_REMOVED lines=28> */
[C---:B------:R-:W-:Y:S02]  /*f9a0*/  IADD3 R179, P1, R118.reuse, 0x20, RZ ;  /* 0x0000002076b37810 */ /* 0x040fe40007f3e0ff */
[----:B------:R-:W-:Y:S02]  /*f9b0*/  LOP3.LUT R52, R211, 0x380, RZ, 0xc0, !PT ;  /* 0x00000380d3347812 */ /* 0x000fe400078ec0ff */
[----:B------:R-:W-:Y:S02]  /*f9c0*/  IADD3 R183, P4, R118, 0x60, RZ ;  /* 0x0000006076b77810 */ /* 0x000fe40007f9e0ff */
[----:B------:R-:W-:Y:S02]  /*f9d0*/  SHF.R.U64 R44, R44, 0x3, RZ ;  /* 0x000000032c2c7819 */ /* 0x000fe400000012ff */
[----:B------:R-:W-:Y:S01]  /*f9e0*/  IADD3 R60, P5, R118, 0x2040, RZ ;  /* 0x00002040763c7810 */ /* 0x000fe20007fbe0ff */
[----:B------:R-:W-:Y:S01]  /*f9f0*/  IMAD.X R49, RZ, RZ, R119, P4 ;  /* 0x000000ffff317224 */ /* 0x000fe200020e0677 */
[----:B------:R-:W-:-:S02]  /*fa00*/  LOP3.LUT R40, R179, 0x380, RZ, 0xc0, !PT ;  /* 0x00000380b3287812 */ /* 0x000fc400078ec0ff */
[----:B------:R-:W-:Y:S01]  /*fa10*/  IADD3.X R41, RZ, R119, RZ, P1, !PT ;  /* 0x00000077ff297210 */ /* 0x000fe20000ffe4ff */
[--C-:B------:R-:W-:Y:S01]  /*fa20*/  IMAD.X R61, RZ, RZ, R119.reuse, P5 ;  /* 0x000000ffff3d7224 */ /* 0x100fe200028e0677 */
[----:B------:R-:W-:Y:S02]  /*fa30*/  SHF.R.U64 R52, R52, 0x3, RZ ;  /* 0x0000000334347819 */ /* 0x000fe400000012ff */
[----:B------:R-:W-:Y:S02]  /*fa40*/  IADD3 R68, P1, R118, 0x4000, RZ ;  /* 0x0000400076447810 */ /* 0x000fe40007f3e0ff */
[----:B------:R-:W-:Y:S02]  /*fa50*/  LOP3.LUT R48, R183, 0x380, RZ, 0xc0, !PT ;  /* 0x00000380b7307812 */ /* 0x000fe400078ec0ff */
[----:B------:R-:W-:Y:S01]  /*fa60*/  LOP3.LUT R44, R44, R181, RZ, 0x3c, !PT ;  /* 0x000000b52c2c7212 */ /* 0x000fe200078e3cff */
[----:B------:R-:W-:Y:S01]  /*fa70*/  IMAD.X R69, RZ, RZ, R119, P1 ;  /* 0x000000ffff457224 */ /* 0x000fe200008e0677 */
[----:B------:R-:W-:-:S02]  /*fa80*/  SHF.R.U64 R40, R40, 0x3, RZ ;  /* 0x0000000328287819 */ /* 0x000fc400000012ff */
[----:B------:R-:W-:Y:S02]  /*fa90*/  LOP3.LUT R181, R60, 0x380, RZ, 0xc0, !PT ;  /* 0x000003803cb57812 */ /* 0x000fe400078ec0ff */
[----:B------:R-:W-:Y:S02]  /*faa0*/  IADD3 R56, P6, R118, 0x2020, RZ ;  /* 0x0000202076387810 */ /* 0x000fe40007fde0ff */
[----:B------:R-:W-:Y:S02]  /*fab0*/  LOP3.LUT R52, R52, R211, RZ, 0x3c, !PT ;  /* 0x000000d334347212 */ /* 0x000fe400078e3cff */
[----:B------:R-:W-:Y:S01]  /*fac0*/  LOP3.LUT R33, R118, 0x380, RZ, 0xc0, !PT ;  /* 0x0000038076217812 */ /* 0x000fe200078ec0ff */
[----:B------:R-:W-:Y:S01]  /*fad0*/  IMAD.X R57, RZ, RZ, R119, P6 ;  /* 0x000000ffff397224 */ /* 0x000fe200030e0677 */
[----:B------:R-:W-:Y:S02]  /*fae0*/  SHF.R.U64 R48, R48, 0x3, RZ ;  /* 0x0000000330307819 */ /* 0x000fe400000012ff */
[----:B------:R-:W-:-:S02]  /*faf0*/  LOP3.LUT R211, R68, 0x380, RZ, 0xc0, !PT ;  /* 0x0000038044d37812 */ /* 0x000fc400078ec0ff */
[----:B------:R-:W-:Y:S02]  /*fb00*/  IADD3 R64, P2, R118, 0x2060, RZ ;  /* 0x0000206076407810 */ /* 0x000fe40007f5e0ff */
[----:B------:R-:W-:Y:S02]  /*fb10*/  LOP3.LUT R40, R40, R179, RZ, 0x3c, !PT ;  /* 0x000000b328287212 */ /* 0x000fe400078e3cff */
[----:B------:R-:W-:Y:S02]  /*fb20*/  SHF.R.U64 R181, R181, 0x3, RZ ;  /* 0x00000003b5b57819 */ /* 0x000fe400000012ff */
[----:B------:R-:W-:Y:S02]  /*fb30*/  IADD3 R32, P4, R118, 0x4040, RZ ;  /* 0x0000404076207810 */ /* 0x000fe40007f9e0ff */
[----:B------:R-:W-:Y:S02]  /*fb40*/  LOP3.LUT R179, R56, 0x380, RZ, 0xc0, !PT ;  /* 0x0000038038b37812 */ /* 0x000fe400078ec0ff */
[----:B------:R-:W-:-:S02]  /*fb50*/  SHF.R.U64 R33, R33, 0x3, RZ ;  /* 0x0000000321217819 */ /* 0x000fc400000012ff */
[----:B------:R-:W-:Y:S02]  /*fb60*/  LOP3.LUT R48, R48, R183, RZ, 0x3c, !PT ;  /* 0x000000b730307212 */ /* 0x000fe400078e3cff */
[----:B------:R-:W-:Y:S02]  /*fb70*/  SHF.R.U64 R211, R211, 0x3, RZ ;  /* 0x00000003d3d37819 */ /* 0x000fe400000012ff */
[----:B------:R-:W-:Y:S02]  /*fb80*/  IADD3 R6, P6, R118, 0x6000, RZ ;  /* 0x0000600076067810 */ /* 0x000fe40007fde0ff */
[----:B------:R-:W-:Y:S02]  /*fb90*/  LOP3.LUT R183, R64, 0x380, RZ, 0xc0, !PT ;  /* 0x0000038040b77812 */ /* 0x000fe400078ec0ff */
[----:B------:R-:W-:Y:S01]  /*fba0*/  LOP3.LUT R60, R181, R60, RZ, 0x3c, !PT ;  /* 0x0000003cb53c7212 */ /* 0x000fe200078e3cff */
[----:B------:R-:W-:Y:S01]  /*fbb0*/  IMAD.X R111, RZ, RZ, R119, P6 ;  /* 0x000000ffff6f7224 */ /* 0x000fe200030e0677 */
[----:B------:R-:W-:-:S02]  /*fbc0*/  IADD3.X R53, RZ, R119, RZ, P3, !PT ;  /* 0x00000077ff357210 */ /* 0x000fc40001ffe4ff */
[----:B------:R-:W-:Y:S02]  /*fbd0*/  IADD3.X R65, RZ, R119, RZ, P2, !PT ;  /* 0x00000077ff417210 */ /* 0x000fe400017fe4ff */
[----:B------:R-:W-:Y:S02]  /*fbe0*/  SHF.R.U64 R179, R179, 0x3, RZ ;  /* 0x00000003b3b37819 */ /* 0x000fe400000012ff */
[----:B------:R-:W-:Y:S02]  /*fbf0*/  LOP3.LUT R181, R32, 0x380, RZ, 0xc0, !PT ;  /* 0x0000038020b57812 */ /* 0x000fe400078ec0ff */
[C---:B------:R-:W-:Y:S02]  /*fc00*/  IADD3 R4, P0, R118.reuse, 0x4020, RZ ;  /* 0x0000402076047810 */ /* 0x040fe40007f1e0ff */
[C---:B------:R-:W-:Y:S02]  /*fc10*/  IADD3 R36, P3, R118.reuse, 0x4060, RZ ;  /* 0x0000406076247810 */ /* 0x040fe40007f7e0ff */
[C---:B------:R-:W-:Y:S01]  /*fc20*/  IADD3 R14, P5, R118.reuse, 0x6020, RZ ;  /* 0x00006020760e7810 */ /* 0x040fe20007fbe0ff */
[--C-:B------:R-:W-:Y:S01]  /*fc30*/  IMAD.X R73, RZ, RZ, R119.reuse, P0 ;  /* 0x000000ffff497224 */ /* 0x100fe200000e0677 */
[C---:B------:R-:W-:Y:S01]  /*fc40*/  IADD3 R26, P2, R118.reuse, 0x6040, RZ ;  /* 0x00006040761a7810 */ /* 0x040fe20007f5e0ff */
[----:B------:R-:W-:Y:S01]  /*fc50*/  IMAD.X R107, RZ, RZ, R119, P3 ;  /* 0x000000ffff6b7224 */ /* 0x000fe200018e0677 */
[----:B------:R-:W-:-:S02]  /*fc60*/  IADD3 R30, P1, R118, 0x6060, RZ ;  /* 0x00006060761e7810 */ /* 0x000fc40007f3e0ff */
[----:B------:R-:W-:Y:S01]  /*fc70*/  LOP3.LUT R118, R33, R118, RZ, 0x3c, !PT ;  /* 0x0000007621767212 */ /* 0x000fe200078e3cff */
[--C-:B------:R-:W-:Y:S01]  /*fc80*/  IMAD.X R33, RZ, RZ, R119.reuse, P2 ;  /* 0x000000ffff217224 */ /* 0x100fe200010e0677 */
[----:B------:R-:W-:Y:S01]  /*fc90*/  LOP3.LUT R68, R211, R68, RZ, 0x3c, !PT ;  /* 0x00000044d3447212 */ /* 0x000fe200078e3cff */
[----:B------:R-:W-:Y:S01]  /*fca0*/  IMAD.X R37, RZ, RZ, R119, P1 ;  /* 0x000000ffff257224 */ /* 0x000fe200008e0677 */
[----:B------:R-:W-:Y:S02]  /*fcb0*/  SHF.R.U64 R183, R183, 0x3, RZ ;  /* 0x00000003b7b77819 */ /* 0x000fe400000012ff */
[----:B------:R-:W-:Y:S02]  /*fcc0*/  LOP3.LUT R211, R6, 0x380, RZ, 0xc0, !PT ;  /* 0x0000038006d37812 */ /* 0x000fe400078ec0ff */
[----:B------:R-:W-:Y:S02]  /*fcd0*/  LOP3.LUT R56, R179, R56, RZ, 0x3c, !PT ;  /* 0x00000038b3387212 */ /* 0x000fe400078e3cff */
[----:B------:R-:W-:-:S02]  /*fce0*/  SHF.R.U64 R181, R181, 0x3, RZ ;  /* 0x00000003b5b57819 */ /* 0x000fc400000012ff */
[----:B------:R-:W-:Y:S02]  /*fcf0*/  LOP3.LUT R179, R4, 0x380, RZ, 0xc0, !PT ;  /* 0x0000038004b37812 */ /* 0x000fe400078ec0ff */
[-C--:B------:R-:W-:Y:S02]  /*fd00*/  IADD3.X R103, RZ, R119.reuse, RZ, P4, !PT ;  /* 0x00000077ff677210 */ /* 0x080fe400027fe4ff */
[-C--:B------:R-:W-:Y:S02]  /*fd10*/  IADD3.X R115, RZ, R119.reuse, RZ, P5, !PT ;  /* 0x00000077ff737210 */ /* 0x080fe40002ffe4ff */
[----:B------:R-:W-:Y:S02]  /*fd20*/  MOV R118, R118 ;  /* 0x0000007600767202 */ /* 0x000fe40000000f00 */
[----:B------:R-:W-:Y:S02]  /*fd30*/  LOP3.LUT R64, R183, R64, RZ, 0x3c, !PT ;  /* 0x00000040b7407212 */ /* 0x000fe400078e3cff */
[----:B------:R-:W-:-:S02]  /*fd40*/  SHF.R.U64 R211, R211, 0x3, RZ ;  /* 0x00000003d3d37819 */ /* 0x000fc400000012ff */
[----:B------:R-:W-:Y:S02]  /*fd50*/  LOP3.LUT R27, R14, 0x380, RZ, 0xc0, !PT ;  /* 0x000003800e1b7812 */ /* 0x000fe400078ec0ff */
[----:B------:R-:W-:Y:S02]  /*fd60*/  LOP3.LUT R119, R26, 0x380, RZ, 0xc0, !PT ;  /* 0x000003801a777812 */ /* 0x000fe400078ec0ff */
[----:B------:R-:W-:Y:S02]  /*fd70*/  LOP3.LUT R183, R36, 0x380, RZ, 0xc0, !PT ;  /* 0x0000038024b77812 */ /* 0x000fe400078ec0ff */
[----:B------:R-:W-:Y:S02]  /*fd80*/  LOP3.LUT R102, R181, R32, RZ, 0x3c, !PT ;  /* 0x00000020b5667212 */ /* 0x000fe400078e3cff */
[----:B------:R-:W-:Y:S02]  /*fd90*/  SHF.R.U64 R179, R179, 0x3, RZ ;  /* 0x00000003b3b37819 */ /* 0x000fe400000012ff */
[----:B------:R-:W-:-:S02]  /*fda0*/  LOP3.LUT R32, R30, 0x380, RZ, 0xc0, !PT ;  /* 0x000003801e207812 */ /* 0x000fc400078ec0ff */
[----:B------:R-:W-:Y:S02]  /*fdb0*/  LOP3.LUT R110, R211, R6, RZ, 0x3c, !PT ;  /* 0x00000006d36e7212 */ /* 0x000fe400078e3cff */
[----:B------:R-:W-:Y:S02]  /*fdc0*/  SHF.R.U64 R27, R27, 0x3, RZ ;  /* 0x000000031b1b7819 */ /* 0x000fe400000012ff */
[----:B------:R-:W-:Y:S02]  /*fdd0*/  SHF.R.U64 R119, R119, 0x3, RZ ;  /* 0x0000000377777819 */ /* 0x000fe400000012ff */
[----:B------:R-:W-:Y:S02]  /*fde0*/  SHF.R.U64 R183, R183, 0x3, RZ ;  /* 0x00000003b7b77819 */ /* 0x000fe400000012ff */
[----:B------:R-:W-:Y:S02]  /*fdf0*/  F2FP.F16.F32.PACK_AB R6, R173, R176 ;  /* 0x000000b0ad06723e */ /* 0x000fe400000000ff */
[----:B------:R-:W-:-:S02]  /*fe00*/  LOP3.LUT R72, R179, R4, RZ, 0x3c, !PT ;  /* 0x00000004b3487212 */ /* 0x000fc400078e3cff */
[----:B------:R-:W-:Y:S02]  /*fe10*/  SHF.R.U64 R173, R32, 0x3, RZ ;  /* 0x0000000320ad7819 */ /* 0x000fe400000012ff */
[----:B------:R-:W-:Y:S01]  /*fe20*/  F2FP.F16.F32.PACK_AB R4, R175, R177 ;  /* 0x000000b1af04723e */ /* 0x000fe200000000ff */
[----:B------:R-:W-:Y:S01]  /*fe30*/  BAR.SYNC.DEFER_BLOCKING 0x1, 0x100 ;  /* 0x0044000000007b1d */ /* 0x000fe20000010000 */
[----:B------:R-:W-:Y:S02]  /*fe40*/  LOP3.LUT R114, R27, R14, RZ, 0x3c, !PT ;  /* 0x0000000e1b727212 */ /* 0x000fe400078e3cff */
[----:B------:R-:W-:Y:S02]  /*fe50*/  LOP3.LUT R32, R119, R26, RZ, 0x3c, !PT ;  /* 0x0000001a77207212 */ /* 0x000fe400078e3cff */
[----:B------:R-:W-:Y:S02]  /*fe60*/  LOP3.LUT R106, R183, R36, RZ, 0x3c, !PT ;  /* 0x00000024b76a7212 */ /* 0x000fe400078e3cff */
[----:B------:R-:W-:-:S02]  /*fe70*/  MOV R14, R40 ;  /* 0x00000028000e7202 */ /* 0x000fc40000000f00 */
[----:B------:R-:W-:Y:S02]  /*fe80*/  F2FP.F16.F32.PACK_AB R26, R170, R172 ;  /* 0x000000acaa1a723e */ /* 0x000fe400000000ff */
[----:B------:R-:W-:Y:S02]  /*fe90*/  F2FP.F16.F32.PACK_AB R27, R39, R38 ;  /* 0x00000026271b723e */ /* 0x000fe400000000ff */
[----:B------:R-:W-:Y:S02]  /*fea0*/  LOP3.LUT R36, R173, R30, RZ, 0x3c, !PT ;  /* 0x0000001ead247212 */ /* 0x000fe400078e3cff */
[----:B------:R-:W-:Y:S02]  /*feb0*/  MOV R44, R44 ;  /* 0x0000002c002c7202 */ /* 0x000fe40000000f00 */
[----:B------:R-:W-:Y:S02]  /*fec0*/  F2FP.F16.F32.PACK_AB R30, R164, R166 ;  /* 0x000000a6a41e723e */ /* 0x000fe400000000ff */
[----:B------:R-:W-:-:S02]  /*fed0*/  MOV R48, R48 ;  /* 0x0000003000307202 */ /* 0x000fc40000000f00 */
[----:B------:R-:W-:Y:S02]  /*fee0*/  MOV R52, R52 ;  /* 0x0000003400347202 */ /* 0x000fe40000000f00 */
[----:B------:R-:W-:Y:S01]  /*fef0*/  MOV R56, R56 ;  /* 0x0000003800387202 */ /* 0x000fe20000000f00 */
[----:B------:R3:W-:Y:S01]  /*ff00*/  STSM.16.M88.4 [R118], R4 ;  /* 0x0000000476007844 */ /* 0x0007e20000000200 */
[----:B------:R-:W-:Y:S02]  /*ff10*/  MOV R60, R60 ;  /* 0x0000003c003c7202 */ /* 0x000fe40000000f00 */
[----:B------:R-:W-:Y:S01]  /*ff20*/  MOV R64, R64 ;  /* 0x0000004000407202 */ /* 0x000fe20000000f00 */
[----:B------:R4:W-:Y:S01]  /*ff30*/  STSM.16.M88.4 [R14], R24 ;  /* 0x000000180e007844 */ /* 0x0009e20000000200 */
[----:B------:R-:W-:Y:S02]  /*ff40*/  MOV R68, R68 ;  /* 0x0000004400447202 */ /* 0x000fe40000000f00 */
[----:B------:R-:W-:Y:S01]  /*ff50*/  MOV R72, R72 ;  /* 0x0000004800487202 */ /* 0x000fe20000000f00 */
[----:B------:R1:W-:Y:S01]  /*ff60*/  STSM.16.M88.4 [R44], R28 ;  /* 0x0000001c2c007844 */ /* 0x0003e20000000200 */
[----:B------:R-:W-:-:S02]  /*ff70*/  MOV R41, R106 ;  /* 0x0000006a00297202 */ /* 0x000fc40000000f00 */
[----:B------:R-:W-:Y:S02]  /*ff80*/  F2FP.F16.F32.PACK_AB R98, R101, R100 ;  /* 0x000000646562723e */ /* 0x000fe400000000ff */
[----:B------:R-:W-:Y:S02]  /*ff90*/  F2FP.F16.F32.PACK_AB R99, R3, R0 ;  /* 0x000000000363723e */ /* 0x000fe400000000ff */
[----:B------:R-:W-:Y:S02]  /*ffa0*/  F2FP.F16.F32.PACK_AB R104, R105, R104 ;  /* 0x000000686968723e */ /* 0x000fe400000000ff */
[----:B---3--:R-:W-:Y:S02]  /*ffb0*/  F2FP.F16.F32.PACK_AB R4, R162, R165 ;  /* 0x000000a5a204723e */ /* 0x008fe400000000ff */
[----:B------:R-:W-:Y:S02]  /*ffc0*/  F2FP.F16.F32.PACK_AB R5, R51, R50 ;  /* 0x000000323305723e */ /* 0x000fe400000000ff */
[----:B------:R-:W-:-:S02]  /*ffd0*/  F2FP.F16.F32.PACK_AB R6, R160, R163 ;  /* 0x000000a3a006723e */ /* 0x000fc400000000ff */
[----:B------:R-:W-:Y:S02]  /*ffe0*/  F2FP.F16.F32.PACK_AB R7, R55, R54 ;  /* 0x000000363707723e */ /* 0x000fe400000000ff */
[----:B----4-:R-:W-:Y:S02]  /*fff0*/  F2FP.F16.F32.PACK_AB R14, R155, R157 ;  /* 0x0000009d9b0e723e */ /* 0x010fe400000000ff */
[----:B------:R-:W-:Y:S01]  /*10000*/  F2FP.F16.F32.PACK_AB R24, R153, R156 ;  /* 0x0000009c9918723e */ /* 0x000fe200000000ff */
[----:B------:R3:W-:Y:S01]  /*10010*/  STSM.16.M88.4 [R48], R4 ;  /* 0x0000000430007844 */ /* 0x0007e20000000200 */
[----:B------:R-:W-:Y:S02]  /*10020*/  F2FP.F16.F32.PACK_AB R25, R75, R74 ;  /* 0x0000004a4b19723e */ /* 0x000fe400000000ff */
[----:B------:R-:W-:Y:S01]  /*10030*/  F2FP.F16.F32.PACK_AB R26, R77, R154 ;  /* 0x0000009a4d1a723e */ /* 0x000fe200000000ff */
[----:B------:R4:W-:Y:S01]  /*10040*/  STSM.16.M88.4 [R52], R8 ;  /* 0x0000000834007844 */ /* 0x0009e20000000200 */
[----:B------:R-:W-:-:S02]  /*10050*/  F2FP.F16.F32.PACK_AB R27, R79, R78 ;  /* 0x0000004e4f1b723e */ /* 0x000fc400000000ff */
[----:B-1----:R-:W-:Y:S01]  /*10060*/  F2FP.F16.F32.PACK_AB R28, R81, R80 ;  /* 0x00000050511c723e */ /* 0x002fe200000000ff */
[----:B------:R1:W-:Y:S01]  /*10070*/  STSM.16.M88.4 [R56], R12 ;  /* 0x0000000c38007844 */ /* 0x0003e20000000200 */
[----:B------:R-:W-:Y:S02]  /*10080*/  F2FP.F16.F32.PACK_AB R29, R83, R82 ;  /* 0x00000052531d723e */ /* 0x000fe400000000ff */
[----:B------:R-:W-:Y:S01]  /*10090*/  F2FP.F16.F32.PACK_AB R30, R85, R84 ;  /* 0x00000054551e723e */ /* 0x000fe200000000ff */
[----:B------:R0:W-:Y:S01]  /*100a0*/  STSM.16.M88.4 [R60], R24 ;  /* 0x000000183c007844 */ /* 0x0001e20000000200 */
[----:B------:R-:W-:Y:S02]  /*100b0*/  F2FP.F16.F32.PACK_AB R31, R87, R86 ;  /* 0x00000056571f723e */ /* 0x000fe400000000ff */
[----:B------:R-:W-:Y:S02]  /*100c0*/  MOV R102, R102 ;  /* 0x0000006600667202 */ /* 0x000fe40000000f00 */
[----:B------:R-:W-:Y:S01]  /*100d0*/  MOV R40, R114 ;  /* 0x0000007200287202 */ /* 0x000fe20000000f00 */
[----:B------:R2:W-:Y:S01]  /*100e0*/  STSM.16.M88.4 [R64], R28 ;  /* 0x0000001c40007844 */ /* 0x0005e20000000200 */
[----:B------:R-:W-:-:S02]  /*100f0*/  F2FP.F16.F32.PACK_AB R105, R42, R34 ;  /* 0x000000222a69723e */ /* 0x000fc400000000ff */
[----:B------:R-:W-:Y:S01]  /*10100*/  F2FP.F16.F32.PACK_AB R106, R109, R108 ;  /* 0x0000006c6d6a723e */ /* 0x000fe200000000ff */
[----:B------:R-:W-:Y:S01]  /*10110*/  STSM.16.M88.4 [R68], R88 ;  /* 0x0000005844007844 */ /* 0x000fe20000000200 */
[----:B------:R-:W-:Y:S02]  /*10120*/  F2FP.F16.F32.PACK_AB R107, R62, R58 ;  /* 0x0000003a3e6b723e */ /* 0x000fe400000000ff */
[----:B------:R-:W-:Y:S01]  /*10130*/  F2FP.F16.F32.PACK_AB R112, R113, R112 ;  /* 0x000000707170723e */ /* 0x000fe200000000ff */
[----:B------:R-:W-:Y:S01]  /*10140*/  STSM.16.M88.4 [R72], R96 ;  /* 0x0000006048007844 */ /* 0x000fe20000000200 */
[----:B------:R-:W-:Y:S02]  /*10150*/  F2FP.F16.F32.PACK_AB R120, R121, R120 ;  /* 0x000000787978723e */ /* 0x000fe400000000ff */
[----:B------:R-:W-:Y:S01]  /*10160*/  F2FP.F16.F32.PACK_AB R113, R70, R66 ;  /* 0x000000424671723e */ /* 0x000fe200000000ff */
[----:B------:R-:W-:Y:S01]  /*10170*/  STSM.16.M88.4 [R102], R104 ;  /* 0x0000006866007844 */ /* 0x000fe20000000200 */
        /* <DEDUP_REMOVED lines=11> */
[----:B------:R-:W-:Y:S02]  /*10230*/  ISETP.NE.U32.AND P0, PT, RZ, UR4, PT ;  /* 0x00000004ff007c0c */ /* 0x000fe4000bf05070 */
[----:B---3--:R-:W-:Y:S02]  /*10240*/  IADD3 R6, P1, R203, UR4, RZ ;  /* 0x00000004cb067c10 */ /* 0x008fe4000ff3e0ff */
[----:B------:R-:W-:Y:S02]  /*10250*/  F2FP.F16.F32.PACK_AB R130, R133, R132 ;  /* 0x000000848582723e */ /* 0x000fe400000000ff */
[----:B------:R-:W-:-:S02]  /*10260*/  F2FP.F16.F32.PACK_AB R131, R135, R134 ;  /* 0x000000868783723e */ /* 0x000fc400000000ff */
[----:B------:R-:W-:Y:S02]  /*10270*/  F2FP.F16.F32.PACK_AB R137, R139, R138 ;  /* 0x0000008a8b89723e */ /* 0x000fe400000000ff */
[----:B------:R-:W-:Y:S01]  /*10280*/  F2FP.F16.F32.PACK_AB R144, R145, R144 ;  /* 0x000000909190723e */ /* 0x000fe200000000ff */
[----:B------:R-:W-:Y:S01]  /*10290*/  STSM.16.M88.4 [R40], R128 ;  /* 0x0000008028007844 */ /* 0x000fe20000000200 */
[----:B------:R-:W-:Y:S02]  /*102a0*/  MOV R32, R32 ;  /* 0x0000002000207202 */ /* 0x000fe40000000f00 */
[----:B------:R-:W-:Y:S02]  /*102b0*/  F2FP.F16.F32.PACK_AB R138, R141, R140 ;  /* 0x0000008c8d8a723e */ /* 0x000fe400000000ff */
[----:B------:R-:W-:Y:S02]  /*102c0*/  F2FP.F16.F32.PACK_AB R139, R143, R142 ;  /* 0x0000008e8f8b723e */ /* 0x000fe400000000ff */
[----:B------:R-:W-:-:S02]  /*102d0*/  F2FP.F16.F32.PACK_AB R145, R147, R146 ;  /* 0x000000929391723e */ /* 0x000fc400000000ff */
        /* <DEDUP_REMOVED lines=10> */
[----:B------:R-:W-:Y:S02]  /*10380*/  MOV R0, RZ ;  /* 0x000000ff00007202 */ /* 0x000fe40000000f00 */
[----:B------:R-:W-:-:S13]  /*10390*/  ISETP.NE.AND.EX P6, PT, RZ, UR5, PT, P6 ;  /* 0x00000005ff007c0c */ /* 0x000fda000bfc5360 */
[----:B------:R-:W-:Y:S01]  /*103a0*/  @P6 IADD3 R4, P4, R203, UR4, RZ ;  /* 0x00000004cb046c10 */ /* 0x000fe2000ff9e0ff */
[----:B------:R-:W-:Y:S02]  /*103b0*/  ULDC UR4, c[0x0][0xa88] ;  /* 0x0002a20000047ab9 */ /* 0x000fe40000000800 */
[----:B------:R-:W-:Y:S02]  /*103c0*/  MOV R76, UR4 ;  /* 0x00000004004c7c02 */ /* 0x000fe40008000f00 */
[----:B------:R-:W-:Y:S01]  /*103d0*/  @P6 IADD3.X R5, R204, UR5, RZ, P4, !PT ;  /* 0x00000005cc056c10 */ /* 0x000fe2000a7fe4ff */
[----:B------:R0:W5:Y:S01]  /*103e0*/  @P0 LDG.E R0, desc[UR40][R6.64] ;  /* 0x0000002806000981 */ /* 0x000162000c1e1900 */
[----:B------:R-:W-:-:S03]  /*103f0*/  IMAD R3, R200, 0x40, R193 ;  /* 0x00000040c8037824 */ /* 0x000fc600078e02c1 */
[----:B------:R2:W5:Y:S01]  /*10400*/  @P6 LDG.E R76, desc[UR40][R4.64] ;  /* 0x00000028044c6981 */ /* 0x000562000c1e1900 */
[----:B------:R-:W-:-:S03]  /*10410*/  IMAD.WIDE R20, R3, 0x2, R20 ;  /* 0x0000000203147825 */ /* 0x000fc600078e0214 */
[C---:B----4-:R-:W-:Y:S02]  /*10420*/  IADD3 R9, P1, R20.reuse, 0x1000, RZ ;  /* 0x0000100014097810 */ /* 0x050fe40007f3e0ff */
[C---:B-1----:R-:W-:Y:S02]  /*10430*/  IADD3 R13, P2, R20.reuse, 0x2000, RZ ;  /* 0x00002000140d7810 */ /* 0x042fe40007f5e0ff */
[C---:B0-----:R-:W-:Y:S02]  /*10440*/  IADD3 R25, P3, R20.reuse, 0x3000, RZ ;  /* 0x0000300014197810 */ /* 0x041fe40007f7e0ff */
[----:B--2---:R-:W-:Y:S02]  /*10450*/  IADD3 R29, P4, R20, 0x4000, RZ ;  /* 0x00004000141d7810 */ /* 0x004fe40007f9e0ff */
        /* <DEDUP_REMOVED lines=23> */
[----:B---3--:R-:W-:Y:S02]  /*105d0*/  LOP3.LUT R32, R33, 0x380, RZ, 0xc0, !PT ;  /* 0x0000038021207812 */ /* 0x008fe400078ec0ff */
[----:B------:R-:W-:Y:S02]  /*105e0*/  LOP3.LUT R36, R37, 0x380, RZ, 0xc0, !PT ;  /* 0x0000038025247812 */ /* 0x000fe400078ec0ff */
        /* <DEDUP_REMOVED lines=16> */
[----:B------:R-:W-:Y:S06]  /*106f0*/  @P6 BRA `(.L_x_3748) ;  /* 0x0000000000106947 */ /* 0x000fec0003800000 */
[----:B------:R-:W-:Y:S05]  /*10700*/  @!P0 BRA `(.L_x_3748) ;  /* 0x00000000000c8947 */ /* 0x000fea0003800000 */
[----:B------:R-:W2:Y:S04]  /*10710*/  LDG.E R3, desc[UR40][R6.64] ;  /* 0x0000002806037981 */ /* 0x000ea8000c1e1900 */
[----:B-----5:R-:W2:Y:S02]  /*10720*/  LDG.E R76, desc[UR40][R6.64+0x4] ;  /* 0x00000428064c7981 */ /* 0x020ea4000c1e1900 */
[----:B--2---:R-:W-:-:S07]  /*10730*/  IMAD.IADD R76, R76, 0x1, -R3 ;  /* 0x000000014c4c7824 */ /* 0x004fce00078e0a03 */
.L_x_3748:
[----:B------:R-:W0:Y:S01]  /*10740*/  SHFL.IDX PT, R3, R210, RZ, 0x1f ;  /* 0x00001fffd2037589 */ /* 0x000e2200000e0000 */
        /* <DEDUP_REMOVED lines=16> */
[----:B0-----:R-:W-:Y:S02]  /*10850*/  ISETP.NE.AND P5, PT, R3, RZ, PT ;  /* 0x000000ff0300720c */ /* 0x001fe40003fa5270 */
        /* <DEDUP_REMOVED lines=17> */
[----:B------:R-:W-:Y:S02]  /*10970*/  IADD3.X R73, RZ, R21, RZ, P4, !PT ;  /* 0x00000015ff497210 */ /* 0x000fe400027fe4ff */
[----:B------:R-:W-:Y:S02]  /*10980*/  LOP3.LUT R72, R3, R4, RZ, 0x3c, !PT ;  /* 0x0000000403487212 */ /* 0x000fe400078e3cff */
[----:B------:R-:W-:Y:S02]  /*10990*/  SHF.R.S32.HI R78, RZ, 0x1f, R202 ;  /* 0x0000001fff4e7819 */ /* 0x000fe400000114ca */
[----:B------:R-:W-:Y:S02]  /*109a0*/  SEL R205, R205, RZ, !P0 ;  /* 0x000000ffcdcd7207 */ /* 0x000fe40004000000 */
[----:B------:R-:W-:-:S02]  /*109b0*/  SEL R208, R208, RZ, !P0 ;  /* 0x000000ffd0d07207 */ /* 0x000fc40004000000 */
[----:B-----5:R-:W-:Y:S01]  /*109c0*/  SHF.R.S32.HI R77, RZ, 0x1f, R0 ;  /* 0x0000001fff4d7819 */ /* 0x020fe20000011400 */
[----:B------:R-:W-:Y:S06]  /*109d0*/  @P5 BRA `(.L_x_3749) ;  /* 0x0000000000645947 */ /* 0x000fec0003800000 */
[----:B------:R-:W-:Y:S01]  /*109e0*/  ULDC.64 UR4, c[0x0][0xb70] ;  /* 0x0002dc0000047ab9 */ /* 0x000fe20000000a00 */
[----:B------:R-:W-:Y:S02]  /*109f0*/  IMAD.MOV.U32 R4, RZ, RZ, R0 ;  /* 0x000000ffff047224 */ /* 0x000fe400078e0000 */
[----:B------:R-:W-:Y:S02]  /*10a00*/  IMAD R3, R78, UR4, RZ ;  /* 0x000000044e037c24 */ /* 0x000fe4000f8e02ff */
[----:B------:R-:W-:Y:S02]  /*10a10*/  IMAD.MOV.U32 R5, RZ, RZ, R77 ;  /* 0x000000ffff057224 */ /* 0x000fe400078e004d */
[C---:B------:R-:W-:Y:S02]  /*10a20*/  IMAD R3, R202.reuse, UR5, R3 ;  /* 0x00000005ca037c24 */ /* 0x040fe4000f8e0203 */
[----:B------:R-:W-:Y:S01]  /*10a30*/  IMAD.WIDE.U32 R4, R202, UR4, R4 ;  /* 0x00000004ca047c25 */ /* 0x000fe2000f8e0004 */
[----:B------:R-:W-:-:S03]  /*10a40*/  ULDC.64 UR4, c[0x0][0xb78] ;  /* 0x0002de0000047ab9 */ /* 0x000fc60000000a00 */
[----:B------:R-:W-:Y:S01]  /*10a50*/  IMAD.MOV R7, RZ, RZ, -R194 ;  /* 0x000000ffff077224 */ /* 0x000fe200078e0ac2 */
[----:B------:R-:W-:Y:S01]  /*10a60*/  IADD3 R5, R5, R3, RZ ;  /* 0x0000000305057210 */ /* 0x000fe20007ffe0ff */
[----:B------:R-:W-:Y:S02]  /*10a70*/  IMAD R3, R208, UR4, RZ ;  /* 0x00000004d0037c24 */ /* 0x000fe4000f8e02ff */
[----:B------:R-:W-:Y:S01]  /*10a80*/  IMAD R11, R207, 0x40, R190 ;  /* 0x00000040cf0b7824 */ /* 0x000fe200078e02be */
[----:B------:R-:W-:Y:S01]  /*10a90*/  ISETP.NE.AND P0, PT, R192, R7, PT ;  /* 0x00000007c000720c */ /* 0x000fe20003f05270 */
[----:B------:R-:W-:-:S03]  /*10aa0*/  IMAD.WIDE.U32 R4, R205, UR4, R4 ;  /* 0x00000004cd047c25 */ /* 0x000fc6000f8e0004 */
[----:B------:R-:W-:Y:S01]  /*10ab0*/  SHF.R.S32.HI R7, RZ, 0x1f, R11 ;  /* 0x0000001fff077819 */ /* 0x000fe2000001140b */
[----:B------:R-:W-:Y:S01]  /*10ac0*/  IMAD R10, R205, UR5, R3 ;  /* 0x00000005cd0a7c24 */ /* 0x000fe2000f8e0203 */
[C---:B------:R-:W-:Y:S01]  /*10ad0*/  IADD3 R3, R11.reuse, 0x8, RZ ;  /* 0x000000080b037810 */ /* 0x040fe20007ffe0ff */
[----:B------:R-:W-:Y:S01]  /*10ae0*/  ULDC.64 UR4, c[0x0][0xb40] ;  /* 0x0002d00000047ab9 */ /* 0x000fe20000000a00 */
[C---:B------:R-:W-:Y:S02]  /*10af0*/  IADD3 R6, P2, R11.reuse, R4, RZ ;  /* 0x000000040b067210 */ /* 0x040fe40007f5e0ff */
[-C--:B------:R-:W-:Y:S02]  /*10b00*/  ISETP.GE.OR P1, PT, R11, R76.reuse, P0 ;  /* 0x0000004c0b00720c */ /* 0x080fe40000726670 */
[----:B------:R-:W-:Y:S02]  /*10b10*/  ISETP.GE.OR P0, PT, R3, R76, P0 ;  /* 0x0000004c0300720c */ /* 0x000fe40000706670 */
[----:B------:R-:W-:-:S02]  /*10b20*/  IADD3.X R7, R7, R5, R10, P2, !PT ;  /* 0x0000000507077210 */ /* 0x000fc400017fe40a */
[----:B------:R-:W-:-:S04]  /*10b30*/  LEA R4, P2, R6, UR4, 0x2 ;  /* 0x0000000406047c11 */ /* 0x000fc8000f8410ff */
[----:B------:R-:W-:-:S05]  /*10b40*/  LEA.HI.X R5, R6, UR5, R7, 0x2, P2 ;  /* 0x0000000506057c11 */ /* 0x000fca00090f1407 */
[----:B------:R0:W-:Y:S04]  /*10b50*/  @!P1 STG.E desc[UR40][R4.64], R167 ;  /* 0x000000a704009986 */ /* 0x0001e8000c101928 */
[----:B------:R0:W-:Y:S02]  /*10b60*/  @!P0 STG.E desc[UR40][R4.64+0x20], R169 ;  /* 0x000020a904008986 */ /* 0x0001e4000c101928 */
.L_x_3749:
[----:B------:R-:W1:Y:S01]  /*10b70*/  LDC R88, c[0x0][0xa8c] ;  /* 0x0002a300ff587b82 */ /* 0x000e620000000800 */
        /* <DEDUP_REMOVED lines=11> */
[----:B------:R-:W5:Y:S02]  /*10c30*/  LD.E.128 R28, desc[UR40][R28.64] ;  /* 0x000000281c1c7980 */ /* 0x000f64000c101d00 */
[----:B------:R-:W-:Y:S01]  /*10c40*/  IMAD.IADD R21, R21, 0x1, R3 ;  /* 0x0000000115157824 */ /* 0x000fe200078e0203 */
[----:B------:R-:W-:Y:S01]  /*10c50*/  IADD3 R3, R193, 0x40, RZ ;  /* 0x00000040c1037810 */ /* 0x000fe20007ffe0ff */
[----:B------:R-:W-:Y:S01]  /*10c60*/  IMAD R77, R78, UR4, RZ ;  /* 0x000000044e4d7c24 */ /* 0x000fe2000f8e02ff */
[----:B------:R-:W5:Y:S02]  /*10c70*/  LD.E.128 R32, desc[UR40][R32.64] ;  /* 0x0000002820207980 */ /* 0x000f64000c101d00 */
[-C--:B-1----:R-:W-:Y:S01]  /*10c80*/  ISETP.GE.AND P3, PT, R3, R88.reuse, PT ;  /* 0x000000580300720c */ /* 0x082fe20003f66270 */
        /* <DEDUP_REMOVED lines=42> */
[----:B------:R-:W-:Y:S02]  /*10f30*/  ISETP.GE.AND P1, PT, R200, R79, PT ;  /* 0x0000004fc800720c */ /* 0x000fe40003f26270 */
[----:B------:R-:W-:Y:S02]  /*10f40*/  ISETP.GE.AND P4, PT, R78, R88, PT ;  /* 0x000000584e00720c */ /* 0x000fe40003f86270 */
[----:B------:R-:W-:Y:S02]  /*10f50*/  SEL R77, RZ, 0x10, P2 ;  /* 0x00000010ff4d7807 */ /* 0x000fe40001000000 */
[----:B------:R-:W-:Y:S02]  /*10f60*/  SEL R78, RZ, 0x20, P3 ;  /* 0x00000020ff4e7807 */ /* 0x000fe40001800000 */
[----:B------:R-:W-:Y:S02]  /*10f70*/  PRMT R0, RZ, 0x654, R0 ;  /* 0x00000654ff007816 */ /* 0x000fe40000000000 */
[----:B------:R-:W-:-:S02]  /*10f80*/  IADD3 R79, R193, 0x1c0, RZ ;  /* 0x000001c0c14f7810 */ /* 0x000fc40007ffe0ff */
[----:B------:R-:W-:Y:S01]  /*10f90*/  LOP3.LUT R77, R78, R76, R77, 0xfe, !PT ;  /* 0x0000004c4e4d7212 */ /* 0x000fe200078efe4d */
[----:B0-----:R0:W-:Y:S01]  /*10fa0*/  SYNCS.ARRIVE.TRANS64.RED.A1T0 RZ, [R0+URZ], RZ ;  /* 0x000000ff00ff79a7 */ /* 0x0011e2000810043f */
[----:B------:R-:W-:Y:S01]  /*10fb0*/  ISETP.GE.AND P2, PT, R79, R88, PT ;  /* 0x000000584f00720c */ /* 0x000fe20003f46270 */
[----:B------:R-:W-:Y:S01]  /*10fc0*/  IMAD R76, R208, UR4, RZ ;  /* 0x00000004d04c7c24 */ /* 0x000fe2000f8e02ff */
[----:B------:R-:W-:Y:S01]  /*10fd0*/  SHF.R.S32.HI R201, RZ, 0x1f, R200 ;  /* 0x0000001fffc97819 */ /* 0x000fe200000114c8 */
[C---:B------:R-:W-:Y:S01]  /*10fe0*/  IMAD.WIDE.U32 R78, R205.reuse, UR4, R20 ;  /* 0x00000004cd4e7c25 */ /* 0x040fe2000f8e0014 */
[----:B------:R-:W-:Y:S02]  /*10ff0*/  SEL R21, RZ, 0x80, P2 ;  /* 0x00000080ff157807 */ /* 0x000fe40001000000 */
[----:B0-----:R-:W-:Y:S01]  /*11000*/  SEL R0, RZ, 0x40, P4 ;  /* 0x00000040ff007807 */ /* 0x001fe20002000000 */
[----:B------:R-:W-:-:S03]  /*11010*/  IMAD R81, R205, UR5, R76 ;  /* 0x00000005cd517c24 */ /* 0x000fc6000f8e024c */
[----:B------:R-:W-:Y:S01]  /*11020*/  LOP3.LUT R0, R77, R0, RZ, 0xfc, !PT ;  /* 0x000000004d007212 */ /* 0x000fe200078efcff */
[----:B------:R-:W-:-:S03]  /*11030*/  IMAD.WIDE R76, R207, 0x40, R200 ;  /* 0x00000040cf4c7825 */ /* 0x000fc600078e02c8 */
[----:B------:R-:W-:Y:S01]  /*11040*/  LOP3.LUT R86, R0, R21, RZ, 0xfc, !PT ;  /* 0x0000001500567212 */ /* 0x000fe200078efcff */
[----:B------:R-:W-:Y:S01]  /*11050*/  IMAD.IADD R87, R79, 0x1, R81 ;  /* 0x000000014f577824 */ /* 0x000fe200078e0251 */
        /* <DEDUP_REMOVED lines=27> */
.L_x_3751:
[----:B------:R-:W-:Y:S05]  /*11210*/  BSYNC B1 ;  /* 0x0000000000017941 */ /* 0x000fea0003800000 */
.L_x_3750:
        /* <DEDUP_REMOVED lines=31> */
.L_x_3747:
[----:B------:R-:W-:Y:S01]  /*11410*/  ULDC.64 UR4, c[0x0][0xbd8] ;  /* 0x0002f60000047ab9 */ /* 0x000fe20000000a00 */
[----:B------:R-:W-:Y:S01]  /*11420*/  IMAD.MOV.U32 R3, RZ, RZ, RZ ;  /* 0x000000ffff037224 */ /* 0x000fe200078e00ff */
[----:B------:R-:W-:Y:S01]  /*11430*/  ISETP.NE.U32.AND P0, PT, RZ, UR4, PT ;  /* 0x00000004ff007c0c */ /* 0x000fe2000bf05070 */
[----:B------:R-:W3:Y:S01]  /*11440*/  LDC R12, c[0x0][0xa8c] ;  /* 0x0002a300ff0c7b82 */ /* 0x000ee20000000800 */
        /* <DEDUP_REMOVED lines=12> */
[----:B------:R-:W-:Y:S01]  /*11510*/  ISETP.GT.AND P2, PT, R219, 0x3f, PT ;  /* 0x0000003fdb00780c */ /* 0x000fe20003f44270 */
[----:B------:R-:W-:-:S12]  /*11520*/  @P1 BRA `(.L_x_3753) ;  /* 0x0000000000101947 */ /* 0x000fd80003800000 */
[----:B------:R-:W-:Y:S05]  /*11530*/  @!P0 BRA `(.L_x_3753) ;  /* 0x00000000000c8947 */ /* 0x000fea0003800000 */
[----:B----4-:R-:W4:Y:S04]  /*11540*/  LDG.E R7, desc[UR40][R4.64] ;  /* 0x0000002804077981 */ /* 0x010f28000c1e1900 */
[----:B-----5:R-:W4:Y:S02]  /*11550*/  LDG.E R0, desc[UR40][R4.64+0x4] ;  /* 0x0000042804007981 */ /* 0x020f24000c1e1900 */
[----:B----4-:R-:W-:-:S07]  /*11560*/  IADD3 R0, -R7, R0, RZ ;  /* 0x0000000007007210 */ /* 0x010fce0007ffe1ff */
.L_x_3753:
[----:B------:R-:W-:Y:S01]  /*11570*/  BSSY B1, `(.L_x_3754) ;  /* 0x000001d000017945 */ /* 0x000fe20003800000 */
[----:B------:R-:W-:Y:S02]  /*11580*/  SHF.R.S32.HI R9, RZ, 0x1f, R202 ;  /* 0x0000001fff097819 */ /* 0x000fe400000114ca */
[----:B------:R-:W-:Y:S02]  /*11590*/  SHF.R.S32.HI R10, RZ, 0x1f, R193 ;  /* 0x0000001fff0a7819 */ /* 0x000fe400000114c1 */
[----:B------:R-:W-:Y:S02]  /*115a0*/  SEL R205, R205, RZ, !P0 ;  /* 0x000000ffcdcd7207 */ /* 0x000fe40004000000 */
[----:B------:R-:W-:Y:S02]  /*115b0*/  SEL R208, R208, RZ, !P0 ;  /* 0x000000ffd0d07207 */ /* 0x000fe40004000000 */
[----:B-----5:R-:W-:Y:S01]  /*115c0*/  SHF.R.S32.HI R8, RZ, 0x1f, R3 ;  /* 0x0000001fff087819 */ /* 0x020fe20000011403 */
[----:B------:R-:W-:Y:S06]  /*115d0*/  @P2 BRA `(.L_x_3755) ;  /* 0x0000000000582947 */ /* 0x000fec0003800000 */
[----:B----4-:R-:W4:Y:S02]  /*115e0*/  S2R R4, SR_TID.X ;  /* 0x0000000000047919 */ /* 0x010f240000002100 */
[----:B----4-:R-:W-:-:S04]  /*115f0*/  IMAD R4, R207, 0x40, R4 ;  /* 0x00000040cf047824 */ /* 0x010fc800078e0204 */
[----:B------:R-:W-:-:S05]  /*11600*/  VIADD R5, R4, 0xffffff80 ;  /* 0xffffff8004057836 */ /* 0x000fca0000000000 */
        /* <DEDUP_REMOVED lines=9> */
[----:B------:R-:W-:Y:S01]  /*116a0*/  IMAD R6, R208, UR4, RZ ;  /* 0x00000004d0067c24 */ /* 0x000fe2000f8e02ff */
[----:B------:R-:W-:-:S03]  /*116b0*/  IADD3 R5, R5, R7, RZ ;  /* 0x0000000705057210 */ /* 0x000fc60007ffe0ff */
        /* <DEDUP_REMOVED lines=8> */
.L_x_3755:
[----:B------:R-:W-:Y:S05]  /*11740*/  BSYNC B1 ;  /* 0x0000000000017941 */ /* 0x000fea0003800000 */
.L_x_3754:
[----:B------:R-:W-:Y:S01]  /*11750*/  ULDC.64 UR4, c[0x0][0xaa0] ;  /* 0x0002a80000047ab9 */ /* 0x000fe20000000a00 */
[----:B----4-:R-:W-:Y:S01]  /*11760*/  MOV R4, R193 ;  /* 0x000000c100047202 */ /* 0x010fe20000000f00 */
[----:B------:R-:W-:Y:S01]  /*11770*/  IMAD.MOV.U32 R5, RZ, RZ, R10 ;  /* 0x000000ffff057224 */ /* 0x000fe200078e000a */
[C---:B---3--:R-:W-:Y:S01]  /*11780*/  ISETP.GE.AND P2, PT, R193.reuse, R12, PT ;  /* 0x0000000cc100720c */ /* 0x048fe20003f46270 */
[----:B------:R-:W-:Y:S01]  /*11790*/  IMAD R6, R8, UR4, RZ ;  /* 0x0000000408067c24 */ /* 0x000fe2000f8e02ff */
[----:B------:R-:W-:Y:S01]  /*117a0*/  IADD3 R25, R193, 0x100, RZ ;  /* 0x00000100c1197810 */ /* 0x000fe20007ffe0ff */
[C---:B------:R-:W-:Y:S01]  /*117b0*/  IMAD.WIDE.U32 R4, R3.reuse, UR4, R4 ;  /* 0x0000000403047c25 */ /* 0x040fe2000f8e0004 */
[----:B------:R-:W-:Y:S03]  /*117c0*/  BSSY B1, `(.L_x_3756) ;  /* 0x000004a000017945 */ /* 0x000fe60003800000 */
[----:B------:R-:W-:Y:S01]  /*117d0*/  IMAD R3, R3, UR5, R6 ;  /* 0x0000000503037c24 */ /* 0x000fe2000f8e0206 */
[----:B------:R-:W-:Y:S01]  /*117e0*/  ULDC.64 UR4, c[0x0][0xae0] ;  /* 0x0002b80000047ab9 */ /* 0x000fe20000000a00 */
[----:B------:R-:W-:-:S02]  /*117f0*/  VIADD R13, R193, 0x40 ;  /* 0x00000040c10d7836 */ /* 0x000fc40000000000 */
[----:B------:R-:W-:Y:S01]  /*11800*/  IMAD R7, R9, UR4, RZ ;  /* 0x0000000409077c24 */ /* 0x000fe2000f8e02ff */
[----:B------:R-:W-:Y:S01]  /*11810*/  IADD3 R5, R5, R3, RZ ;  /* 0x0000000305057210 */ /* 0x000fe20007ffe0ff */
[----:B------:R-:W-:Y:S01]  /*11820*/  IMAD R3, R207, -0x40, R0 ;  /* 0xffffffc0cf037824 */ /* 0x000fe200078e0200 */
[-C--:B------:R-:W-:Y:S01]  /*11830*/  ISETP.GE.AND P0, PT, R13, R12.reuse, PT ;  /* 0x0000000c0d00720c */ /* 0x080fe20003f06270 */
[----:B------:R-:W-:Y:S01]  /*11840*/  VIADD R0, R200, 0x20 ;  /* 0x00000020c8007836 */ /* 0x000fe20000000000 */
[C---:B------:R-:W-:Y:S01]  /*11850*/  IADD3 R9, R193.reuse, 0x1c0, RZ ;  /* 0x000001c0c1097810 */ /* 0x040fe20007ffe0ff */
[C---:B------:R-:W-:Y:S01]  /*11860*/  VIADD R15, R193.reuse, 0x80 ;  /* 0x00000080c10f7836 */ /* 0x040fe20000000000 */
[----:B------:R-:W-:Y:S01]  /*11870*/  SEL R6, RZ, 0xffffffff, P0 ;  /* 0xffffffffff067807 */ /* 0x000fe20000000000 */
[C---:B------:R-:W-:Y:S01]  /*11880*/  VIADD R21, R193.reuse, 0xc0 ;  /* 0x000000c0c1157836 */ /* 0x040fe20000000000 */
[-C--:B------:R-:W-:Y:S01]  /*11890*/  ISETP.GE.AND P0, PT, R0, R3.reuse, PT ;  /* 0x000000030000720c */ /* 0x080fe20003f06270 */
[----:B------:R-:W-:Y:S01]  /*118a0*/  IMAD R7, R202, UR5, R7 ;  /* 0x00000005ca077c24 */ /* 0x000fe2000f8e0207 */
[----:B------:R-:W-:Y:S01]  /*118b0*/  ISETP.GE.AND P1, PT, R200, R3, PT ;  /* 0x00000003c800720c */ /* 0x000fe20003f26270 */
[----:B------:R-:W-:Y:S01]  /*118c0*/  IMAD.WIDE.U32 R4, R202, UR4, R4 ;  /* 0x00000004ca047c25 */ /* 0x000fe2000f8e0004 */
[----:B------:R-:W-:Y:S01]  /*118d0*/  SEL R0, RZ, 0x1, P2 ;  /* 0x00000001ff007807 */ /* 0x000fe20001000000 */
[----:B------:R-:W-:Y:S01]  /*118e0*/  ULDC.64 UR4, c[0x0][0xae8] ;  /* 0x0002ba0000047ab9 */ /* 0x000fe20000000a00 */
[----:B------:R-:W-:Y:S01]  /*118f0*/  SHF.L.U32 R3, R6, 0x1, RZ ;  /* 0x0000000106037819 */ /* 0x000fe200000006ff */
[----:B------:R-:W-:Y:S01]  /*11900*/  VIADD R27, R193, 0x140 ;  /* 0x00000140c11b7836 */ /* 0x000fe20000000000 */
[-C--:B------:R-:W-:Y:S01]  /*11910*/  ISETP.GE.AND P2, PT, R15, R12.reuse, PT ;  /* 0x0000000c0f00720c */ /* 0x080fe20003f46270 */
[----:B------:R-:W-:Y:S01]  /*11920*/  IMAD.IADD R5, R5, 0x1, R7 ;  /* 0x0000000105057824 */ /* 0x000fe200078e0207 */
[----:B------:R-:W-:Y:S01]  /*11930*/  ISETP.GE.AND P3, PT, R21, R12, PT ;  /* 0x0000000c1500720c */ /* 0x000fe20003f66270 */
[----:B------:R-:W-:Y:S01]  /*11940*/  VIADD R7, R193, 0x180 ;  /* 0x00000180c1077836 */ /* 0x000fe20000000000 */
[----:B------:R-:W-:-:S02]  /*11950*/  LOP3.LUT R0, R3, 0x2, R0, 0xe2, !PT ;  /* 0x0000000203007812 */ /* 0x000fc400078ee200 */
[----:B------:R-:W-:Y:S02]  /*11960*/  SEL R3, RZ, 0x4, P2 ;  /* 0x00000004ff037807 */ /* 0x000fe40001000000 */
[----:B------:R-:W-:Y:S02]  /*11970*/  SEL R6, RZ, 0x8, P3 ;  /* 0x00000008ff067807 */ /* 0x000fe40001800000 */
[-C--:B------:R-:W-:Y:S02]  /*11980*/  ISETP.GE.AND P2, PT, R25, R12.reuse, PT ;  /* 0x0000000c1900720c */ /* 0x080fe40003f46270 */
[-C--:B------:R-:W-:Y:S02]  /*11990*/  ISETP.GE.AND P3, PT, R27, R12.reuse, PT ;  /* 0x0000000c1b00720c */ /* 0x080fe40003f66270 */
[----:B------:R-:W-:Y:S02]  /*119a0*/  ISETP.GE.AND P4, PT, R7, R12, PT ;  /* 0x0000000c0700720c */ /* 0x000fe40003f86270 */
[----:B------:R-:W-:Y:S01]  /*119b0*/  LOP3.LUT R3, R6, R0, R3, 0xfe, !PT ;  /* 0x0000000006037212 */ /* 0x000fe200078efe03 */
[----:B------:R-:W-:Y:S01]  /*119c0*/  IMAD R0, R208, UR4, RZ ;  /* 0x00000004d0007c24 */ /* 0x000fe2000f8e02ff */
[----:B------:R-:W-:-:S02]  /*119d0*/  SEL R6, RZ, 0x10, P2 ;  /* 0x00000010ff067807 */ /* 0x000fc40001000000 */
[----:B------:R-:W-:Y:S02]  /*119e0*/  SEL R7, RZ, 0x20, P3 ;  /* 0x00000020ff077807 */ /* 0x000fe40001800000 */
        /* <DEDUP_REMOVED lines=39> */
.L_x_3757:
[----:B------:R-:W-:Y:S05]  /*11c60*/  BSYNC B1 ;  /* 0x0000000000017941 */ /* 0x000fea0003800000 */
.L_x_3756:
[----:B------:R-:W-:Y:S05]  /*11c70*/  @P0 BRA `(.L_x_3752) ;  /* 0x0000000000700947 */ /* 0x000fea0003800000 */
[----:B------:R-:W-:Y:S01]  /*11c80*/  IADD3 R3, P0, R8, 0x20, RZ ;  /* 0x0000002008037810 */ /* 0x000fe20007f1e0ff */
        /* <DEDUP_REMOVED lines=27> */
.L_x_3752:
[----:B------:R-:W-:Y:S05]  /*11e40*/  BSYNC B0 ;  /* 0x0000000000007941 */ /* 0x000fea0003800000 */
.L_x_3746:
[----:B------:R-:W-:Y:S02]  /*11e50*/  ULDC UR4, c[0x0][0xc14] ;  /* 0x0003050000047ab9 */ /* 0x000fe40000000800 */
[----:B--2---:R-:W-:-:S13]  /*11e60*/  ISETP.GE.AND P0, PT, R187, UR4, PT ;  /* 0x00000004bb007c0c */ /* 0x004fda000bf06270 */
[----:B------:R-:W-:Y:S05]  /*11e70*/  @!P0 BRA `(.L_x_3758) ;  /* 0xfffffef000a08947 */ /* 0x000fea000383ffff */
[----:B------:R-:W-:Y:S05]  /*11e80*/  BRA `(.L_x_3612) ;  /* 0x00000060008c7947 */ /* 0x000fea0003800000 */
.L_x_3610:
        /* <DEDUP_REMOVED lines=61> */
.L_x_3763:
        /* <DEDUP_REMOVED lines=15> */
.L_x_3762:
[----:B------:R-:W-:Y:S05]  /*12350*/  BSYNC B0 ;  /* 0x0000000000007941 */ /* 0x000fea0003800000 */
.L_x_3761:
        /* <DEDUP_REMOVED lines=25> */
.L_x_3759:
        /* <DEDUP_REMOVED lines=20> */
.L_x_3764:
        /* <DEDUP_REMOVED lines=10> */
[----:B------:R-:W-:-:S05]  /*126d0*/  IMAD R2, R9, R4, R3 ;  /* 0x0000000409027224 */ /* 0x000fca00078e0203 */
[----:B------:R-:W-:-:S13]  /*126e0*/  ISETP.GT.U32.AND P0, PT, R11, R2, PT ;  /* 0x000000020b00720c */ /* 0x000fda0003f04070 */
[----:B------:R-:W-:Y:S01]  /*126f0*/  @!P0 IADD3 R2, R2, -R11, RZ ;  /* 0x8000000b02028210 */ /* 0x000fe20007ffe0ff */
[----:B------:R-:W-:-:S03]  /*12700*/  @!P0 VIADD R9, R9, 0x1 ;  /* 0x0000000109098836 */ /* 0x000fc60000000000 */
[----:B------:R-:W-:Y:S02]  /*12710*/  ISETP.GE.U32.AND P0, PT, R2, R11, PT ;  /* 0x0000000b0200720c */ /* 0x000fe40003f06070 */
[----:B------:R-:W-:-:S11]  /*12720*/  LOP3.LUT R2, R5, R6, RZ, 0x3c, !PT ;  /* 0x0000000605027212 */ /* 0x000fd600078e3cff */
        /* <DEDUP_REMOVED lines=9> */
[----:B------:R-:W-:Y:S01]  /*127c0*/  VIADDMNMX R8, R3, UR4, R8, PT ;  /* 0x0000000403087c46 */ /* 0x000fe2000b800108 */
[----:B------:R-:W-:-:S03]  /*127d0*/  IMAD.IADD R4, R5, 0x1, R4 ;  /* 0x0000000105047824 */ /* 0x000fc600078e0204 */
[----:B------:R-:W-:-:S04]  /*127e0*/  IABS R7, R8 ;  /* 0x0000000800077213 */ /* 0x000fc80000000000 */
[----:B------:R-:W1:Y:S08]  /*127f0*/  I2F.RP R10, R7 ;  /* 0x00000007000a7306 */ /* 0x000e700000209400 */
[----:B-1----:R-:W1:Y:S02]  /*12800*/  MUFU.RCP R10, R10 ;  /* 0x0000000a000a7308 */ /* 0x002e640000001000 */
[----:B-1----:R-:W-:-:S06]  /*12810*/  VIADD R2, R10, 0xffffffe ;  /* 0x0ffffffe0a027836 */ /* 0x002fcc0000000000 */
[----:B------:R1:W2:Y:S02]  /*12820*/  F2I.FTZ.U32.TRUNC.NTZ R3, R2 ;  /* 0x0000000200037305 */ /* 0x0002a4000021f000 */
[----:B-1----:R-:W-:Y:S01]  /*12830*/  IMAD.MOV.U32 R2, RZ, RZ, RZ ;  /* 0x000000ffff027224 */ /* 0x002fe200078e00ff */
[----:B--2---:R-:W-:-:S05]  /*12840*/  IADD3 R6, RZ, -R3, RZ ;  /* 0x80000003ff067210 */ /* 0x004fca0007ffe0ff */
        /* <DEDUP_REMOVED lines=14> */
[----:B------:R-:W-:Y:S02]  /*12930*/  @!P0 IADD3 R3, -R3, RZ, RZ ;  /* 0x000000ff03038210 */ /* 0x000fe40007ffe1ff */
[----:B------:R-:W-:-:S13]  /*12940*/  ISETP.NE.AND P0, PT, R8, RZ, PT ;  /* 0x000000ff0800720c */ /* 0x000fda0003f05270 */
[----:B------:R-:W-:Y:S01]  /*12950*/  @!P0 LOP3.LUT R3, RZ, R8, RZ, 0x33, !PT ;  /* 0x00000008ff038212 */ /* 0x000fe200078e33ff */
[----:B------:R-:W-:-:S03]  /*12960*/  IMAD.MOV R8, RZ, RZ, -R8 ;  /* 0x000000ffff087224 */ /* 0x000fc600078e0a08 */
[----:B------:R-:W-:Y:S01]  /*12970*/  LOP3.LUT R2, RZ, R3, RZ, 0x33, !PT ;  /* 0x00000003ff027212 */ /* 0x000fe200078e33ff */
[----:B------:R-:W-:-:S03]  /*12980*/  IMAD R18, R3, R8, R4 ;  /* 0x0000000803127224 */ /* 0x000fc600078e0204 */
[----:B------:R-:W-:Y:S01]  /*12990*/  IADD3 R17, R17, R2, RZ ;  /* 0x0000000211117210 */ /* 0x000fe20007ffe0ff */
[----:B------:R-:W-:Y:S06]  /*129a0*/  BRA `(.L_x_3765) ;  /* 0x00000000000c7947 */ /* 0x000fec0003800000 */
.L_x_3760:
[----:B------:R-:W-:Y:S01]  /*129b0*/  IMAD.MOV.U32 R17, RZ, RZ, RZ ;  /* 0x000000ffff117224 */ /* 0x000fe200078e00ff */
[----:B------:R-:W-:Y:S01]  /*129c0*/  MOV R18, RZ ;  /* 0x000000ff00127202 */ /* 0x000fe20000000f00 */
[----:B------:R-:W-:-:S07]  /*129d0*/  IMAD.U32 R16, RZ, RZ, UR6 ;  /* 0x00000006ff107e24 */ /* 0x000fce000f8e00ff */
.L_x_3765:
        /* <DEDUP_REMOVED lines=16> */
[----:B------:R-:W-:Y:S01]  /*12ae0*/  ULDC.64 UR38, c[0x0][0x198] ;  /* 0x0000660000267ab9 */ /* 0x000fe20000000a00 */
[----:B------:R-:W-:Y:S02]  /*12af0*/  ULDC UR36, c[0x0][0xc] ;  /* 0x0000030000247ab9 */ /* 0x000fe40000000800 */
[----:B------:R1:W-:Y:S04]  /*12b00*/  STL [R1+0x8], R0 ;  /* 0x0000080001007387 */ /* 0x0003e80000100800 */
[----:B------:R1:W-:Y:S04]  /*12b10*/  STL [R1+0x4], RZ ;  /* 0x000004ff01007387 */ /* 0x0003e80000100800 */
[----:B------:R1:W-:Y:S04]  /*12b20*/  STL [R1+0xc], R0 ;  /* 0x00000c0001007387 */ /* 0x0003e80000100800 */
[----:B------:R1:W-:Y:S02]  /*12b30*/  STL [R1+0x28], RZ ;  /* 0x000028ff01007387 */ /* 0x0003e40000100800 */
.L_x_3850:
[----:B--2---:R-:W2:Y:S02]  /*12b40*/  LDC.64 R2, c[0x0][0xc60] ;  /* 0x00031800ff027b82 */ /* 0x004ea40000000a00 */
[----:B--2---:R-:W-:-:S05]  /*12b50*/  IMAD.WIDE R2, R19, 0x4, R2 ;  /* 0x0000000413027825 */ /* 0x004fca00078e0202 */
[----:B-1----:R-:W1:Y:S01]  /*12b60*/  LDG.E R11, desc[UR40][R2.64] ;  /* 0x00000028020b7981 */ /* 0x002e62000c1e1900 */
[----:B------:R-:W-:Y:S05]  /*12b70*/  YIELD ;  /* 0x0000000000007946 */ /* 0x000fea0003800000 */
[----:B------:R-:W-:Y:S01]  /*12b80*/  ULDC.64 UR4, c[0x0][0xa28] ;  /* 0x00028a0000047ab9 */ /* 0x000fe20000000a00 */
[----:B------:R-:W-:Y:S02]  /*12b90*/  CS2R R8, SRZ ;  /* 0x0000000000087805 */ /* 0x000fe4000001ff00 */
[----:B------:R-:W-:Y:S01]  /*12ba0*/  ISETP.NE.U32.AND P0, PT, RZ, UR4, PT ;  /* 0x00000004ff007c0c */ /* 0x000fe2000bf05070 */
[----:B------:R-:W-:Y:S01]  /*12bb0*/  ULDC.64 UR8, c[0x0][0xa08] ;  /* 0x0002820000087ab9 */ /* 0x000fe20000000a00 */
[----:B------:R-:W-:-:S02]  /*12bc0*/  ULDC.64 UR10, c[0x0][0xa10] ;  /* 0x00028400000a7ab9 */ /* 0x000fc40000000a00 */
[----:B------:R-:W-:Y:S02]  /*12bd0*/  ISETP.NE.AND.EX P0, PT, RZ, UR5, PT, P0 ;  /* 0x00000005ff007c0c */ /* 0x000fe4000bf05300 */
[----:B-1----:R-:W-:Y:S01]  /*12be0*/  SHF.R.S32.HI R0, RZ, 0x1f, R11 ;  /* 0x0000001fff007819 */ /* 0x002fe2000001140b */
[----:B------:R-:W-:Y:S10]  /*12bf0*/  STL [R1+0x18], R11 ;  /* 0x0000180b01007387 */ /* 0x000ff40000100800 */
[----:B------:R-:W-:-:S04]  /*12c00*/  @P0 LEA R2, P1, R11, UR4, 0x2 ;  /* 0x000000040b020c11 */ /* 0x000fc8000f8210ff */
[----:B------:R-:W-:Y:S01]  /*12c10*/  @P0 LEA.HI.X R3, R11, UR5, R0, 0x2, P1 ;  /* 0x000000050b030c11 */ /* 0x000fe200088f1400 */
[----:B------:R-:W-:-:S04]  /*12c20*/  ULDC.64 UR4, c[0x0][0xa18] ;  /* 0x0002860000047ab9 */ /* 0x000fc80000000a00 */
[----:B------:R1:W5:Y:S01]  /*12c30*/  @P0 LDG.E R8, desc[UR40][R2.64] ;  /* 0x0000002802080981 */ /* 0x000362000c1e1900 */
[----:B------:R-:W-:Y:S02]  /*12c40*/  ISETP.NE.U32.AND P0, PT, RZ, UR4, PT ;  /* 0x00000004ff007c0c */ /* 0x000fe4000bf05070 */
[C---:B------:R-:W-:Y:S02]  /*12c50*/  SHF.L.U32 R15, R11.reuse, 0x2, RZ ;  /* 0x000000020b0f7819 */ /* 0x040fe400000006ff */
[----:B------:R-:W-:Y:S02]  /*12c60*/  ISETP.NE.AND.EX P0, PT, RZ, UR5, PT, P0 ;  /* 0x00000005ff007c0c */ /* 0x000fe4000bf05300 */
[----:B------:R-:W-:Y:S01]  /*12c70*/  SHF.L.U64.HI R14, R11, 0x2, R0 ;  /* 0x000000020b0e7819 */ /* 0x000fe20000010200 */
[----:B------:R-:W-:Y:S01]  /*12c80*/  STL [R1+0x20], R15 ;  /* 0x0000200f01007387 */ /* 0x000fe20000100800 */
[----:B------:R-:W-:-:S03]  /*12c90*/  ULDC UR6, c[0x0][0x338] ;  /* 0x0000ce0000067ab9 */ /* 0x000fc60000000800 */
[----:B------:R-:W-:Y:S06]  /*12ca0*/  STL [R1+0x24], R14 ;  /* 0x0000240e01007387 */ /* 0x000fec0000100800 */
[----:B------:R-:W-:-:S04]  /*12cb0*/  @P0 IADD3 R12, P1, R15, UR4, RZ ;  /* 0x000000040f0c0c10 */ /* 0x000fc8000ff3e0ff */
[C---:B0-----:R-:W-:Y:S01]  /*12cc0*/  @P0 IADD3.X R13, R14.reuse, UR5, RZ, P1, !PT ;  /* 0x000000050e0d0c10 */ /* 0x041fe20008ffe4ff */
[----:B------:R-:W-:Y:S02]  /*12cd0*/  ULDC.64 UR4, c[0x0][0xa00] ;  /* 0x0002800000047ab9 */ /* 0x000fe40000000a00 */
[----:B------:R-:W-:Y:S02]  /*12ce0*/  ISETP.NE.U32.AND P2, PT, RZ, UR4, PT ;  /* 0x00000004ff007c0c */ /* 0x000fe4000bf45070 */
[C---:B-1----:R-:W-:Y:S02]  /*12cf0*/  IADD3 R2, P1, R15.reuse, UR4, RZ ;  /* 0x000000040f027c10 */ /* 0x042fe4000ff3e0ff */
[----:B------:R-:W-:Y:S02]  /*12d00*/  ISETP.NE.AND.EX P2, PT, RZ, UR5, PT, P2 ;  /* 0x00000005ff007c0c */ /* 0x000fe4000bf45320 */
[----:B------:R-:W-:Y:S01]  /*12d10*/  IADD3.X R3, R14, UR5, RZ, P1, !PT ;  /* 0x000000050e037c10 */ /* 0x000fe20008ffe4ff */
[----:B------:R-:W-:Y:S01]  /*12d20*/  ULDC UR4, c[0x0][0x288] ;  /* 0x0000a20000047ab9 */ /* 0x000fe20000000800 */
[----:B------:R-:W-:Y:S01]  /*12d30*/  IADD3 R6, P1, R15, UR8, RZ ;  /* 0x000000080f067c10 */ /* 0x000fe2000ff3e0ff */
[----:B------:R-:W-:Y:S01]  /*12d40*/  IMAD.U32 R10, RZ, RZ, UR4 ;  /* 0x00000004ff0a7e24 */ /* 0x000fe2000f8e00ff */
[----:B------:R-:W-:-:S02]  /*12d50*/  ULDC.64 UR4, c[0x0][0x3f8] ;  /* 0x0000fe0000047ab9 */ /* 0x000fc40000000a00 */
[----:B------:R-:W-:-:S03]  /*12d60*/  IADD3.X R7, R14, UR9, RZ, P1, !PT ;  /* 0x000000090e077c10 */ /* 0x000fc60008ffe4ff */
[----:B------:R0:W5:Y:S04]  /*12d70*/  @P0 LDG.E R10, desc[UR40][R12.64] ;  /* 0x000000280c0a0981 */ /* 0x000168000c1e1900 */
[----:B------:R-:W2:Y:S01]  /*12d80*/  @P2 LDG.E R9, desc[UR40][R2.64] ;  /* 0x0000002802092981 */ /* 0x000ea2000c1e1900 */
[----:B------:R-:W-:Y:S01]  /*12d90*/  UISETP.NE.U32.AND UP0, UPT, UR4, URZ, UPT ;  /* 0x0000003f0400728c */ /* 0x000fe2000bf05070 */
[----:B------:R-:W-:Y:S02]  /*12da0*/  IADD3 R4, P1, R15, UR10, RZ ;  /* 0x0000000a0f047c10 */ /* 0x000fe4000ff3e0ff */
[----:B------:R-:W-:Y:S01]  /*12db0*/  ULDC UR4, c[0x0][0x404] ;  /* 0x0001010000047ab9 */ /* 0x000fe20000000800 */
[----:B------:R-:W-:Y:S01]  /*12dc0*/  UISETP.NE.AND.EX UP0, UPT, UR5, URZ, UPT, UP0 ;  /* 0x0000003f0500728c */ /* 0x000fe2000bf05300 */
[----:B------:R-:W-:-:S02]  /*12dd0*/  IADD3.X R5, R14, UR11, RZ, P1, !PT ;  /* 0x0000000b0e057c10 */ /* 0x000fc40008ffe4ff */
[----:B------:R-:W-:Y:S01]  /*12de0*/  ISETP.NE.U32.AND P1, PT, RZ, UR8, PT ;  /* 0x00000008ff007c0c */ /* 0x000fe2000bf25070 */
[----:B------:R-:W-:Y:S01]  /*12df0*/  USEL UR4, UR4, 0x1, UP0 ;  /* 0x0000000104047887 */ /* 0x000fe20008000000 */
[----:B------:R-:W-:Y:S02]  /*12e00*/  ULDC UR5, c[0x0][0x2e0] ;  /* 0x0000b80000057ab9 */ /* 0x000fe40000000800 */
[----:B------:R-:W-:Y:S01]  /*12e10*/  ISETP.NE.AND.EX P3, PT, RZ, UR9, PT, P1 ;  /* 0x00000009ff007c0c */ /* 0x000fe2000bf65310 */
[----:B------:R-:W-:Y:S01]  /*12e20*/  UIMAD UR4, UR4, UR5, URZ ;  /* 0x00000005040472a4 */ /* 0x000fe2000f8e023f */
[----:B------:R-:W-:Y:S01]  /*12e30*/  ISETP.NE.U32.AND P1, PT, RZ, UR10, PT ;  /* 0x0000000aff007c0c */ /* 0x000fe2000bf25070 */
[----:B------:R-:W-:-:S03]  /*12e40*/  IMAD.U32 R0, RZ, RZ, UR6 ;  /* 0x00000006ff007e24 */ /* 0x000fc6000f8e00ff */
[----:B------:R-:W-:Y:S01]  /*12e50*/  ISETP.NE.AND.EX P1, PT, RZ, UR11, PT, P1 ;  /* 0x0000000bff007c0c */ /* 0x000fe2000bf25310 */
[----:B--2---:R1:W-:Y:S02]  /*12e60*/  STL [R1+0x2c], R9 ;  /* 0x00002c0901007387 */ /* 0x0043e40000100800 */
[----:B-1----:R-:W-:Y:S01]  /*12e70*/  MOV R9, UR4 ;  /* 0x0000000400097c02 */ /* 0x002fe20008000f00 */
[----:B0-----:R-:W-:Y:S09]  /*12e80*/  @P0 BRA `(.L_x_3767) ;  /* 0x0000000000100947 */ /* 0x001ff20003800000 */
[----:B------:R-:W-:Y:S05]  /*12e90*/  @!P2 BRA `(.L_x_3767) ;  /* 0x00000000000ca947 */ /* 0x000fea0003800000 */
[----:B-----5:R-:W2:Y:S04]  /*12ea0*/  LDG.E R10, desc[UR40][R2.64] ;  /* 0x00000028020a7981 */ /* 0x020ea8000c1e1900 */
[----:B------:R-:W2:Y:S02]  /*12eb0*/  LDG.E R2, desc[UR40][R2.64+0x4] ;  /* 0x0000042802027981 */ /* 0x000ea4000c1e1900 */
[----:B--2---:R-:W-:-:S07]  /*12ec0*/  IMAD.IADD R10, R2, 0x1, -R10 ;  /* 0x00000001020a7824 */ /* 0x004fce00078e0a0a */
.L_x_3767:
[----:B------:R-:W-:Y:S01]  /*12ed0*/  IMAD.MOV.U32 R2, RZ, RZ, RZ ;  /* 0x000000ffff027224 */ /* 0x000fe200078e00ff */
[----:B------:R-:W-:Y:S01]  /*12ee0*/  MOV R20, RZ ;  /* 0x000000ff00147202 */ /* 0x000fe20000000f00 */
[----:B------:R-:W-:-:S04]  /*12ef0*/  ULDC.64 UR4, c[0x0][0xa20] ;  /* 0x0002880000047ab9 */ /* 0x000fc80000000a00 */
[----:B------:R-:W2:Y:S04]  /*12f00*/  @P3 LDG.E R2, desc[UR40][R6.64] ;  /* 0x0000002806023981 */ /* 0x000ea8000c1e1900 */
[----:B------:R0:W5:Y:S01]  /*12f10*/  @P1 LDG.E R20, desc[UR40][R4.64] ;  /* 0x0000002804141981 */ /* 0x000162000c1e1900 */
[----:B------:R-:W-:-:S04]  /*12f20*/  ISETP.NE.U32.AND P0, PT, RZ, UR4, PT ;  /* 0x00000004ff007c0c */ /* 0x000fc8000bf05070 */
[----:B------:R-:W-:Y:S01]  /*12f30*/  ISETP.NE.AND.EX P0, PT, RZ, UR5, PT, P0 ;  /* 0x00000005ff007c0c */ /* 0x000fe2000bf05300 */
[----:B--2--5:R-:W-:-:S05]  /*12f40*/  IMAD.IADD R2, R2, 0x1, R8 ;  /* 0x0000000102027824 */ /* 0x024fca00078e0208 */
[----:B------:R0:W-:Y:S07]  /*12f50*/  STL [R1+0x10], R2 ;  /* 0x0000100201007387 */ /* 0x0001ee0000100800 */
[----:B------:R-:W-:Y:S05]  /*12f60*/  @!P0 BRA `(.L_x_3768) ;  /* 0x0000000000108947 */ /* 0x000fea0003800000 */
[----:B0-----:R-:W-:-:S04]  /*12f70*/  IADD3 R2, P0, R15, UR4, RZ ;  /* 0x000000040f027c10 */ /* 0x001fc8000ff1e0ff */
[----:B------:R-:W-:-:S05]  /*12f80*/  IADD3.X R3, R14, UR5, RZ, P0, !PT ;  /* 0x000000050e037c10 */ /* 0x000fca00087fe4ff */
[----:B------:R0:W5:Y:S01]  /*12f90*/  LDG.E R9, desc[UR40][R2.64] ;  /* 0x0000002802097981 */ /* 0x000162000c1e1900 */
[----:B------:R-:W-:Y:S05]  /*12fa0*/  BRA `(.L_x_3769) ;  /* 0x0000000000107947 */ /* 0x000fea0003800000 */
.L_x_3768:
[----:B------:R-:W-:Y:S05]  /*12fb0*/  @!P3 BRA `(.L_x_3769) ;  /* 0x00000000000cb947 */ /* 0x000fea0003800000 */
[----:B------:R-:W2:Y:S04]  /*12fc0*/  LDG.E R9, desc[UR40][R6.64] ;  /* 0x0000002806097981 */ /* 0x000ea8000c1e1900 */
[----:B------:R-:W2:Y:S02]  /*12fd0*/  LDG.E R6, desc[UR40][R6.64+0x4] ;  /* 0x0000042806067981 */ /* 0x000ea4000c1e1900 */
[----:B--2---:R-:W-:-:S07]  /*12fe0*/  IMAD.IADD R9, R6, 0x1, -R9 ;  /* 0x0000000106097824 */ /* 0x004fce00078e0a09 */
.L_x_3769:
[----:B0-----:R-:W2:Y:S01]  /*12ff0*/  @P1 LDG.E R2, desc[UR40][R4.64] ;  /* 0x0000002804021981 */ /* 0x001ea2000c1e1900 */
[----:B-----5:R-:W-:-:S03]  /*13000*/  IADD3 R9, -R8, R9, RZ ;  /* 0x0000000908097210 */ /* 0x020fc60007ffe1ff */
[----:B------:R-:W2:Y:S01]  /*13010*/  @P1 LDG.E R4, desc[UR40][R4.64+0x4] ;  /* 0x0000042804041981 */ /* 0x000ea2000c1e1900 */
[----:B------:R-:W-:Y:S01]  /*13020*/  LEA R3, R17, 0x7f, 0x6 ;  /* 0x0000007f11037811 */ /* 0x000fe200078e30ff */
[----:B------:R-:W-:Y:S01]  /*13030*/  BSSY B0, `(.L_x_3770) ;  /* 0x0000115000007945 */ /* 0x000fe20003800000 */
[----:B------:R-:W-:Y:S01]  /*13040*/  PLOP3.LUT P2, PT, PT, PT, PT, 0x80, 0x0 ;  /* 0x000000000000781c */ /* 0x000fe20003f4f070 */
[----:B--2---:R-:W-:-:S04]  /*13050*/  @P1 IMAD.IADD R0, R4, 0x1, -R2 ;  /* 0x0000000104001824 */ /* 0x004fc800078e0a02 */
[----:B------:R-:W-:-:S05]  /*13060*/  IMAD.IADD R2, R9, 0x1, R0 ;  /* 0x0000000109027824 */ /* 0x000fca00078e0200 */
[C---:B------:R-:W-:Y:S02]  /*13070*/  IADD3 R3, R2.reuse, R3, -R10 ;  /* 0x0000000302037210 */ /* 0x040fe40007ffe80a */
[----:B------:R-:W-:-:S04]  /*13080*/  IADD3 R2, R2, 0x3f, RZ ;  /* 0x0000003f02027810 */ /* 0x000fc80007ffe0ff */
[----:B------:R-:W-:-:S04]  /*13090*/  SHF.R.S32.HI R4, RZ, 0x1f, R2 ;  /* 0x0000001fff047819 */ /* 0x000fc80000011402 */
[----:B------:R-:W-:Y:S02]  /*130a0*/  LEA.HI R4, R4, R2, RZ, 0x6 ;  /* 0x0000000204047211 */ /* 0x000fe400078f30ff */
[----:B------:R-:W-:-:S04]  /*130b0*/  SHF.R.S32.HI R2, RZ, 0x1f, R3 ;  /* 0x0000001fff027819 */ /* 0x000fc80000011403 */
[----:B------:R-:W-:Y:S02]  /*130c0*/  LEA.HI R2, R2, R3, RZ, 0x6 ;  /* 0x0000000302027211 */ /* 0x000fe400078f30ff */
[----:B------:R-:W-:Y:S02]  /*130d0*/  SHF.R.S32.HI R4, RZ, 0x6, R4 ;  /* 0x00000006ff047819 */ /* 0x000fe40000011404 */
[----:B------:R-:W-:-:S04]  /*130e0*/  SHF.R.S32.HI R2, RZ, 0x6, R2 ;  /* 0x00000006ff027819 */ /* 0x000fc80000011402 */
[----:B------:R-:W-:-:S05]  /*130f0*/  VIMNMX R6, R4, R2, PT ;  /* 0x0000000204067248 */ /* 0x000fca0003fe0100 */
[--C-:B------:R-:W-:Y:S02]  /*13100*/  IMAD R2, R6, 0x40, -R9.reuse ;  /* 0x0000004006027824 */ /* 0x100fe400078e0a09 */
[----:B------:R-:W-:-:S03]  /*13110*/  IMAD.MOV R9, RZ, RZ, -R9 ;  /* 0x000000ffff097224 */ /* 0x000fc600078e0a09 */
[----:B------:R-:W-:Y:S02]  /*13120*/  VIMNMX R2, R2, R0, PT ;  /* 0x0000000002027248 */ /* 0x000fe40003fe0100 */
[----:B------:R-:W-:-:S04]  /*13130*/  VIMNMX R9, RZ, R9, !PT ;  /* 0x00000009ff097248 */ /* 0x000fc80007fe0100 */
[----:B------:R-:W-:Y:S02]  /*13140*/  ISETP.GT.AND P0, PT, R2, R9, PT ;  /* 0x000000090200720c */ /* 0x000fe40003f04270 */
[----:B------:R-:W-:-:S11]  /*13150*/  SHF.R.U32.HI R0, RZ, 0x6, R9 ;  /* 0x00000006ff007819 */ /* 0x000fd60000011609 */
[----:B------:R-:W-:-:S04]  /*13160*/  @P0 IADD3 R2, R2, 0x3f, RZ ;  /* 0x0000003f02020810 */ /* 0x000fc80007ffe0ff */
[----:B------:R-:W-:Y:S01]  /*13170*/  @P0 SHF.R.S32.HI R3, RZ, 0x1f, R2 ;  /* 0x0000001fff030819 */ /* 0x000fe20000011402 */
[----:B------:R0:W-:Y:S03]  /*13180*/  STL [R1+0x1c], R6 ;  /* 0x00001c0601007387 */ /* 0x0001e60000100800 */
[----:B------:R-:W-:Y:S01]  /*13190*/  @P0 LEA.HI R3, R3, R2, RZ, 0x6 ;  /* 0x0000000203030211 */ /* 0x000fe200078f30ff */
[----:B------:R-:W-:-:S03]  /*131a0*/  IMAD.MOV.U32 R2, RZ, RZ, R0 ;  /* 0x000000ffff027224 */ /* 0x000fc600078e0000 */
[----:B------:R-:W-:-:S04]  /*131b0*/  @P0 SHF.R.S32.HI R2, RZ, 0x6, R3 ;  /* 0x00000006ff020819 */ /* 0x000fc80000011403 */
[----:B------:R-:W-:-:S13]  /*131c0*/  ISETP.GT.AND P0, PT, R2, R0, PT ;  /* 0x000000000200720c */ /* 0x000fda0003f04270 */
[----:B0-----:R-:W-:Y:S05]  /*131d0*/  @!P0 BRA `(.L_x_3771) ;  /* 0x0000000c00e88947 */ /* 0x001fea0003800000 */
[----:B------:R-:W0:Y:S01]  /*131e0*/  LDC R3, c[0x0][0x428] ;  /* 0x00010a00ff037b82 */ /* 0x000e220000000800 */
[----:B------:R-:W-:Y:S01]  /*131f0*/  UMOV UR4, 0xffffffff ;  /* 0xffffffff00047882 */ /* 0x000fe20000000000 */
[----:B0-----:R-:W-:Y:S01]  /*13200*/  ISETP.NE.AND P0, PT, R3, 0x1, PT ;  /* 0x000000010300780c */ /* 0x001fe20003f05270 */
[----:B------:R-:W-:-:S12]  /*13210*/  IMAD.MOV.U32 R3, RZ, RZ, R18 ;  /* 0x000000ffff037224 */ /* 0x000fd800078e0012 */
[----:B------:R-:W0:Y:S08]  /*13220*/  @P0 LDC R4, c[0x0][0x42c] ;  /* 0x00010b00ff040b82 */ /* 0x000e300000000800 */
[----:B------:R-:W1:Y:S01]  /*13230*/  @P0 LDC R5, c[0x0][0x430] ;  /* 0x00010c00ff050b82 */ /* 0x000e620000000800 */
[----:B0-----:R-:W-:-:S05]  /*13240*/  @P0 IMAD.HI.U32 R4, R18, R4, RZ ;  /* 0x0000000412040227 */ /* 0x001fca00078e00ff */
[----:B-1----:R-:W-:Y:S02]  /*13250*/  @P0 SHF.R.U32.HI R3, RZ, R5, R4 ;  /* 0x00000005ff030219 */ /* 0x002fe40000011604 */
[----:B------:R-:W-:Y:S01]  /*13260*/  SEL R4, R11, RZ, !P1 ;  /* 0x000000ff0b047207 */ /* 0x000fe20004800000 */
[----:B------:R-:W-:Y:S06]  /*13270*/  BRA.DIV UR4, `(.L_x_3772) ;  /* 0x0000005e04307947 */ /* 0x000fec000b800000 */
.L_x_3918:
[----:B------:R-:W-:-:S03]  /*13280*/  UMOV UR4, 0xffffffff ;  /* 0xffffffff00047882 */ /* 0x000fc60000000000 */
[----:B------:R-:W-:Y:S05]  /*13290*/  BRA.DIV UR4, `(.L_x_3773) ;  /* 0x0000005e045c7947 */ /* 0x000fea000b800000 */
[----:B------:R-:W-:-:S13]  /*132a0*/  ELECT P6, URZ, PT ;  /* 0x00000000003f782f */ /* 0x000fda00038c0000 */
.L_x_3921:
[----:B------:R-:W2:Y:S01]  /*132b0*/  LDL R5, [R1+0x28] ;  /* 0x0000280001057983 */ /* 0x000ea20000100800 */
[----:B------:R-:W-:Y:S01]  /*132c0*/  BSSY B1, `(.L_x_3774) ;  /* 0x000000b000017945 */ /* 0x000fe20003800000 */
[----:B------:R-:W0:Y:S01]  /*132d0*/  S2R R9, SR_CgaCtaId ;  /* 0x0000000000097919 */ /* 0x000e220000008800 */
[----:B--2---:R-:W-:-:S04]  /*132e0*/  IADD3 R5, R5, 0x1, RZ ;  /* 0x0000000105057810 */ /* 0x004fc80007ffe0ff */
[----:B------:R-:W-:-:S04]  /*132f0*/  LEA.HI R6, R5, R5, RZ, 0x1 ;  /* 0x0000000505067211 */ /* 0x000fc800078f08ff */
[----:B------:R-:W-:-:S05]  /*13300*/  LOP3.LUT R6, R6, 0xfffffffe, RZ, 0xc0, !PT ;  /* 0xfffffffe06067812 */ /* 0x000fca00078ec0ff */
[----:B------:R-:W-:Y:S01]  /*13310*/  IMAD.IADD R5, R5, 0x1, -R6 ;  /* 0x0000000105057824 */ /* 0x000fe200078e0a06 */
[----:B------:R-:W-:-:S04]  /*13320*/  MOV R6, 0x400 ;  /* 0x0000040000067802 */ /* 0x000fc80000000f00 */
[----:B0-----:R-:W-:Y:S02]  /*13330*/  LEA R9, R9, R6, 0x18 ;  /* 0x0000000609097211 */ /* 0x001fe400078ec0ff */
[----:B------:R-:W-:-:S04]  /*13340*/  SHF.L.U32 R5, R5, 0x1f, RZ ;  /* 0x0000001f05057819 */ /* 0x000fc800000006ff */
[----:B------:R-:W0:Y:S02]  /*13350*/  SYNCS.PHASECHK.TRANS64.TRYWAIT P0, [R9+URZ+0x28c20], R5 ;  /* 0x028c2005090075a7 */ /* 0x000e24000800017f */
[----:B0-----:R-:W-:Y:S05]  /*13360*/  @!P0 BRA `(.L_x_3775) ;  /* 0x0000005c00488947 */ /* 0x001fea0003800000 */
.L_x_3922:
[----:B------:R-:W-:Y:S05]  /*13370*/  BSYNC B1 ;  /* 0x0000000000017941 */ /* 0x000fea0003800000 */
.L_x_3774:
        /* <DEDUP_REMOVED lines=8> */
.L_x_3923:
        /* <DEDUP_REMOVED lines=11> */
.L_x_3779:
        /* <DEDUP_REMOVED lines=17> */
[----:B------:R-:W2:Y:S02]  /*135c0*/  SYNCS.PHASECHK.TRANS64.TRYWAIT P0, [R5+URZ+0x28cc0], R7 ;  /* 0x028cc007050075a7 */ /* 0x000ea4000800017f */
[----:B-12---:R-:W-:Y:S05]  /*135d0*/  @!P0 BRA `(.L_x_3780) ;  /* 0x0000005800d48947 */ /* 0x006fea0003800000 */
.L_x_3924:
        /* <DEDUP_REMOVED lines=8> */
.L_x_3781:
        /* <DEDUP_REMOVED lines=51> */
.L_x_3777:
[----:B------:R-:W-:Y:S05]  /*13990*/  BSYNC B1 ;  /* 0x0000000000017941 */ /* 0x000fea0003800000 */
.L_x_3776:
        /* <DEDUP_REMOVED lines=12> */
[----:B0-----:R-:W-:Y:S05]  /*13a60*/  @!P0 BRA `(.L_x_3771) ;  /* 0x0000000400c48947 */ /* 0x001fea0003800000 */
[C---:B------:R-:W-:Y:S01]  /*13a70*/  IMAD R5, R2.reuse, 0x40, R20 ;  /* 0x0000004002057824 */ /* 0x040fe200078e0214 */
[----:B------:R-:W-:-:S03]  /*13a80*/  IADD3 R2, R2, -0x1, RZ ;  /* 0xffffffff02027810 */ /* 0x000fc60007ffe0ff */
[----:B------:R-:W-:-:S07]  /*13a90*/  VIADD R5, R5, 0xffffff80 ;  /* 0xffffff8005057836 */ /* 0x000fce0000000000 */
.L_x_3788:
[----:B------:R-:W-:Y:S05]  /*13aa0*/  YIELD ;  /* 0x0000000000007946 */ /* 0x000fea0003800000 */
[----:B------:R-:W-:Y:S04]  /*13ab0*/  BSSY B1, `(.L_x_3782) ;  /* 0x000005f000017945 */ /* 0x000fe80003800000 */
[----:B0-----:R-:W-:Y:S05]  /*13ac0*/  @!P6 BRA `(.L_x_3783) ;  /* 0x000000040074e947 */ /* 0x001fea0003800000 */
[----:B------:R-:W2:Y:S04]  /*13ad0*/  LDL R6, [R1+0x4] ;  /* 0x0000040001067983 */ /* 0x000ea80000100800 */
[----:B------:R-:W3:Y:S01]  /*13ae0*/  LDL R7, [R1+0xc] ;  /* 0x00000c0001077983 */ /* 0x000ee20000100800 */
[----:B--2---:R-:W-:Y:S01]  /*13af0*/  IMAD R6, R6, 0x8, R9 ;  /* 0x0000000806067824 */ /* 0x004fe200078e0209 */
[----:B---3--:R-:W-:-:S04]  /*13b00*/  SHF.L.U32 R7, R7, 0x1f, RZ ;  /* 0x0000001f07077819 */ /* 0x008fc800000006ff */
[----:B------:R-:W0:Y:S02]  /*13b10*/  SYNCS.PHASECHK.TRANS64.TRYWAIT P0, [R6+URZ+0x28ca0], R7 ;  /* 0x028ca007060075a7 */ /* 0x000e24000800017f */
[----:B0-----:R-:W-:Y:S05]  /*13b20*/  @!P0 BRA `(.L_x_3784) ;  /* 0x0000005400948947 */ /* 0x001fea0003800000 */
.L_x_3925:
        /* <DEDUP_REMOVED lines=11> */
.L_x_3785:
        /* <DEDUP_REMOVED lines=17> */
.L_x_3926:
        /* <DEDUP_REMOVED lines=8> */
.L_x_3787:
        /* <DEDUP_REMOVED lines=51> */
.L_x_3783:
[----:B------:R-:W-:Y:S05]  /*140a0*/  BSYNC B1 ;  /* 0x0000000000017941 */ /* 0x000fea0003800000 */
.L_x_3782:
        /* <DEDUP_REMOVED lines=13> */
.L_x_3771:
[----:B------:R-:W-:Y:S05]  /*14180*/  BSYNC B0 ;  /* 0x0000000000007941 */ /* 0x000fea0003800000 */
.L_x_3770:
[----:B------:R-:W2:Y:S01]  /*14190*/  LDL R6, [R1+0x1c] ;  /* 0x00001c0001067983 */ /* 0x000ea20000100800 */
        /* <DEDUP_REMOVED lines=9> */
[----:B0-----:R-:W0:Y:S01]  /*14230*/  S2R R7, SR_LANEID ;  /* 0x0000000000077919 */ /* 0x001e220000000000 */
[----:B------:R-:W-:Y:S01]  /*14240*/  VOTEU.ANY UR4, UPT, PT ;  /* 0x0000000000047886 */ /* 0x000fe200038e0100 */
[----:B------:R-:W1:Y:S01]  /*14250*/  LDC.64 R2, c[0x0][0xc38] ;  /* 0x00030e00ff027b82 */ /* 0x000e620000000a00 */
[----:B------:R-:W0:Y:S08]  /*14260*/  FLO.U32 R0, UR4 ;  /* 0x0000000400007d00 */ /* 0x000e3000080e0000 */
[----:B------:R-:W1:Y:S01]  /*14270*/  POPC R5, UR4 ;  /* 0x0000000400057d09 */ /* 0x000e620008000000 */
[----:B0-----:R-:W-:-:S13]  /*14280*/  ISETP.EQ.U32.AND P0, PT, R0, R7, PT ;  /* 0x000000070000720c */ /* 0x001fda0003f02070 */
[----:B-1----:R-:W2:Y:S01]  /*14290*/  @P0 ATOMG.E.ADD.STRONG.GPU PT, R3, desc[UR40][R2.64], R5 ;  /* 0x00000005020309a8 */ /* 0x002ea200081ee1e8 */
[----:B------:R-:W0:Y:S02]  /*142a0*/  S2R R4, SR_LTMASK ;  /* 0x0000000000047919 */ /* 0x000e240000003900 */
[----:B0-----:R-:W-:-:S04]  /*142b0*/  LOP3.LUT R4, R4, UR4, RZ, 0xc0, !PT ;  /* 0x0000000404047c12 */ /* 0x001fc8000f8ec0ff */
[----:B------:R-:W0:Y:S01]  /*142c0*/  POPC R7, R4 ;  /* 0x0000000400077309 */ /* 0x000e220000000000 */
[----:B--2---:R-:W0:Y:S02]  /*142d0*/  SHFL.IDX PT, R0, R3, R0, 0x1f ;  /* 0x00001f0003007589 */ /* 0x004e2400000e0000 */
[----:B0-----:R-:W-:Y:S01]  /*142e0*/  IADD3 R16, R0, UR36, R7 ;  /* 0x0000002400107c10 */ /* 0x001fe2000fffe007 */
[----:B------:R-:W-:Y:S06]  /*142f0*/  BRA `(.L_x_3791) ;  /* 0x0000002c00807947 */ /* 0x000fec0003800000 */
.L_x_3790:
        /* <DEDUP_REMOVED lines=16> */
[----:B0-----:R-:W-:Y:S01]  /*14400*/  IMAD.U32 R7, RZ, RZ, UR9 ;  /* 0x00000009ff077e24 */ /* 0x001fe2000f8e00ff */
[----:B------:R-:W-:Y:S01]  /*14410*/  MOV R12, 0x1 ;  /* 0x00000001000c7802 */ /* 0x000fe20000000f00 */
[----:B------:R-:W-:-:S02]  /*14420*/  IMAD.U32 R11, RZ, RZ, UR5 ;  /* 0x00000005ff0b7e24 */ /* 0x000fc4000f8e00ff */
[----:B------:R-:W-:Y:S02]  /*14430*/  IMAD.MOV.U32 R8, RZ, RZ, 0x70 ;  /* 0x00000070ff087424 */ /* 0x000fe400078e00ff */
[----:B------:R-:W-:-:S07]  /*14440*/  IMAD.MOV.U32 R13, RZ, RZ, RZ ;  /* 0x000000ffff0d7224 */ /* 0x000fce00078e00ff */
[----:B------:R-:W-:-:S07]  /*14450*/  LEPC R20, `(.L_x_3792) ;  /* 0x000000001014794e */ /* 0x000fce0000000000 */
[----:B-1----:R-:W-:Y:S05]  /*14460*/  CALL.ABS.NOINC R2 ;  /* 0x0000000002007343 */ /* 0x002fea0003c00000 */
.L_x_3792:
        /* <DEDUP_REMOVED lines=11> */
[----:B0-----:R-:W-:Y:S01]  /*14520*/  MOV R7, UR9 ;  /* 0x0000000900077c02 */ /* 0x001fe20008000f00 */
        /* <DEDUP_REMOVED lines=8> */
.L_x_3794:
        /* <DEDUP_REMOVED lines=16> */
.L_x_3793:
[----:B------:R-:W2:Y:S01]  /*146b0*/  LDL.LU R2, [R1+0x20] ;  /* 0x0000200001027983 */ /* 0x000ea20000300800 */
[----:B------:R-:W-:-:S03]  /*146c0*/  ULDC.64 UR4, c[0x0][0x9f8] ;  /* 0x00027e0000047ab9 */ /* 0x000fc60000000a00 */
[----:B------:R-:W3:Y:S04]  /*146d0*/  LDL.LU R0, [R1+0x24] ;  /* 0x0000240001007983 */ /* 0x000ee80000300800 */
[----:B------:R-:W4:Y:S04]  /*146e0*/  LDL.LU R4, [R1+0x2c] ;  /* 0x00002c0001047983 */ /* 0x000f280000300800 */
[----:B0-----:R-:W4:Y:S01]  /*146f0*/  LDL.LU R8, [R1+0x18] ;  /* 0x0000180001087983 */ /* 0x001f220000300800 */
        /* <DEDUP_REMOVED lines=26> */
.L_x_3795:
        /* <DEDUP_REMOVED lines=16> */
[----:B-----5:R-:W-:Y:S02]  /*149a0*/  SEL R6, R0, RZ, !P0 ;  /* 0x000000ff00067207 */ /* 0x020fe40004000000 */
[----:B--2---:R-:W-:Y:S01]  /*149b0*/  IADD3 R3, R3, -0x1, RZ ;  /* 0xffffffff03037810 */ /* 0x004fe20007ffe0ff */
[----:B------:R-:W-:Y:S06]  /*149c0*/  BRA.DIV UR4, `(.L_x_3796) ;  /* 0x0000004a04147947 */ /* 0x000fec000b800000 */
.L_x_3929:
[----:B------:R-:W-:Y:S01]  /*149d0*/  UMOV UR4, 0xffffffff ;  /* 0xffffffff00047882 */ /* 0x000fe20000000000 */
[----:B------:R-:W-:Y:S02]  /*149e0*/  SHF.R.S32.HI R8, RZ, 0x1f, R0 ;  /* 0x0000001fff087819 */ /* 0x000fe40000011400 */
[----:B------:R-:W-:Y:S05]  /*149f0*/  BRA.DIV UR4, `(.L_x_3797) ;  /* 0x0000004a043c7947 */ /* 0x000fea000b800000 */
[----:B------:R-:W-:-:S13]  /*14a00*/  ELECT P6, URZ, PT ;  /* 0x00000000003f782f */ /* 0x000fda00038c0000 */
.L_x_3932:
[----:B------:R-:W-:Y:S05]  /*14a10*/  @!P6 BRA `(.L_x_3798) ;  /* 0x0000000000fce947 */ /* 0x000fea0003800000 */
[----:B------:R-:W-:-:S04]  /*14a20*/  ISETP.NE.U32.AND P0, PT, R20, RZ, PT ;  /* 0x000000ff1400720c */ /* 0x000fc80003f05070 */
[----:B------:R-:W-:-:S13]  /*14a30*/  ISETP.NE.AND.EX P0, PT, R21, RZ, PT, P0 ;  /* 0x000000ff1500720c */ /* 0x000fda0003f05300 */
[----:B------:R-:W-:Y:S05]  /*14a40*/  @!P0 BRA `(.L_x_3799) ;  /* 0x0000000000488947 */ /* 0x000fea0003800000 */
[----:B------:R-:W0:Y:S01]  /*14a50*/  LDC R9, c[0x0][0x41c] ;  /* 0x00010700ff097b82 */ /* 0x000e220000000800 */
        /* <DEDUP_REMOVED lines=17> */
.L_x_3799:
        /* <DEDUP_REMOVED lines=9> */
.L_x_3933:
        /* <DEDUP_REMOVED lines=11> */
.L_x_3801:
        /* <DEDUP_REMOVED lines=22> */
.L_x_3798:
        /* <DEDUP_REMOVED lines=30> */
.L_x_3934:
[----:B------:R-:W-:Y:S05]  /*14ff0*/  BSYNC B0 ;  /* 0x0000000000007941 */ /* 0x000fea0003800000 */
.L_x_3802:
        /* <DEDUP_REMOVED lines=11> */
.L_x_3935:
        /* <DEDUP_REMOVED lines=11> */
.L_x_3807:
        /* <DEDUP_REMOVED lines=57> */
.L_x_3805:
[----:B------:R-:W-:Y:S05]  /*154f0*/  BSYNC B0 ;  /* 0x0000000000007941 */ /* 0x000fea0003800000 */
.L_x_3804:
        /* <DEDUP_REMOVED lines=33> */
[--C-:B------:R-:W-:Y:S01]  /*15710*/  SHF.R.S32.HI R3, RZ, 0x1f, R2.reuse ;  /* 0x0000001fff037819 */ /* 0x100fe20000011402 */
        /* <DEDUP_REMOVED lines=8> */
.L_x_3814:
[----:B------:R-:W2:Y:S01]  /*157a0*/  S2R R5, SR_CgaCtaId ;  /* 0x0000000000057919 */ /* 0x000ea20000008800 */
[----:B------:R-:W-:-:S04]  /*157b0*/  MOV R3, 0x400 ;  /* 0x0000040000037802 */ /* 0x000fc80000000f00 */
[----:B--2---:R-:W-:Y:S02]  /*157c0*/  LEA R3, R5, R3, 0x18 ;  /* 0x0000000305037211 */ /* 0x004fe400078ec0ff */
[----:B------:R-:W-:Y:S02]  /*157d0*/  SHF.L.U32 R5, R9, 0x1f, RZ ;  /* 0x0000001f09057819 */ /* 0x000fe400000006ff */
[----:B------:R-:W-:-:S04]  /*157e0*/  LEA R3, R12, R3, 0x3 ;  /* 0x000000030c037211 */ /* 0x000fc800078e18ff */
[----:B------:R-:W2:Y:S02]  /*157f0*/  SYNCS.PHASECHK.TRANS64.TRYWAIT P0, [R3+URZ+0x28c40], R5 ;  /* 0x028c4005030075a7 */ /* 0x000ea4000800017f */
[----:B--2---:R-:W-:Y:S05]  /*15800*/  @!P0 BRA `(.L_x_3815) ;  /* 0x0000003c00208947 */ /* 0x004fea0003800000 */
.L_x_3936:
[----:B0-----:R-:W0:Y:S02]  /*15810*/  S2R R9, SR_TID.X ;  /* 0x0000000000097919 */ /* 0x001e240000002100 */
[----:B0-----:R-:W-:-:S04]  /*15820*/  LOP3.LUT R9, R9, 0x7f, RZ, 0xc0, !PT ;  /* 0x0000007f09097812 */ /* 0x001fc800078ec0ff */
[----:B------:R-:W-:-:S13]  /*15830*/  ISETP.NE.AND P1, PT, R9, RZ, PT ;  /* 0x000000ff0900720c */ /* 0x000fda0003f25270 */
[----:B------:R-:W-:Y:S05]  /*15840*/  @P1 BRA `(.L_x_3816) ;  /* 0x00000000001c1947 */ /* 0x000fea0003800000 */
[----:B------:R-:W0:Y:S02]  /*15850*/  S2R R9, SR_TID.X ;  /* 0x0000000000097919 */ /* 0x000e240000002100 */
[----:B0-----:R-:W-:-:S04]  /*15860*/  LOP3.LUT R9, R9, 0x1f, RZ, 0xc0, !PT ;  /* 0x0000001f09097812 */ /* 0x001fc800078ec0ff */
[----:B------:R-:W-:Y:S01]  /*15870*/  ISETP.NE.AND P0, PT, R9, RZ, PT ;  /* 0x000000ff0900720c */ /* 0x000fe20003f05270 */
[----:B------:R-:W-:-:S04]  /*15880*/  IMAD.MOV.U32 R9, RZ, RZ, 0x2000 ;  /* 0x00002000ff097424 */ /* 0x000fc800078e00ff */
[----:B------:R0:W-:Y:S08]  /*15890*/  SYNCS.ARRIVE.TRANS64 RZ, [R3+URZ+0x28c30], R9 ;  /* 0x028c300903ff79a7 */ /* 0x0001f0000800003f */
[----:B------:R-:W-:Y:S05]  /*158a0*/  @!P0 BRA `(.L_x_3816) ;  /* 0x0000000000048947 */ /* 0x000fea0003800000 */
[----:B------:R-:W-:Y:S01]  /*158b0*/  BPT.TRAP 0x1 ;  /* 0x000000040000795c */ /* 0x000fe20000300000 */
.L_x_3816:
[----:B0-----:R-:W3:Y:S01]  /*158c0*/  LDL R9, [R1] ;  /* 0x0000000001097983 */ /* 0x001ee20000100800 */
[----:B------:R-:W-:-:S03]  /*158d0*/  MOV R11, 0x400 ;  /* 0x00000400000b7802 */ /* 0x000fc60000000f00 */
        /* <DEDUP_REMOVED lines=13> */
[----:B------:R-:W-:Y:S02]  /*159b0*/  R2UR UR8, R9 ;  /* 0x00000000090872ca */ /* 0x000fe400000e0000 */
[----:B----4-:R-:W-:-:S04]  /*159c0*/  LEA R2, R2, R10, 0x6 ;  /* 0x0000000a02027211 */ /* 0x010fc800078e30ff */
[----:B------:R-:W-:-:S07]  /*159d0*/  R2UR UR11, R2 ;  /* 0x00000000020b72ca */ /* 0x000fce00000e0000 */
[----:B------:R-:W-:-:S09]  /*159e0*/  UIADD3 UR8, UR8, 0x22400, URZ ;  /* 0x0002240008087890 */ /* 0x000fd2000fffe03f */
[----:B------:R0:W-:Y:S01]  /*159f0*/  UTMALDG.4D [UR8], [UR4], desc[UR6] ;  /* 0x00000608040075b4 */ /* 0x0001e20008019000 */
[----:B------:R-:W3:Y:S02]  /*15a00*/  SYNCS.PHASECHK.TRANS64.TRYWAIT P0, [R3+URZ+0x28c60], R5 ;  /* 0x028c6005030075a7 */ /* 0x000ee4000800017f */
[----:B0--3--:R-:W-:Y:S05]  /*15a10*/  @!P0 BRA `(.L_x_3817) ;  /* 0x0000003800b08947 */ /* 0x009fea0003800000 */
.L_x_3937:
        /* <DEDUP_REMOVED lines=8> */
.L_x_3818:
[----:B0-2---:R-:W2:Y:S01]  /*15aa0*/  LDL R5, [R1] ;  /* 0x0000000001057983 */ /* 0x005ea20000100800 */
[----:B------:R-:W-:Y:S01]  /*15ab0*/  MOV R9, 0x400 ;  /* 0x0000040000097802 */ /* 0x000fe20000000f00 */
[----:B------:R-:W0:Y:S01]  /*15ac0*/  S2R R10, SR_CgaCtaId ;  /* 0x00000000000a7919 */ /* 0x000e220000008800 */
[----:B------:R-:W-:Y:S02]  /*15ad0*/  R2UR UR11, R2 ;  /* 0x00000000020b72ca */ /* 0x000fe400000e0000 */
[----:B------:R-:W-:Y:S01]  /*15ae0*/  R2UR UR9, R3 ;  /* 0x00000000030972ca */ /* 0x000fe200000e0000 */
[----:B------:R-:W-:Y:S01]  /*15af0*/  UIADD3 UR4, UP0, UR38, 0x470, URZ ;  /* 0x0000047026047890 */ /* 0x000fe2000ff1e03f */
[----:B------:R-:W-:Y:S02]  /*15b00*/  R2UR UR12, R4 ;  /* 0x00000000040c72ca */ /* 0x000fe400000e0000 */
[----:B------:R-:W-:Y:S01]  /*15b10*/  R2UR UR13, R6 ;  /* 0x00000000060d72ca */ /* 0x000fe200000e0000 */
[----:B------:R-:W-:Y:S01]  /*15b20*/  UIADD3.X UR5, URZ, UR39, URZ, UP0, !UPT ;  /* 0x000000273f057290 */ /* 0x000fe200087fe43f */
        /* <DEDUP_REMOVED lines=45> */
.L_x_3813:
[----:B------:R-:W-:Y:S05]  /*15e00*/  BSYNC B2 ;  /* 0x0000000000027941 */ /* 0x000fea0003800000 */
.L_x_3812:
[----:B------:R-:W2:Y:S02]  /*15e10*/  LDL.LU R2, [R1+0x1c] ;  /* 0x00001c0001027983 */ /* 0x000ea40000300800 */
[----:B--2---:R-:W-:-:S07]  /*15e20*/  IADD3 R5, R2, -0x3, RZ ;  /* 0xfffffffd02057810 */ /* 0x004fce0007ffe0ff */
.L_x_3811:
[----:B------:R-:W-:Y:S05]  /*15e30*/  BSYNC B1 ;  /* 0x0000000000017941 */ /* 0x000fea0003800000 */
.L_x_3810:
[----:B------:R-:W-:-:S13]  /*15e40*/  ISETP.NE.AND P0, PT, R7, RZ, PT ;  /* 0x000000ff0700720c */ /* 0x000fda0003f05270 */
[----:B------:R-:W-:Y:S05]  /*15e50*/  @!P0 BRA `(.L_x_3809) ;  /* 0x0000001000388947 */ /* 0x000fea0003800000 */
.L_x_3833:
[----:B0-----:R-:W0:Y:S04]  /*15e60*/  LDL.LU R3, [R1] ;  /* 0x0000000001037983 */ /* 0x001e280000300800 */
[----:B------:R-:W2:Y:S01]  /*15e70*/  LDL.LU R2, [R1+0x8] ;  /* 0x0000080001027983 */ /* 0x000ea20000300800 */
[----:B------:R-:W-:Y:S05]  /*15e80*/  YIELD ;  /* 0x0000000000007946 */ /* 0x000fea0003800000 */
[----:B------:R-:W-:Y:S01]  /*15e90*/  BSSY B1, `(.L_x_3819) ;  /* 0x0000081000017945 */ /* 0x000fe20003800000 */
[----:B0-----:R-:W-:-:S05]  /*15ea0*/  VIADD R9, R3, 0x1 ;  /* 0x0000000103097836 */ /* 0x001fca0000000000 */
[----:B------:R-:W-:-:S04]  /*15eb0*/  ISETP.NE.AND P0, PT, R9, 0x2, PT ;  /* 0x000000020900780c */ /* 0x000fc80003f05270 */
[----:B------:R-:W-:Y:S02]  /*15ec0*/  SEL R10, RZ, 0x1, P0 ;  /* 0x00000001ff0a7807 */ /* 0x000fe40000000000 */
[----:B------:R-:W-:Y:S02]  /*15ed0*/  SEL R9, R9, RZ, P0 ;  /* 0x000000ff09097207 */ /* 0x000fe40000000000 */
[----:B--2---:R-:W-:Y:S01]  /*15ee0*/  LOP3.LUT R10, R2, R10, RZ, 0x3c, !PT ;  /* 0x0000000a020a7212 */ /* 0x004fe200078e3cff */
[----:B------:R-:W-:Y:S06]  /*15ef0*/  @!P6 BRA `(.L_x_3820) ;  /* 0x0000000400e8e947 */ /* 0x000fec0003800000 */
[----:B------:R-:W-:Y:S01]  /*15f00*/  ULDC.64 UR4, c[0x0][0x3f8] ;  /* 0x0000fe0000047ab9 */ /* 0x000fe20000000a00 */
[----:B------:R-:W-:Y:S01]  /*15f10*/  IMAD.MOV.U32 R11, RZ, RZ, R5 ;  /* 0x000000ffff0b7224 */ /* 0x000fe200078e0005 */
[----:B------:R-:W-:-:S04]  /*15f20*/  ISETP.NE.U32.AND P0, PT, RZ, UR4, PT ;  /* 0x00000004ff007c0c */ /* 0x000fc8000bf05070 */
[----:B------:R-:W-:-:S13]  /*15f30*/  ISETP.NE.AND.EX P0, PT, RZ, UR5, PT, P0 ;  /* 0x00000005ff007c0c */ /* 0x000fda000bf05300 */
[----:B------:R-:W-:Y:S05]  /*15f40*/  @!P0 BRA `(.L_x_3821) ;  /* 0x0000000000448947 */ /* 0x000fea0003800000 */
[----:B------:R-:W0:Y:S01]  /*15f50*/  LDC R6, c[0x0][0x41c] ;  /* 0x00010700ff067b82 */ /* 0x000e220000000800 */
[----:B------:R-:W-:Y:S01]  /*15f60*/  ULDC.64 UR6, c[0x0][0x408] ;  /* 0x0001020000067ab9 */ /* 0x000fe20000000a00 */
[----:B0-----:R-:W-:-:S13]  /*15f70*/  ISETP.NE.AND P0, PT, R6, 0x1, PT ;  /* 0x000000010600780c */ /* 0x001fda0003f05270 */
[----:B------:R-:W0:Y:S02]  /*15f80*/  @P0 LDC.64 R2, c[0x0][0x420] ;  /* 0x00010800ff020b82 */ /* 0x000e240000000a00 */
[----:B0-----:R-:W-:Y:S01]  /*15f90*/  @P0 IMAD.HI.U32 R12, R5, R2, RZ ;  /* 0x00000002050c0227 */ /* 0x001fe200078e00ff */
        /* <DEDUP_REMOVED lines=12> */
.L_x_3821:
[----:B------:R-:W2:Y:S01]  /*16060*/  S2R R3, SR_CgaCtaId ;  /* 0x0000000000037919 */ /* 0x000ea20000008800 */
[----:B------:R-:W-:-:S04]  /*16070*/  MOV R2, 0x400 ;  /* 0x0000040000027802 */ /* 0x000fc80000000f00 */
[----:B--2---:R-:W-:Y:S02]  /*16080*/  LEA R2, R3, R2, 0x18 ;  /* 0x0000000203027211 */ /* 0x004fe400078ec0ff */
[----:B------:R-:W-:Y:S02]  /*16090*/  SHF.L.U32 R3, R10, 0x1f, RZ ;  /* 0x0000001f0a037819 */ /* 0x000fe400000006ff */
[----:B------:R-:W-:-:S04]  /*160a0*/  LEA R2, R9, R2, 0x3 ;  /* 0x0000000209027211 */ /* 0x000fc800078e18ff */
[----:B------:R-:W2:Y:S02]  /*160b0*/  SYNCS.PHASECHK.TRANS64.TRYWAIT P0, [R2+URZ+0x28c40], R3 ;  /* 0x028c4003020075a7 */ /* 0x000ea4000800017f */
[----:B--2---:R-:W-:Y:S05]  /*160c0*/  @!P0 BRA `(.L_x_3822) ;  /* 0x0000003400188947 */ /* 0x004fea0003800000 */
.L_x_3938:
        /* <DEDUP_REMOVED lines=11> */
.L_x_3823:
[----:B------:R-:W3:Y:S01]  /*16180*/  LDL R12, [R1+0x10] ;  /* 0x00001000010c7983 */ /* 0x000ee20000100800 */
[----:B0-----:R-:W-:Y:S01]  /*16190*/  MOV R7, 0x400 ;  /* 0x0000040000077802 */ /* 0x001fe20000000f00 */
        /* <DEDUP_REMOVED lines=18> */
[----:B0--3--:R-:W-:Y:S05]  /*162c0*/  @!P1 BRA `(.L_x_3824) ;  /* 0x0000003000ac9947 */ /* 0x009fea0003800000 */
.L_x_3939:
        /* <DEDUP_REMOVED lines=8> */
.L_x_3825:
[----:B------:R-:W3:Y:S01]  /*16350*/  S2R R11, SR_CgaCtaId ;  /* 0x00000000000b7919 */ /* 0x000ee20000008800 */
        /* <DEDUP_REMOVED lines=52> */
.L_x_3820:
[----:B------:R-:W-:Y:S05]  /*166a0*/  BSYNC B1 ;  /* 0x0000000000017941 */ /* 0x000fea0003800000 */
.L_x_3819:
        /* <DEDUP_REMOVED lines=31> */
.L_x_3828:
[----:B------:R-:W3:Y:S01]  /*168a0*/  S2R R3, SR_CgaCtaId ;  /* 0x0000000000037919 */ /* 0x000ee20000008800 */
[----:B------:R-:W-:-:S04]  /*168b0*/  MOV R2, 0x400 ;  /* 0x0000040000027802 */ /* 0x000fc80000000f00 */
[----:B---3--:R-:W-:Y:S02]  /*168c0*/  LEA R2, R3, R2, 0x18 ;  /* 0x0000000203027211 */ /* 0x008fe400078ec0ff */
[----:B------:R-:W-:-:S03]  /*168d0*/  SHF.L.U32 R3, R10, 0x1f, RZ ;  /* 0x0000001f0a037819 */ /* 0x000fc600000006ff */
[----:B------:R-:W-:-:S04]  /*168e0*/  IMAD R2, R11, 0x8, R2 ;  /* 0x000000080b027824 */ /* 0x000fc800078e0202 */
[----:B------:R-:W3:Y:S02]  /*168f0*/  SYNCS.PHASECHK.TRANS64.TRYWAIT P0, [R2+URZ+0x28c40], R3 ;  /* 0x028c4003020075a7 */ /* 0x000ee4000800017f */
[----:B---3--:R-:W-:Y:S05]  /*16900*/  @!P0 BRA `(.L_x_3829) ;  /* 0x0000002c00308947 */ /* 0x008fea0003800000 */
.L_x_3940:
[----:B--2---:R-:W2:Y:S02]  /*16910*/  S2R R7, SR_TID.X ;  /* 0x0000000000077919 */ /* 0x004ea40000002100 */
        /* <DEDUP_REMOVED lines=10> */
.L_x_3830:
        /* <DEDUP_REMOVED lines=22> */
.L_x_3941:
        /* <DEDUP_REMOVED lines=8> */
.L_x_3832:
        /* <DEDUP_REMOVED lines=54> */
.L_x_3827:
[----:B------:R-:W-:Y:S05]  /*16f00*/  BSYNC B1 ;  /* 0x0000000000017941 */ /* 0x000fea0003800000 */
.L_x_3826:
[C---:B------:R-:W-:Y:S01]  /*16f10*/  ISETP.GT.AND P0, PT, R5.reuse, 0x1, PT ;  /* 0x000000010500780c */ /* 0x040fe20003f04270 */
[----:B------:R-:W-:-:S12]  /*16f20*/  VIADD R5, R5, 0xfffffffe ;  /* 0xfffffffe05057836 */ /* 0x000fd80000000000 */
[----:B------:R-:W-:Y:S05]  /*16f30*/  @P0 BRA `(.L_x_3833) ;  /* 0xffffffec00c80947 */ /* 0x000fea000383ffff */
.L_x_3809:
[----:B------:R-:W-:Y:S05]  /*16f40*/  BSYNC B0 ;  /* 0x0000000000007941 */ /* 0x000fea0003800000 */
.L_x_3808:
[----:B------:R-:W2:Y:S01]  /*16f50*/  LDL.LU R3, [R1] ;  /* 0x0000000001037983 */ /* 0x000ea20000300800 */
[----:B------:R-:W-:Y:S01]  /*16f60*/  BSSY B0, `(.L_x_3834) ;  /* 0x0000016000007945 */ /* 0x000fe20003800000 */
[----:B0-----:R-:W0:Y:S02]  /*16f70*/  S2R R2, SR_TID.X ;  /* 0x0000000000027919 */ /* 0x001e240000002100 */
[----:B0-----:R-:W-:-:S04]  /*16f80*/  LOP3.LUT R2, R2, 0x1f, RZ, 0xc0, !PT ;  /* 0x0000001f02027812 */ /* 0x001fc800078ec0ff */
        /* <DEDUP_REMOVED lines=18> */
[----:B0-----:R-:W-:-:S07]  /*170b0*/  IADD3 R16, R4, UR36, R7 ;  /* 0x0000002404107c10 */ /* 0x001fce000fffe007 */
.L_x_3835:
[----:B------:R-:W-:Y:S05]  /*170c0*/  BSYNC B0 ;  /* 0x0000000000007941 */ /* 0x000fea0003800000 */
.L_x_3834:
[----:B0-----:R-:W2:Y:S02]  /*170d0*/  LDL.LU R2, [R1+0x8] ;  /* 0x0000080001027983 */ /* 0x001ea40000300800 */
[----:B--2---:R-:W-:-:S05]  /*170e0*/  LOP3.LUT R2, R2, R0, RZ, 0x3c, !PT ;  /* 0x0000000002027212 */ /* 0x004fca00078e3cff */
[----:B------:R0:W-:Y:S02]  /*170f0*/  STL [R1+0x8], R2 ;  /* 0x0000080201007387 */ /* 0x0001e40000100800 */
.L_x_3791:
[----:B------:R-:W-:Y:S05]  /*17100*/  BSYNC B6 ;  /* 0x0000000000067941 */ /* 0x000fea0003800000 */
.L_x_3789:
[----:B------:R-:W-:-:S03]  /*17110*/  UMOV UR4, 0xffffffff ;  /* 0xffffffff00047882 */ /* 0x000fc60000000000 */
[----:B------:R-:W-:Y:S05]  /*17120*/  BRA.DIV UR4, `(.L_x_3836) ;  /* 0x0000002604507947 */ /* 0x000fea000b800000 */
[----:B------:R2:W3:Y:S04]  /*17130*/  SHFL.IDX PT, R4, R16, RZ, 0x1f ;  /* 0x00001fff10047589 */ /* 0x0004e800000e0000 */
[----:B------:R-:W4:Y:S02]  /*17140*/  SHFL.IDX PT, R16, R16, 0x1, 0x1f ;  /* 0x00201f0010107f89 */ /* 0x000f2400000e0000 */
.L_x_3945:
        /* <DEDUP_REMOVED lines=10> */
[----:B------:R-:W0:Y:S02]  /*171f0*/  LDC.64 R2, c[0x0][0xc58] ;  /* 0x00031600ff027b82 */ /* 0x000e240000000a00 */
[----:B0-----:R-:W-:-:S05]  /*17200*/  IMAD.WIDE R2, R5, 0x4, R2 ;  /* 0x0000000405027825 */ /* 0x001fca00078e0202 */
[----:B------:R0:W5:Y:S02]  /*17210*/  LDG.E R17, desc[UR40][R2.64] ;  /* 0x0000002802117981 */ /* 0x000164000c1e1900 */
.L_x_3838:
[----:B------:R-:W-:Y:S05]  /*17220*/  BSYNC B0 ;  /* 0x0000000000007941 */ /* 0x000fea0003800000 */
.L_x_3837:
        /* <DEDUP_REMOVED lines=22> */
[----:B------:R0:W0:Y:S02]  /*17390*/  SHFL.IDX PT, R14, R2, 0x1f, 0x1f ;  /* 0x03e01f00020e7f89 */ /* 0x00002400000e0000 */
.L_x_3953:
[----:B------:R-:W-:Y:S02]  /*173a0*/  ULDC UR4, c[0x0][0xc10] ;  /* 0x0003040000047ab9 */ /* 0x000fe40000000800 */
[----:B------:R-:W-:-:S05]  /*173b0*/  MOV R5, UR4 ;  /* 0x0000000400057c02 */ /* 0x000fca0008000f00 */
[----:B0-----:R-:W-:-:S04]  /*173c0*/  IMAD R3, R14, R5, RZ ;  /* 0x000000050e037224 */ /* 0x001fc800078e02ff */
[----:B--2-4-:R-:W-:-:S05]  /*173d0*/  IMAD.IADD R16, R16, 0x1, R3 ;  /* 0x0000000110107824 */ /* 0x014fca00078e0203 */
[----:B---3--:R-:W-:-:S13]  /*173e0*/  ISETP.GT.AND P0, PT, R16, R4, PT ;  /* 0x000000041000720c */ /* 0x008fda0003f04270 */
[----:B------:R-:W-:Y:S05]  /*173f0*/  @P0 BRA `(.L_x_3840) ;  /* 0x0000000000b40947 */ /* 0x000fea0003800000 */
[----:B------:R-:W0:Y:S02]  /*17400*/  LDC R0, c[0x0][0xc14] ;  /* 0x00030500ff007b82 */ /* 0x000e240000000800 */
.L_x_3845:
[----:B------:R-:W-:-:S05]  /*17410*/  VIADD R19, R19, 0x1f ;  /* 0x0000001f13137836 */ /* 0x000fca0000000000 */
[----:B0-----:R-:W-:-:S13]  /*17420*/  ISETP.GE.AND P0, PT, R19, R0, PT ;  /* 0x000000001300720c */ /* 0x001fda0003f06270 */
[----:B------:R-:W-:Y:S05]  /*17430*/  @P0 BRA `(.L_x_3841) ;  /* 0x0000000400ec0947 */ /* 0x000fea0003800000 */
[----:B------:R-:W0:Y:S01]  /*17440*/  S2R R2, SR_TID.X ;  /* 0x0000000000027919 */ /* 0x000e220000002100 */
        /* <DEDUP_REMOVED lines=10> */
.L_x_3843:
[----:B------:R-:W-:Y:S05]  /*174f0*/  BSYNC B0 ;  /* 0x0000000000007941 */ /* 0x000fea0003800000 */
.L_x_3842:
[----:B------:R-:W-:-:S03]  /*17500*/  UMOV UR4, 0xffffffff ;  /* 0xffffffff00047882 */ /* 0x000fc60000000000 */
[----:B------:R-:W-:Y:S05]  /*17510*/  BRA.DIV UR4, `(.L_x_3844) ;  /* 0x0000002604707947 */ /* 0x000fea000b800000 */
[----:B-----5:R-:W2:Y:S01]  /*17520*/  SHFL.UP PT, R14, R17, 0x1, RZ ;  /* 0x04200000110e7989 */ /* 0x020ea200000e00ff */
[C---:B------:R-:W-:Y:S02]  /*17530*/  ISETP.NE.AND P0, PT, R7.reuse, RZ, PT ;  /* 0x000000ff0700720c */ /* 0x040fe40003f05270 */
[C---:B------:R-:W-:Y:S02]  /*17540*/  ISETP.GE.U32.AND P1, PT, R7.reuse, 0x2, PT ;  /* 0x000000020700780c */ /* 0x040fe40003f26070 */
[----:B--2---:R-:W-:Y:S02]  /*17550*/  SEL R14, R14, RZ, P0 ;  /* 0x000000ff0e0e7207 */ /* 0x004fe40000000000 */
[----:B------:R-:W-:-:S03]  /*17560*/  ISETP.GE.U32.AND P0, PT, R7, 0x4, PT ;  /* 0x000000040700780c */ /* 0x000fc60003f06070 */
[----:B------:R-:W-:-:S05]  /*17570*/  IMAD.IADD R13, R17, 0x1, R14 ;  /* 0x00000001110d7824 */ /* 0x000fca00078e020e */
[----:B------:R-:W2:Y:S02]  /*17580*/  SHFL.UP PT, R14, R13, 0x2, RZ ;  /* 0x044000000d0e7989 */ /* 0x000ea400000e00ff */
[----:B--2---:R-:W-:Y:S02]  /*17590*/  SEL R14, R14, RZ, P1 ;  /* 0x000000ff0e0e7207 */ /* 0x004fe40000800000 */
        /* <DEDUP_REMOVED lines=12> */
[----:B------:R0:W2:Y:S02]  /*17660*/  SHFL.IDX PT, R14, R2, 0x1f, 0x1f ;  /* 0x03e01f00020e7f89 */ /* 0x0000a400000e0000 */
.L_x_3961:
[----:B------:R-:W-:Y:S02]  /*17670*/  ULDC UR4, c[0x0][0xc10] ;  /* 0x0003040000047ab9 */ /* 0x000fe40000000800 */
[----:B------:R-:W-:-:S04]  /*17680*/  IMAD.U32 R5, RZ, RZ, UR4 ;  /* 0x00000004ff057e24 */ /* 0x000fc8000f8e00ff */
[----:B--2---:R-:W-:-:S04]  /*17690*/  IMAD R3, R14, R5, RZ ;  /* 0x000000050e037224 */ /* 0x004fc800078e02ff */
[----:B------:R-:W-:-:S05]  /*176a0*/  IMAD.IADD R16, R3, 0x1, R16 ;  /* 0x0000000103107824 */ /* 0x000fca00078e0210 */
[----:B------:R-:W-:-:S13]  /*176b0*/  ISETP.GT.AND P0, PT, R16, R4, PT ;  /* 0x000000041000720c */ /* 0x000fda0003f04270 */
[----:B------:R-:W-:Y:S05]  /*176c0*/  @!P0 BRA `(.L_x_3845) ;  /* 0xfffffffc00508947 */ /* 0x000fea000383ffff */
.L_x_3840:
        /* <DEDUP_REMOVED lines=8> */
.L_x_3965:
[----:B------:R-:W-:Y:S01]  /*17750*/  ISETP.NE.AND P0, PT, R3, RZ, PT ;  /* 0x000000ff0300720c */ /* 0x000fe20003f05270 */
[----:B------:R-:W-:-:S12]  /*17760*/  IMAD.MOV.U32 R7, RZ, RZ, RZ ;  /* 0x000000ffff077224 */ /* 0x000fd800078e00ff */
[----:B------:R-:W-:Y:S05]  /*17770*/  @!P0 BRA `(.L_x_3847) ;  /* 0x0000000000108947 */ /* 0x000fea0003800000 */
[----:B------:R-:W-:Y:S01]  /*17780*/  UMOV UR4, 0xffffffff ;  /* 0xffffffff00047882 */ /* 0x000fe20000000000 */
[----:B------:R-:W-:Y:S02]  /*17790*/  VIADD R12, R6, 0xffffffff ;  /* 0xffffffff060c7836 */ /* 0x000fe40000000000 */
[----:B------:R-:W-:Y:S05]  /*177a0*/  BRA.DIV UR4, `(.L_x_3848) ;  /* 0x0000002604e47947 */ /* 0x000fea000b800000 */
[----:B------:R4:W0:Y:S02]  /*177b0*/  SHFL.IDX PT, R7, R2, R12, 0x1f ;  /* 0x00001f0c02077589 */ /* 0x00082400000e0000 */
.L_x_3847:
[----:B0---4-:R-:W0:Y:S01]  /*177c0*/  LDC.64 R2, c[0x0][0xc68] ;  /* 0x00031a00ff027b82 */ /* 0x011e220000000a00 */
[----:B------:R-:W-:-:S05]  /*177d0*/  IADD3 R19, R6, R19, RZ ;  /* 0x0000001306137210 */ /* 0x000fca0007ffe0ff */
[----:B0-----:R-:W-:-:S05]  /*177e0*/  IMAD.WIDE R2, R19, 0x4, R2 ;  /* 0x0000000413027825 */ /* 0x001fca00078e0202 */
[----:B------:R-:W2:Y:S01]  /*177f0*/  LDG.E R9, desc[UR40][R2.64] ;  /* 0x0000002802097981 */ /* 0x000ea2000c1e1900 */
[----:B------:R-:W-:-:S04]  /*17800*/  IMAD R16, R7, R5, R16 ;  /* 0x0000000507107224 */ /* 0x000fc800078e0210 */
[----:B------:R-:W-:Y:S02]  /*17810*/  IMAD.IADD R7, R4, 0x1, -R16 ;  /* 0x0000000104077824 */ /* 0x000fe400078e0a10 */
[----:B--23--:R-:W-:-:S05]  /*17820*/  IMAD R6, R17, R9, RZ ;  /* 0x0000000911067224 */ /* 0x00cfca00078e02ff */
[----:B------:R-:W-:-:S04]  /*17830*/  IABS R8, R6 ;  /* 0x0000000600087213 */ /* 0x000fc80000000000 */
[----:B------:R-:W0:Y:S08]  /*17840*/  I2F.RP R11, R8 ;  /* 0x00000008000b7306 */ /* 0x000e300000209400 */
[----:B0-----:R-:W0:Y:S02]  /*17850*/  MUFU.RCP R11, R11 ;  /* 0x0000000b000b7308 */ /* 0x001e240000001000 */
[----:B0-----:R-:W-:-:S06]  /*17860*/  VIADD R12, R11, 0xffffffe ;  /* 0x0ffffffe0b0c7836 */ /* 0x001fcc0000000000 */
[----:B------:R-:W0:Y:S02]  /*17870*/  F2I.FTZ.U32.TRUNC.NTZ R3, R12 ;  /* 0x0000000c00037305 */ /* 0x000e24000021f000 */
[----:B0-----:R-:W-:-:S04]  /*17880*/  IMAD.MOV R2, RZ, RZ, -R3 ;  /* 0x000000ffff027224 */ /* 0x001fc800078e0a03 */
[----:B------:R-:W-:Y:S01]  /*17890*/  IMAD R10, R2, R8, RZ ;  /* 0x00000008020a7224 */ /* 0x000fe200078e02ff */
[----:B------:R-:W-:-:S05]  /*178a0*/  MOV R2, RZ ;  /* 0x000000ff00027202 */ /* 0x000fca0000000f00 */
[----:B------:R-:W-:Y:S01]  /*178b0*/  IMAD.HI.U32 R10, R3, R10, R2 ;  /* 0x0000000a030a7227 */ /* 0x000fe200078e0002 */
[----:B------:R-:W-:Y:S02]  /*178c0*/  IABS R3, R7 ;  /* 0x0000000700037213 */ /* 0x000fe40000000000 */
[----:B------:R-:W-:-:S03]  /*178d0*/  IABS R2, R6 ;  /* 0x0000000600027213 */ /* 0x000fc60000000000 */
[----:B------:R-:W-:-:S04]  /*178e0*/  IMAD.HI.U32 R10, R10, R3, RZ ;  /* 0x000000030a0a7227 */ /* 0x000fc800078e00ff */
[----:B------:R-:W-:-:S04]  /*178f0*/  IMAD.MOV R2, RZ, RZ, -R2 ;  /* 0x000000ffff027224 */ /* 0x000fc800078e0a02 */
[----:B------:R-:W-:-:S05]  /*17900*/  IMAD R3, R10, R2, R3 ;  /* 0x000000020a037224 */ /* 0x000fca00078e0203 */
[----:B------:R-:W-:-:S13]  /*17910*/  ISETP.GT.U32.AND P0, PT, R8, R3, PT ;  /* 0x000000030800720c */ /* 0x000fda0003f04070 */
[----:B------:R-:W-:Y:S01]  /*17920*/  @!P0 IADD3 R3, R3, -R8, RZ ;  /* 0x8000000803038210 */ /* 0x000fe20007ffe0ff */
        /* <DEDUP_REMOVED lines=13> */
[----:B------:R-:W-:-:S04]  /*17a00*/  VIADDMNMX R9, R8, R5, R9, PT ;  /* 0x0000000508097246 */ /* 0x000fc80003800109 */
[----:B------:R-:W-:-:S04]  /*17a10*/  IABS R5, R9 ;  /* 0x0000000900057213 */ /* 0x000fc80000000000 */
[----:B------:R-:W0:Y:S08]  /*17a20*/  I2F.RP R8, R5 ;  /* 0x0000000500087306 */ /* 0x000e300000209400 */
[----:B0-----:R-:W0:Y:S02]  /*17a30*/  MUFU.RCP R8, R8 ;  /* 0x0000000800087308 */ /* 0x001e240000001000 */
[----:B0-----:R-:W-:-:S06]  /*17a40*/  IADD3 R10, R8, 0xffffffe, RZ ;  /* 0x0ffffffe080a7810 */ /* 0x001fcc0007ffe0ff */
        /* <DEDUP_REMOVED lines=12> */
[----:B------:R-:W-:Y:S01]  /*17b10*/  @!P0 IMAD.IADD R8, R8, 0x1, -R5 ;  /* 0x0000000108088824 */ /* 0x000fe200078e0a05 */
[----:B------:R-:W-:-:S04]  /*17b20*/  @!P0 IADD3 R2, R2, 0x1, RZ ;  /* 0x0000000102028810 */ /* 0x000fc80007ffe0ff */
[----:B------:R-:W-:-:S13]  /*17b30*/  ISETP.GE.U32.AND P0, PT, R8, R5, PT ;  /* 0x000000050800720c */ /* 0x000fda0003f06070 */
[----:B------:R-:W-:Y:S01]  /*17b40*/  @P0 VIADD R2, R2, 0x1 ;  /* 0x0000000102020836 */ /* 0x000fe20000000000 */
[----:B------:R-:W-:Y:S02]  /*17b50*/  ISETP.GE.AND P0, PT, R3, RZ, PT ;  /* 0x000000ff0300720c */ /* 0x000fe40003f06270 */
[----:B------:R-:W-:-:S11]  /*17b60*/  IADD3 R3, R6, R4, RZ ;  /* 0x0000000406037210 */ /* 0x000fd60007ffe0ff */
        /* <DEDUP_REMOVED lines=8> */
.L_x_3841:
[----:B------:R-:W-:Y:S01]  /*17bf0*/  UMOV UR4, URZ ;  /* 0x0000003f00047c82 */ /* 0x000fe20008000000 */
[----:B------:R-:W-:Y:S01]  /*17c00*/  UMOV UR5, URZ ;  /* 0x0000003f00057c82 */ /* 0x000fe20008000000 */
[----:B------:R-:W-:Y:S01]  /*17c10*/  ULDC UR6, c[0x0][0xc14] ;  /* 0x0003050000067ab9 */ /* 0x000fe20000000800 */
[----:B------:R-:W-:Y:S01]  /*17c20*/  MOV R16, R4 ;  /* 0x0000000400107202 */ /* 0x000fe20000000f00 */
[----:B------:R-:W-:Y:S01]  /*17c30*/  IMAD.U32 R17, RZ, RZ, UR4 ;  /* 0x00000004ff117e24 */ /* 0x000fe2000f8e00ff */
[----:B------:R-:W-:Y:S01]  /*17c40*/  MOV R19, UR6 ;  /* 0x0000000600137c02 */ /* 0x000fe20008000f00 */
[----:B------:R-:W-:-:S07]  /*17c50*/  IMAD.U32 R18, RZ, RZ, UR5 ;  /* 0x00000005ff127e24 */ /* 0x000fce000f8e00ff */
.L_x_3849:
[----:B------:R-:W0:Y:S01]  /*17c60*/  S2R R2, SR_TID.X ;  /* 0x0000000000027919 */ /* 0x000e220000002100 */
        /* <DEDUP_REMOVED lines=11> */
.L_x_3766:
        /* <DEDUP_REMOVED lines=12> */
.L_x_3968:
[----:B------:R-:W-:Y:S05]  /*17de0*/  BSYNC B0 ;  /* 0x0000000000007941 */ /* 0x000fea0003800000 */
.L_x_3851:
[----:B------:R-:W-:-:S03]  /*17df0*/  UMOV UR4, 0xffffffff ;  /* 0xffffffff00047882 */ /* 0x000fc60000000000 */
[----:B------:R-:W-:Y:S05]  /*17e00*/  BRA.DIV UR4, `(.L_x_3853) ;  /* 0x0000002204887947 */ /* 0x000fea000b800000 */
[----:B------:R-:W2:Y:S02]  /*17e10*/  S2R R2, SR_TID.X ;  /* 0x0000000000027919 */ /* 0x000ea40000002100 */
[----:B--2---:R-:W-:-:S04]  /*17e20*/  SHF.R.U32.HI R2, RZ, 0x5, R2 ;  /* 0x00000005ff027819 */ /* 0x004fc80000011602 */
[----:B------:R-:W-:-:S05]  /*17e30*/  LOP3.LUT R2, R2, 0x3, RZ, 0xc0, !PT ;  /* 0x0000000302027812 */ /* 0x000fca00078ec0ff */
[----:B------:R2:W3:Y:S02]  /*17e40*/  SHFL.IDX PT, R14, R2, RZ, 0x1f ;  /* 0x00001fff020e7589 */ /* 0x0004e400000e0000 */
.L_x_3971:
[----:B---3--:R-:W-:-:S13]  /*17e50*/  ISETP.NE.AND P0, PT, R14, RZ, PT ;  /* 0x000000ff0e00720c */ /* 0x008fda0003f05270 */
[----:B------:R-:W-:Y:S05]  /*17e60*/  @P0 BRA `(.L_x_3612) ;  /* 0x0000000000940947 */ /* 0x000fea0003800000 */
[----:B------:R-:W-:-:S03]  /*17e70*/  UMOV UR4, 0xffffffff ;  /* 0xffffffff00047882 */ /* 0x000fc60000000000 */
[----:B------:R-:W-:Y:S05]  /*17e80*/  BRA.DIV UR4, `(.L_x_3854) ;  /* 0x00000022049c7947 */ /* 0x000fea000b800000 */
[----:B------:R-:W-:-:S13]  /*17e90*/  ELECT P6, URZ, PT ;  /* 0x00000000003f782f */ /* 0x000fda00038c0000 */
.L_x_3974:
[----:B------:R-:W-:Y:S05]  /*17ea0*/  @!P6 BRA `(.L_x_3612) ;  /* 0x000000000084e947 */ /* 0x000fea0003800000 */
[----:B--2---:R-:W2:Y:S02]  /*17eb0*/  LDL.LU R2, [R1+0x30] ;  /* 0x0000300001027983 */ /* 0x004ea40000300800 */
[----:B--2---:R-:W-:-:S04]  /*17ec0*/  LOP3.LUT R2, R2, 0x2, RZ, 0xfc, !PT ;  /* 0x0000000202027812 */ /* 0x004fc800078efcff */
[----:B------:R-:W-:-:S13]  /*17ed0*/  ISETP.NE.AND P2, PT, R2, 0x3, PT ;  /* 0x000000030200780c */ /* 0x000fda0003f45270 */
[----:B------:R-:W-:Y:S05]  /*17ee0*/  @!P2 BRA `(.L_x_3855) ;  /* 0x000000000004a947 */ /* 0x000fea0003800000 */
[----:B------:R-:W-:Y:S01]  /*17ef0*/  BPT.TRAP 0x1 ;  /* 0x000000040000795c */ /* 0x000fe20000300000 */
.L_x_3855:
[----:B-1----:R-:W2:Y:S04]  /*17f00*/  LDL R3, [R1] ;  /* 0x0000000001037983 */ /* 0x002ea80000100800 */
[----:B------:R-:W3:Y:S01]  /*17f10*/  LDL.LU R7, [R1+0x8] ;  /* 0x0000080001077983 */ /* 0x000ee20000300800 */
[----:B------:R-:W-:-:S05]  /*17f20*/  IADD3 R2, R0, 0x28c40, RZ ;  /* 0x00028c4000027810 */ /* 0x000fca0007ffe0ff */
[C---:B--2---:R-:W-:Y:S02]  /*17f30*/  IMAD R6, R3.reuse, 0x8, R2 ;  /* 0x0000000803067824 */ /* 0x044fe400078e0202 */
[----:B------:R-:W-:Y:S01]  /*17f40*/  VIADD R3, R3, 0x1 ;  /* 0x0000000103037836 */ /* 0x000fe20000000000 */
[----:B---3--:R-:W-:-:S04]  /*17f50*/  SHF.L.U32 R5, R7, 0x1f, RZ ;  /* 0x0000001f07057819 */ /* 0x008fc800000006ff */
[C---:B------:R-:W-:Y:S01]  /*17f60*/  ISETP.NE.AND P1, PT, R3.reuse, 0x2, PT ;  /* 0x000000020300780c */ /* 0x040fe20003f25270 */
[----:B------:R-:W1:Y:S03]  /*17f70*/  SYNCS.PHASECHK.TRANS64.TRYWAIT P0, [R6+URZ], R5 ;  /* 0x00000005060075a7 */ /* 0x000e66000800017f */
[----:B------:R-:W-:Y:S02]  /*17f80*/  SEL R4, RZ, 0x1, P1 ;  /* 0x00000001ff047807 */ /* 0x000fe40000800000 */
[----:B------:R-:W-:Y:S02]  /*17f90*/  SEL R3, R3, RZ, P1 ;  /* 0x000000ff03037207 */ /* 0x000fe40000800000 */
[----:B------:R-:W-:Y:S02]  /*17fa0*/  LOP3.LUT R4, R7, R4, RZ, 0x3c, !PT ;  /* 0x0000000407047212 */ /* 0x000fe400078e3cff */
[----:B------:R-:W-:-:S02]  /*17fb0*/  LEA R7, R3, R2, 0x3 ;  /* 0x0000000203077211 */ /* 0x000fc400078e18ff */
[----:B------:R-:W-:Y:S01]  /*17fc0*/  SHF.L.U32 R2, R4, 0x1f, RZ ;  /* 0x0000001f04027819 */ /* 0x000fe200000006ff */
[----:B-1----:R-:W-:Y:S06]  /*17fd0*/  @!P0 BRA `(.L_x_3856) ;  /* 0x0000002000688947 */ /* 0x002fec0003800000 */
.L_x_3975:
[----:B------:R-:W2:Y:S02]  /*17fe0*/  SYNCS.PHASECHK.TRANS64.TRYWAIT P0, [R7+URZ], R2 ;  /* 0x00000002070075a7 */ /* 0x000ea4000800017f */
[----:B--2---:R-:W-:Y:S05]  /*17ff0*/  @!P0 BRA `(.L_x_3857) ;  /* 0x0000002000748947 */ /* 0x004fea0003800000 */
.L_x_3976:
[----:B------:R-:W-:Y:S05]  /*18000*/  @!P2 BRA `(.L_x_3858) ;  /* 0x000000000004a947 */ /* 0x000fea0003800000 */
[----:B------:R-:W-:Y:S01]  /*18010*/  BPT.TRAP 0x1 ;  /* 0x000000040000795c */ /* 0x000fe20000300000 */
.L_x_3858:
[----:B------:R-:W3:Y:S01]  /*18020*/  LDL.LU R4, [R1] ;  /* 0x0000000001047983 */ /* 0x000ee20000300800 */
[----:B------:R-:W-:-:S04]  /*18030*/  VIADD R0, R0, 0x28c60 ;  /* 0x00028c6000007836 */ /* 0x000fc80000000000 */
[----:B---3--:R-:W-:-:S04]  /*18040*/  IMAD R4, R4, 0x8, R0 ;  /* 0x0000000804047824 */ /* 0x008fc800078e0200 */
[----:B------:R-:W3:Y:S02]  /*18050*/  SYNCS.PHASECHK.TRANS64.TRYWAIT P0, [R4+URZ], R5 ;  /* 0x00000005040075a7 */ /* 0x000ee4000800017f */
[----:B---3--:R-:W-:Y:S05]  /*18060*/  @!P0 BRA `(.L_x_3859) ;  /* 0x00000020006c8947 */ /* 0x008fea0003800000 */
.L_x_3977:
[----:B------:R-:W-:-:S07]  /*18070*/  LEA R3, R3, R0, 0x3 ;  /* 0x0000000003037211 */ /* 0x000fce00078e18ff */
.L_x_3860:
[----:B----4-:R4:W0:Y:S02]  /*18080*/  SYNCS.PHASECHK.TRANS64.TRYWAIT P0, [R3+URZ], R2 ;  /* 0x00000002030075a7 */ /* 0x010824000800017f */
[----:B0-----:R-:W-:Y:S05]  /*18090*/  @!P0 NANOSLEEP.SYNCS 0x989680 ;  /* 0x009896800000895d */ /* 0x001fea0003900000 */
[----:B------:R-:W0:Y:S02]  /*180a0*/  @!P0 SYNCS.PHASECHK.TRANS64 P0, [R3+URZ], R2 ;  /* 0x00000002030085a7 */ /* 0x000e24000800007f */
[----:B0-----:R-:W-:Y:S05]  /*180b0*/  @!P0 BRA `(.L_x_3860) ;  /* 0xfffffffc00f08947 */ /* 0x001fea000383ffff */
.L_x_3612:
[----:B------:R-:W-:Y:S05]  /*180c0*/  BSYNC B8 ;  /* 0x0000000000087941 */ /* 0x000fea0003800000 */
.L_x_3609:
[----:B------:R-:W-:Y:S05]  /*180d0*/  EXIT ;  /* 0x000000000000794d */ /* 0x000fea0003800000 */
.L_x_3628:
[----:B0-----:R0:W1:Y:S02]  /*180e0*/  SYNCS.PHASECHK.TRANS64.TRYWAIT P5, [R70+URZ+0x28c90], R77 ;  /* 0x028c904d460075a7 */ /* 0x00106400080a017f */
[----:B-1----:R-:W-:Y:S05]  /*180f0*/  @!P5 NANOSLEEP.SYNCS 0x989680 ;  /* 0x009896800000d95d */ /* 0x002fea0003900000 */
[----:B------:R-:W1:Y:S02]  /*18100*/  @!P5 SYNCS.PHASECHK.TRANS64 P5, [R70+URZ+0x28c90], R77 ;  /* 0x028c904d4600d5a7 */ /* 0x000e6400080a007f */
[----:B-1----:R-:W-:Y:S05]  /*18110*/  @!P5 BRA `(.L_x_3628) ;  /* 0xfffffffc00f0d947 */ /* 0x002fea000383ffff */
[----:B------:R-:W-:Y:S05]  /*18120*/  BRA `(.L_x_3861) ;  /* 0xfffffea400487947 */ /* 0x000fea000383ffff */
.L_x_3638:
[----:B0-----:R0:W1:Y:S02]  /*18130*/  SYNCS.PHASECHK.TRANS64.TRYWAIT P5, [R70+URZ+0x28c90], R77 ;  /* 0x028c904d460075a7 */ /* 0x00106400080a017f */
[----:B-1----:R-:W-:Y:S05]  /*18140*/  @!P5 NANOSLEEP.SYNCS 0x989680 ;  /* 0x009896800000d95d */ /* 0x002fea0003900000 */
[----:B------:R-:W1:Y:S02]  /*18150*/  @!P5 SYNCS.PHASECHK.TRANS64 P5, [R70+URZ+0x28c90], R77 ;  /* 0x028c904d4600d5a7 */ /* 0x000e6400080a007f */
[----:B-1----:R-:W-:Y:S05]  /*18160*/  @!P5 BRA `(.L_x_3638) ;  /* 0xfffffffc00f0d947 */ /* 0x002fea000383ffff */
[----:B------:R-:W-:Y:S05]  /*18170*/  BRA `(.L_x_3862) ;  /* 0xfffffeac00987947 */ /* 0x000fea000383ffff */
.L_x_3643:
[----:B0-----:R0:W1:Y:S02]  /*18180*/  SYNCS.PHASECHK.TRANS64.TRYWAIT P5, [R70+URZ+0x28c90], R77 ;  /* 0x028c904d460075a7 */ /* 0x00106400080a017f */
[----:B-1----:R-:W-:Y:S05]  /*18190*/  @!P5 NANOSLEEP.SYNCS 0x989680 ;  /* 0x009896800000d95d */ /* 0x002fea0003900000 */
[----:B------:R-:W1:Y:S02]  /*181a0*/  @!P5 SYNCS.PHASECHK.TRANS64 P5, [R70+URZ+0x28c90], R77 ;  /* 0x028c904d4600d5a7 */ /* 0x000e6400080a007f */
[----:B-1----:R-:W-:Y:S05]  /*181b0*/  @!P5 BRA `(.L_x_3643) ;  /* 0xfffffffc00f0d947 */ /* 0x002fea000383ffff */
[----:B------:R-:W-:Y:S05]  /*181c0*/  BRA `(.L_x_3863) ;  /* 0xfffffeb400a47947 */ /* 0x000fea000383ffff */
.L_x_3647:
[----:B----4-:R4:W0:Y:S02]  /*181d0*/  SYNCS.PHASECHK.TRANS64.TRYWAIT P5, [R70+URZ+0x28cb0], R77 ;  /* 0x028cb04d460075a7 */ /* 0x01082400080a017f */
[----:B0-----:R-:W-:Y:S05]  /*181e0*/  @!P5 NANOSLEEP.SYNCS 0x989680 ;  /* 0x009896800000d95d */ /* 0x001fea0003900000 */
[----:B------:R-:W0:Y:S02]  /*181f0*/  @!P5 SYNCS.PHASECHK.TRANS64 P5, [R70+URZ+0x28cb0], R77 ;  /* 0x028cb04d4600d5a7 */ /* 0x000e2400080a007f */
[----:B0-----:R-:W-:Y:S05]  /*18200*/  @!P5 BRA `(.L_x_3647) ;  /* 0xfffffffc00f0d947 */ /* 0x001fea000383ffff */
[----:B------:R-:W-:Y:S05]  /*18210*/  BRA `(.L_x_3864) ;  /* 0xfffffeb800207947 */ /* 0x000fea000383ffff */
.L_x_3658:
[----:B0-----:R0:W1:Y:S02]  /*18220*/  SYNCS.PHASECHK.TRANS64.TRYWAIT P1, [R14+URZ+0x28c50], R3 ;  /* 0x028c50030e0075a7 */ /* 0x001064000802017f */
[----:B-1----:R-:W-:Y:S05]  /*18230*/  @!P1 NANOSLEEP.SYNCS 0x989680 ;  /* 0x009896800000995d */ /* 0x002fea0003900000 */
[----:B------:R-:W1:Y:S02]  /*18240*/  @!P1 SYNCS.PHASECHK.TRANS64 P1, [R14+URZ+0x28c50], R3 ;  /* 0x028c50030e0095a7 */ /* 0x000e64000802007f */
[----:B-1----:R-:W-:Y:S05]  /*18250*/  @!P1 BRA `(.L_x_3658) ;  /* 0xfffffffc00f09947 */ /* 0x002fea000383ffff */
[----:B------:R-:W-:Y:S05]  /*18260*/  BRA `(.L_x_3865) ;  /* 0xfffffec400447947 */ /* 0x000fea000383ffff */
.L_x_3665:
[----:B-1----:R1:W2:Y:S02]  /*18270*/  SYNCS.PHASECHK.TRANS64.TRYWAIT P2, [R0+URZ+0x28c50], R3 ;  /* 0x028c5003000075a7 */ /* 0x0022a4000804017f */
[----:B--2---:R-:W-:Y:S05]  /*18280*/  @!P2 NANOSLEEP.SYNCS 0x989680 ;  /* 0x009896800000a95d */ /* 0x004fea0003900000 */
[----:B------:R-:W2:Y:S02]  /*18290*/  @!P2 SYNCS.PHASECHK.TRANS64 P2, [R0+URZ+0x28c50], R3 ;  /* 0x028c50030000a5a7 */ /* 0x000ea4000804007f */
[----:B--2---:R-:W-:Y:S05]  /*182a0*/  @!P2 BRA `(.L_x_3665) ;  /* 0xfffffffc00f0a947 */ /* 0x004fea000383ffff */
[----:B------:R-:W-:Y:S05]  /*182b0*/  BRA `(.L_x_3664) ;  /* 0xfffffed0006c7947 */ /* 0x000fea000383ffff */
.L_x_3682:
[----:B------:R-:W-:Y:S01]  /*182c0*/  BSSY B1, `(.L_x_3866) ;  /* 0x0000008000017945 */ /* 0x000fe20003800000 */
[----:B------:R-:W-:Y:S01]  /*182d0*/  IMAD.MOV.U32 R13, RZ, RZ, R5 ;  /* 0x000000ffff0d7224 */ /* 0x000fe200078e0005 */
[----:B------:R-:W-:Y:S01]  /*182e0*/  MOV R11, 0x1c1f ;  /* 0x00001c1f000b7802 */ /* 0x000fe20000000f00 */
[----:B------:R-:W-:Y:S02]  /*182f0*/  IMAD.MOV.U32 R12, RZ, RZ, RZ ;  /* 0x000000ffff0c7224 */ /* 0x000fe400078e00ff */
[----:B------:R-:W-:-:S07]  /*18300*/  IMAD.MOV.U32 R15, RZ, RZ, -0x1 ;  /* 0xffffffffff0f7424 */ /* 0x000fce00078e00ff */
[----:B-----5:R-:W-:Y:S05]  /*18310*/  WARPSYNC.COLLECTIVE R15, `(.L_x_3867) ;  /* 0x000000000f087348 */ /* 0x020fea0003c00000 */
[----:B------:R0:W1:Y:S02]  /*18320*/  SHFL.IDX P6, R14, R13, R12, R11 ;  /* 0x0000000c0d0e7389 */ /* 0x00006400000c000b */
[----:B01---5:R-:W-:Y:S01]  /*18330*/  ENDCOLLECTIVE ;  /* 0x000000000000791b */ /* 0x023fe20003800000 */
.L_x_3867:
[----:B------:R-:W-:Y:S05]  /*18340*/  BSYNC B1 ;  /* 0x0000000000017941 */ /* 0x000fea0003800000 */
.L_x_3866:
[----:B------:R-:W-:Y:S05]  /*18350*/  BRA `(.L_x_3868) ;  /* 0xfffffee800b47947 */ /* 0x000fea000383ffff */
.L_x_3683:
[----:B------:R-:W-:Y:S01]  /*18360*/  BSSY B1, `(.L_x_3869) ;  /* 0x0000008000017945 */ /* 0x000fe20003800000 */
[----:B------:R-:W-:Y:S01]  /*18370*/  IMAD.MOV.U32 R13, RZ, RZ, R4 ;  /* 0x000000ffff0d7224 */ /* 0x000fe200078e0004 */
[----:B------:R-:W-:Y:S01]  /*18380*/  MOV R12, RZ ;  /* 0x000000ff000c7202 */ /* 0x000fe20000000f00 */
[----:B------:R-:W-:Y:S02]  /*18390*/  IMAD.MOV.U32 R11, RZ, RZ, 0x1c1f ;  /* 0x00001c1fff0b7424 */ /* 0x000fe400078e00ff */
[----:B------:R-:W-:-:S07]  /*183a0*/  IMAD.MOV.U32 R15, RZ, RZ, -0x1 ;  /* 0xffffffffff0f7424 */ /* 0x000fce00078e00ff */
[----:B-----5:R-:W-:Y:S05]  /*183b0*/  WARPSYNC.COLLECTIVE R15, `(.L_x_3870) ;  /* 0x000000000f087348 */ /* 0x020fea0003c00000 */
[----:B------:R0:W1:Y:S02]  /*183c0*/  SHFL.IDX P6, R14, R13, R12, R11 ;  /* 0x0000000c0d0e7389 */ /* 0x00006400000c000b */
[----:B01---5:R-:W-:Y:S01]  /*183d0*/  ENDCOLLECTIVE ;  /* 0x000000000000791b */ /* 0x023fe20003800000 */
.L_x_3870:
[----:B------:R-:W-:Y:S05]  /*183e0*/  BSYNC B1 ;  /* 0x0000000000017941 */ /* 0x000fea0003800000 */
.L_x_3869:
[----:B------:R-:W-:Y:S05]  /*183f0*/  BRA `(.L_x_3871) ;  /* 0xfffffee800947947 */ /* 0x000fea000383ffff */
.L_x_3684:
[----:B------:R-:W-:Y:S01]  /*18400*/  BSSY B1, `(.L_x_3872) ;  /* 0x0000008000017945 */ /* 0x000fe20003800000 */
[----:B------:R-:W-:Y:S01]  /*18410*/  MOV R13, R3 ;  /* 0x00000003000d7202 */ /* 0x000fe20000000f00 */
[----:B------:R-:W-:Y:S01]  /*18420*/  IMAD.MOV.U32 R12, RZ, RZ, RZ ;  /* 0x000000ffff0c7224 */ /* 0x000fe200078e00ff */
[----:B------:R-:W-:Y:S01]  /*18430*/  MOV R15, 0xffffffff ;  /* 0xffffffff000f7802 */ /* 0x000fe20000000f00 */
[----:B------:R-:W-:-:S07]  /*18440*/  IMAD.MOV.U32 R11, RZ, RZ, 0x1c1f ;  /* 0x00001c1fff0b7424 */ /* 0x000fce00078e00ff */
[----:B-----5:R-:W-:Y:S05]  /*18450*/  WARPSYNC.COLLECTIVE R15, `(.L_x_3873) ;  /* 0x000000000f087348 */ /* 0x020fea0003c00000 */
[----:B------:R0:W1:Y:S02]  /*18460*/  SHFL.IDX P6, R14, R13, R12, R11 ;  /* 0x0000000c0d0e7389 */ /* 0x00006400000c000b */
[----:B01---5:R-:W-:Y:S01]  /*18470*/  ENDCOLLECTIVE ;  /* 0x000000000000791b */ /* 0x023fe20003800000 */
.L_x_3873:
[----:B------:R-:W-:Y:S05]  /*18480*/  BSYNC B1 ;  /* 0x0000000000017941 */ /* 0x000fea0003800000 */
.L_x_3872:
[----:B------:R-:W-:Y:S05]  /*18490*/  BRA `(.L_x_3874) ;  /* 0xfffffee800747947 */ /* 0x000fea000383ffff */
.L_x_3685:
        /* <DEDUP_REMOVED lines=8> */
.L_x_3876:
[----:B------:R-:W-:Y:S05]  /*18520*/  BSYNC B1 ;  /* 0x0000000000017941 */ /* 0x000fea0003800000 */
.L_x_3875:
[----:B------:R-:W-:Y:S05]  /*18530*/  BRA `(.L_x_3877) ;  /* 0xfffffee800547947 */ /* 0x000fea000383ffff */
.L_x_3686:
[----:B------:R-:W-:Y:S01]  /*18540*/  BSSY B1, `(.L_x_3878) ;  /* 0x0000008000017945 */ /* 0x000fe20003800000 */
[----:B------:R-:W-:Y:S01]  /*18550*/  IMAD.MOV.U32 R13, RZ, RZ, R5 ;  /* 0x000000ffff0d7224 */ /* 0x000fe200078e0005 */
[----:B------:R-:W-:Y:S01]  /*18560*/  MOV R12, 0x1 ;  /* 0x00000001000c7802 */ /* 0x000fe20000000f00 */
[----:B------:R-:W-:Y:S02]  /*18570*/  IMAD.MOV.U32 R11, RZ, RZ, 0x1c1f ;  /* 0x00001c1fff0b7424 */ /* 0x000fe400078e00ff */
[----:B------:R-:W-:-:S07]  /*18580*/  IMAD.MOV.U32 R15, RZ, RZ, -0x1 ;  /* 0xffffffffff0f7424 */ /* 0x000fce00078e00ff */
[----:B-----5:R-:W-:Y:S05]  /*18590*/  WARPSYNC.COLLECTIVE R15, `(.L_x_3879) ;  /* 0x000000000f087348 */ /* 0x020fea0003c00000 */
[----:B------:R0:W1:Y:S02]  /*185a0*/  SHFL.IDX P6, R14, R13, R12, R11 ;  /* 0x0000000c0d0e7389 */ /* 0x00006400000c000b */
[----:B01---5:R-:W-:Y:S01]  /*185b0*/  ENDCOLLECTIVE ;  /* 0x000000000000791b */ /* 0x023fe20003800000 */
.L_x_3879:
[----:B------:R-:W-:Y:S05]  /*185c0*/  BSYNC B1 ;  /* 0x0000000000017941 */ /* 0x000fea0003800000 */
.L_x_3878:
[----:B------:R-:W-:Y:S05]  /*185d0*/  BRA `(.L_x_3880) ;  /* 0xfffffee800347947 */ /* 0x000fea000383ffff */
.L_x_3687:
[----:B------:R-:W-:Y:S01]  /*185e0*/  BSSY B1, `(.L_x_3881) ;  /* 0x0000008000017945 */ /* 0x000fe20003800000 */
[----:B------:R-:W-:Y:S01]  /*185f0*/  MOV R13, R4 ;  /* 0x00000004000d7202 */ /* 0x000fe20000000f00 */
[----:B------:R-:W-:Y:S01]  /*18600*/  IMAD.MOV.U32 R12, RZ, RZ, 0x1 ;  /* 0x00000001ff0c7424 */ /* 0x000fe200078e00ff */
[----:B------:R-:W-:Y:S01]  /*18610*/  MOV R15, 0xffffffff ;  /* 0xffffffff000f7802 */ /* 0x000fe20000000f00 */
[----:B------:R-:W-:-:S07]  /*18620*/  IMAD.MOV.U32 R11, RZ, RZ, 0x1c1f ;  /* 0x00001c1fff0b7424 */ /* 0x000fce00078e00ff */
[----:B-----5:R-:W-:Y:S05]  /*18630*/  WARPSYNC.COLLECTIVE R15, `(.L_x_3882) ;  /* 0x000000000f087348 */ /* 0x020fea0003c00000 */
[----:B------:R0:W1:Y:S02]  /*18640*/  SHFL.IDX P6, R14, R13, R12, R11 ;  /* 0x0000000c0d0e7389 */ /* 0x00006400000c000b */
[----:B01---5:R-:W-:Y:S01]  /*18650*/  ENDCOLLECTIVE ;  /* 0x000000000000791b */ /* 0x023fe20003800000 */
.L_x_3882:
[----:B------:R-:W-:Y:S05]  /*18660*/  BSYNC B1 ;  /* 0x0000000000017941 */ /* 0x000fea0003800000 */
.L_x_3881:
[----:B------:R-:W-:Y:S05]  /*18670*/  BRA `(.L_x_3883) ;  /* 0xfffffee800147947 */ /* 0x000fea000383ffff */
.L_x_3688:
        /* <DEDUP_REMOVED lines=8> */
.L_x_3885:
[----:B------:R-:W-:Y:S05]  /*18700*/  BSYNC B1 ;  /* 0x0000000000017941 */ /* 0x000fea0003800000 */
.L_x_3884:
[----:B------:R-:W-:Y:S05]  /*18710*/  BRA `(.L_x_3886) ;  /* 0xfffffee400f47947 */ /* 0x000fea000383ffff */
.L_x_3689:
        /* <DEDUP_REMOVED lines=8> */
.L_x_3888:
[----:B------:R-:W-:Y:S05]  /*187a0*/  BSYNC B1 ;  /* 0x0000000000017941 */ /* 0x000fea0003800000 */
.L_x_3887:
[----:B------:R-:W-:Y:S05]  /*187b0*/  BRA `(.L_x_3889) ;  /* 0xfffffee400d47947 */ /* 0x000fea000383ffff */
.L_x_3691:
[----:B0-----:R0:W1:Y:S02]  /*187c0*/  SYNCS.PHASECHK.TRANS64.TRYWAIT P2, [R2+URZ+0x28c00], R7 ;  /* 0x028c0007020075a7 */ /* 0x001064000804017f */
[----:B-1----:R-:W-:Y:S05]  /*187d0*/  @!P2 NANOSLEEP.SYNCS 0x989680 ;  /* 0x009896800000a95d */ /* 0x002fea0003900000 */
[----:B------:R-:W1:Y:S02]  /*187e0*/  @!P2 SYNCS.PHASECHK.TRANS64 P2, [R2+URZ+0x28c00], R7 ;  /* 0x028c00070200a5a7 */ /* 0x000e64000804007f */
[----:B-1----:R-:W-:Y:S05]  /*187f0*/  @!P2 BRA `(.L_x_3691) ;  /* 0xfffffffc00f0a947 */ /* 0x002fea000383ffff */
[----:B------:R-:W-:Y:S05]  /*18800*/  BRA `(.L_x_3890) ;  /* 0xfffffee8004c7947 */ /* 0x000fea000383ffff */
.L_x_3699:
        /* <DEDUP_REMOVED lines=8> */
.L_x_3892:
[----:B------:R-:W-:Y:S05]  /*18890*/  BSYNC B1 ;  /* 0x0000000000017941 */ /* 0x000fea0003800000 */
.L_x_3891:
[----:B------:R-:W-:Y:S05]  /*188a0*/  BRA `(.L_x_3893) ;  /* 0xfffffef800207947 */ /* 0x000fea000383ffff */
.L_x_3700:
        /* <DEDUP_REMOVED lines=8> */
.L_x_3895:
[----:B------:R-:W-:Y:S05]  /*18930*/  BSYNC B1 ;  /* 0x0000000000017941 */ /* 0x000fea0003800000 */
.L_x_3894:
[----:B------:R-:W-:Y:S05]  /*18940*/  BRA `(.L_x_3896) ;  /* 0xfffffef800007947 */ /* 0x000fea000383ffff */
.L_x_3701:
        /* <DEDUP_REMOVED lines=8> */
.L_x_3898:
[----:B------:R-:W-:Y:S05]  /*189d0*/  BSYNC B1 ;  /* 0x0000000000017941 */ /* 0x000fea0003800000 */
.L_x_3897:
[----:B------:R-:W-:Y:S05]  /*189e0*/  BRA `(.L_x_3899) ;  /* 0xfffffef400e07947 */ /* 0x000fea000383ffff */
.L_x_3702:
        /* <DEDUP_REMOVED lines=8> */
.L_x_3901:
[----:B------:R-:W-:Y:S05]  /*18a70*/  BSYNC B1 ;  /* 0x0000000000017941 */ /* 0x000fea0003800000 */
.L_x_3900:
[----:B------:R-:W-:Y:S05]  /*18a80*/  BRA `(.L_x_3902) ;  /* 0xfffffef400c07947 */ /* 0x000fea000383ffff */
.L_x_3703:
        /* <DEDUP_REMOVED lines=8> */
.L_x_3904:
[----:B------:R-:W-:Y:S05]  /*18b10*/  BSYNC B1 ;  /* 0x0000000000017941 */ /* 0x000fea0003800000 */
.L_x_3903:
[----:B------:R-:W-:Y:S05]  /*18b20*/  BRA `(.L_x_3905) ;  /* 0xfffffef400a07947 */ /* 0x000fea000383ffff */
.L_x_3704:
        /* <DEDUP_REMOVED lines=8> */
.L_x_3907:
[----:B------:R-:W-:Y:S05]  /*18bb0*/  BSYNC B1 ;  /* 0x0000000000017941 */ /* 0x000fea0003800000 */
.L_x_3906:
[----:B------:R-:W-:Y:S05]  /*18bc0*/  BRA `(.L_x_3908) ;  /* 0xfffffef400847947 */ /* 0x000fea000383ffff */
.L_x_3705:
        /* <DEDUP_REMOVED lines=8> */
.L_x_3910:
[----:B------:R-:W-:Y:S05]  /*18c50*/  BSYNC B1 ;  /* 0x0000000000017941 */ /* 0x000fea0003800000 */
.L_x_3909:
[----:B------:R-:W-:Y:S05]  /*18c60*/  BRA `(.L_x_3911) ;  /* 0xfffffef400687947 */ /* 0x000fea000383ffff */
.L_x_3706:
        /* <DEDUP_REMOVED lines=8> */
.L_x_3913:
[----:B------:R-:W-:Y:S05]  /*18cf0*/  BSYNC B1 ;  /* 0x0000000000017941 */ /* 0x000fea0003800000 */
.L_x_3912:
[----:B------:R-:W-:Y:S05]  /*18d00*/  BRA `(.L_x_3914) ;  /* 0xfffffef4004c7947 */ /* 0x000fea000383ffff */
.L_x_3708:
[----:B0-----:R0:W1:Y:S02]  /*18d10*/  SYNCS.PHASECHK.TRANS64.TRYWAIT P2, [R2+URZ+0x28c00], R3 ;  /* 0x028c0003020075a7 */ /* 0x001064000804017f */
[----:B-1----:R-:W-:Y:S05]  /*18d20*/  @!P2 NANOSLEEP.SYNCS 0x989680 ;  /* 0x009896800000a95d */ /* 0x002fea0003900000 */
[----:B------:R-:W1:Y:S02]  /*18d30*/  @!P2 SYNCS.PHASECHK.TRANS64 P2, [R2+URZ+0x28c00], R3 ;  /* 0x028c00030200a5a7 */ /* 0x000e64000804007f */
[----:B-1----:R-:W-:Y:S05]  /*18d40*/  @!P2 BRA `(.L_x_3708) ;  /* 0xfffffffc00f0a947 */ /* 0x002fea000383ffff */
[----:B------:R-:W-:Y:S05]  /*18d50*/  BRA `(.L_x_3915) ;  /* 0xfffffef400a87947 */ /* 0x000fea000383ffff */
.L_x_3714:
[----:B0-----:R0:W1:Y:S02]  /*18d60*/  SYNCS.PHASECHK.TRANS64.TRYWAIT P1, [R21+URZ+0x28c30], R58 ;  /* 0x028c303a150075a7 */ /* 0x001064000802017f */
[----:B-1----:R-:W-:Y:S05]  /*18d70*/  @!P1 NANOSLEEP.SYNCS 0x989680 ;  /* 0x009896800000995d */ /* 0x002fea0003900000 */
[----:B------:R-:W1:Y:S02]  /*18d80*/  @!P1 SYNCS.PHASECHK.TRANS64 P1, [R21+URZ+0x28c30], R58 ;  /* 0x028c303a150095a7 */ /* 0x000e64000802007f */
[----:B-1----:R-:W-:Y:S05]  /*18d90*/  @!P1 BRA `(.L_x_3714) ;  /* 0xfffffffc00f09947 */ /* 0x002fea000383ffff */
[----:B------:R-:W-:Y:S05]  /*18da0*/  BRA `(.L_x_3713) ;  /* 0xffffff0000f87947 */ /* 0x000fea000383ffff */
.L_x_3719:
[----:B--2---:R2:W4:Y:S02]  /*18db0*/  SYNCS.PHASECHK.TRANS64.TRYWAIT P2, [R21+URZ+0x28c50], R58 ;  /* 0x028c503a150075a7 */ /* 0x004524000804017f */
[----:B----4-:R-:W-:Y:S05]  /*18dc0*/  @!P2 NANOSLEEP.SYNCS 0x989680 ;  /* 0x009896800000a95d */ /* 0x010fea0003900000 */
[----:B------:R-:W4:Y:S02]  /*18dd0*/  @!P2 SYNCS.PHASECHK.TRANS64 P2, [R21+URZ+0x28c50], R58 ;  /* 0x028c503a1500a5a7 */ /* 0x000f24000804007f */
[----:B----4-:R-:W-:Y:S05]  /*18de0*/  @!P2 BRA `(.L_x_3719) ;  /* 0xfffffffc00f0a947 */ /* 0x010fea000383ffff */
[----:B------:R-:W-:Y:S05]  /*18df0*/  BRA `(.L_x_3718) ;  /* 0xffffff18009c7947 */ /* 0x000fea000383ffff */
.L_x_3726:
[----:B--2---:R2:W3:Y:S02]  /*18e00*/  SYNCS.PHASECHK.TRANS64.TRYWAIT P2, [R212+URZ+0x28c30], R213 ;  /* 0x028c30d5d40075a7 */ /* 0x0044e4000804017f */
[----:B---3--:R-:W-:Y:S05]  /*18e10*/  @!P2 NANOSLEEP.SYNCS 0x989680 ;  /* 0x009896800000a95d */ /* 0x008fea0003900000 */
[----:B------:R-:W3:Y:S02]  /*18e20*/  @!P2 SYNCS.PHASECHK.TRANS64 P2, [R212+URZ+0x28c30], R213 ;  /* 0x028c30d5d400a5a7 */ /* 0x000ee4000804007f */
[----:B---3--:R-:W-:Y:S05]  /*18e30*/  @!P2 BRA `(.L_x_3726) ;  /* 0xfffffffc00f0a947 */ /* 0x008fea000383ffff */
[----:B------:R-:W-:Y:S05]  /*18e40*/  BRA `(.L_x_3725) ;  /* 0xffffff1c00a47947 */ /* 0x000fea000383ffff */
.L_x_3731:
[----:B-1----:R1:W2:Y:S02]  /*18e50*/  SYNCS.PHASECHK.TRANS64.TRYWAIT P2, [R212+URZ+0x28c50], R213 ;  /* 0x028c50d5d40075a7 */ /* 0x0022a4000804017f */
[----:B--2---:R-:W-:Y:S05]  /*18e60*/  @!P2 NANOSLEEP.SYNCS 0x989680 ;  /* 0x009896800000a95d */ /* 0x004fea0003900000 */
[----:B------:R-:W2:Y:S02]  /*18e70*/  @!P2 SYNCS.PHASECHK.TRANS64 P2, [R212+URZ+0x28c50], R213 ;  /* 0x028c50d5d400a5a7 */ /* 0x000ea4000804007f */
[----:B--2---:R-:W-:Y:S05]  /*18e80*/  @!P2 BRA `(.L_x_3731) ;  /* 0xfffffffc00f0a947 */ /* 0x004fea000383ffff */
[----:B------:R-:W-:Y:S05]  /*18e90*/  BRA `(.L_x_3730) ;  /* 0xffffff3c002c7947 */ /* 0x000fea000383ffff */
.L_x_3739:
[----:B---3--:R3:W4:Y:S02]  /*18ea0*/  SYNCS.PHASECHK.TRANS64.TRYWAIT P2, [R184+URZ+0x28c30], R185 ;  /* 0x028c30b9b80075a7 */ /* 0x008724000804017f */
[----:B----4-:R-:W-:Y:S05]  /*18eb0*/  @!P2 NANOSLEEP.SYNCS 0x989680 ;  /* 0x009896800000a95d */ /* 0x010fea0003900000 */
[----:B------:R-:W4:Y:S02]  /*18ec0*/  @!P2 SYNCS.PHASECHK.TRANS64 P2, [R184+URZ+0x28c30], R185 ;  /* 0x028c30b9b800a5a7 */ /* 0x000f24000804007f */
[----:B----4-:R-:W-:Y:S05]  /*18ed0*/  @!P2 BRA `(.L_x_3739) ;  /* 0xfffffffc00f0a947 */ /* 0x010fea000383ffff */
[----:B------:R-:W-:Y:S05]  /*18ee0*/  BRA `(.L_x_3738) ;  /* 0xffffff4000407947 */ /* 0x000fea000383ffff */
.L_x_3744:
[----:B--2---:R2:W3:Y:S02]  /*18ef0*/  SYNCS.PHASECHK.TRANS64.TRYWAIT P2, [R184+URZ+0x28c50], R185 ;  /* 0x028c50b9b80075a7 */ /* 0x0044e4000804017f */
[----:B---3--:R-:W-:Y:S05]  /*18f00*/  @!P2 NANOSLEEP.SYNCS 0x989680 ;  /* 0x009896800000a95d */ /* 0x008fea0003900000 */
[----:B------:R-:W3:Y:S02]  /*18f10*/  @!P2 SYNCS.PHASECHK.TRANS64 P2, [R184+URZ+0x28c50], R185 ;  /* 0x028c50b9b800a5a7 */ /* 0x000ee4000804007f */
[----:B---3--:R-:W-:Y:S05]  /*18f20*/  @!P2 BRA `(.L_x_3744) ;  /* 0xfffffffc00f0a947 */ /* 0x008fea000383ffff */
[----:B------:R-:W-:Y:S05]  /*18f30*/  BRA `(.L_x_3743) ;  /* 0xffffff5800987947 */ /* 0x000fea000383ffff */
.L_x_3772:
        /* <DEDUP_REMOVED lines=11> */
.L_x_3917:
[----:B------:R-:W-:Y:S05]  /*18ff0*/  BSYNC B1 ;  /* 0x0000000000017941 */ /* 0x000fea0003800000 */
.L_x_3916:
[----:B------:R-:W-:Y:S05]  /*19000*/  BRA `(.L_x_3918) ;  /* 0xffffffa0009c7947 */ /* 0x000fea000383ffff */
.L_x_3773:
[----:B------:R-:W-:Y:S01]  /*19010*/  BSSY B1, `(.L_x_3919) ;  /* 0x0000006000017945 */ /* 0x000fe20003800000 */
[----:B------:R-:W-:-:S07]  /*19020*/  MOV R15, 0xffffffff ;  /* 0xffffffff000f7802 */ /* 0x000fce0000000f00 */
[----:B------:R-:W-:Y:S05]  /*19030*/  WARPSYNC.COLLECTIVE R15, `(.L_x_3920) ;  /* 0x000000000f0c7348 */ /* 0x000fea0003c00000 */
[----:B------:R-:W-:Y:S02]  /*19040*/  ELECT P6, UR62, PT ;  /* 0x00000000003e782f */ /* 0x000fe400038c0000 */
[----:B------:R-:W-:Y:S01]  /*19050*/  MOV R14, UR62 ;  /* 0x0000003e000e7c02 */ /* 0x000fe20008000f00 */
[----:B------:R-:W-:Y:S10]  /*19060*/  ENDCOLLECTIVE ;  /* 0x000000000000791b */ /* 0x000ff40003800000 */
.L_x_3920:
[----:B------:R-:W-:Y:S05]  /*19070*/  BSYNC B1 ;  /* 0x0000000000017941 */ /* 0x000fea0003800000 */
.L_x_3919:
[----:B------:R-:W-:Y:S05]  /*19080*/  BRA `(.L_x_3921) ;  /* 0xffffffa000887947 */ /* 0x000fea000383ffff */
.L_x_3775:
[----:B0-----:R0:W1:Y:S02]  /*19090*/  SYNCS.PHASECHK.TRANS64.TRYWAIT P0, [R9+URZ+0x28c20], R5 ;  /* 0x028c2005090075a7 */ /* 0x001064000800017f */
[----:B-1----:R-:W-:Y:S05]  /*190a0*/  @!P0 NANOSLEEP.SYNCS 0x989680 ;  /* 0x009896800000895d */ /* 0x002fea0003900000 */
[----:B------:R-:W1:Y:S02]  /*190b0*/  @!P0 SYNCS.PHASECHK.TRANS64 P0, [R9+URZ+0x28c20], R5 ;  /* 0x028c2005090085a7 */ /* 0x000e64000800007f */
[----:B-1----:R-:W-:Y:S05]  /*190c0*/  @!P0 BRA `(.L_x_3775) ;  /* 0xfffffffc00f08947 */ /* 0x002fea000383ffff */
[----:B------:R-:W-:Y:S05]  /*190d0*/  BRA `(.L_x_3922) ;  /* 0xffffffa000a47947 */ /* 0x000fea000383ffff */
.L_x_3778:
[----:B0-----:R0:W1:Y:S02]  /*190e0*/  SYNCS.PHASECHK.TRANS64.TRYWAIT P0, [R5+URZ+0x28ca0], R7 ;  /* 0x028ca007050075a7 */ /* 0x001064000800017f */
[----:B-1----:R-:W-:Y:S05]  /*190f0*/  @!P0 NANOSLEEP.SYNCS 0x989680 ;  /* 0x009896800000895d */ /* 0x002fea0003900000 */
[----:B------:R-:W1:Y:S02]  /*19100*/  @!P0 SYNCS.PHASECHK.TRANS64 P0, [R5+URZ+0x28ca0], R7 ;  /* 0x028ca007050085a7 */ /* 0x000e64000800007f */
[----:B-1----:R-:W-:Y:S05]  /*19110*/  @!P0 BRA `(.L_x_3778) ;  /* 0xfffffffc00f08947 */ /* 0x002fea000383ffff */
[----:B------:R-:W-:Y:S05]  /*19120*/  BRA `(.L_x_3923) ;  /* 0xffffffa000b47947 */ /* 0x000fea000383ffff */
.L_x_3780:
[----:B-1----:R1:W2:Y:S02]  /*19130*/  SYNCS.PHASECHK.TRANS64.TRYWAIT P0, [R5+URZ+0x28cc0], R7 ;  /* 0x028cc007050075a7 */ /* 0x0022a4000800017f */
[----:B--2---:R-:W-:Y:S05]  /*19140*/  @!P0 NANOSLEEP.SYNCS 0x989680 ;  /* 0x009896800000895d */ /* 0x004fea0003900000 */
[----:B------:R-:W2:Y:S02]  /*19150*/  @!P0 SYNCS.PHASECHK.TRANS64 P0, [R5+URZ+0x28cc0], R7 ;  /* 0x028cc007050085a7 */ /* 0x000ea4000800007f */
[----:B--2---:R-:W-:Y:S05]  /*19160*/  @!P0 BRA `(.L_x_3780) ;  /* 0xfffffffc00f08947 */ /* 0x004fea000383ffff */
[----:B------:R-:W-:Y:S05]  /*19170*/  BRA `(.L_x_3924) ;  /* 0xffffffa400187947 */ /* 0x000fea000383ffff */
.L_x_3784:
[----:B0-----:R0:W1:Y:S02]  /*19180*/  SYNCS.PHASECHK.TRANS64.TRYWAIT P0, [R6+URZ+0x28ca0], R7 ;  /* 0x028ca007060075a7 */ /* 0x001064000800017f */
[----:B-1----:R-:W-:Y:S05]  /*19190*/  @!P0 NANOSLEEP.SYNCS 0x989680 ;  /* 0x009896800000895d */ /* 0x002fea0003900000 */
[----:B------:R-:W1:Y:S02]  /*191a0*/  @!P0 SYNCS.PHASECHK.TRANS64 P0, [R6+URZ+0x28ca0], R7 ;  /* 0x028ca007060085a7 */ /* 0x000e64000800007f */
[----:B-1----:R-:W-:Y:S05]  /*191b0*/  @!P0 BRA `(.L_x_3784) ;  /* 0xfffffffc00f08947 */ /* 0x002fea000383ffff */
[----:B------:R-:W-:Y:S05]  /*191c0*/  BRA `(.L_x_3925) ;  /* 0xffffffa800587947 */ /* 0x000fea000383ffff */
.L_x_3786:
[----:B-1----:R1:W2:Y:S02]  /*191d0*/  SYNCS.PHASECHK.TRANS64.TRYWAIT P1, [R6+URZ+0x28cc0], R7 ;  /* 0x028cc007060075a7 */ /* 0x0022a4000802017f */
[----:B--2---:R-:W-:Y:S05]  /*191e0*/  @!P1 NANOSLEEP.SYNCS 0x989680 ;  /* 0x009896800000995d */ /* 0x004fea0003900000 */
[----:B------:R-:W2:Y:S02]  /*191f0*/  @!P1 SYNCS.PHASECHK.TRANS64 P1, [R6+URZ+0x28cc0], R7 ;  /* 0x028cc007060095a7 */ /* 0x000ea4000802007f */
[----:B--2---:R-:W-:Y:S05]  /*19200*/  @!P1 BRA `(.L_x_3786) ;  /* 0xfffffffc00f09947 */ /* 0x004fea000383ffff */
[----:B------:R-:W-:Y:S05]  /*19210*/  BRA `(.L_x_3926) ;  /* 0xffffffa800b47947 */ /* 0x000fea000383ffff */
.L_x_3796:
        /* <DEDUP_REMOVED lines=11> */
.L_x_3928:
[----:B------:R-:W-:Y:S05]  /*192d0*/  BSYNC B0 ;  /* 0x0000000000007941 */ /* 0x000fea0003800000 */
.L_x_3927:
[----:B------:R-:W-:Y:S05]  /*192e0*/  BRA `(.L_x_3929) ;  /* 0xffffffb400b87947 */ /* 0x000fea000383ffff */
.L_x_3797:
[----:B------:R-:W-:Y:S01]  /*192f0*/  BSSY B0, `(.L_x_3930) ;  /* 0x0000006000007945 */ /* 0x000fe20003800000 */
[----:B------:R-:W-:-:S07]  /*19300*/  IMAD.MOV.U32 R15, RZ, RZ, -0x1 ;  /* 0xffffffffff0f7424 */ /* 0x000fce00078e00ff */
[----:B------:R-:W-:Y:S05]  /*19310*/  WARPSYNC.COLLECTIVE R15, `(.L_x_3931) ;  /* 0x000000000f0c7348 */ /* 0x000fea0003c00000 */
[----:B------:R-:W-:Y:S02]  /*19320*/  ELECT P6, UR62, PT ;  /* 0x00000000003e782f */ /* 0x000fe400038c0000 */
[----:B------:R-:W-:Y:S01]  /*19330*/  MOV R14, UR62 ;  /* 0x0000003e000e7c02 */ /* 0x000fe20008000f00 */
[----:B------:R-:W-:Y:S10]  /*19340*/  ENDCOLLECTIVE ;  /* 0x000000000000791b */ /* 0x000ff40003800000 */
.L_x_3931:
[----:B------:R-:W-:Y:S05]  /*19350*/  BSYNC B0 ;  /* 0x0000000000007941 */ /* 0x000fea0003800000 */
.L_x_3930:
[----:B------:R-:W-:Y:S05]  /*19360*/  BRA `(.L_x_3932) ;  /* 0xffffffb400a87947 */ /* 0x000fea000383ffff */
.L_x_3800:
[----:B0-----:R0:W1:Y:S02]  /*19370*/  SYNCS.PHASECHK.TRANS64.TRYWAIT P0, [R5+URZ+0x28c40], R7 ;  /* 0x028c4007050075a7 */ /* 0x001064000800017f */
[----:B-1----:R-:W-:Y:S05]  /*19380*/  @!P0 NANOSLEEP.SYNCS 0x989680 ;  /* 0x009896800000895d */ /* 0x002fea0003900000 */
[----:B------:R-:W1:Y:S02]  /*19390*/  @!P0 SYNCS.PHASECHK.TRANS64 P0, [R5+URZ+0x28c40], R7 ;  /* 0x028c4007050085a7 */ /* 0x000e64000800007f */
[----:B-1----:R-:W-:Y:S05]  /*193a0*/  @!P0 BRA `(.L_x_3800) ;  /* 0xfffffffc00f08947 */ /* 0x002fea000383ffff */
[----:B------:R-:W-:Y:S05]  /*193b0*/  BRA `(.L_x_3933) ;  /* 0xffffffb800107947 */ /* 0x000fea000383ffff */
.L_x_3803:
        /* <DEDUP_REMOVED lines=8> */
.L_x_3806:
[----:B0-----:R0:W1:Y:S02]  /*19440*/  SYNCS.PHASECHK.TRANS64.TRYWAIT P0, [R2+URZ+0x28c60], R5 ;  /* 0x028c6005020075a7 */ /* 0x001064000800017f */
[----:B-1----:R-:W-:Y:S05]  /*19450*/  @!P0 NANOSLEEP.SYNCS 0x989680 ;  /* 0x009896800000895d */ /* 0x002fea0003900000 */
[----:B------:R-:W1:Y:S02]  /*19460*/  @!P0 SYNCS.PHASECHK.TRANS64 P0, [R2+URZ+0x28c60], R5 ;  /* 0x028c6005020085a7 */ /* 0x000e64000800007f */
[----:B-1----:R-:W-:Y:S05]  /*19470*/  @!P0 BRA `(.L_x_3806) ;  /* 0xfffffffc00f08947 */ /* 0x002fea000383ffff */
[----:B------:R-:W-:Y:S05]  /*19480*/  BRA `(.L_x_3935) ;  /* 0xffffffbc00087947 */ /* 0x000fea000383ffff */
.L_x_3815:
[----:B--2---:R2:W3:Y:S02]  /*19490*/  SYNCS.PHASECHK.TRANS64.TRYWAIT P0, [R3+URZ+0x28c40], R5 ;  /* 0x028c4005030075a7 */ /* 0x0044e4000800017f */
[----:B---3--:R-:W-:Y:S05]  /*194a0*/  @!P0 NANOSLEEP.SYNCS 0x989680 ;  /* 0x009896800000895d */ /* 0x008fea0003900000 */
[----:B------:R-:W3:Y:S02]  /*194b0*/  @!P0 SYNCS.PHASECHK.TRANS64 P0, [R3+URZ+0x28c40], R5 ;  /* 0x028c4005030085a7 */ /* 0x000ee4000800007f */
[----:B---3--:R-:W-:Y:S05]  /*194c0*/  @!P0 BRA `(.L_x_3815) ;  /* 0xfffffffc00f08947 */ /* 0x008fea000383ffff */
[----:B------:R-:W-:Y:S05]  /*194d0*/  BRA `(.L_x_3936) ;  /* 0xffffffc000cc7947 */ /* 0x000fea000383ffff */
.L_x_3817:
[----:B0-----:R0:W3:Y:S02]  /*194e0*/  SYNCS.PHASECHK.TRANS64.TRYWAIT P0, [R3+URZ+0x28c60], R5 ;  /* 0x028c6005030075a7 */ /* 0x0010e4000800017f */
[----:B---3--:R-:W-:Y:S05]  /*194f0*/  @!P0 NANOSLEEP.SYNCS 0x989680 ;  /* 0x009896800000895d */ /* 0x008fea0003900000 */
[----:B------:R-:W3:Y:S02]  /*19500*/  @!P0 SYNCS.PHASECHK.TRANS64 P0, [R3+URZ+0x28c60], R5 ;  /* 0x028c6005030085a7 */ /* 0x000ee4000800007f */
[----:B---3--:R-:W-:Y:S05]  /*19510*/  @!P0 BRA `(.L_x_3817) ;  /* 0xfffffffc00f08947 */ /* 0x008fea000383ffff */
[----:B------:R-:W-:Y:S05]  /*19520*/  BRA `(.L_x_3937) ;  /* 0xffffffc4003c7947 */ /* 0x000fea000383ffff */
.L_x_3822:
[----:B--2---:R2:W3:Y:S02]  /*19530*/  SYNCS.PHASECHK.TRANS64.TRYWAIT P0, [R2+URZ+0x28c40], R3 ;  /* 0x028c4003020075a7 */ /* 0x0044e4000800017f */
[----:B---3--:R-:W-:Y:S05]  /*19540*/  @!P0 NANOSLEEP.SYNCS 0x989680 ;  /* 0x009896800000895d */ /* 0x008fea0003900000 */
[----:B------:R-:W3:Y:S02]  /*19550*/  @!P0 SYNCS.PHASECHK.TRANS64 P0, [R2+URZ+0x28c40], R3 ;  /* 0x028c4003020085a7 */ /* 0x000ee4000800007f */
[----:B---3--:R-:W-:Y:S05]  /*19560*/  @!P0 BRA `(.L_x_3822) ;  /* 0xfffffffc00f08947 */ /* 0x008fea000383ffff */
[----:B------:R-:W-:Y:S05]  /*19570*/  BRA `(.L_x_3938) ;  /* 0xffffffc800d47947 */ /* 0x000fea000383ffff */
.L_x_3824:
[----:B0-----:R0:W3:Y:S02]  /*19580*/  SYNCS.PHASECHK.TRANS64.TRYWAIT P1, [R2+URZ+0x28c60], R3 ;  /* 0x028c6003020075a7 */ /* 0x0010e4000802017f */
[----:B---3--:R-:W-:Y:S05]  /*19590*/  @!P1 NANOSLEEP.SYNCS 0x989680 ;  /* 0x009896800000995d */ /* 0x008fea0003900000 */
[----:B------:R-:W3:Y:S02]  /*195a0*/  @!P1 SYNCS.PHASECHK.TRANS64 P1, [R2+URZ+0x28c60], R3 ;  /* 0x028c6003020095a7 */ /* 0x000ee4000802007f */
[----:B---3--:R-:W-:Y:S05]  /*195b0*/  @!P1 BRA `(.L_x_3824) ;  /* 0xfffffffc00f09947 */ /* 0x008fea000383ffff */
[----:B------:R-:W-:Y:S05]  /*195c0*/  BRA `(.L_x_3939) ;  /* 0xffffffcc00407947 */ /* 0x000fea000383ffff */
.L_x_3829:
[----:B---3--:R3:W4:Y:S02]  /*195d0*/  SYNCS.PHASECHK.TRANS64.TRYWAIT P0, [R2+URZ+0x28c40], R3 ;  /* 0x028c4003020075a7 */ /* 0x008724000800017f */
[----:B----4-:R-:W-:Y:S05]  /*195e0*/  @!P0 NANOSLEEP.SYNCS 0x989680 ;  /* 0x009896800000895d */ /* 0x010fea0003900000 */
[----:B------:R-:W4:Y:S02]  /*195f0*/  @!P0 SYNCS.PHASECHK.TRANS64 P0, [R2+URZ+0x28c40], R3 ;  /* 0x028c4003020085a7 */ /* 0x000f24000800007f */
[----:B----4-:R-:W-:Y:S05]  /*19600*/  @!P0 BRA `(.L_x_3829) ;  /* 0xfffffffc00f08947 */ /* 0x010fea000383ffff */
[----:B------:R-:W-:Y:S05]  /*19610*/  BRA `(.L_x_3940) ;  /* 0xffffffd000bc7947 */ /* 0x000fea000383ffff */
.L_x_3831:
[----:B0-----:R0:W2:Y:S02]  /*19620*/  SYNCS.PHASECHK.TRANS64.TRYWAIT P1, [R2+URZ+0x28c60], R3 ;  /* 0x028c6003020075a7 */ /* 0x0010a4000802017f */
[----:B--2---:R-:W-:Y:S05]  /*19630*/  @!P1 NANOSLEEP.SYNCS 0x989680 ;  /* 0x009896800000995d */ /* 0x004fea0003900000 */
[----:B------:R-:W2:Y:S02]  /*19640*/  @!P1 SYNCS.PHASECHK.TRANS64 P1, [R2+URZ+0x28c60], R3 ;  /* 0x028c6003020095a7 */ /* 0x000ea4000802007f */
[----:B--2---:R-:W-:Y:S05]  /*19650*/  @!P1 BRA `(.L_x_3831) ;  /* 0xfffffffc00f09947 */ /* 0x004fea000383ffff */
[----:B------:R-:W-:Y:S05]  /*19660*/  BRA `(.L_x_3941) ;  /* 0xffffffd4002c7947 */ /* 0x000fea000383ffff */
.L_x_3836:
[----:B------:R-:W-:Y:S01]  /*19670*/  BSSY B0, `(.L_x_3942) ;  /* 0x0000008000007945 */ /* 0x000fe20003800000 */
[----:B------:R-:W-:Y:S01]  /*19680*/  MOV R13, R16 ;  /* 0x00000010000d7202 */ /* 0x000fe20000000f00 */
[----:B------:R-:W-:Y:S01]  /*19690*/  IMAD.MOV.U32 R12, RZ, RZ, RZ ;  /* 0x000000ffff0c7224 */ /* 0x000fe200078e00ff */
[----:B------:R-:W-:Y:S01]  /*196a0*/  MOV R15, 0xffffffff ;  /* 0xffffffff000f7802 */ /* 0x000fe20000000f00 */
[----:B------:R-:W-:-:S07]  /*196b0*/  IMAD.MOV.U32 R11, RZ, RZ, 0x1f ;  /* 0x0000001fff0b7424 */ /* 0x000fce00078e00ff */
[----:B01----:R-:W-:Y:S05]  /*196c0*/  WARPSYNC.COLLECTIVE R15, `(.L_x_3943) ;  /* 0x000000000f087348 */ /* 0x003fea0003c00000 */
[----:B------:R2:W3:Y:S02]  /*196d0*/  SHFL.IDX P6, R14, R13, R12, R11 ;  /* 0x0000000c0d0e7389 */ /* 0x0004e400000c000b */
[----:B0123--:R-:W-:Y:S01]  /*196e0*/  ENDCOLLECTIVE ;  /* 0x000000000000791b */ /* 0x00ffe20003800000 */
.L_x_3943:
[----:B------:R-:W-:Y:S05]  /*196f0*/  BSYNC B0 ;  /* 0x0000000000007941 */ /* 0x000fea0003800000 */
.L_x_3942:
        /* <DEDUP_REMOVED lines=8> */
.L_x_3944:
[----:B------:R-:W-:Y:S01]  /*19780*/  MOV R16, R14 ;  /* 0x0000000e00107202 */ /* 0x000fe20000000f00 */
[----:B------:R-:W-:Y:S06]  /*19790*/  BRA `(.L_x_3945) ;  /* 0xffffffd8006c7947 */ /* 0x000fec000383ffff */
.L_x_3839:
        /* <DEDUP_REMOVED lines=8> */
.L_x_3947:
[----:B------:R-:W-:Y:S05]  /*19820*/  BSYNC B0 ;  /* 0x0000000000007941 */ /* 0x000fea0003800000 */
.L_x_3946:
[C---:B------:R-:W-:Y:S01]  /*19830*/  ISETP.NE.AND P0, PT, R7.reuse, RZ, PT ;  /* 0x000000ff0700720c */ /* 0x040fe20003f05270 */
        /* <DEDUP_REMOVED lines=9> */
.L_x_3948:
        /* <DEDUP_REMOVED lines=8> */
.L_x_3949:
        /* <DEDUP_REMOVED lines=8> */
.L_x_3950:
        /* <DEDUP_REMOVED lines=8> */
.L_x_3951:
        /* <DEDUP_REMOVED lines=8> */
.L_x_3952:
[----:B------:R-:W-:Y:S05]  /*19ad0*/  BRA `(.L_x_3953) ;  /* 0xffffffd800307947 */ /* 0x000fea000383ffff */
.L_x_3844:
[----:B------:R-:W-:Y:S01]  /*19ae0*/  BSSY B0, `(.L_x_3954) ;  /* 0x0000008000007945 */ /* 0x000fe20003800000 */
[----:B-----5:R-:W-:Y:S01]  /*19af0*/  IMAD.MOV.U32 R13, RZ, RZ, R17 ;  /* 0x000000ffff0d7224 */ /* 0x020fe200078e0011 */
[----:B------:R-:W-:Y:S01]  /*19b00*/  MOV R11, RZ ;  /* 0x000000ff000b7202 */ /* 0x000fe20000000f00 */
[----:B------:R-:W-:Y:S02]  /*19b10*/  IMAD.MOV.U32 R12, RZ, RZ, 0x1 ;  /* 0x00000001ff0c7424 */ /* 0x000fe400078e00ff */
[----:B------:R-:W-:-:S07]  /*19b20*/  IMAD.MOV.U32 R15, RZ, RZ, -0x1 ;  /* 0xffffffffff0f7424 */ /* 0x000fce00078e00ff */
[----:B01----:R-:W-:Y:S05]  /*19b30*/  WARPSYNC.COLLECTIVE R15, `(.L_x_3955) ;  /* 0x000000000f087348 */ /* 0x003fea0003c00000 */
[----:B------:R2:W3:Y:S02]  /*19b40*/  SHFL.UP P6, R14, R13, R12, R11 ;  /* 0x0400000c0d0e7389 */ /* 0x0004e400000c000b */
[----:B0123--:R-:W-:Y:S01]  /*19b50*/  ENDCOLLECTIVE ;  /* 0x000000000000791b */ /* 0x00ffe20003800000 */
.L_x_3955:
[----:B------:R-:W-:Y:S05]  /*19b60*/  BSYNC B0 ;  /* 0x0000000000007941 */ /* 0x000fea0003800000 */
.L_x_3954:
        /* <DEDUP_REMOVED lines=10> */
.L_x_3956:
        /* <DEDUP_REMOVED lines=8> */
.L_x_3957:
        /* <DEDUP_REMOVED lines=8> */
.L_x_3958:
        /* <DEDUP_REMOVED lines=8> */
.L_x_3959:
        /* <DEDUP_REMOVED lines=8> */
.L_x_3960:
[----:B------:R-:W-:Y:S05]  /*19e10*/  BRA `(.L_x_3961) ;  /* 0xffffffd800147947 */ /* 0x000fea000383ffff */
.L_x_3846:
[----:B------:R-:W-:Y:S01]  /*19e20*/  BSSY B0, `(.L_x_3962) ;  /* 0x0000006000007945 */ /* 0x000fe20003800000 */
[----:B------:R-:W-:Y:S01]  /*19e30*/  PLOP3.LUT P6, PT, P6, PT, PT, 0x8, 0x0 ;  /* 0x000000000000781c */ /* 0x000fe200037ce170 */
[----:B------:R-:W-:-:S12]  /*19e40*/  IMAD.MOV.U32 R15, RZ, RZ, -0x1 ;  /* 0xffffffffff0f7424 */ /* 0x000fd800078e00ff */
[----:B01----:R-:W-:Y:S05]  /*19e50*/  WARPSYNC.COLLECTIVE R15, `(.L_x_3963) ;  /* 0x000000000f087348 */ /* 0x003fea0003c00000 */
[----:B------:R-:W-:Y:S01]  /*19e60*/  VOTE.ANY R14, PT, P6 ;  /* 0x00000000000e7806 */ /* 0x000fe200030e0100 */
[----:B01----:R-:W-:Y:S06]  /*19e70*/  ENDCOLLECTIVE ;  /* 0x000000000000791b */ /* 0x003fec0003800000 */
.L_x_3963:
[----:B------:R-:W-:Y:S05]  /*19e80*/  BSYNC B0 ;  /* 0x0000000000007941 */ /* 0x000fea0003800000 */
.L_x_3962:
        /* <DEDUP_REMOVED lines=9> */
.L_x_3964:
[----:B------:R-:W-:Y:S01]  /*19f20*/  IMAD.MOV.U32 R17, RZ, RZ, R14 ;  /* 0x000000ffff117224 */ /* 0x000fe200078e000e */
[----:B------:R-:W-:Y:S06]  /*19f30*/  BRA `(.L_x_3965) ;  /* 0xffffffd800047947 */ /* 0x000fec000383ffff */
.L_x_3848:
[----:B------:R-:W-:Y:S01]  /*19f40*/  BSSY B0, `(.L_x_3966) ;  /* 0x0000007000007945 */ /* 0x000fe20003800000 */
[----:B------:R-:W-:Y:S01]  /*19f50*/  IMAD.MOV.U32 R13, RZ, RZ, R2 ;  /* 0x000000ffff0d7224 */ /* 0x000fe200078e0002 */
[----:B------:R-:W-:Y:S01]  /*19f60*/  MOV R11, 0x1f ;  /* 0x0000001f000b7802 */ /* 0x000fe20000000f00 */
[----:B------:R-:W-:-:S07]  /*19f70*/  IMAD.MOV.U32 R15, RZ, RZ, -0x1 ;  /* 0xffffffffff0f7424 */ /* 0x000fce00078e00ff */
[----:B0123--:R-:W-:Y:S05]  /*19f80*/  WARPSYNC.COLLECTIVE R15, `(.L_x_3967) ;  /* 0x000000000f087348 */ /* 0x00ffea0003c00000 */
[----:B------:R4:W0:Y:S02]  /*19f90*/  SHFL.IDX P6, R14, R13, R12, R11 ;  /* 0x0000000c0d0e7389 */ /* 0x00082400000c000b */
[----:B01234-:R-:W-:Y:S01]  /*19fa0*/  ENDCOLLECTIVE ;  /* 0x000000000000791b */ /* 0x01ffe20003800000 */
.L_x_3967:
[----:B------:R-:W-:Y:S05]  /*19fb0*/  BSYNC B0 ;  /* 0x0000000000007941 */ /* 0x000fea0003800000 */
.L_x_3966:
[----:B------:R-:W-:Y:S01]  /*19fc0*/  IMAD.MOV.U32 R7, RZ, RZ, R14 ;  /* 0x000000ffff077224 */ /* 0x000fe200078e000e */
[----:B------:R-:W-:Y:S06]  /*19fd0*/  BRA `(.L_x_3847) ;  /* 0xffffffd400f87947 */ /* 0x000fec000383ffff */
.L_x_3852:
[----:B-1----:R1:W2:Y:S02]  /*19fe0*/  SYNCS.PHASECHK.TRANS64.TRYWAIT P0, [R0+URZ+0x28c20], R3 ;  /* 0x028c2003000075a7 */ /* 0x0022a4000800017f */
[----:B--2---:R-:W-:Y:S05]  /*19ff0*/  @!P0 NANOSLEEP.SYNCS 0x989680 ;  /* 0x009896800000895d */ /* 0x004fea0003900000 */
[----:B------:R-:W2:Y:S02]  /*1a000*/  @!P0 SYNCS.PHASECHK.TRANS64 P0, [R0+URZ+0x28c20], R3 ;  /* 0x028c2003000085a7 */ /* 0x000ea4000800007f */
[----:B--2---:R-:W-:Y:S05]  /*1a010*/  @!P0 BRA `(.L_x_3852) ;  /* 0xfffffffc00f08947 */ /* 0x004fea000383ffff */
[----:B------:R-:W-:Y:S05]  /*1a020*/  BRA `(.L_x_3968) ;  /* 0xffffffdc006c7947 */ /* 0x000fea000383ffff */
.L_x_3853:
        /* <DEDUP_REMOVED lines=11> */
.L_x_3970:
[----:B------:R-:W-:Y:S05]  /*1a0e0*/  BSYNC B0 ;  /* 0x0000000000007941 */ /* 0x000fea0003800000 */
.L_x_3969:
[----:B------:R-:W-:Y:S05]  /*1a0f0*/  BRA `(.L_x_3971) ;  /* 0xffffffdc00547947 */ /* 0x000fea000383ffff */
.L_x_3854:
[----:B------:R-:W-:Y:S01]  /*1a100*/  BSSY B0, `(.L_x_3972) ;  /* 0x0000006000007945 */ /* 0x000fe20003800000 */
[----:B------:R-:W-:-:S07]  /*1a110*/  IMAD.MOV.U32 R15, RZ, RZ, -0x1 ;  /* 0xffffffffff0f7424 */ /* 0x000fce00078e00ff */
[----:B012---:R-:W-:Y:S05]  /*1a120*/  WARPSYNC.COLLECTIVE R15, `(.L_x_3973) ;  /* 0x000000000f0c7348 */ /* 0x007fea0003c00000 */
[----:B------:R-:W-:Y:S02]  /*1a130*/  ELECT P6, UR62, PT ;  /* 0x00000000003e782f */ /* 0x000fe400038c0000 */
[----:B------:R-:W-:Y:S01]  /*1a140*/  MOV R14, UR62 ;  /* 0x0000003e000e7c02 */ /* 0x000fe20008000f00 */
[----:B012---:R-:W-:Y:S10]  /*1a150*/  ENDCOLLECTIVE ;  /* 0x000000000000791b */ /* 0x007ff40003800000 */
.L_x_3973:
[----:B------:R-:W-:Y:S05]  /*1a160*/  BSYNC B0 ;  /* 0x0000000000007941 */ /* 0x000fea0003800000 */
.L_x_3972:
[----:B------:R-:W-:Y:S05]  /*1a170*/  BRA `(.L_x_3974) ;  /* 0xffffffdc00487947 */ /* 0x000fea000383ffff */
.L_x_3856:
[----:B-1----:R1:W2:Y:S02]  /*1a180*/  SYNCS.PHASECHK.TRANS64.TRYWAIT P0, [R6+URZ], R5 ;  /* 0x00000005060075a7 */ /* 0x0022a4000800017f */
[----:B--2---:R-:W-:Y:S05]  /*1a190*/  @!P0 NANOSLEEP.SYNCS 0x989680 ;  /* 0x009896800000895d */ /* 0x004fea0003900000 */
[----:B------:R-:W2:Y:S02]  /*1a1a0*/  @!P0 SYNCS.PHASECHK.TRANS64 P0, [R6+URZ], R5 ;  /* 0x00000005060085a7 */ /* 0x000ea4000800007f */
[----:B--2---:R-:W-:Y:S05]  /*1a1b0*/  @!P0 BRA `(.L_x_3856) ;  /* 0xfffffffc00f08947 */ /* 0x004fea000383ffff */
[----:B------:R-:W-:Y:S05]  /*1a1c0*/  BRA `(.L_x_3975) ;  /* 0xffffffdc00847947 */ /* 0x000fea000383ffff */
.L_x_3857:
[----:B--2---:R2:W3:Y:S02]  /*1a1d0*/  SYNCS.PHASECHK.TRANS64.TRYWAIT P0, [R7+URZ], R2 ;  /* 0x00000002070075a7 */ /* 0x0044e4000800017f */
[----:B---3--:R-:W-:Y:S05]  /*1a1e0*/  @!P0 NANOSLEEP.SYNCS 0x989680 ;  /* 0x009896800000895d */ /* 0x008fea0003900000 */
[----:B------:R-:W3:Y:S02]  /*1a1f0*/  @!P0 SYNCS.PHASECHK.TRANS64 P0, [R7+URZ], R2 ;  /* 0x00000002070085a7 */ /* 0x000ee4000800007f */
[----:B---3--:R-:W-:Y:S05]  /*1a200*/  @!P0 BRA `(.L_x_3857) ;  /* 0xfffffffc00f08947 */ /* 0x008fea000383ffff */
[----:B------:R-:W-:Y:S05]  /*1a210*/  BRA `(.L_x_3976) ;  /* 0xffffffdc00787947 */ /* 0x000fea000383ffff */
.L_x_3859:
[----:B---3--:R3:W4:Y:S02]  /*1a220*/  SYNCS.PHASECHK.TRANS64.TRYWAIT P0, [R4+URZ], R5 ;  /* 0x00000005040075a7 */ /* 0x008724000800017f */
[----:B----4-:R-:W-:Y:S05]  /*1a230*/  @!P0 NANOSLEEP.SYNCS 0x989680 ;  /* 0x009896800000895d */ /* 0x010fea0003900000 */
[----:B------:R-:W4:Y:S02]  /*1a240*/  @!P0 SYNCS.PHASECHK.TRANS64 P0, [R4+URZ], R5 ;  /* 0x00000005040085a7 */ /* 0x000f24000800007f */
[----:B----4-:R-:W-:Y:S05]  /*1a250*/  @!P0 BRA `(.L_x_3859) ;  /* 0xfffffffc00f08947 */ /* 0x010fea000383ffff */
[----:B------:R-:W-:Y:S05]  /*1a260*/  BRA `(.L_x_3977) ;  /* 0xffffffdc00807947 */ /* 0x000fea000383ffff */
.L_x_3978:
        /* <DEDUP_REMOVED lines=9> */
.L_x_4564:


//--------------------- .text._ZN7cutlass13device_kernelIN5flash11enable_sm90INS1_16FlashAttnFwdSm90INS1_25CollectiveMainloopFwdSm90ILi2EN4cute5tupleIJNS5_1CILi1EEES8_S8_EEENS6_IJNS7_ILi64EEESA_SA_EEELi512ENS_6half_tEfNS_4arch4Sm90ELb1ELb0ELb1ELb1ELb0ELb0ELb1ELb0ELb0ELb0ELb0ELb0EEENS1_21CollectiveEpilogueFwdINS6_IJSA_NS7_ILi512EEESA_EEES9_SC_SE_Li256ELb1ELb0ELb0ELb0EEENS1_36VarlenDynamicPersistentTileSchedulerILi64ELi64ELi256ELi32ELb0ELb0ELb1ELb1ELb1ELb1EEEEEEEEEvNT_6ParamsE --------------------------
	.section	.text._ZN7cutlass13device_kernelIN5flash11enable_sm90INS1_16FlashAttnFwdSm90INS1_25CollectiveMainloopFwdSm90ILi2EN4cute5tupleIJNS5_1CILi1EEES8_S8_EEENS6_IJNS7_ILi64EEESA_SA_EEELi512ENS_6half_tEfNS_4arch4Sm90ELb1ELb0ELb1ELb1ELb0ELb0ELb1ELb0ELb0ELb0ELb0ELb0EEENS1_21CollectiveEpilogueFwdINS6_IJSA_NS7_ILi512EEESA_EEES9_SC_SE_Li256ELb1ELb0ELb0ELb0EEENS1_36VarlenDynamicPersistentTileSchedulerILi64ELi64ELi256ELi32ELb0ELb0ELb1ELb1ELb1ELb1EEEEEEEEEvNT_6ParamsE,"ax",@progbits
	.align	128
.text._ZN7cutlass13device_kernelIN5flash11enable_sm90INS1_16FlashAttnFwdSm90INS1_25CollectiveMainloopFwdSm90ILi2EN4cute5tupleIJNS5_1CILi1EEES8_S8_EEENS6_IJNS7_ILi64EEESA_SA_EEELi512ENS_6half_tEfNS_4arch4Sm90ELb1ELb0ELb1ELb1ELb0ELb0ELb1ELb0ELb0ELb0ELb0ELb0EEENS1_21CollectiveEpilogueFwdINS6_IJSA_NS7_ILi512EEESA_EEES9_SC_SE_Li256ELb1ELb0ELb0ELb0EEENS1_36VarlenDynamicPersistentTileSchedulerILi64ELi64ELi256ELi32ELb0ELb0ELb1ELb1ELb1ELb1EEEEEEEEEvNT_6ParamsE:
        .type           _ZN7cutlass13device_kernelIN5flash11enable_sm90INS1_16FlashAttnFwdSm90INS1_25CollectiveMainloopFwdSm90ILi2EN4cute5tupleIJNS5_1CILi1EEES8_S8_EEENS6_IJNS7_ILi64EEESA_SA_EEELi512ENS_6half_tEfNS_4arch4Sm90ELb1ELb0ELb1ELb1ELb0ELb0ELb1ELb0ELb0ELb0ELb0ELb0EEENS1_21CollectiveEpilogueFwdINS6_IJSA_NS7_ILi512EEESA_EEES9_SC_SE_Li256ELb1ELb0ELb0ELb0EEENS1_36VarlenDynamicPersistentTileSchedulerILi64ELi64ELi256ELi32ELb0ELb0ELb1ELb1ELb1ELb1EEEEEEEEEvNT_6ParamsE,@function
        .size           _ZN7cutlass13device_kernelIN5flash11enable_sm90INS1_16FlashAttnFwdSm90INS1_25CollectiveMainloopFwdSm90ILi2EN4cute5tupleIJNS5_1CILi1EEES8_S8_EEENS6_IJNS7_ILi64EEESA_SA_EEELi512ENS_6half_tEfNS_4arch4Sm90ELb1ELb0ELb1ELb1ELb0ELb0ELb1ELb0ELb0ELb0ELb0ELb0EEENS1_21CollectiveEpilogueFwdINS6_IJSA_NS7_ILi512EEESA_EEES9_SC_SE_Li256ELb1ELb0ELb0ELb0EEENS1_36VarlenDynamicPersistentTileSchedulerILi64ELi64ELi256ELi32ELb0ELb0ELb1ELb1ELb1ELb1EEEEEEEEEvNT_6ParamsE,(.L_x_4565 - _ZN7cutlass13device_kernelIN5flash11enable_sm90INS1_16FlashAttnFwdSm90INS1_25CollectiveMainloopFwdSm90ILi2EN4cute5tupleIJNS5_1CILi1EEES8_S8_EEENS6_IJNS7_ILi64EEESA_SA_EEELi512ENS_6half_tEfNS_4arch4Sm90ELb1ELb0ELb1ELb1ELb0ELb0ELb1ELb0ELb0ELb0ELb0ELb0EEENS1_21CollectiveEpilogueFwdINS6_IJSA_NS7_ILi512EEESA_EEES9_SC_SE_Li256ELb1ELb0ELb0ELb0EEENS1_36VarlenDynamicPersistentTileSchedulerILi64ELi64ELi256ELi32ELb0ELb0ELb1ELb1ELb1ELb1EEEEEEEEEvNT_6ParamsE)
        .other          _ZN7cutlass13device_kernelIN5flash11enable_sm90INS1_16FlashAttnFwdSm90INS1_25CollectiveMainloopFwdSm90ILi2EN4cute5tupleIJNS5_1CILi1EEES8_S8_EEENS6_IJNS7_ILi64EEESA_SA_EEELi512ENS_6half_tEfNS_4arch4Sm90ELb1ELb0ELb1ELb1ELb0ELb0ELb1ELb0ELb0ELb0ELb0ELb0EEENS1_21CollectiveEpilogueFwdINS6_IJSA_NS7_ILi512EEESA_EEES9_SC_SE_Li256ELb1ELb0ELb0ELb0EEENS1_36VarlenDynamicPersistentTileSchedulerILi64ELi64ELi256ELi32ELb0ELb0ELb1ELb1ELb1ELb1EEEEEEEEEvNT_6ParamsE,@"STO_CUDA_ENTRY STV_DEFAULT"
_ZN7cutlass13device_kernelIN5flash11enable_sm90INS1_16FlashAttnFwdSm90INS1_25CollectiveMainloopFwdSm90ILi2EN4cute5tupleIJNS5_1CILi1EEES8_S8_EEENS6_IJNS7_ILi64EEESA_SA_EEELi512ENS_6half_tEfNS_4arch4Sm90ELb1ELb0ELb1ELb1ELb0ELb0ELb1ELb0ELb0ELb0ELb0ELb0EEENS1_21CollectiveEpilogueFwdINS6_IJSA_NS7_ILi512EEESA_EEES9_SC_SE_Li256ELb1ELb0ELb0ELb0EEENS1_36VarlenDynamicPersistentTileSchedulerILi64ELi64ELi256ELi32ELb0ELb0ELb1ELb1ELb1ELb1EEEEEEEEEvNT_6ParamsE:
        /* <DEDUP_REMOVED lines=24> */
.L_x_3980:
[----:B------:R-:W-:Y:S05]  /*0180*/  BSYNC B0 ;  /* 0x0000000000007941 */ /* 0x000fea0003800000 */
.L_x_3979:
        /* <DEDUP_REMOVED lines=21> */
[----:B0-----:R0:W1:Y:S01]  /*02e0*/  @UP1 SYNCS.EXCH.64 URZ, [UR8+0x38800], UR4 ;  /* 0x03880004083f15b2 */ /* 0x0010620008000100 */
[----:B------:R0:W2:Y:S04]  /*02f0*/  @UP2 SYNCS.EXCH.64 URZ, [UR8+0x38810], UR4 ;  /* 0x03881004083f25b2 */ /* 0x0000a80008000100 */
        /* <DEDUP_REMOVED lines=16> */
.L_x_3981:
        /* <DEDUP_REMOVED lines=22> */
.L_x_3982:
        /* <DEDUP_REMOVED lines=18> */
.L_x_3983:
        /* <DEDUP_REMOVED lines=22> */
.L_x_3984:
        /* <DEDUP_REMOVED lines=22> */
.L_x_3985:
[----:B0-----:R-:W-:Y:S01]  /*0940*/  UMOV UR4, 0x1 ;  /* 0x0000000100047882 */ /* 0x001fe20000000000 */
[----:B------:R-:W-:Y:S01]  /*0950*/  PLOP3.LUT P0, PT, PT, PT, UP0, 0x80, 0x0 ;  /* 0x000000000000781c */ /* 0x000fe20003f0f008 */
[----:B------:R-:W-:Y:S01]  /*0960*/  USEL UR4, UR4, 0x2, !UP0 ;  /* 0x0000000204047887 */ /* 0x000fe2000c000000 */
[----:B------:R-:W-:-:S05]  /*0970*/  NOP ;  /* 0x0000000000007918 */ /* 0x000fca0000000000 */
[----:B------:R-:W-:-:S05]  /*0980*/  IMAD.U32 R2, RZ, RZ, UR4 ;  /* 0x00000004ff027e24 */ /* 0x000fca000f8e00ff */
[----:B------:R0:W-:Y:S01]  /*0990*/  STL [R1+0x2c], R2 ;  /* 0x00002c0201007387 */ /* 0x0001e20000100800 */
[----:B-123--:R-:W-:Y:S06]  /*09a0*/  BAR.SYNC.DEFER_BLOCKING 0x0 ;  /* 0x0000000000007b1d */ /* 0x00efec0000010000 */
[----:B------:R-:W-:Y:S05]  /*09b0*/  @!P0 BRA `(.L_x_3986) ;  /* 0x000000f000dc8947 */ /* 0x000fea0003800000 */
.L_x_3987:
[----:B------:R-:W-:-:S08]  /*09c0*/  NOP ;  /* 0x0000000000007918 */ /* 0x000fd00000000000 */
[----:B------:R-:W1:Y:S02]  /*09d0*/  USETMAXREG.TRY_ALLOC.CTAPOOL UP0, 0xf0 ;  /* 0x000000f0000079c8 */ /* 0x000e640008000600 */
[----:B-1----:R-:W-:-:S13]  /*09e0*/  PLOP3.LUT P0, PT, PT, PT, UP0, 0x80, 0x0 ;  /* 0x000000000000781c */ /* 0x002fda0003f0f008 */
[----:B------:R-:W-:Y:S05]  /*09f0*/  @!P0 BRA `(.L_x_3987) ;  /* 0xfffffffc00f08947 */ /* 0x000fea000383ffff */
[----:B0-----:R-:W0:Y:S01]  /*0a00*/  S2R R2, SR_TID.X ;  /* 0x0000000000027919 */ /* 0x001e220000002100 */
[----:B------:R-:W1:Y:S01]  /*0a10*/  S2UR UR5, SR_CgaCtaId ;  /* 0x00000000000579c3 */ /* 0x000e620000008800 */
[----:B------:R-:W-:Y:S02]  /*0a20*/  UMOV UR4, 0x400 ;  /* 0x0000040000047882 */ /* 0x000fe40000000000 */
[----:B-1----:R-:W-:-:S06]  /*0a30*/  ULEA UR4, UR5, UR4, 0x18 ;  /* 0x0000000405047291 */ /* 0x002fcc000f8ec03f */
[----:B------:R-:W-:Y:S01]  /*0a40*/  IMAD.U32 R17, RZ, RZ, UR4 ;  /* 0x00000004ff117e24 */ /* 0x000fe2000f8e00ff */
[----:B0-----:R-:W-:Y:S01]  /*0a50*/  LOP3.LUT R0, R2, 0xffffff80, RZ, 0xc0, !PT ;  /* 0xffffff8002007812 */ /* 0x001fe200078ec0ff */
[----:B------:R-:W-:-:S03]  /*0a60*/  ULDC UR4, c[0x0][0xd14] ;  /* 0x0003450000047ab9 */ /* 0x000fc60000000800 */
[----:B------:R-:W-:-:S13]  /*0a70*/  ISETP.NE.AND P0, PT, R0, 0x80, PT ;  /* 0x000000800000780c */ /* 0x000fda0003f05270 */
[----:B------:R-:W-:Y:S06]  /*0a80*/  @!P0 BAR.ARV 0x8, 0xa0 ;  /* 0x0202800000008b1d */ /* 0x000fec0000002000 */
[----:B------:R-:W-:-:S13]  /*0a90*/  ISETP.GE.U32.AND P0, PT, R2, 0x100, PT ;  /* 0x000001000200780c */ /* 0x000fda0003f06070 */
[----:B------:R-:W-:Y:S08]  /*0aa0*/  @P0 BAR.ARV 0xf, 0x100 ;  /* 0x03c4000000000b1d */ /* 0x000ff00000002000 */
[----:B------:R-:W-:Y:S06]  /*0ab0*/  BAR.SYNC.DEFER_BLOCKING 0x5, 0x120 ;  /* 0x0144800000007b1d */ /* 0x000fec0000010000 */
[----:B------:R-:W0:Y:S02]  /*0ac0*/  LDS.128 R184, [R17+0x388d0] ;  /* 0x0388d00011b87984 */ /* 0x000e240000000c00 */
[----:B------:R-:W-:Y:S06]  /*0ad0*/  BAR.ARV 0x4, 0x120 ;  /* 0x0104800000007b1d */ /* 0x000fec0000002000 */
[----:B0-----:R-:W-:-:S13]  /*0ae0*/  ISETP.GE.AND P0, PT, R187, UR4, PT ;  /* 0x00000004bb007c0c */ /* 0x001fda000bf06270 */
[----:B------:R-:W-:Y:S05]  /*0af0*/  @P0 EXIT ;  /* 0x000000000000094d */ /* 0x000fea0003800000 */
[----:B------:R-:W2:Y:S01]  /*0b00*/  LDL R3, [R1+0x2c] ;  /* 0x00002c0001037983 */ /* 0x000ea20000100800 */
[----:B------:R-:W-:Y:S01]  /*0b10*/  VIADD R198, R2, 0xffffff80 ;  /* 0xffffff8002c67836 */ /* 0x000fe20000000000 */
[----:B------:R-:W-:Y:S01]  /*0b20*/  MOV R191, 0x40 ;  /* 0x0000004000bf7802 */ /* 0x000fe20000000f00 */
[----:B------:R-:W-:Y:S01]  /*0b30*/  IMAD.MOV.U32 R16, RZ, RZ, RZ ;  /* 0x000000ffff107224 */ /* 0x000fe200078e00ff */
[----:B------:R-:W-:Y:S01]  /*0b40*/  R2UR UR5, R186 ;  /* 0x00000000ba0572ca */ /* 0x000fe200000e0000 */
[----:B------:R-:W-:Y:S01]  /*0b50*/  UMOV UR36, URZ ;  /* 0x0000003f00247c82 */ /* 0x000fe20008000000 */
[----:B--2---:R-:W-:Y:S02]  /*0b60*/  R2UR UR4, R3 ;  /* 0x00000000030472ca */ /* 0x004fe400000e0000 */
[----:B------:R-:W-:-:S04]  /*0b70*/  SHF.R.S32.HI R3, RZ, 0x1f, R198 ;  /* 0x0000001fff037819 */ /* 0x000fc800000114c6 */
[CC--:B------:R-:W-:Y:S02]  /*0b80*/  LEA.HI R0, R3.reuse, R198.reuse, RZ, 0x4 ;  /* 0x000000c603007211 */ /* 0x0c0fe400078f20ff */
[----:B------:R-:W-:Y:S02]  /*0b90*/  LEA.HI R4, R3, R198, RZ, 0x5 ;  /* 0x000000c603047211 */ /* 0x000fe400078f28ff */
[----:B------:R-:W-:Y:S02]  /*0ba0*/  SHF.R.S32.HI R11, RZ, 0x4, R0 ;  /* 0x00000004ff0b7819 */ /* 0x000fe40000011400 */
[C---:B------:R-:W-:Y:S01]  /*0bb0*/  LOP3.LUT R7, R0.reuse, 0xfffffff0, RZ, 0xc0, !PT ;  /* 0xfffffff000077812 */ /* 0x040fe200078ec0ff */
[----:B------:R-:W-:Y:S01]  /*0bc0*/  ULOP3.LUT UR41, UR4, 0x1, URZ, 0xfc, !UPT ;  /* 0x0000000104297892 */ /* 0x000fe2000f8efc3f */
[--C-:B------:R-:W-:Y:S02]  /*0bd0*/  SHF.R.S32.HI R13, RZ, 0x5, R4.reuse ;  /* 0x00000005ff0d7819 */ /* 0x100fe40000011404 */
[----:B------:R-:W-:Y:S01]  /*0be0*/  LEA.HI R2, R0, R11, RZ, 0x1 ;  /* 0x0000000b00027211 */ /* 0x000fe200078f08ff */
[----:B------:R-:W-:Y:S01]  /*0bf0*/  IMAD.IADD R9, R198, 0x1, -R7 ;  /* 0x00000001c6097824 */ /* 0x000fe200078e0a07 */
[----:B------:R-:W-:-:S02]  /*0c00*/  SHF.R.S32.HI R4, RZ, 0x1f, R4 ;  /* 0x0000001fff047819 */ /* 0x000fc40000011404 */
[----:B------:R-:W-:Y:S02]  /*0c10*/  LOP3.LUT R2, R2, 0x1ffffffe, RZ, 0xc0, !PT ;  /* 0x1ffffffe02027812 */ /* 0x000fe400078ec0ff */
[----:B------:R-:W-:Y:S02]  /*0c20*/  LEA.HI R4, R4, R13, RZ, 0x2 ;  /* 0x0000000d04047211 */ /* 0x000fe400078f10ff */
[----:B------:R-:W-:Y:S01]  /*0c30*/  LEA.HI R5, R3, R198, RZ, 0x7 ;  /* 0x000000c603057211 */ /* 0x000fe200078f38ff */
[----:B------:R-:W-:Y:S01]  /*0c40*/  IMAD.IADD R11, R11, 0x1, -R2 ;  /* 0x000000010b0b7824 */ /* 0x000fe200078e0a02 */
[----:B------:R-:W-:Y:S02]  /*0c50*/  SHF.R.S32.HI R0, RZ, 0x1f, R9 ;  /* 0x0000001fff007819 */ /* 0x000fe40000011409 */
[----:B------:R-:W-:Y:S01]  /*0c60*/  LOP3.LUT R4, R4, 0x3ffffc, RZ, 0xc0, !PT ;  /* 0x003ffffc04047812 */ /* 0x000fe200078ec0ff */
[----:B------:R-:W-:Y:S01]  /*0c70*/  IMAD.SHL.U32 R11, R11, 0x8, RZ ;  /* 0x000000080b0b7824 */ /* 0x000fe200078e00ff */
[----:B------:R-:W-:-:S02]  /*0c80*/  SHF.R.S32.HI R196, RZ, 0x7, R5 ;  /* 0x00000007ffc47819 */ /* 0x000fc40000011405 */
[----:B------:R-:W-:Y:S01]  /*0c90*/  LEA.HI R2, R0, R9, RZ, 0x3 ;  /* 0x0000000900027211 */ /* 0x000fe200078f18ff */
[----:B------:R-:W-:Y:S01]  /*0ca0*/  IMAD.IADD R6, R13, 0x1, -R4 ;  /* 0x000000010d067824 */ /* 0x000fe200078e0a04 */
[----:B------:R-:W-:Y:S01]  /*0cb0*/  LOP3.LUT R7, R5, 0xffffff80, RZ, 0xc0, !PT ;  /* 0xffffff8005077812 */ /* 0x000fe200078ec0ff */
[----:B------:R-:W-:Y:S01]  /*0cc0*/  IMAD R15, R196, 0x100, R9 ;  /* 0x00000100c40f7824 */ /* 0x000fe200078e0209 */
[C---:B------:R-:W-:Y:S01]  /*0cd0*/  LOP3.LUT R4, R2.reuse, 0xfffffff8, RZ, 0xc0, !PT ;  /* 0xfffffff802047812 */ /* 0x040fe200078ec0ff */
[----:B------:R-:W-:Y:S01]  /*0ce0*/  IMAD.SHL.U32 R8, R2, 0x40, RZ ;  /* 0x0000004002087824 */ /* 0x000fe200078e00ff */
[----:B------:R-:W-:Y:S01]  /*0cf0*/  IADD3 R7, R198, -R7, RZ ;  /* 0x80000007c6077210 */ /* 0x000fe20007ffe0ff */
[----:B------:R-:W-:Y:S01]  /*0d00*/  IMAD R12, R6, 0x10, R15 ;  /* 0x00000010060c7824 */ /* 0x000fe200078e020f */
[----:B------:R-:W-:Y:S01]  /*0d10*/  LEA.HI R3, R3, R198, RZ, 0x3 ;  /* 0x000000c603037211 */ /* 0x000fe200078f18ff */
[----:B------:R-:W-:Y:S01]  /*0d20*/  IMAD.IADD R6, R9, 0x1, -R4 ;  /* 0x0000000109067824 */ /* 0x000fe200078e0a04 */
[----:B------:R-:W-:Y:S01]  /*0d30*/  LOP3.LUT R10, R8, 0x7ffffe00, RZ, 0xc0, !PT ;  /* 0x7ffffe00080a7812 */ /* 0x000fe200078ec0ff */
[----:B------:R-:W-:Y:S01]  /*0d40*/  IMAD.U32 R197, R12, 0x40, R11 ;  /* 0x000000400cc57824 */ /* 0x000fe200078e000b */
[----:B------:R-:W-:Y:S01]  /*0d50*/  SHF.R.S32.HI R0, RZ, 0x1f, R7 ;  /* 0x0000001fff007819 */ /* 0x000fe20000011407 */
[----:B------:R-:W-:Y:S01]  /*0d60*/  IMAD.SHL.U32 R8, R6, 0x40, RZ ;  /* 0x0000004006087824 */ /* 0x000fe200078e00ff */
[----:B------:R-:W-:-:S02]  /*0d70*/  LEA R10, R13, R10, 0xa ;  /* 0x0000000a0d0a7211 */ /* 0x000fc400078e50ff */
[----:B------:R-:W-:Y:S02]  /*0d80*/  LEA.HI R2, R0, R7, RZ, 0x2 ;  /* 0x0000000700027211 */ /* 0x000fe400078f10ff */
[----:B------:R-:W-:Y:S02]  /*0d90*/  LOP3.LUT R8, R8, 0x1c0, RZ, 0xc0, !PT ;  /* 0x000001c008087812 */ /* 0x000fe400078ec0ff */
[----:B------:R-:W-:Y:S02]  /*0da0*/  SHF.R.S32.HI R4, RZ, 0x2, R2 ;  /* 0x00000002ff047819 */ /* 0x000fe40000011402 */
[----:B------:R-:W-:Y:S02]  /*0db0*/  LOP3.LUT R11, R8, 0x8, R11, 0xf8, !PT ;  /* 0x00000008080b7812 */ /* 0x000fe400078ef80b */
[----:B------:R-:W-:Y:S02]  /*0dc0*/  SHF.R.U32.HI R8, RZ, 0x3, R8 ;  /* 0x00000003ff087819 */ /* 0x000fe40000011608 */
[----:B------:R-:W-:-:S02]  /*0dd0*/  SHF.R.S32.HI R9, RZ, 0x1f, R2 ;  /* 0x0000001fff097819 */ /* 0x000fc40000011402 */
[----:B------:R-:W-:Y:S02]  /*0de0*/  LOP3.LUT R11, R11, R8, RZ, 0x3c, !PT ;  /* 0x000000080b0b7212 */ /* 0x000fe400078e3cff */
[----:B------:R-:W-:Y:S02]  /*0df0*/  R2P PR, R6, 0x6 ;  /* 0x0000000606007804 */ /* 0x000fe40000000000 */
[----:B------:R-:W-:Y:S01]  /*0e00*/  LOP3.LUT R2, R2, 0x7ffffffc, RZ, 0xc0, !PT ;  /* 0x7ffffffc02027812 */ /* 0x000fe200078ec0ff */
[----:B------:R-:W-:Y:S01]  /*0e10*/  IMAD.IADD R10, R10, 0x1, R11 ;  /* 0x000000010a0a7824 */ /* 0x000fe200078e020b */
[----:B------:R-:W-:Y:S02]  /*0e20*/  LEA.HI R9, R9, R4, RZ, 0x3 ;  /* 0x0000000409097211 */ /* 0x000fe400078f18ff */
[----:B------:R-:W-:Y:S01]  /*0e30*/  LEA.HI R5, R5, R196, RZ, 0x1 ;  /* 0x000000c405057211 */ /* 0x000fe200078f08ff */
[----:B------:R-:W-:Y:S01]  /*0e40*/  IMAD R189, R10, 0x2, R17 ;  /* 0x000000020abd7824 */ /* 0x000fe200078e0211 */
[----:B------:R-:W-:Y:S01]  /*0e50*/  LEA.HI R0, R0, R7, RZ, 0x5 ;  /* 0x0000000700007211 */ /* 0x000fe200078f28ff */
[----:B------:R-:W-:Y:S01]  /*0e60*/  IMAD.IADD R22, R7, 0x1, -R2 ;  /* 0x0000000107167824 */ /* 0x000fe200078e0a02 */
[----:B------:R-:W-:Y:S01]  /*0e70*/  LOP3.LUT R9, R9, 0xfffffff8, RZ, 0xc0, !PT ;  /* 0xfffffff809097812 */ /* 0x000fe200078ec0ff */
[----:B------:R-:W-:Y:S01]  /*0e80*/  VIADD R192, R189, 0x36400 ;  /* 0x00036400bdc07836 */ /* 0x000fe20000000000 */
[----:B------:R-:W-:Y:S01]  /*0e90*/  LOP3.LUT R7, R3, 0x1ffffff8, RZ, 0xc0, !PT ;  /* 0x1ffffff803077812 */ /* 0x000fe200078ec0ff */
[----:B------:R-:W-:Y:S01]  /*0ea0*/  VIADD R190, R189, 0x36420 ;  /* 0x00036420bdbe7836 */ /* 0x000fe20000000000 */
[----:B------:R-:W-:Y:S01]  /*0eb0*/  LOP3.LUT R5, R5, 0xfffffe, RZ, 0xc0, !PT ;  /* 0x00fffffe05057812 */ /* 0x000fe200078ec0ff */
[----:B------:R-:W-:Y:S01]  /*0ec0*/  IMAD.IADD R9, R4, 0x1, -R9 ;  /* 0x0000000104097824 */ /* 0x000fe200078e0a09 */
[----:B------:R-:W-:Y:S01]  /*0ed0*/  SEL R191, R191, 0xffffffc0, !P2 ;  /* 0xffffffc0bfbf7807 */ /* 0x000fe20005000000 */
[----:B------:R-:W-:Y:S01]  /*0ee0*/  IMAD.IADD R7, R198, 0x1, -R7 ;  /* 0x00000001c6077824 */ /* 0x000fe200078e0a07 */
[----:B------:R-:W-:Y:S01]  /*0ef0*/  SHF.R.S32.HI R0, RZ, 0x5, R0 ;  /* 0x00000005ff007819 */ /* 0x000fe20000011400 */
[----:B------:R-:W-:Y:S01]  /*0f00*/  @P1 VIADD R190, R192, 0xffffffe0 ;  /* 0xffffffe0c0be1836 */ /* 0x000fe20000000000 */
[----:B------:R-:W-:Y:S01]  /*0f10*/  IADD3 R5, R196, -R5, RZ ;  /* 0x80000005c4057210 */ /* 0x000fe20007ffe0ff */
[----:B------:R-:W-:Y:S01]  /*0f20*/  IMAD.IADD R192, R192, 0x1, R191 ;  /* 0x00000001c0c07824 */ /* 0x000fe200078e02bf */
[----:B------:R-:W-:Y:S01]  /*0f30*/  SHF.R.S32.HI R194, RZ, 0x3, R3 ;  /* 0x00000003ffc27819 */ /* 0x000fe20000011403 */
[----:B------:R-:W-:-:S02]  /*0f40*/  IMAD R18, R0, 0x10, R9 ;  /* 0x0000001000127824 */ /* 0x000fc400078e0209 */
[----:B------:R-:W-:Y:S02]  /*0f50*/  IMAD.MOV.U32 R2, RZ, RZ, RZ ;  /* 0x000000ffff027224 */ /* 0x000fe400078e00ff */
[----:B------:R-:W-:Y:S02]  /*0f60*/  IMAD.SHL.U32 R23, R7, 0x8, RZ ;  /* 0x0000000807177824 */ /* 0x000fe400078e00ff */
[----:B------:R-:W-:Y:S02]  /*0f70*/  IMAD.SHL.U32 R188, R5, 0x100, RZ ;  /* 0x0000010005bc7824 */ /* 0x000fe400078e00ff */
[----:B------:R-:W-:Y:S02]  /*0f80*/  IMAD.SHL.U32 R22, R22, 0x2, RZ ;  /* 0x0000000216167824 */ /* 0x000fe400078e00ff */
[----:B------:R-:W-:-:S07]  /*0f90*/  IMAD.IADD R191, R191, 0x1, R190 ;  /* 0x00000001bfbf7824 */ /* 0x000fce00078e02be */
.L_x_4038:
[----:B0-----:R-:W0:Y:S01]  /*0fa0*/  LDC.64 R4, c[0x0][0xd60] ;  /* 0x00035800ff047b82 */ /* 0x001e220000000a00 */
[----:B------:R-:W-:Y:S01]  /*0fb0*/  ULDC.64 UR10, c[0x0][0x208] ;  /* 0x00008200000a7ab9 */ /* 0x000fe20000000a00 */
[----:B------:R-:W-:Y:S01]  /*0fc0*/  ULDC.64 UR6, c[0x0][0xb20] ;  /* 0x0002c80000067ab9 */ /* 0x000fe20000000a00 */
[----:B------:R-:W-:-:S05]  /*0fd0*/  ULDC.64 UR8, c[0x0][0xb10] ;  /* 0x0002c40000087ab9 */ /* 0x000fca0000000a00 */
[----:B-1----:R-:W1:Y:S08]  /*0fe0*/  LDC.64 R8, c[0x0][0x3f8] ;  /* 0x0000fe00ff087b82 */ /* 0x002e700000000a00 */
[----:B--2---:R-:W2:Y:S01]  /*0ff0*/  LDC R184, c[0x0][0x288] ;  /* 0x0000a200ffb87b82 */ /* 0x004ea20000000800 */
[----:B0-----:R-:W-:-:S07]  /*1000*/  IMAD.WIDE R4, R187, 0x4, R4 ;  /* 0x00000004bb047825 */ /* 0x001fce00078e0204 */
[----:B------:R-:W0:Y:S01]  /*1010*/  LDC R0, c[0x0][0x404] ;  /* 0x00010100ff007b82 */ /* 0x000e220000000800 */
[----:B---3--:R-:W3:Y:S01]  /*1020*/  LDG.E R4, desc[UR10][R4.64] ;  /* 0x0000000a04047981 */ /* 0x008ee2000c1e1900 */
[----:B------:R-:W-:Y:S01]  /*1030*/  UISETP.NE.U32.AND UP0, UPT, UR6, URZ, UPT ;  /* 0x0000003f0600728c */ /* 0x000fe2000bf05070 */
[----:B------:R-:W-:Y:S01]  /*1040*/  MOV R3, RZ ;  /* 0x000000ff00037202 */ /* 0x000fe20000000f00 */
[----:B------:R-:W-:-:S04]  /*1050*/  UISETP.NE.U32.AND UP1, UPT, UR8, URZ, UPT ;  /* 0x0000003f0800728c */ /* 0x000fc8000bf25070 */
[----:B------:R-:W4:Y:S01]  /*1060*/  LDC R11, c[0x0][0x2e0] ;  /* 0x0000b800ff0b7b82 */ /* 0x000f220000000800 */
[----:B------:R-:W-:Y:S02]  /*1070*/  UISETP.NE.AND.EX UP0, UPT, UR7, URZ, UPT, UP0 ;  /* 0x0000003f0700728c */ /* 0x000fe4000bf05300 */
[----:B------:R-:W-:-:S04]  /*1080*/  UISETP.NE.AND.EX UP1, UPT, UR9, URZ, UPT, UP1 ;  /* 0x0000003f0900728c */ /* 0x000fc8000bf25310 */
[----:B------:R-:W-:Y:S02]  /*1090*/  PLOP3.LUT P0, PT, PT, PT, UP0, 0x80, 0x0 ;  /* 0x000000000000781c */ /* 0x000fe40003f0f008 */
[----:B------:R-:W-:Y:S01]  /*10a0*/  PLOP3.LUT P2, PT, PT, PT, UP1, 0x80, 0x0 ;  /* 0x000000000000781c */ /* 0x000fe20003f4f018 */
[----:B------:R-:W-:Y:S01]  /*10b0*/  UMOV UR40, UR5 ;  /* 0x0000000500287c82 */ /* 0x000fe20008000000 */
[----:B---3--:R-:W-:-:S13]  /*10c0*/  R2UR UR38, R4 ;  /* 0x00000000042672ca */ /* 0x008fda00000e0000 */
[----:B------:R-:W-:Y:S02]  /*10d0*/  USHF.R.S32.HI UR39, URZ, 0x1f, UR38 ;  /* 0x0000001f3f277899 */ /* 0x000fe40008011426 */
[----:B------:R-:W-:-:S04]  /*10e0*/  @UP0 ULEA UR6, UP2, UR38, UR6, 0x2 ;  /* 0x0000000626060291 */ /* 0x000fc8000f84103f */
[----:B------:R-:W-:Y:S02]  /*10f0*/  @UP0 ULEA.HI.X UR7, UR38, UR7, UR39, 0x2, UP2 ;  /* 0x0000000726070291 */ /* 0x000fe400090f1427 */
[----:B------:R-:W-:Y:S01]  /*1100*/  @UP1 ULEA UR8, UP0, UR38, UR8, 0x2 ;  /* 0x0000000826081291 */ /* 0x000fe2000f80103f */
[----:B------:R-:W-:-:S03]  /*1110*/  IMAD.U32 R4, RZ, RZ, UR6 ;  /* 0x00000006ff047e24 */ /* 0x000fc6000f8e00ff */
[----:B------:R-:W-:Y:S01]  /*1120*/  IMAD.U32 R5, RZ, RZ, UR7 ;  /* 0x00000007ff057e24 */ /* 0x000fe2000f8e00ff */
[----:B------:R-:W-:Y:S01]  /*1130*/  @UP1 ULEA.HI.X UR9, UR38, UR9, UR39, 0x2, UP0 ;  /* 0x0000000926091291 */ /* 0x000fe200080f1427 */
[----:B------:R-:W-:Y:S01]  /*1140*/  IMAD.U32 R6, RZ, RZ, UR8 ;  /* 0x00000008ff067e24 */ /* 0x000fe2000f8e00ff */
[----:B------:R-:W-:Y:S02]  /*1150*/  ULDC.64 UR6, c[0x0][0xb18] ;  /* 0x0002c60000067ab9 */ /* 0x000fe40000000a00 */
[----:B------:R3:W5:Y:S01]  /*1160*/  @P0 LDG.E R3, desc[UR10][R4.64] ;  /* 0x0000000a04030981 */ /* 0x000762000c1e1900 */
[----:B-1----:R-:W-:Y:S01]  /*1170*/  ISETP.NE.U32.AND P0, PT, R8, RZ, PT ;  /* 0x000000ff0800720c */ /* 0x002fe20003f05070 */
[----:B------:R-:W-:Y:S01]  /*1180*/  IMAD.U32 R7, RZ, RZ, UR9 ;  /* 0x00000009ff077e24 */ /* 0x000fe2000f8e00ff */
[----:B------:R-:W-:Y:S02]  /*1190*/  ISETP.NE.U32.AND P1, PT, RZ, UR6, PT ;  /* 0x00000006ff007c0c */ /* 0x000fe4000bf25070 */
[----:B------:R-:W-:-:S02]  /*11a0*/  ISETP.NE.AND.EX P0, PT, R9, RZ, PT, P0 ;  /* 0x000000ff0900720c */ /* 0x000fc40003f05300 */
[----:B--2---:R3:W5:Y:S01]  /*11b0*/  @P2 LDG.E R184, desc[UR10][R6.64] ;  /* 0x0000000a06b82981 */ /* 0x004762000c1e1900 */
[----:B------:R-:W-:Y:S02]  /*11c0*/  ISETP.NE.AND.EX P1, PT, RZ, UR7, PT, P1 ;  /* 0x00000007ff007c0c */ /* 0x000fe4000bf25310 */
[----:B0-----:R-:W-:Y:S01]  /*11d0*/  SEL R0, R0, 0x1, P0 ;  /* 0x0000000100007807 */ /* 0x001fe20000000000 */
[----:B----4-:R-:W-:Y:S10]  /*11e0*/  @P2 BRA `(.L_x_3988) ;  /* 0x0000000000302947 */ /* 0x010ff40003800000 */
[----:B------:R-:W-:Y:S02]  /*11f0*/  ULDC.64 UR4, c[0x0][0xaf8] ;  /* 0x0002be0000047ab9 */ /* 0x000fe40000000a00 */
[----:B------:R-:W-:-:S04]  /*1200*/  ISETP.NE.U32.AND P0, PT, RZ, UR4, PT ;  /* 0x00000004ff007c0c */ /* 0x000fc8000bf05070 */
[----:B------:R-:W-:-:S13]  /*1210*/  ISETP.NE.AND.EX P0, PT, RZ, UR5, PT, P0 ;  /* 0x00000005ff007c0c */ /* 0x000fda000bf05300 */
[----:B------:R-:W-:Y:S05]  /*1220*/  @!P0 BRA `(.L_x_3988) ;  /* 0x0000000000208947 */ /* 0x000fea0003800000 */
[----:B------:R-:W-:Y:S01]  /*1230*/  ULDC.64 UR4, c[0x0][0xaf8] ;  /* 0x0002be0000047ab9 */ /* 0x000fe20000000a00 */
[----:B------:R-:W-:Y:S01]  /*1240*/  ULDC.64 UR8, c[0x0][0x208] ;  /* 0x0000820000087ab9 */ /* 0x000fe20000000a00 */
[----:B------:R-:W-:-:S06]  /*1250*/  UIMAD.WIDE UR4, UR38, 0x4, UR4 ;  /* 0x00000004260478a5 */ /* 0x000fcc000f8e0204 */
[----:B---3--:R-:W-:Y:S02]  /*1260*/  IMAD.U32 R4, RZ, RZ, UR4 ;  /* 0x00000004ff047e24 */ /* 0x008fe4000f8e00ff */
[----:B------:R-:W-:-:S05]  /*1270*/  IMAD.U32 R5, RZ, RZ, UR5 ;  /* 0x00000005ff057e24 */ /* 0x000fca000f8e00ff */
[----:B-----5:R-:W2:Y:S04]  /*1280*/  LDG.E R184, desc[UR8][R4.64] ;  /* 0x0000000804b87981 */ /* 0x020ea8000c1e1900 */
[----:B------:R-:W2:Y:S02]  /*1290*/  LDG.E R7, desc[UR8][R4.64+0x4] ;  /* 0x0000040804077981 */ /* 0x000ea4000c1e1900 */
[----:B--2---:R-:W-:-:S07]  /*12a0*/  IADD3 R184, -R184, R7, RZ ;  /* 0x00000007b8b87210 */ /* 0x004fce0007ffe1ff */
.L_x_3988:
[----:B------:R-:W-:Y:S02]  /*12b0*/  IMAD R186, R0, R11, RZ ;  /* 0x0000000b00ba7224 */ /* 0x000fe400078e02ff */
[----:B------:R-:W-:Y:S01]  /*12c0*/  IMAD.MOV.U32 R193, RZ, RZ, R185 ;  /* 0x000000ffffc17224 */ /* 0x000fe200078e00b9 */
[----:B------:R-:W-:Y:S06]  /*12d0*/  @!P1 BRA `(.L_x_3989) ;  /* 0x00000000001c9947 */ /* 0x000fec0003800000 */
[----:B------:R-:W-:Y:S01]  /*12e0*/  ULEA UR4, UP0, UR38, UR6, 0x2 ;  /* 0x0000000626047291 */ /* 0x000fe2000f80103f */
[----:B------:R-:W-:-:S03]  /*12f0*/  ULDC.64 UR8, c[0x0][0x208] ;  /* 0x0000820000087ab9 */ /* 0x000fc60000000a00 */
[----:B------:R-:W-:Y:S02]  /*1300*/  ULEA.HI.X UR5, UR38, UR7, UR39, 0x2, UP0 ;  /* 0x0000000726057291 */ /* 0x000fe400080f1427 */
[----:B---3--:R-:W-:-:S04]  /*1310*/  IMAD.U32 R4, RZ, RZ, UR4 ;  /* 0x00000004ff047e24 */ /* 0x008fc8000f8e00ff */
[----:B------:R-:W-:-:S05]  /*1320*/  IMAD.U32 R5, RZ, RZ, UR5 ;  /* 0x00000005ff057e24 */ /* 0x000fca000f8e00ff */
[----:B------:R0:W5:Y:S01]  /*1330*/  LDG.E R186, desc[UR8][R4.64] ;  /* 0x0000000804ba7981 */ /* 0x000162000c1e1900 */
[----:B------:R-:W-:Y:S05]  /*1340*/  BRA `(.L_x_3990) ;  /* 0x0000000000307947 */ /* 0x000fea0003800000 */
.L_x_3989:
        /* <DEDUP_REMOVED lines=9> */
[----:B------:R-:W2:Y:S04]  /*13e0*/  LDG.E R186, desc[UR6][R4.64] ;  /* 0x0000000604ba7981 */ /* 0x000ea8000c1e1900 */
[----:B------:R-:W2:Y:S02]  /*13f0*/  LDG.E R7, desc[UR6][R4.64+0x4] ;  /* 0x0000040604077981 */ /* 0x000ea4000c1e1900 */
[----:B--2---:R-:W-:-:S07]  /*1400*/  IMAD.IADD R186, R7, 0x1, -R186 ;  /* 0x0000000107ba7824 */ /* 0x004fce00078e0aba */
.L_x_3990:
[----:B-----5:R-:W-:Y:S01]  /*1410*/  IADD3 R186, -R3, R186, RZ ;  /* 0x000000ba03ba7210 */ /* 0x020fe20007ffe1ff */
[----:B------:R-:W-:Y:S01]  /*1420*/  UISETP.NE.AND UP0, UPT, UR37, 0x1, UPT ;  /* 0x000000012500788c */ /* 0x000fe2000bf05270 */
[----:B------:R-:W-:Y:S02]  /*1430*/  LEA R3, R185, 0x7f, 0x6 ;  /* 0x0000007fb9037811 */ /* 0x000fe400078e30ff */
[----:B------:R-:W-:Y:S02]  /*1440*/  CS2R R150, SRZ ;  /* 0x0000000000967805 */ /* 0x000fe4000001ff00 */
[----:B------:R-:W-:Y:S01]  /*1450*/  CS2R R148, SRZ ;  /* 0x0000000000947805 */ /* 0x000fe2000001ff00 */
[C---:B------:R-:W-:Y:S01]  /*1460*/  VIADD R0, R186.reuse, 0x3f ;  /* 0x0000003fba007836 */ /* 0x040fe20000000000 */
[----:B0--3--:R-:W-:Y:S02]  /*1470*/  IADD3 R4, R186, R3, -R184 ;  /* 0x00000003ba047210 */ /* 0x009fe40007ffe8b8 */
[----:B------:R-:W-:-:S02]  /*1480*/  CS2R R146, SRZ ;  /* 0x0000000000927805 */ /* 0x000fc4000001ff00 */
[----:B------:R-:W-:Y:S02]  /*1490*/  PLOP3.LUT P0, PT, PT, PT, UP0, 0x80, 0x0 ;  /* 0x000000000000781c */ /* 0x000fe40003f0f008 */
[----:B------:R-:W-:Y:S02]  /*14a0*/  CS2R R144, SRZ ;  /* 0x0000000000907805 */ /* 0x000fe4000001ff00 */
[----:B------:R-:W-:Y:S02]  /*14b0*/  SHF.R.S32.HI R3, RZ, 0x1f, R0 ;  /* 0x0000001fff037819 */ /* 0x000fe40000011400 */
[----:B------:R-:W-:Y:S02]  /*14c0*/  CS2R R142, SRZ ;  /* 0x00000000008e7805 */ /* 0x000fe4000001ff00 */
[----:B------:R-:W-:Y:S02]  /*14d0*/  SHF.R.S32.HI R5, RZ, 0x1f, R4 ;  /* 0x0000001fff057819 */ /* 0x000fe40000011404 */
[----:B------:R-:W-:-:S02]  /*14e0*/  CS2R R140, SRZ ;  /* 0x00000000008c7805 */ /* 0x000fc4000001ff00 */
[----:B------:R-:W-:Y:S01]  /*14f0*/  LEA.HI R3, R3, R0, RZ, 0x6 ;  /* 0x0000000003037211 */ /* 0x000fe200078f30ff */
[----:B------:R-:W-:Y:S01]  /*1500*/  IMAD.MOV.U32 R0, RZ, RZ, RZ ;  /* 0x000000ffff007224 */ /* 0x000fe200078e00ff */
[----:B------:R-:W-:Y:S02]  /*1510*/  LEA.HI R5, R5, R4, RZ, 0x6 ;  /* 0x0000000405057211 */ /* 0x000fe400078f30ff */
[----:B------:R-:W-:Y:S02]  /*1520*/  CS2R R138, SRZ ;  /* 0x00000000008a7805 */ /* 0x000fe4000001ff00 */
[----:B------:R-:W-:Y:S01]  /*1530*/  SHF.R.S32.HI R168, RZ, 0x6, R3 ;  /* 0x00000006ffa87819 */ /* 0x000fe20000011403 */
[----:B------:R-:W-:Y:S01]  /*1540*/  IMAD.MOV.U32 R3, RZ, RZ, RZ ;  /* 0x000000ffff037224 */ /* 0x000fe200078e00ff */
[----:B------:R-:W-:Y:S02]  /*1550*/  SHF.R.S32.HI R5, RZ, 0x6, R5 ;  /* 0x00000006ff057819 */ /* 0x000fe40000011405 */
[----:B------:R-:W-:-:S02]  /*1560*/  CS2R R136, SRZ ;  /* 0x0000000000887805 */ /* 0x000fc4000001ff00 */
[----:B------:R-:W-:Y:S02]  /*1570*/  CS2R R134, SRZ ;  /* 0x0000000000867805 */ /* 0x000fe4000001ff00 */
[----:B------:R-:W-:Y:S02]  /*1580*/  CS2R R132, SRZ ;  /* 0x0000000000847805 */ /* 0x000fe4000001ff00 */
[----:B------:R-:W-:Y:S02]  /*1590*/  VIMNMX R168, R168, R5, PT ;  /* 0x00000005a8a87248 */ /* 0x000fe40003fe0100 */
        /* <DEDUP_REMOVED lines=51> */
[----:B------:R-:W-:Y:S01]  /*18d0*/  CS2R R30, SRZ ;  /* 0x00000000001e7805 */ /* 0x000fe2000001ff00 */
[----:B------:R-:W-:Y:S01]  /*18e0*/  IMAD.MOV.U32 R169, RZ, RZ, RZ ;  /* 0x000000ffffa97224 */ /* 0x000fe200078e00ff */
[----:B------:R-:W-:-:S02]  /*18f0*/  MOV R24, RZ ;  /* 0x000000ff00187202 */ /* 0x000fc40000000f00 */
[----:B------:R-:W-:Y:S01]  /*1900*/  CS2R R170, SRZ ;  /* 0x0000000000aa7805 */ /* 0x000fe2000001ff00 */
[----:B------:R-:W-:Y:S02]  /*1910*/  IMAD.MOV.U32 R5, RZ, RZ, RZ ;  /* 0x000000ffff057224 */ /* 0x000fe400078e00ff */
[----:B------:R-:W-:Y:S01]  /*1920*/  IMAD.MOV.U32 R172, RZ, RZ, RZ ;  /* 0x000000ffffac7224 */ /* 0x000fe200078e00ff */
[----:B------:R-:W-:Y:S06]  /*1930*/  @!P0 BRA `(.L_x_3991) ;  /* 0x0000001400e88947 */ /* 0x000fec0003800000 */
        /* <DEDUP_REMOVED lines=13> */
[----:B------:R-:W-:Y:S01]  /*1a10*/  UMOV UR7, 0x40000040 ;  /* 0x4000004000077882 */ /* 0x000fe20000000000 */
[----:B------:R-:W1:Y:S01]  /*1a20*/  S2R R20, SR_TID.X ;  /* 0x0000000000147919 */ /* 0x000e620000002100 */
[----:B0-----:R-:W-:-:S04]  /*1a30*/  LEA.HI R5, R4, R4, RZ, 0x1 ;  /* 0x0000000404057211 */ /* 0x001fc800078f08ff */
[----:B------:R-:W-:Y:S01]  /*1a40*/  LOP3.LUT R5, R5, 0x1fffe, RZ, 0xc0, !PT ;  /* 0x0001fffe05057812 */ /* 0x000fe200078ec0ff */
[----:B------:R-:W-:-:S04]  /*1a50*/  WARPGROUP.ARRIVE ;  /* 0x00000000000079c5 */ /* 0x000fc80000000000 */
        /* <DEDUP_REMOVED lines=10> */
[----:B------:R-:W-:Y:S01]  /*1b00*/  VIADD R8, R5, 0x2 ;  /* 0x0000000205087836 */ /* 0x000fe20000000000 */
[----:B------:R-:W-:-:S02]  /*1b10*/  LOP3.LUT R7, R4, 0x2000000, RZ, 0xfc, !PT ;  /* 0x0200000004077812 */ /* 0x000fc400078efcff */
[----:B-1----:R-:W-:Y:S02]  /*1b20*/  LOP3.LUT R20, R20, 0x7f, RZ, 0xc0, !PT ;  /* 0x0000007f14147812 */ /* 0x002fe400078ec0ff */
[----:B------:R-:W-:Y:S02]  /*1b30*/  LEA R4, R2, R7, 0xc ;  /* 0x0000000702047211 */ /* 0x000fe400078e60ff */
[----:B------:R-:W-:Y:S01]  /*1b40*/  R2UR UR12, R8 ;  /* 0x00000000080c72ca */ /* 0x000fe200000e0000 */
[C---:B------:R-:W-:Y:S01]  /*1b50*/  VIADD R8, R5.reuse, 0x4 ;  /* 0x0000000405087836 */ /* 0x040fe20000000000 */
[C---:B------:R-:W-:Y:S01]  /*1b60*/  R2UR UR10, R4.reuse ;  /* 0x00000000040a72ca */ /* 0x040fe200000e0000 */
[----:B------:R-:W-:Y:S01]  /*1b70*/  VIADD R6, R4, 0x80 ;  /* 0x0000008004067836 */ /* 0x000fe20000000000 */
[----:B------:R-:W-:Y:S01]  /*1b80*/  ISETP.NE.AND P1, PT, R20, RZ, PT ;  /* 0x000000ff1400720c */ /* 0x000fe20003f25270 */
[----:B------:R-:W-:Y:S01]  /*1b90*/  VIADD R5, R5, 0x6 ;  /* 0x0000000605057836 */ /* 0x000fe20000000000 */
[----:B------:R-:W-:-:S02]  /*1ba0*/  R2UR UR16, R8 ;  /* 0x00000000081072ca */ /* 0x000fc400000e0000 */
[----:B------:R-:W-:Y:S01]  /*1bb0*/  R2UR UR14, R6 ;  /* 0x00000000060e72ca */ /* 0x000fe200000e0000 */
[C---:B------:R-:W-:Y:S01]  /*1bc0*/  VIADD R6, R4.reuse, 0x100 ;  /* 0x0000010004067836 */ /* 0x040fe20000000000 */
[----:B------:R-:W-:Y:S01]  /*1bd0*/  R2UR UR4, R5 ;  /* 0x00000000050472ca */ /* 0x000fe200000e0000 */
[----:B------:R-:W-:-:S03]  /*1be0*/  VIADD R4, R4, 0x180 ;  /* 0x0000018004047836 */ /* 0x000fc60000000000 */
[----:B------:R-:W-:Y:S01]  /*1bf0*/  R2UR UR18, R6 ;  /* 0x00000000061272ca */ /* 0x000fe200000e0000 */
[----:B------:R-:W-:Y:S01]  /*1c00*/  HGMMA.64x256x16.F32 R24, gdesc[UR8].tnspB, RZ, !UPT, gsb0 ;  /* 0x43e00000081879f0 */ /* 0x000fe2000c0008ff */
[----:B------:R-:W-:Y:S02]  /*1c10*/  R2UR UR6, R4 ;  /* 0x00000000040672ca */ /* 0x000fe400000e0000 */
[----:B------:R-:W-:-:S05]  /*1c20*/  @!P1 LEA R4, R2, R17, 0x3 ;  /* 0x0000001102049211 */ /* 0x000fca00078e18ff */
[----:B------:R-:W-:-:S05]  /*1c30*/  @!P1 VIADD R4, R4, 0x38860 ;  /* 0x0003886004049836 */ /* 0x000fca0000000000 */
        /* <DEDUP_REMOVED lines=17> */
.L_x_3994:
[----:B------:R-:W-:Y:S01]  /*1d50*/  BAR.SYNC.DEFER_BLOCKING 0xe, 0x100 ;  /* 0x0384000000007b1d */ /* 0x000fe20000010000 */
[----:B01----:R-:W-:Y:S01]  /*1d60*/  IMAD R4, R2, 0x40, R18 ;  /* 0x0000004002047824 */ /* 0x003fe200078e0212 */
[----:B------:R-:W-:Y:S01]  /*1d70*/  ISETP.GT.AND P2, PT, R168, RZ, PT ;  /* 0x000000ffa800720c */ /* 0x000fe20003f44270 */
[----:B------:R-:W-:Y:S02]  /*1d80*/  VIADD R2, R2, 0x1 ;  /* 0x0000000102027836 */ /* 0x000fe40000000000 */
[----:B------:R-:W-:Y:S01]  /*1d90*/  IMAD R4, R4, 0x4, R17 ;  /* 0x0000000404047824 */ /* 0x000fe200078e0211 */
[----:B------:R-:W-:Y:S01]  /*1da0*/  UMOV UR11, 0x40000040 ;  /* 0x40000040000b7882 */ /* 0x000fe20000000000 */
[----:B------:R-:W-:Y:S01]  /*1db0*/  UMOV UR15, 0x40000040 ;  /* 0x40000040000f7882 */ /* 0x000fe20000000000 */
[----:B------:R-:W-:Y:S01]  /*1dc0*/  ISETP.NE.AND P0, PT, R2, 0x2, PT ;  /* 0x000000020200780c */ /* 0x000fe20003f05270 */
[----:B------:R-:W-:Y:S01]  /*1dd0*/  UMOV UR19, 0x40000040 ;  /* 0x4000004000137882 */ /* 0x000fe20000000000 */
[----:B------:R-:W-:Y:S01]  /*1de0*/  UMOV UR7, 0x40000040 ;  /* 0x4000004000077882 */ /* 0x000fe20000000000 */
[----:B------:R-:W-:Y:S01]  /*1df0*/  VIADD R168, R168, 0xffffffff ;  /* 0xffffffffa8a87836 */ /* 0x000fe20000000000 */
[----:B------:R-:W-:Y:S01]  /*1e00*/  SEL R2, R2, RZ, P0 ;  /* 0x000000ff02027207 */ /* 0x000fe20000000000 */
[----:B------:R-:W0:Y:S04]  /*1e10*/  LDS R5, [R4+0x38400] ;  /* 0x0384000004057984 */ /* 0x000e280000000800 */
[----:B------:R1:W2:Y:S02]  /*1e20*/  LDS R6, [R4+0x38420] ;  /* 0x0384200004067984 */ /* 0x0002a40000000800 */
[----:B-1----:R-:W-:-:S05]  /*1e30*/  IMAD R4, R2, 0x1000, R7 ;  /* 0x0000100002047824 */ /* 0x002fca00078e0207 */
[----:B------:R-:W-:Y:S01]  /*1e40*/  R2UR UR10, R4 ;  /* 0x00000000040a72ca */ /* 0x000fe200000e0000 */
        /* <DEDUP_REMOVED lines=128> */
[----:B------:R-:W-:-:S04]  /*2650*/  IADD3 R5, R4, 0x80, RZ ;  /* 0x0000008004057810 */ /* 0x000fc80007ffe0ff */
[----:B------:R-:W-:Y:S01]  /*2660*/  R2UR UR14, R5 ;  /* 0x00000000050e72ca */ /* 0x000fe200000e0000 */
[----:B------:R-:W-:Y:S01]  /*2670*/  WARPGROUP.ARRIVE ;  /* 0x00000000000079c5 */ /* 0x000fe20000000000 */
[C---:B------:R-:W-:Y:S02]  /*2680*/  VIADD R5, R4.reuse, 0x100 ;  /* 0x0000010004057836 */ /* 0x040fe40000000000 */
[----:B------:R-:W-:-:S03]  /*2690*/  VIADD R4, R4, 0x180 ;  /* 0x0000018004047836 */ /* 0x000fc60000000000 */
[----:B------:R-:W-:Y:S01]  /*26a0*/  HGMMA.64x256x16.F32 R24, gdesc[UR8].tnspB, R24, gsb0 ;  /* 0x43e00000081879f0 */ /* 0x000fe20008000818 */
[----:B------:R-:W-:Y:S02]  /*26b0*/  R2UR UR18, R5 ;  /* 0x00000000051272ca */ /* 0x000fe400000e0000 */
[----:B------:R-:W-:Y:S01]  /*26c0*/  R2UR UR6, R4 ;  /* 0x00000000040672ca */ /* 0x000fe200000e0000 */
[----:B------:R-:W-:Y:S01]  /*26d0*/  @!P1 IMAD R4, R2, 0x8, R17 ;  /* 0x0000000802049824 */ /* 0x000fe200078e0211 */
[----:B------:R-:W-:-:S03]  /*26e0*/  SEL R5, RZ, 0x1, P0 ;  /* 0x00000001ff057807 */ /* 0x000fc60000000000 */
[----:B------:R-:W-:Y:S01]  /*26f0*/  @!P1 VIADD R4, R4, 0x38860 ;  /* 0x0003886004049836 */ /* 0x000fe20000000000 */
[----:B------:R-:W-:-:S04]  /*2700*/  LOP3.LUT R16, R16, R5, RZ, 0x3c, !PT ;  /* 0x0000000510107212 */ /* 0x000fc800078e3cff */
        /* <DEDUP_REMOVED lines=16> */
.L_x_3993:
[----:B------:R-:W-:Y:S01]  /*2810*/  BAR.SYNC.DEFER_BLOCKING 0xe, 0x100 ;  /* 0x0384000000007b1d */ /* 0x000fe20000010000 */
[C---:B01----:R-:W-:Y:S01]  /*2820*/  IMAD R4, R2.reuse, 0x40, R18 ;  /* 0x0000004002047824 */ /* 0x043fe200078e0212 */
[----:B------:R-:W-:Y:S01]  /*2830*/  PLOP3.LUT P0, PT, PT, PT, PT, 0x8, 0x0 ;  /* 0x000000000000781c */ /* 0x000fe20003f0e170 */
[----:B------:R-:W-:-:S03]  /*2840*/  VIADD R2, R2, 0x1 ;  /* 0x0000000102027836 */ /* 0x000fc60000000000 */
[----:B------:R-:W-:Y:S02]  /*2850*/  LEA R17, R4, R17, 0x2 ;  /* 0x0000001104117211 */ /* 0x000fe400078e10ff */
[----:B------:R-:W-:-:S04]  /*2860*/  ISETP.NE.AND P1, PT, R2, 0x2, PT ;  /* 0x000000020200780c */ /* 0x000fc80003f25270 */
[----:B------:R-:W-:Y:S02]  /*2870*/  SEL R7, RZ, 0x1, P1 ;  /* 0x00000001ff077807 */ /* 0x000fe40000800000 */
[----:B------:R-:W-:Y:S02]  /*2880*/  SEL R2, R2, RZ, P1 ;  /* 0x000000ff02027207 */ /* 0x000fe40000800000 */
[----:B------:R-:W-:Y:S01]  /*2890*/  LOP3.LUT R16, R16, R7, RZ, 0x3c, !PT ;  /* 0x0000000710107212 */ /* 0x000fe200078e3cff */
        /* <DEDUP_REMOVED lines=132> */
.L_x_3991:
[----:B------:R-:W-:Y:S02]  /*30e0*/  ISETP.GE.AND P1, PT, R168, 0x1, PT ;  /* 0x00000001a800780c */ /* 0x000fe40003f26270 */
[----:B------:R-:W-:-:S11]  /*30f0*/  PLOP3.LUT P0, PT, PT, PT, PT, 0x80, 0x0 ;  /* 0x000000000000781c */ /* 0x000fd60003f0f070 */
[----:B------:R-:W-:Y:S05]  /*3100*/  @!P1 BRA `(.L_x_3992) ;  /* 0x000000a000a89947 */ /* 0x000fea0003800000 */
[----:B------:R-:W0:Y:S02]  /*3110*/  SHFL.IDX PT, R0, R196, RZ, 0x1f ;  /* 0x00001fffc4007589 */ /* 0x000e2400000e0000 */
        /* <DEDUP_REMOVED lines=19> */
[----:B------:R-:W-:Y:S01]  /*3250*/  MOV R13, RZ ;  /* 0x000000ff000d7202 */ /* 0x000fe20000000f00 */
[----:B------:R-:W-:Y:S02]  /*3260*/  IMAD.U32 R6, RZ, RZ, UR4 ;  /* 0x00000004ff067e24 */ /* 0x000fe4000f8e00ff */
[----:B------:R-:W-:-:S02]  /*3270*/  IMAD.U32 R7, RZ, RZ, UR5 ;  /* 0x00000005ff077e24 */ /* 0x000fc4000f8e00ff */
[----:B------:R-:W-:Y:S02]  /*3280*/  IMAD.U32 R11, RZ, RZ, UR7 ;  /* 0x00000007ff0b7e24 */ /* 0x000fe4000f8e00ff */
[----:B------:R-:W-:Y:S02]  /*3290*/  IMAD.MOV.U32 R8, RZ, RZ, 0x70 ;  /* 0x00000070ff087424 */ /* 0x000fe400078e00ff */
[----:B0-----:R-:W-:-:S07]  /*32a0*/  IMAD.MOV.U32 R12, RZ, RZ, 0x1 ;  /* 0x00000001ff0c7424 */ /* 0x001fce00078e00ff */
[----:B------:R-:W-:-:S07]  /*32b0*/  LEPC R20, `(.L_x_3995) ;  /* 0x000000001014794e */ /* 0x000fce0000000000 */
[----:B-1----:R-:W-:Y:S05]  /*32c0*/  CALL.ABS.NOINC R14 ;  /* 0x000000000e007343 */ /* 0x002fea0003c00000 */
.L_x_3995:
[----:B------:R-:W-:Y:S01]  /*32d0*/  ULEA.HI UR4, UR36, UR36, URZ, 0x1 ;  /* 0x0000002424047291 */ /* 0x000fe2000f8f083f */
[----:B------:R-:W-:-:S03]  /*32e0*/  IMAD.U32 R0, RZ, RZ, UR41 ;  /* 0x00000029ff007e24 */ /* 0x000fc6000f8e00ff */
[----:B------:R-:W-:Y:S02]  /*32f0*/  ULOP3.LUT UR4, UR4, 0xfffffffe, URZ, 0xc0, !UPT ;  /* 0xfffffffe04047892 */ /* 0x000fe4000f8ec03f */
[----:B------:R-:W-:Y:S02]  /*3300*/  ISETP.NE.AND P0, PT, R0, 0x3, PT ;  /* 0x000000030000780c */ /* 0x000fe40003f05270 */
[----:B------:R-:W-:-:S06]  /*3310*/  UIADD3 UR4, UR36, -UR4, URZ ;  /* 0x8000000424047290 */ /* 0x000fcc000fffe03f */
[----:B------:R-:W-:-:S05]  /*3320*/  IMAD.U32 R4, RZ, RZ, UR4 ;  /* 0x00000004ff047e24 */ /* 0x000fca000f8e00ff */
[----:B------:R-:W-:-:S04]  /*3330*/  SHF.L.U32 R4, R4, 0x1f, RZ ;  /* 0x0000001f04047819 */ /* 0x000fc800000006ff */
[----:B------:R-:W0:Y:S02]  /*3340*/  SYNCS.PHASECHK.TRANS64.TRYWAIT P1, [R17+URZ+0x38800], R4 ;  /* 0x03880004110075a7 */ /* 0x000e24000802017f */
[----:B0-----:R-:W-:Y:S05]  /*3350*/  @!P1 BRA `(.L_x_3996) ;  /* 0x0000012000189947 */ /* 0x001fea0003800000 */
.L_x_4124:
[----:B------:R-:W-:Y:S05]  /*3360*/  @!P0 BRA `(.L_x_3997) ;  /* 0x0000000000048947 */ /* 0x000fea0003800000 */
[----:B------:R-:W-:Y:S01]  /*3370*/  BPT.TRAP 0x1 ;  /* 0x000000040000795c */ /* 0x000fe20000300000 */
.L_x_3997:
[----:B------:R-:W-:Y:S01]  /*3380*/  IMAD R5, R2, 0x8, R17 ;  /* 0x0000000802057824 */ /* 0x000fe200078e0211 */
[----:B------:R-:W-:-:S04]  /*3390*/  SHF.L.U32 R8, R16, 0x1f, RZ ;  /* 0x0000001f10087819 */ /* 0x000fc800000006ff */
[----:B------:R1:W2:Y:S01]  /*33a0*/  SYNCS.PHASECHK.TRANS64.TRYWAIT P1, [R5+URZ+0x38830], R8 ;  /* 0x03883008050075a7 */ /* 0x0002a2000802017f */
[----:B------:R-:W-:Y:S05]  /*33b0*/  @!P0 BRA `(.L_x_3998) ;  /* 0x0000000000048947 */ /* 0x000fea0003800000 */
[----:B------:R-:W-:Y:S01]  /*33c0*/  BPT.TRAP 0x1 ;  /* 0x000000040000795c */ /* 0x000fe20000300000 */
.L_x_3998:
[----:B------:R-:W-:-:S05]  /*33d0*/  VIADD R0, R17, 0x22400 ;  /* 0x0002240011007836 */ /* 0x000fca0000000000 */
[----:B------:R-:W-:-:S04]  /*33e0*/  SHF.R.U32.HI R0, RZ, 0x4, R0 ;  /* 0x00000004ff007819 */ /* 0x000fc80000011600 */
[----:B------:R-:W-:Y:S01]  /*33f0*/  LOP3.LUT R0, R0, 0x3fff, RZ, 0xc0, !PT ;  /* 0x00003fff00007812 */ /* 0x000fe200078ec0ff */
[----:B--2---:R-:W-:Y:S06]  /*3400*/  @P1 BRA `(.L_x_3999) ;  /* 0x0000000000081947 */ /* 0x004fec0003800000 */
[----:B------:R-:W2:Y:S02]  /*3410*/  SYNCS.PHASECHK.TRANS64.TRYWAIT P1, [R5+URZ+0x38830], R8 ;  /* 0x03883008050075a7 */ /* 0x000ea4000802017f */
[----:B--2---:R-:W-:Y:S05]  /*3420*/  @!P1 BRA `(.L_x_4000) ;  /* 0x0000011c00f89947 */ /* 0x004fea0003800000 */
.L_x_3999:
[----:B------:R-:W-:Y:S05]  /*3430*/  WARPSYNC.ALL ;  /* 0x0000000000007948 */ /* 0x000fea0003800000 */
[----:B------:R-:W-:Y:S01]  /*3440*/  LOP3.LUT R0, R0, 0x10000, RZ, 0xfc, !PT ;  /* 0x0001000000007812 */ /* 0x000fe200078efcff */
[----:B------:R-:W-:Y:S01]  /*3450*/  VIADD R3, R17, 0x20400 ;  /* 0x0002040011037836 */ /* 0x000fe20000000000 */
[----:B------:R-:W-:-:S03]  /*3460*/  WARPGROUP.ARRIVE ;  /* 0x00000000000079c5 */ /* 0x000fc60000000000 */
[----:B------:R-:W-:Y:S01]  /*3470*/  IMAD R6, R2, 0x200, R0 ;  /* 0x0000020002067824 */ /* 0x000fe200078e0200 */
[----:B------:R-:W-:Y:S01]  /*3480*/  UMOV UR27, 0x40000040 ;  /* 0x40000040001b7882 */ /* 0x000fe20000000000 */
[----:B------:R-:W-:Y:S01]  /*3490*/  UMOV UR25, 0x40000040 ;  /* 0x4000004000197882 */ /* 0x000fe20000000000 */
[----:B------:R-:W-:Y:S01]  /*34a0*/  SHF.R.U32.HI R3, RZ, 0x4, R3 ;  /* 0x00000004ff037819 */ /* 0x000fe20000011603 */
[----:B------:R-:W-:Y:S01]  /*34b0*/  UMOV UR23, 0x40000040 ;  /* 0x4000004000177882 */ /* 0x000fe20000000000 */
[----:B------:R-:W-:Y:S01]  /*34c0*/  R2UR UR26, R6 ;  /* 0x00000000061a72ca */ /* 0x000fe200000e0000 */
[----:B------:R-:W-:Y:S01]  /*34d0*/  UMOV UR21, 0x40000040 ;  /* 0x4000004000157882 */ /* 0x000fe20000000000 */
[----:B------:R-:W-:Y:S01]  /*34e0*/  LOP3.LUT R3, R3, 0x3fff, RZ, 0xc0, !PT ;  /* 0x00003fff03037812 */ /* 0x000fe200078ec0ff */
[----:B------:R-:W-:Y:S01]  /*34f0*/  UMOV UR19, 0x40000040 ;  /* 0x4000004000137882 */ /* 0x000fe20000000000 */
[----:B------:R-:W-:Y:S01]  /*3500*/  UMOV UR17, 0x40000040 ;  /* 0x4000004000117882 */ /* 0x000fe20000000000 */
[----:B------:R-:W-:Y:S01]  /*3510*/  UMOV UR15, 0x40000040 ;  /* 0x40000040000f7882 */ /* 0x000fe20000000000 */
[----:B------:R-:W-:Y:S01]  /*3520*/  LOP3.LUT R3, R3, 0x10000, RZ, 0xfc, !PT ;  /* 0x0001000003037812 */ /* 0x000fe200078efcff */
[----:B------:R-:W-:-:S03]  /*3530*/  UMOV UR13, 0x40000040 ;  /* 0x40000040000d7882 */ /* 0x000fc60000000000 */
[C---:B------:R-:W-:Y:S02]  /*3540*/  R2UR UR24, R3.reuse ;  /* 0x00000000031872ca */ /* 0x040fe400000e0000 */
[C---:B------:R-:W-:Y:S01]  /*3550*/  IADD3 R6, R3.reuse, 0x2, RZ ;  /* 0x0000000203067810 */ /* 0x040fe20007ffe0ff */
[----:B------:R-:W-:Y:S02]  /*3560*/  UIADD3 UR22, UR26, 0x2, URZ ;  /* 0x000000021a167890 */ /* 0x000fe4000fffe03f */
[----:B------:R-:W-:Y:S01]  /*3570*/  UIADD3 UR18, UR26, 0x4, URZ ;  /* 0x000000041a127890 */ /* 0x000fe2000fffe03f */
[----:B------:R-:W-:Y:S01]  /*3580*/  R2UR UR20, R6 ;  /* 0x00000000061472ca */ /* 0x000fe200000e0000 */
[C---:B------:R-:W-:Y:S01]  /*3590*/  VIADD R6, R3.reuse, 0x4 ;  /* 0x0000000403067836 */ /* 0x040fe20000000000 */
[----:B------:R-:W-:Y:S01]  /*35a0*/  UIADD3 UR14, UR26, 0x6, URZ ;  /* 0x000000061a0e7890 */ /* 0x000fe2000fffe03f */
[----:B------:R-:W-:-:S03]  /*35b0*/  VIADD R3, R3, 0x6 ;  /* 0x0000000603037836 */ /* 0x000fc60000000000 */
[----:B------:R-:W-:Y:S01]  /*35c0*/  R2UR UR16, R6 ;  /* 0x00000000061072ca */ /* 0x000fe200000e0000 */
[----:B------:R-:W-:Y:S01]  /*35d0*/  HGMMA.64x64x16.F32 R24, gdesc[UR24], RZ, !UPT, gsb0 ;  /* 0x00e00000181879f0 */ /* 0x000fe2000c0008ff */
[----:B------:R-:W-:Y:S02]  /*35e0*/  R2UR UR12, R3 ;  /* 0x00000000030c72ca */ /* 0x000fe400000e0000 */
        /* <DEDUP_REMOVED lines=10> */
[----:B------:R-:W3:Y:S02]  /*3690*/  SYNCS.PHASECHK.TRANS64.TRYWAIT P1, [R17+URZ+0x38810], R4 ;  /* 0x03881004110075a7 */ /* 0x000ee4000802017f */
[----:B---3--:R-:W-:Y:S05]  /*36a0*/  @!P1 BRA `(.L_x_4001) ;  /* 0x0000011c006c9947 */ /* 0x008fea0003800000 */
.L_x_4125:
[----:B------:R-:W-:Y:S05]  /*36b0*/  @!P0 BRA `(.L_x_4002) ;  /* 0x0000000000048947 */ /* 0x000fea0003800000 */
[----:B------:R-:W-:Y:S01]  /*36c0*/  BPT.TRAP 0x1 ;  /* 0x000000040000795c */ /* 0x000fe20000300000 */
.L_x_4002:
[----:B------:R4:W0:Y:S01]  /*36d0*/  SYNCS.PHASECHK.TRANS64.TRYWAIT P1, [R5+URZ+0x38850], R8 ;  /* 0x03885008050075a7 */ /* 0x000822000802017f */
[----:B------:R-:W-:Y:S05]  /*36e0*/  @!P0 BRA `(.L_x_4003) ;  /* 0x0000000000048947 */ /* 0x000fea0003800000 */
[----:B------:R-:W-:Y:S01]  /*36f0*/  BPT.TRAP 0x1 ;  /* 0x000000040000795c */ /* 0x000fe20000300000 */
.L_x_4003:
[C---:B------:R-:W-:Y:S02]  /*3700*/  VIADD R3, R17.reuse, 0x400 ;  /* 0x0000040011037836 */ /* 0x040fe40000000000 */
[----:B0--3--:R-:W-:-:S03]  /*3710*/  VIADD R4, R17, 0x26400 ;  /* 0x0002640011047836 */ /* 0x009fc60000000000 */
        /* <DEDUP_REMOVED lines=8> */
[----:B------:R-:W0:Y:S02]  /*37a0*/  SYNCS.PHASECHK.TRANS64.TRYWAIT P1, [R5+URZ+0x38850], R8 ;  /* 0x03885008050075a7 */ /* 0x000e24000802017f */
[----:B0-----:R-:W-:Y:S05]  /*37b0*/  @!P1 BRA `(.L_x_4005) ;  /* 0x0000011c003c9947 */ /* 0x001fea0003800000 */
.L_x_4004:
[----:B------:R-:W-:Y:S01]  /*37c0*/  R2UR UR8, R4 ;  /* 0x00000000040872ca */ /* 0x000fe200000e0000 */
[----:B------:R-:W-:Y:S01]  /*37d0*/  WARPGROUP.ARRIVE ;  /* 0x00000000000079c5 */ /* 0x000fe20000000000 */
[----:B------:R-:W-:Y:S01]  /*37e0*/  R2UR UR10, R6 ;  /* 0x00000000060a72ca */ /* 0x000fe200000e0000 */
[----:B------:R-:W-:Y:S01]  /*37f0*/  UMOV UR9, 0x40000040 ;  /* 0x4000004000097882 */ /* 0x000fe20000000000 */
[----:B------:R-:W-:Y:S01]  /*3800*/  UMOV UR11, 0x40000040 ;  /* 0x40000040000b7882 */ /* 0x000fe20000000000 */
[----:B012-4-:R-:W-:Y:S01]  /*3810*/  VIADD R8, R4, 0x2 ;  /* 0x0000000204087836 */ /* 0x017fe20000000000 */
[----:B------:R-:W-:Y:S01]  /*3820*/  IADD3 R7, R6, 0x2, RZ ;  /* 0x0000000206077810 */ /* 0x000fe20007ffe0ff */
[----:B------:R-:W-:Y:S01]  /*3830*/  UMOV UR5, 0x40000040 ;  /* 0x4000004000057882 */ /* 0x000fe20000000000 */
[----:B------:R-:W-:Y:S01]  /*3840*/  UMOV UR7, 0x40000040 ;  /* 0x4000004000077882 */ /* 0x000fe20000000000 */
[----:B------:R-:W0:Y:S01]  /*3850*/  S2R R9, SR_TID.X ;  /* 0x0000000000097919 */ /* 0x000e220000002100 */
[----:B------:R-:W-:Y:S01]  /*3860*/  R2UR UR4, R8 ;  /* 0x00000000080472ca */ /* 0x000fe200000e0000 */
[----:B------:R-:W-:Y:S01]  /*3870*/  VIADD R8, R4, 0x4 ;  /* 0x0000000404087836 */ /* 0x000fe20000000000 */
[----:B------:R-:W-:Y:S01]  /*3880*/  R2UR UR6, R7 ;  /* 0x00000000070672ca */ /* 0x000fe200000e0000 */
[C---:B------:R-:W-:Y:S01]  /*3890*/  VIADD R7, R6.reuse, 0x4 ;  /* 0x0000000406077836 */ /* 0x040fe20000000000 */
[----:B------:R-:W1:Y:S01]  /*38a0*/  S2R R57, SR_TID.X ;  /* 0x0000000000397919 */ /* 0x000e620000002100 */
[----:B------:R-:W-:Y:S01]  /*38b0*/  HGMMA.64x64x16.F32 R24, gdesc[UR8], R24, gsb0 ;  /* 0x00e00000081879f0 */ /* 0x000fe20008000818 */
[----:B------:R-:W-:-:S02]  /*38c0*/  VIADD R10, R6, 0x800 ;  /* 0x00000800060a7836 */ /* 0x000fc40000000000 */
[----:B------:R-:W-:-:S04]  /*38d0*/  IMAD R203, R2, 0x1000, R19 ;  /* 0x0000100002cb7824 */ /* 0x000fc800078e0213 */
[----:B------:R-:W-:Y:S01]  /*38e0*/  VIADD R205, R203, 0x80 ;  /* 0x00000080cbcd7836 */ /* 0x000fe20000000000 */
[----:B0-----:R-:W-:Y:S02]  /*38f0*/  SHF.R.U32.HI R9, RZ, 0x7, R9 ;  /* 0x00000007ff097819 */ /* 0x001fe40000011609 */
[----:B-1----:R-:W-:Y:S01]  /*3900*/  LOP3.LUT R57, R57, 0x7f, RZ, 0xc0, !PT ;  /* 0x0000007f39397812 */ /* 0x002fe200078ec0ff */
        /* <DEDUP_REMOVED lines=124> */
[----:B------:R-:W0:Y:S01]  /*40d0*/  SHFL.IDX PT, R7, R9, RZ, 0x1f ;  /* 0x00001fff09077589 */ /* 0x000e2200000e0000 */
[----:B------:R-:W-:Y:S01]  /*40e0*/  VIADD R8, R4, 0x800 ;  /* 0x0000080004087836 */ /* 0x000fe20000000000 */
[----:B0-----:R-:W-:-:S04]  /*40f0*/  ISETP.GT.AND P1, PT, R7, 0x7f, PT ;  /* 0x0000007f0700780c */ /* 0x001fc80003f24270 */
[----:B------:R-:W-:-:S05]  /*4100*/  SEL R7, RZ, 0x2, !P1 ;  /* 0x00000002ff077807 */ /* 0x000fca0004800000 */
        /* <DEDUP_REMOVED lines=135> */
[----:B------:R-:W-:-:S03]  /*4980*/  IMAD.IADD R12, R7, 0x1, R8 ;  /* 0x00000001070c7824 */ /* 0x000fc600078e0208 */
        /* <DEDUP_REMOVED lines=12> */
[----:B------:R-:W-:Y:S01]  /*4a50*/  LEA R11, R185, R18, 0x6 ;  /* 0x00000012b90b7211 */ /* 0x000fe200078e30ff */
        /* <DEDUP_REMOVED lines=22> */
[----:B------:R-:W-:-:S05]  /*4bc0*/  IMAD R7, R168, -0x40, R9 ;  /* 0xffffffc0a8077824 */ /* 0x000fca00078e0209 */
[----:B------:R-:W-:Y:S02]  /*4bd0*/  IADD3 R9, R186, 0x1, R7 ;  /* 0x00000001ba097810 */ /* 0x000fe40007ffe007 */
[----:B------:R-:W-:Y:S01]  /*4be0*/  IADD3 R7, -R22, R7, R186 ;  /* 0x0000000716077210 */ /* 0x000fe20007ffe1ba */
[----:B------:R-:W-:Y:S02]  /*4bf0*/  WARPGROUP.DEPBAR.LE gsb0, 0x0 ;  /* 0x00008000000079c5 */ /* 0x000fe40000010000 */
[----:B------:R-:W-:-:S06]  /*4c00*/  WARPGROUP.ARRIVE ;  /* 0x00000000000079c5 */ /* 0x000fcc0000000000 */
[----:B------:R-:W-:Y:S01]  /*4c10*/  HGMMA.64x64x16.F32 R24, gdesc[UR4], R24, gsb0 ;  /* 0x00e00000041879f0 */ /* 0x000fe20008000818 */
[----:B------:R-:W-:Y:S01]  /*4c20*/  R2UR UR4, R10 ;  /* 0x000000000a0472ca */ /* 0x000fe200000e0000 */
[----:B------:R-:W-:Y:S01]  /*4c30*/  UMOV UR5, 0x40000040 ;  /* 0x4000004000057882 */ /* 0x000fe20000000000 */
[----:B------:R-:W-:Y:S01]  /*4c40*/  R2UR UR6, R6 ;  /* 0x00000000060672ca */ /* 0x000fe200000e0000 */
[----:B------:R-:W-:Y:S01]  /*4c50*/  UMOV UR7, 0x40000040 ;  /* 0x4000004000077882 */ /* 0x000fe20000000000 */
[----:B------:R-:W-:-:S04]  /*4c60*/  IADD3 R6, -R22, R9, -R184 ;  /* 0x0000000916067210 */ /* 0x000fc80007ffe9b8 */
[----:B------:R-:W-:Y:S02]  /*4c70*/  VIADDMNMX R8, R11, R6, R7, PT ;  /* 0x000000060b087246 */ /* 0x000fe40003800107 */
[----:B------:R-:W-:Y:S02]  /*4c80*/  IADD3 R6, R6, 0x8, R11 ;  /* 0x0000000806067810 */ /* 0x000fe40007ffe00b */
[C---:B------:R-:W-:Y:S02]  /*4c90*/  ISETP.GT.AND P1, PT, R8.reuse, RZ, PT ;  /* 0x000000ff0800720c */ /* 0x040fe40003f24270 */
[C---:B------:R-:W-:Y:S02]  /*4ca0*/  ISETP.GT.AND P2, PT, R8.reuse, 0x1, PT ;  /* 0x000000010800780c */ /* 0x040fe40003f44270 */
[----:B------:R-:W-:Y:S01]  /*4cb0*/  ISETP.GT.AND P3, PT, R8, 0x8, PT ;  /* 0x000000080800780c */ /* 0x000fe20003f64270 */
[----:B------:R-:W-:Y:S02]  /*4cc0*/  WARPGROUP.DEPBAR.LE gsb0, 0x0 ;  /* 0x00008000000079c5 */ /* 0x000fe40000010000 */
[----:B------:R-:W-:-:S06]  /*4cd0*/  WARPGROUP.ARRIVE ;  /* 0x00000000000079c5 */ /* 0x000fcc0000000000 */
[----:B------:R-:W-:Y:S01]  /*4ce0*/  HGMMA.64x64x16.F32 R24, gdesc[UR4], R24, gsb0 ;  /* 0x00e00000041879f0 */ /* 0x000fe20008000818 */
[----:B------:R-:W-:Y:S01]  /*4cf0*/  ULDC UR4, c[0x0][0xad0] ;  /* 0x0002b40000047ab9 */ /* 0x000fe20000000800 */
[----:B------:R-:W-:Y:S01]  /*4d00*/  R2UR UR6, R203 ;  /* 0x00000000cb0672ca */ /* 0x000fe200000e0000 */
        /* <DEDUP_REMOVED lines=33> */
[----:B-1----:R-:W-:Y:S01]  /*4f20*/  FSEL R25, R25, -INF , P2 ;  /* 0xff80000019197808 */ /* 0x002fe20001000000 */
[----:B------:R-:W-:Y:S01]  /*4f30*/  FMUL.FTZ R43, R43, UR4 ;  /* 0x000000042b2b7c20 */ /* 0x000fe20008410000 */
[----:B------:R-:W-:Y:S01]  /*4f40*/  ISETP.GT.AND P2, PT, R8, 0x10, PT ;  /* 0x000000100800780c */ /* 0x000fe20003f44270 */
[----:B------:R-:W-:Y:S01]  /*4f50*/  FMUL.FTZ R46, R46, UR4 ;  /* 0x000000042e2e7c20 */ /* 0x000fe20008410000 */
[----:B------:R-:W-:Y:S01]  /*4f60*/  FMNMX.FTZ R9, R24, R25, !PT ;  /* 0x0000001918097209 */ /* 0x000fe20007810000 */
        /* <DEDUP_REMOVED lines=8> */
[----:B------:R-:W-:-:S02]  /*4ff0*/  ULDC UR4, c[0x0][0xa80] ;  /* 0x0002a00000047ab9 */ /* 0x000fc40000000800 */
[----:B------:R-:W2:Y:S01]  /*5000*/  MUFU.TANH R33, R33 ;  /* 0x0000002100217308 */ /* 0x000ea20000002400 */
[----:B0-----:R-:W-:Y:S02]  /*5010*/  FSEL R29, R29, -INF , P1 ;  /* 0xff8000001d1d7808 */ /* 0x001fe40000800000 */
[----:B------:R-:W-:Y:S02]  /*5020*/  ISETP.GT.AND P1, PT, R8, 0x11, PT ;  /* 0x000000110800780c */ /* 0x000fe40003f24270 */
[----:B------:R-:W-:-:S03]  /*5030*/  FMNMX.FTZ R9, R29, R10, !PT ;  /* 0x0000000a1d097209 */ /* 0x000fc60007810000 */
[----:B------:R-:W0:Y:S01]  /*5040*/  MUFU.TANH R36, R36 ;  /* 0x0000002400247308 */ /* 0x000e220000002400 */
        /* <DEDUP_REMOVED lines=40> */
[----:B--2---:R-:W-:-:S04]  /*52d0*/  FSEL R52, R52, -INF , P2 ;  /* 0xff80000034347808 */ /* 0x004fc80001000000 */
[----:B------:R-:W-:-:S03]  /*52e0*/  FMNMX.FTZ R8, R52, R9, !PT ;  /* 0x0000000934087209 */ /* 0x000fc60007810000 */
[----:B------:R-:W2:Y:S01]  /*52f0*/  MUFU.TANH R27, R27 ;  /* 0x0000001b001b7308 */ /* 0x000ea20000002400 */
[----:B0-----:R-:W-:-:S04]  /*5300*/  FSEL R53, R53, -INF , P1 ;  /* 0xff80000035357808 */ /* 0x001fc80000800000 */
[----:B------:R-:W-:-:S03]  /*5310*/  FMNMX.FTZ R8, R53, R8, !PT ;  /* 0x0000000835087209 */ /* 0x000fc60007810000 */
[----:B------:R-:W0:Y:S02]  /*5320*/  MUFU.TANH R30, R30 ;  /* 0x0000001e001e7308 */ /* 0x000e240000002400 */
[----:B------:R-:W3:Y:S06]  /*5330*/  SHFL.BFLY PT, R9, R8, 0x2, 0x1f ;  /* 0x0c401f0008097f89 */ /* 0x000eec00000e0000 */
[----:B------:R-:W4:Y:S08]  /*5340*/  MUFU.TANH R31, R31 ;  /* 0x0000001f001f7308 */ /* 0x000f300000002400 */
[----:B------:R-:W5:Y:S08]  /*5350*/  MUFU.TANH R34, R34 ;  /* 0x0000002200227308 */ /* 0x000f700000002400 */
[----:B------:R-:W5:Y:S01]  /*5360*/  MUFU.TANH R35, R35 ;  /* 0x0000002300237308 */ /* 0x000f620000002400 */
[----:B---3--:R-:W-:-:S02]  /*5370*/  FMNMX.FTZ R9, R8, R9, !PT ;  /* 0x0000000908097209 */ /* 0x008fc40007810000 */
[----:B------:R-:W-:-:S03]  /*5380*/  VIMNMX R8, R7, R6, PT ;  /* 0x0000000607087248 */ /* 0x000fc60003fe0100 */
[----:B------:R-:W3:Y:S01]  /*5390*/  SHFL.BFLY PT, R10, R9, 0x1, 0x1f ;  /* 0x0c201f00090a7f89 */ /* 0x000ee200000e0000 */
[C---:B------:R-:W-:Y:S01]  /*53a0*/  ISETP.GT.AND P1, PT, R8.reuse, RZ, PT ;  /* 0x000000ff0800720c */ /* 0x040fe20003f24270 */
[----:B------:R-:W3:Y:S01]  /*53b0*/  MUFU.TANH R38, R38 ;  /* 0x0000002600267308 */ /* 0x000ee20000002400 */
[C---:B------:R-:W-:Y:S02]  /*53c0*/  ISETP.GT.AND P2, PT, R8.reuse, 0x1, PT ;  /* 0x000000010800780c */ /* 0x040fe40003f44270 */
[----:B------:R-:W-:Y:S02]  /*53d0*/  ISETP.GT.AND P3, PT, R8, 0x8, PT ;  /* 0x000000080800780c */ /* 0x000fe40003f64270 */
[----:B-1----:R-:W-:Y:S02]  /*53e0*/  FSEL R26, R26, -INF , P1 ;  /* 0xff8000001a1a7808 */ /* 0x002fe40000800000 */
[----:B--2---:R-:W-:Y:S01]  /*53f0*/  FSEL R27, R27, -INF , P2 ;  /* 0xff8000001b1b7808 */ /* 0x004fe20001000000 */
[----:B------:R-:W1:Y:S01]  /*5400*/  MUFU.TANH R39, R39 ;  /* 0x0000002700277308 */ /* 0x000e620000002400 */
[----:B------:R-:W-:-:S02]  /*5410*/  ISETP.GT.AND P1, PT, R8, 0x9, PT ;  /* 0x000000090800780c */ /* 0x000fc40003f24270 */
[----:B0-----:R-:W-:Y:S02]  /*5420*/  FSEL R30, R30, -INF , P3 ;  /* 0xff8000001e1e7808 */ /* 0x001fe40001800000 */
[C---:B------:R-:W-:Y:S02]  /*5430*/  ISETP.GT.AND P2, PT, R8.reuse, 0x10, PT ;  /* 0x000000100800780c */ /* 0x040fe40003f44270 */
[----:B----4-:R-:W-:Y:S01]  /*5440*/  FSEL R31, R31, -INF , P1 ;  /* 0xff8000001f1f7808 */ /* 0x010fe20000800000 */
[----:B------:R-:W0:Y:S01]  /*5450*/  MUFU.TANH R42, R42 ;  /* 0x0000002a002a7308 */ /* 0x000e220000002400 */
[----:B------:R-:W-:Y:S02]  /*5460*/  ISETP.GT.AND P1, PT, R8, 0x11, PT ;  /* 0x000000110800780c */ /* 0x000fe40003f24270 */
[----:B-----5:R-:W-:Y:S02]  /*5470*/  FSEL R34, R34, -INF , P2 ;  /* 0xff80000022227808 */ /* 0x020fe40001000000 */
[----:B------:R-:W-:-:S02]  /*5480*/  ISETP.GT.AND P2, PT, R8, 0x18, PT ;  /* 0x000000180800780c */ /* 0x000fc40003f44270 */
[----:B---3--:R-:W-:Y:S01]  /*5490*/  FMNMX.FTZ R7, R9, R10, !PT ;  /* 0x0000000a09077209 */ /* 0x008fe20007810000 */
[----:B------:R-:W2:Y:S01]  /*54a0*/  MUFU.TANH R43, R43 ;  /* 0x0000002b002b7308 */ /* 0x000ea20000002400 */
[----:B------:R-:W-:Y:S02]  /*54b0*/  FMNMX.FTZ R9, R26, R27, !PT ;  /* 0x0000001b1a097209 */ /* 0x000fe40007810000 */
[----:B------:R-:W-:Y:S01]  /*54c0*/  FSEL R35, R35, -INF , P1 ;  /* 0xff80000023237808 */ /* 0x000fe20000800000 */
[----:B------:R-:W-:Y:S01]  /*54d0*/  FMUL.FTZ R10, R7, UR4 ;  /* 0x00000004070a7c20 */ /* 0x000fe20008410000 */
[----:B------:R-:W-:Y:S02]  /*54e0*/  FMNMX.FTZ R6, R30, R9, !PT ;  /* 0x000000091e067209 */ /* 0x000fe40007810000 */
[----:B------:R-:W-:Y:S01]  /*54f0*/  ISETP.GT.AND P1, PT, R8, 0x19, PT ;  /* 0x000000190800780c */ /* 0x000fe20003f24270 */
[----:B------:R-:W3:Y:S01]  /*5500*/  MUFU.TANH R46, R46 ;  /* 0x0000002e002e7308 */ /* 0x000ee20000002400 */
[----:B------:R-:W-:-:S02]  /*5510*/  FMNMX.FTZ R9, R31, R6, !PT ;  /* 0x000000061f097209 */ /* 0x000fc40007810000 */
[----:B------:R-:W-:Y:S02]  /*5520*/  FSEL R38, R38, -INF , P2 ;  /* 0xff80000026267808 */ /* 0x000fe40001000000 */
[----:B------:R-:W-:Y:S02]  /*5530*/  FMNMX.FTZ R6, R34, R9, !PT ;  /* 0x0000000922067209 */ /* 0x000fe40007810000 */
[----:B------:R-:W-:Y:S01]  /*5540*/  ISETP.GT.AND P3, PT, R8, 0x20, PT ;  /* 0x000000200800780c */ /* 0x000fe20003f64270 */
[----:B------:R-:W4:Y:S01]  /*5550*/  MUFU.TANH R47, R47 ;  /* 0x0000002f002f7308 */ /* 0x000f220000002400 */
[----:B------:R-:W-:Y:S02]  /*5560*/  FMNMX.FTZ R9, R35, R6, !PT ;  /* 0x0000000623097209 */ /* 0x000fe40007810000 */
[----:B-1----:R-:W-:Y:S02]  /*5570*/  FSEL R39, R39, -INF , P1 ;  /* 0xff80000027277808 */ /* 0x002fe40000800000 */
[----:B------:R-:W-:-:S02]  /*5580*/  FMNMX.FTZ R6, R38, R9, !PT ;  /* 0x0000000926067209 */ /* 0x000fc40007810000 */
[----:B------:R-:W-:Y:S01]  /*5590*/  ISETP.GT.AND P2, PT, R8, 0x21, PT ;  /* 0x000000210800780c */ /* 0x000fe20003f44270 */
[----:B------:R-:W1:Y:S01]  /*55a0*/  MUFU.TANH R50, R50 ;  /* 0x0000003200327308 */ /* 0x000e620000002400 */
[----:B0-----:R-:W-:Y:S02]  /*55b0*/  FSEL R42, R42, -INF , P3 ;  /* 0xff8000002a2a7808 */ /* 0x001fe40001800000 */
[----:B------:R-:W-:Y:S02]  /*55c0*/  FMNMX.FTZ R9, R39, R6, !PT ;  /* 0x0000000627097209 */ /* 0x000fe40007810000 */
[----:B------:R-:W-:Y:S02]  /*55d0*/  ISETP.GT.AND P1, PT, R8, 0x28, PT ;  /* 0x000000280800780c */ /* 0x000fe40003f24270 */
[----:B--2---:R-:W-:Y:S01]  /*55e0*/  FSEL R43, R43, -INF , P2 ;  /* 0xff8000002b2b7808 */ /* 0x004fe20001000000 */
[----:B------:R-:W0:Y:S01]  /*55f0*/  MUFU.TANH R51, R51 ;  /* 0x0000003300337308 */ /* 0x000e220000002400 */
[----:B------:R-:W-:-:S02]  /*5600*/  FMNMX.FTZ R6, R42, R9, !PT ;  /* 0x000000092a067209 */ /* 0x000fc40007810000 */
[----:B------:R-:W-:Y:S02]  /*5610*/  ISETP.GT.AND P4, PT, R8, 0x29, PT ;  /* 0x000000290800780c */ /* 0x000fe40003f84270 */
[----:B---3--:R-:W-:Y:S02]  /*5620*/  FSEL R46, R46, -INF , P1 ;  /* 0xff8000002e2e7808 */ /* 0x008fe40000800000 */
[----:B------:R-:W-:Y:S01]  /*5630*/  FMNMX.FTZ R9, R43, R6, !PT ;  /* 0x000000062b097209 */ /* 0x000fe20007810000 */
[----:B------:R-:W2:Y:S01]  /*5640*/  MUFU.TANH R54, R54 ;  /* 0x0000003600367308 */ /* 0x000ea20000002400 */
[----:B------:R-:W-:Y:S02]  /*5650*/  ISETP.GT.AND P3, PT, R8, 0x30, PT ;  /* 0x000000300800780c */ /* 0x000fe40003f64270 */
[----:B----4-:R-:W-:Y:S02]  /*5660*/  FSEL R47, R47, -INF , P4 ;  /* 0xff8000002f2f7808 */ /* 0x010fe40002000000 */
[----:B------:R-:W-:-:S02]  /*5670*/  FMNMX.FTZ R6, R46, R9, !PT ;  /* 0x000000092e067209 */ /* 0x000fc40007810000 */
[----:B------:R-:W-:Y:S01]  /*5680*/  FSETP.NEU.FTZ.AND P2, PT, R7, -INF , PT ;  /* 0xff8000000700780b */ /* 0x000fe20003f5d000 */
[----:B------:R-:W3:Y:S01]  /*5690*/  MUFU.TANH R55, R55 ;  /* 0x0000003700377308 */ /* 0x000ee20000002400 */
[----:B------:R-:W-:Y:S02]  /*56a0*/  ISETP.GT.AND P1, PT, R8, 0x31, PT ;  /* 0x000000310800780c */ /* 0x000fe40003f24270 */
[----:B-1----:R-:W-:Y:S02]  /*56b0*/  FSEL R50, R50, -INF , P3 ;  /* 0xff80000032327808 */ /* 0x002fe40001800000 */
[----:B------:R-:W-:Y:S02]  /*56c0*/  FMNMX.FTZ R9, R47, R6, !PT ;  /* 0x000000062f097209 */ /* 0x000fe40007810000 */
[----:B------:R-:W-:Y:S02]  /*56d0*/  FSEL R56, R10, RZ, P2 ;  /* 0x000000ff0a387208 */ /* 0x000fe40001000000 */
[----:B------:R-:W-:-:S02]  /*56e0*/  ISETP.GT.AND P2, PT, R8, 0x38, PT ;  /* 0x000000380800780c */ /* 0x000fc40003f44270 */
[----:B0-----:R-:W-:Y:S01]  /*56f0*/  FSEL R51, R51, -INF , P1 ;  /* 0xff80000033337808 */ /* 0x001fe20000800000 */
[--C-:B------:R-:W-:Y:S01]  /*5700*/  FFMA.FTZ R24, R24, UR4, -R56.reuse ;  /* 0x0000000418187c23 */ /* 0x100fe20008010838 */
[----:B------:R-:W-:Y:S01]  /*5710*/  FMNMX.FTZ R10, R50, R9, !PT ;  /* 0x00000009320a7209 */ /* 0x000fe20007810000 */
[--C-:B------:R-:W-:Y:S01]  /*5720*/  FFMA.FTZ R9, R25, UR4, -R56.reuse ;  /* 0x0000000419097c23 */ /* 0x100fe20008010838 */
[----:B------:R-:W-:Y:S01]  /*5730*/  ISETP.GT.AND P1, PT, R8, 0x39, PT ;  /* 0x000000390800780c */ /* 0x000fe20003f24270 */
[----:B------:R-:W-:Y:S01]  /*5740*/  MUFU.EX2 R6, R24 ;  /* 0x0000001800067308 */ /* 0x000fe20000000800 */
[----:B--2---:R-:W-:Y:S01]  /*5750*/  FSEL R54, R54, -INF , P2 ;  /* 0xff80000036367808 */ /* 0x004fe20001000000 */
[--C-:B------:R-:W-:Y:S01]  /*5760*/  FFMA.FTZ R12, R32, UR4, -R56.reuse ;  /* 0x00000004200c7c23 */ /* 0x100fe20008010838 */
[----:B------:R-:W-:Y:S01]  /*5770*/  FMNMX.FTZ R11, R51, R10, !PT ;  /* 0x0000000a330b7209 */ /* 0x000fe20007810000 */
[--C-:B------:R-:W-:Y:S01]  /*5780*/  FFMA.FTZ R10, R28, UR4, -R56.reuse ;  /* 0x000000041c0a7c23 */ /* 0x100fe20008010838 */
[----:B---3--:R-:W-:Y:S01]  /*5790*/  FSEL R55, R55, -INF , P1 ;  /* 0xff80000037377808 */ /* 0x008fe20000800000 */
        /* <DEDUP_REMOVED lines=13> */
[----:B------:R-:W-:Y:S01]  /*5870*/  FFMA.FTZ R174, R53, UR4, -R56 ;  /* 0x0000000435ae7c23 */ /* 0x000fe20008010838 */
[----:B------:R-:W1:Y:S08]  /*5880*/  MUFU.EX2 R9, R9 ;  /* 0x0000000900097308 */ /* 0x000e700000000800 */
[----:B------:R-:W-:Y:S08]  /*5890*/  MUFU.EX2 R10, R10 ;  /* 0x0000000a000a7308 */ /* 0x000ff00000000800 */
[----:B------:R-:W2:Y:S01]  /*58a0*/  MUFU.EX2 R11, R11 ;  /* 0x0000000b000b7308 */ /* 0x000ea20000000800 */
[----:B-1----:R-:W-:Y:S01]  /*58b0*/  F2FP.F16.F32.PACK_AB R152, R9, R6 ;  /* 0x000000060998723e */ /* 0x002fe200000000ff */
[----:B------:R-:W-:Y:S01]  /*58c0*/  FADD.FTZ R9, R6, R9 ;  /* 0x0000000906097221 */ /* 0x000fe20000010000 */
[----:B------:R-:W-:Y:S01]  /*58d0*/  IMAD.IADD R6, R186, 0x1, -R184 ;  /* 0x00000001ba067824 */ /* 0x000fe200078e0ab8 */
[----:B0-----:R-:W-:Y:S01]  /*58e0*/  FMNMX.FTZ R24, R8, R21, !PT ;  /* 0x0000001508187209 */ /* 0x001fe20007810000 */
[----:B------:R-:W-:-:S03]  /*58f0*/  FFMA.FTZ R21, R41, UR4, -R56 ;  /* 0x0000000429157c23 */ /* 0x000fc60008010838 */
[----:B------:R-:W-:Y:S01]  /*5900*/  MUFU.EX2 R12, R12 ;  /* 0x0000000c000c7308 */ /* 0x000fe20000000800 */
[----:B------:R-:W0:Y:S01]  /*5910*/  SHFL.BFLY PT, R25, R24, 0x1, 0x1f ;  /* 0x0c201f0018197f89 */ /* 0x000e2200000e0000 */
[----:B------:R-:W-:-:S06]  /*5920*/  LEA R6, R185, R6, 0x6 ;  /* 0x00000006b9067211 */ /* 0x000fcc00078e30ff */
[----:B------:R-:W1:Y:S01]  /*5930*/  MUFU.EX2 R13, R13 ;  /* 0x0000000d000d7308 */ /* 0x000e620000000800 */
[----:B--2---:R-:W-:Y:S01]  /*5940*/  F2FP.F16.F32.PACK_AB R154, R11, R10 ;  /* 0x0000000a0b9a723e */ /* 0x004fe200000000ff */
[----:B------:R-:W-:Y:S01]  /*5950*/  FADD.FTZ R10, R10, R9 ;  /* 0x000000090a0a7221 */ /* 0x000fe20000010000 */
[----:B------:R-:W-:-:S03]  /*5960*/  SHF.R.S32.HI R9, RZ, 0x1f, R6 ;  /* 0x0000001fff097819 */ /* 0x000fc60000011406 */
[----:B------:R-:W-:Y:S01]  /*5970*/  FADD.FTZ R11, R11, R10 ;  /* 0x0000000a0b0b7221 */ /* 0x000fe20000010000 */
[----:B------:R-:W-:Y:S01]  /*5980*/  LEA.HI R9, R9, R6, RZ, 0x6 ;  /* 0x0000000609097211 */ /* 0x000fe200078f30ff */
[----:B------:R-:W-:Y:S03]  /*5990*/  MUFU.EX2 R14, R14 ;  /* 0x0000000e000e7308 */ /* 0x000fe60000000800 */
[----:B------:R-:W-:-:S04]  /*59a0*/  SHF.R.S32.HI R9, RZ, 0x6, R9 ;  /* 0x00000006ff097819 */ /* 0x000fc80000011409 */
[----:B------:R-:W-:Y:S01]  /*59b0*/  VIMNMX R9, RZ, R9, !PT ;  /* 0x00000009ff097248 */ /* 0x000fe20007fe0100 */
[----:B------:R-:W2:Y:S01]  /*59c0*/  MUFU.EX2 R15, R15 ;  /* 0x0000000f000f7308 */ /* 0x000ea20000000800 */
[----:B0-----:R-:W-:Y:S02]  /*59d0*/  FMNMX.FTZ R8, R24, R25, !PT ;  /* 0x0000001918087209 */ /* 0x001fe40007810000 */
[C---:B-1----:R-:W-:Y:S01]  /*59e0*/  F2FP.F16.F32.PACK_AB R156, R13.reuse, R12 ;  /* 0x0000000c0d9c723e */ /* 0x042fe200000000ff */
[----:B------:R-:W-:Y:S01]  /*59f0*/  FADD.FTZ R12, R12, R11 ;  /* 0x0000000b0c0c7221 */ /* 0x000fe20000010000 */
[C---:B------:R-:W-:Y:S01]  /*5a00*/  FSETP.NEU.FTZ.AND P1, PT, R8.reuse, -INF , PT ;  /* 0xff8000000800780b */ /* 0x040fe20003f3d000 */
[----:B------:R-:W-:Y:S02]  /*5a10*/  FMUL.FTZ R24, R8, UR4 ;  /* 0x0000000408187c20 */ /* 0x000fe40008410000 */
[----:B------:R-:W-:Y:S01]  /*5a20*/  MUFU.EX2 R20, R20 ;  /* 0x0000001400147308 */ /* 0x000fe20000000800 */
[----:B------:R-:W-:Y:S01]  /*5a30*/  FADD.FTZ R13, R13, R12 ;  /* 0x0000000c0d0d7221 */ /* 0x000fe20000010000 */
[----:B------:R-:W-:Y:S01]  /*5a40*/  VIADD R12, R168, 0xfffffffe ;  /* 0xfffffffea80c7836 */ /* 0x000fe20000000000 */
[----:B------:R-:W-:-:S02]  /*5a50*/  FSEL R25, R24, RZ, P1 ;  /* 0x000000ff18197208 */ /* 0x000fc40000800000 */
[----:B------:R-:W-:Y:S02]  /*5a60*/  ISETP.NE.AND P1, PT, R57, RZ, PT ;  /* 0x000000ff3900720c */ /* 0x000fe40003f25270 */
[----:B------:R-:W-:Y:S01]  /*5a70*/  ISETP.GE.AND P2, PT, R12, R9, PT ;  /* 0x000000090c00720c */ /* 0x000fe20003f46270 */
        /* <DEDUP_REMOVED lines=22> */
[----:B------:R-:W-:-:S03]  /*5be0*/  @!P1 VIADD R5, R5, 0x38860 ;  /* 0x0003886005059836 */ /* 0x000fc60000000000 */
[----:B------:R-:W-:Y:S01]  /*5bf0*/  FADD.FTZ R15, R15, R14 ;  /* 0x0000000e0f0f7221 */ /* 0x000fe20000010000 */
[----:B------:R-:W1:Y:S01]  /*5c00*/  MUFU.EX2 R176, R176 ;  /* 0x000000b000b07308 */ /* 0x000e620000000800 */
[----:B------:R-:W-:-:S07]  /*5c10*/  @!P1 PRMT R5, RZ, 0x654, R5 ;  /* 0x00000654ff059816 */ /* 0x000fce0000000005 */
[----:B------:R-:W-:Y:S08]  /*5c20*/  MUFU.EX2 R177, R177 ;  /* 0x000000b100b17308 */ /* 0x000ff00000000800 */
[----:B------:R-:W2:Y:S01]  /*5c30*/  MUFU.EX2 R178, R178 ;  /* 0x000000b200b27308 */ /* 0x000ea20000000800 */
[----:B-1----:R-:W-:Y:S01]  /*5c40*/  F2FP.F16.F32.PACK_AB R153, R176, R175 ;  /* 0x000000afb099723e */ /* 0x002fe200000000ff */
[----:B------:R-:W-:-:S06]  /*5c50*/  FADD.FTZ R176, R175, R176 ;  /* 0x000000b0afb07221 */ /* 0x000fcc0000010000 */
[----:B------:R-:W-:Y:S08]  /*5c60*/  MUFU.EX2 R179, R179 ;  /* 0x000000b300b37308 */ /* 0x000ff00000000800 */
[----:B------:R-:W1:Y:S01]  /*5c70*/  MUFU.EX2 R180, R180 ;  /* 0x000000b400b47308 */ /* 0x000e620000000800 */
[----:B--2---:R-:W-:Y:S01]  /*5c80*/  F2FP.F16.F32.PACK_AB R155, R178, R177 ;  /* 0x000000b1b29b723e */ /* 0x004fe200000000ff */
[----:B------:R-:W-:Y:S01]  /*5c90*/  BAR.SYNC.DEFER_BLOCKING 0xf, 0x100 ;  /* 0x03c4000000007b1d */ /* 0x000fe20000010000 */
[----:B------:R-:W-:-:S04]  /*5ca0*/  FADD.FTZ R177, R177, R176 ;  /* 0x000000b0b1b17221 */ /* 0x000fc80000010000 */
[----:B------:R-:W-:Y:S01]  /*5cb0*/  FADD.FTZ R178, R178, R177 ;  /* 0x000000b1b2b27221 */ /* 0x000fe20000010000 */
[----:B------:R-:W-:Y:S08]  /*5cc0*/  MUFU.EX2 R181, R181 ;  /* 0x000000b500b57308 */ /* 0x000ff00000000800 */
[----:B------:R-:W2:Y:S01]  /*5cd0*/  MUFU.EX2 R182, R182 ;  /* 0x000000b600b67308 */ /* 0x000ea20000000800 */
[----:B-1----:R-:W-:Y:S01]  /*5ce0*/  F2FP.F16.F32.PACK_AB R157, R180, R179 ;  /* 0x000000b3b49d723e */ /* 0x002fe200000000ff */
[----:B------:R-:W-:-:S04]  /*5cf0*/  FADD.FTZ R179, R179, R178 ;  /* 0x000000b2b3b37221 */ /* 0x000fc80000010000 */
[----:B------:R-:W-:Y:S02]  /*5d00*/  FADD.FTZ R180, R180, R179 ;  /* 0x000000b3b4b47221 */ /* 0x000fe40000010000 */
[----:B------:R-:W1:Y:S01]  /*5d10*/  MUFU.EX2 R21, R21 ;  /* 0x0000001500157308 */ /* 0x000e620000000800 */
[----:B------:R3:W-:Y:S07]  /*5d20*/  STSM.16.M88.4 [R189+0x36400], R152 ;  /* 0x03640098bd007844 */ /* 0x0007ee0000000200 */
[----:B------:R-:W-:Y:S01]  /*5d30*/  MUFU.EX2 R169, R169 ;  /* 0x000000a900a97308 */ /* 0x000fe20000000800 */
[----:B--2---:R-:W-:Y:S01]  /*5d40*/  F2FP.F16.F32.PACK_AB R159, R182, R181 ;  /* 0x000000b5b69f723e */ /* 0x004fe200000000ff */
[----:B------:R-:W-:-:S04]  /*5d50*/  FADD.FTZ R181, R181, R180 ;  /* 0x000000b4b5b57221 */ /* 0x000fc80000010000 */
[----:B------:R3:W-:Y:S01]  /*5d60*/  STSM.16.M88.4 [R190], R156 ;  /* 0x0000009cbe007844 */ /* 0x0007e20000000200 */
[----:B------:R-:W-:Y:S01]  /*5d70*/  FADD.FTZ R182, R182, R181 ;  /* 0x000000b5b6b67221 */ /* 0x000fe20000010000 */
        /* <DEDUP_REMOVED lines=18> */
[----:B------:R3:W-:Y:S01]  /*5ea0*/  STSM.16.M88.4 [R192], R160 ;  /* 0x000000a0c0007844 */ /* 0x0007e20000000200 */
[----:B------:R-:W-:Y:S01]  /*5eb0*/  FADD.FTZ R187, R202, R187 ;  /* 0x000000bbcabb7221 */ /* 0x000fe20000010000 */
[----:B------:R-:W-:Y:S08]  /*5ec0*/  MUFU.EX2 R173, R173 ;  /* 0x000000ad00ad7308 */ /* 0x000ff00000000800 */
[----:B------:R-:W2:Y:S01]  /*5ed0*/  MUFU.EX2 R174, R174 ;  /* 0x000000ae00ae7308 */ /* 0x000ea20000000800 */
[----:B-1----:R-:W-:Y:S01]  /*5ee0*/  F2FP.F16.F32.PACK_AB R164, R172, R171 ;  /* 0x000000abaca4723e */ /* 0x002fe200000000ff */
[----:B------:R-:W-:-:S04]  /*5ef0*/  FADD.FTZ R171, R171, R170 ;  /* 0x000000aaabab7221 */ /* 0x000fc80000010000 */
[----:B------:R-:W-:Y:S02]  /*5f00*/  FADD.FTZ R172, R172, R171 ;  /* 0x000000abacac7221 */ /* 0x000fe40000010000 */
[----:B------:R-:W-:Y:S08]  /*5f10*/  MUFU.EX2 R204, R204 ;  /* 0x000000cc00cc7308 */ /* 0x000ff00000000800 */
[----:B------:R-:W1:Y:S01]  /*5f20*/  MUFU.EX2 R199, R199 ;  /* 0x000000c700c77308 */ /* 0x000e620000000800 */
[----:B--2---:R-:W-:-:S07]  /*5f30*/  F2FP.F16.F32.PACK_AB R166, R174, R173 ;  /* 0x000000adaea6723e */ /* 0x004fce00000000ff */
[----:B------:R-:W-:Y:S08]  /*5f40*/  MUFU.EX2 R201, R201 ;  /* 0x000000c900c97308 */ /* 0x000ff00000000800 */
[----:B------:R-:W2:Y:S01]  /*5f50*/  MUFU.EX2 R206, R206 ;  /* 0x000000ce00ce7308 */ /* 0x000ea20000000800 */
[----:B-1----:R-:W-:Y:S01]  /*5f60*/  F2FP.F16.F32.PACK_AB R165, R199, R204 ;  /* 0x000000ccc7a5723e */ /* 0x002fe200000000ff */
[----:B------:R-:W-:-:S04]  /*5f70*/  FADD.FTZ R204, R204, R187 ;  /* 0x000000bbcccc7221 */ /* 0x000fc80000010000 */
[----:B------:R-:W-:Y:S01]  /*5f80*/  FADD.FTZ R204, R199, R204 ;  /* 0x000000ccc7cc7221 */ /* 0x000fe20000010000 */
[----:B--2---:R-:W-:-:S03]  /*5f90*/  F2FP.F16.F32.PACK_AB R167, R206, R201 ;  /* 0x000000c9cea7723e */ /* 0x004fc600000000ff */
[----:B------:R-:W-:Y:S02]  /*5fa0*/  FADD.FTZ R201, R201, R204 ;  /* 0x000000ccc9c97221 */ /* 0x000fe40000010000 */
[----:B------:R3:W-:Y:S01]  /*5fb0*/  STSM.16.M88.4 [R191], R164 ;  /* 0x000000a4bf007844 */ /* 0x0007e20000000200 */
[----:B0-----:R-:W-:Y:S01]  /*5fc0*/  WARPGROUP.ARRIVE ;  /* 0x00000000000079c5 */ /* 0x001fe20000000000 */
[----:B------:R-:W-:-:S05]  /*5fd0*/  FADD.FTZ R6, R206, R201 ;  /* 0x000000c9ce067221 */ /* 0x000fca0000010000 */
        /* <DEDUP_REMOVED lines=31> */
[----:B0-----:R-:W-:-:S04]  /*61d0*/  FADD.FTZ R5, R173, R172 ;  /* 0x000000acad057221 */ /* 0x001fc80000010000 */
[----:B------:R-:W-:Y:S01]  /*61e0*/  FADD.FTZ R5, R174, R5 ;  /* 0x00000005ae057221 */ /* 0x000fe20000010000 */
[----:B---3--:R-:W-:Y:S06]  /*61f0*/  @!P2 BRA `(.L_x_4006) ;  /* 0x000000340078a947 */ /* 0x008fec0003800000 */
[----:B------:R-:W-:Y:S01]  /*6200*/  IMAD.MOV.U32 R11, RZ, RZ, R8 ;  /* 0x000000ffff0b7224 */ /* 0x000fe200078e0008 */
[----:B------:R-:W-:Y:S01]  /*6210*/  ULDC UR5, c[0x0][0xad0] ;  /* 0x0002b40000057ab9 */ /* 0x000fe20000000800 */
[----:B------:R-:W-:Y:S01]  /*6220*/  IMAD.MOV.U32 R13, RZ, RZ, R7 ;  /* 0x000000ffff0d7224 */ /* 0x000fe200078e0007 */
[----:B------:R-:W-:Y:S01]  /*6230*/  ULDC UR4, c[0x0][0xa80] ;  /* 0x0002a00000047ab9 */ /* 0x000fe20000000800 */
[----:B------:R-:W-:-:S07]  /*6240*/  IMAD.MOV.U32 R15, RZ, RZ, R2 ;  /* 0x000000ffff0f7224 */ /* 0x000fce00078e0002 */
.L_x_4015:
[----:B------:R-:W-:-:S05]  /*6250*/  VIADD R2, R15, 0x1 ;  /* 0x000000010f027836 */ /* 0x000fca0000000000 */
[----:B------:R-:W-:-:S04]  /*6260*/  ISETP.NE.AND P2, PT, R2, 0x2, PT ;  /* 0x000000020200780c */ /* 0x000fc80003f45270 */
[----:B------:R-:W-:Y:S02]  /*6270*/  SEL R7, RZ, 0x1, P2 ;  /* 0x00000001ff077807 */ /* 0x000fe40001000000 */
[----:B------:R-:W-:Y:S02]  /*6280*/  SEL R2, R2, RZ, P2 ;  /* 0x000000ff02027207 */ /* 0x000fe40001000000 */
[----:B------:R-:W-:Y:S01]  /*6290*/  LOP3.LUT R16, R16, R7, RZ, 0x3c, !PT ;  /* 0x0000000710107212 */ /* 0x000fe200078e3cff */
[----:B------:R-:W-:Y:S06]  /*62a0*/  @!P0 BRA `(.L_x_4007) ;  /* 0x0000000000048947 */ /* 0x000fec0003800000 */
[----:B------:R-:W-:Y:S01]  /*62b0*/  BPT.TRAP 0x1 ;  /* 0x000000040000795c */ /* 0x000fe20000300000 */
.L_x_4007:
[----:B------:R-:W-:Y:S02]  /*62c0*/  LEA R10, R2, R17, 0x3 ;  /* 0x00000011020a7211 */ /* 0x000fe400078e18ff */
[----:B------:R-:W-:-:S04]  /*62d0*/  SHF.L.U32 R7, R16, 0x1f, RZ ;  /* 0x0000001f10077819 */ /* 0x000fc800000006ff */
[----:B------:R0:W1:Y:S01]  /*62e0*/  SYNCS.PHASECHK.TRANS64.TRYWAIT P2, [R10+URZ+0x38830], R7 ;  /* 0x038830070a0075a7 */ /* 0x000062000804017f */
[----:B------:R-:W-:Y:S05]  /*62f0*/  @!P0 BRA `(.L_x_4008) ;  /* 0x0000000000048947 */ /* 0x000fea0003800000 */
[----:B------:R-:W-:Y:S01]  /*6300*/  BPT.TRAP 0x1 ;  /* 0x000000040000795c */ /* 0x000fe20000300000 */
.L_x_4008:
[----:B------:R-:W-:Y:S01]  /*6310*/  IMAD R8, R2, 0x200, R0 ;  /* 0x0000020002087824 */ /* 0x000fe200078e0200 */
[----:B-1----:R-:W-:Y:S06]  /*6320*/  @P2 BRA `(.L_x_4009) ;  /* 0x0000000000082947 */ /* 0x002fec0003800000 */
[----:B------:R-:W1:Y:S02]  /*6330*/  SYNCS.PHASECHK.TRANS64.TRYWAIT P2, [R10+URZ+0x38830], R7 ;  /* 0x038830070a0075a7 */ /* 0x000e64000804017f */
[----:B-1----:R-:W-:Y:S05]  /*6340*/  @!P2 BRA `(.L_x_4010) ;  /* 0x000000f0006ca947 */ /* 0x002fea0003800000 */
.L_x_4009:
        /* <DEDUP_REMOVED lines=22> */
.L_x_4011:
[----:B------:R2:W3:Y:S01]  /*64b0*/  SYNCS.PHASECHK.TRANS64.TRYWAIT P2, [R10+URZ+0x38850], R7 ;  /* 0x038850070a0075a7 */ /* 0x0004e2000804017f */
[----:B------:R-:W-:Y:S05]  /*64c0*/  @!P0 BRA `(.L_x_4012) ;  /* 0x0000000000048947 */ /* 0x000fea0003800000 */
[----:B------:R-:W-:Y:S01]  /*64d0*/  BPT.TRAP 0x1 ;  /* 0x000000040000795c */ /* 0x000fe20000300000 */
.L_x_4012:
[----:B---3--:R-:W-:Y:S05]  /*64e0*/  @P2 BRA `(.L_x_4013) ;  /* 0x0000000000082947 */ /* 0x008fea0003800000 */
[----:B------:R-:W3:Y:S02]  /*64f0*/  SYNCS.PHASECHK.TRANS64.TRYWAIT P2, [R10+URZ+0x38850], R7 ;  /* 0x038850070a0075a7 */ /* 0x000ee4000804017f */
[----:B---3--:R-:W-:Y:S05]  /*6500*/  @!P2 BRA `(.L_x_4014) ;  /* 0x000000f00010a947 */ /* 0x008fea0003800000 */
.L_x_4013:
[----:B0123--:R-:W-:Y:S01]  /*6510*/  IMAD R7, R2, 0x1000, R3 ;  /* 0x0000100002077824 */ /* 0x00ffe200078e0203 */
[----:B------:R-:W-:Y:S01]  /*6520*/  WARPGROUP.ARRIVE ;  /* 0x00000000000079c5 */ /* 0x000fe20000000000 */
[----:B------:R-:W-:Y:S01]  /*6530*/  UMOV UR11, 0x40000040 ;  /* 0x40000040000b7882 */ /* 0x000fe20000000000 */
[----:B------:R-:W-:Y:S01]  /*6540*/  VIADD R14, R4, 0x2 ;  /* 0x00000002040e7836 */ /* 0x000fe20000000000 */
[----:B------:R-:W-:Y:S01]  /*6550*/  UMOV UR29, 0x40000040 ;  /* 0x40000040001d7882 */ /* 0x000fe20000000000 */
[C---:B------:R-:W-:Y:S01]  /*6560*/  R2UR UR10, R7.reuse ;  /* 0x00000000070a72ca */ /* 0x040fe200000e0000 */
[C---:B------:R-:W-:Y:S01]  /*6570*/  VIADD R8, R7.reuse, 0x2 ;  /* 0x0000000207087836 */ /* 0x040fe20000000000 */
[----:B------:R-:W-:Y:S01]  /*6580*/  UMOV UR31, 0x40000040 ;  /* 0x40000040001f7882 */ /* 0x000fe20000000000 */
[----:B------:R-:W-:Y:S01]  /*6590*/  R2UR UR28, R14 ;  /* 0x000000000e1c72ca */ /* 0x000fe200000e0000 */
[----:B------:R-:W-:Y:S01]  /*65a0*/  VIADD R14, R4, 0x4 ;  /* 0x00000004040e7836 */ /* 0x000fe20000000000 */
[----:B------:R-:W0:Y:S01]  /*65b0*/  S2R R20, SR_TID.X ;  /* 0x0000000000147919 */ /* 0x000e220000002100 */
[----:B------:R-:W-:Y:S01]  /*65c0*/  R2UR UR30, R8 ;  /* 0x00000000081e72ca */ /* 0x000fe200000e0000 */
[----:B------:R-:W-:Y:S01]  /*65d0*/  VIADD R8, R7, 0x4 ;  /* 0x0000000407087836 */ /* 0x000fe20000000000 */
[----:B------:R-:W-:Y:S01]  /*65e0*/  UMOV UR7, 0x40000040 ;  /* 0x4000004000077882 */ /* 0x000fe20000000000 */
[----:B------:R-:W-:-:S02]  /*65f0*/  VIADD R187, R4, 0x800 ;  /* 0x0000080004bb7836 */ /* 0x000fc40000000000 */
[----:B------:R-:W-:Y:S02]  /*6600*/  VIADD R21, R7, 0x800 ;  /* 0x0000080007157836 */ /* 0x000fe40000000000 */
[----:B------:R-:W-:Y:S01]  /*6610*/  HGMMA.64x64x16.F32 R152, gdesc[UR8], R152, gsb0 ;  /* 0x00e00000089879f0 */ /* 0x000fe20008000898 */
[----:B0-----:R-:W-:Y:S02]  /*6620*/  SHF.R.U32.HI R20, RZ, 0x7, R20 ;  /* 0x00000007ff147819 */ /* 0x001fe40000011614 */
        /* <DEDUP_REMOVED lines=124> */
[----:B------:R-:W0:Y:S02]  /*6df0*/  SHFL.IDX PT, R8, R20, RZ, 0x1f ;  /* 0x00001fff14087589 */ /* 0x000e2400000e0000 */
[----:B0-----:R-:W-:-:S04]  /*6e00*/  ISETP.GT.AND P2, PT, R8, 0x7f, PT ;  /* 0x0000007f0800780c */ /* 0x001fc80003f44270 */
        /* <DEDUP_REMOVED lines=102> */
[--C-:B------:R-:W-:Y:S02]  /*7470*/  IMAD.IADD R200, R20, 0x1, R21.reuse ;  /* 0x0000000114c87824 */ /* 0x100fe400078e0215 */
        /* <DEDUP_REMOVED lines=75> */
[----:B------:R-:W-:Y:S01]  /*7930*/  IMAD.MOV.U32 R7, RZ, RZ, -0x40 ;  /* 0xffffffc0ff077424 */ /* 0x000fe200078e00ff */
[----:B------:R-:W-:Y:S02]  /*7940*/  WARPGROUP.DEPBAR.LE gsb0, 0x0 ;  /* 0x00008000000079c5 */ /* 0x000fe40000010000 */
[----:B------:R-:W-:-:S08]  /*7950*/  WARPGROUP.ARRIVE ;  /* 0x00000000000079c5 */ /* 0x000fd00000000000 */
[----:B------:R-:W-:Y:S03]  /*7960*/  HGMMA.64x64x16.F32 R152, gdesc[UR28], R152, gsb0 ;  /* 0x00e000001c9879f0 */ /* 0x000fe60008000898 */
[----:B------:R-:W-:Y:S02]  /*7970*/  WARPGROUP.DEPBAR.LE gsb0, 0x0 ;  /* 0x00008000000079c5 */ /* 0x000fe40000010000 */
[----:B------:R-:W-:Y:S01]  /*7980*/  FMUL.FTZ R152, R152, UR5 ;  /* 0x0000000598987c20 */ /* 0x000fe20008410000 */
[----:B------:R-:W-:Y:S01]  /*7990*/  FMUL.FTZ R153, R153, UR5 ;  /* 0x0000000599997c20 */ /* 0x000fe20008410000 */
[----:B------:R-:W-:Y:S01]  /*79a0*/  FMUL.FTZ R156, R156, UR5 ;  /* 0x000000059c9c7c20 */ /* 0x000fe20008410000 */
[----:B------:R-:W-:Y:S01]  /*79b0*/  FMUL.FTZ R157, R157, UR5 ;  /* 0x000000059d9d7c20 */ /* 0x000fe20008410000 */
[----:B------:R0:W1:Y:S01]  /*79c0*/  MUFU.TANH R14, R152 ;  /* 0x00000098000e7308 */ /* 0x0000620000002400 */
        /* <DEDUP_REMOVED lines=8> */
[----:B0-----:R-:W-:-:S02]  /*7a50*/  IMAD R152, R12, R7, 0x1 ;  /* 0x000000010c987424 */ /* 0x001fc400078e0207 */
[----:B------:R-:W-:Y:S01]  /*7a60*/  FMUL.FTZ R173, R173, UR5 ;  /* 0x00000005adad7c20 */ /* 0x000fe20008410000 */
[----:B------:R-:W-:Y:S01]  /*7a70*/  FMUL.FTZ R176, R176, UR5 ;  /* 0x00000005b0b07c20 */ /* 0x000fe20008410000 */
[----:B------:R-:W-:Y:S01]  /*7a80*/  FMUL.FTZ R177, R177, UR5 ;  /* 0x00000005b1b17c20 */ /* 0x000fe20008410000 */
[----:B------:R-:W-:Y:S02]  /*7a90*/  IMAD R7, R185, 0x40, R152 ;  /* 0x00000040b9077824 */ /* 0x000fe400078e0298 */
[----:B------:R-:W-:Y:S01]  /*7aa0*/  FMUL.FTZ R180, R180, UR5 ;  /* 0x00000005b4b47c20 */ /* 0x000fe20008410000 */
[----:B------:R-:W-:Y:S01]  /*7ab0*/  FMUL.FTZ R181, R181, UR5 ;  /* 0x00000005b5b57c20 */ /* 0x000fe20008410000 */
[----:B------:R0:W3:Y:S01]  /*7ac0*/  MUFU.TANH R20, R156 ;  /* 0x0000009c00147308 */ /* 0x0000e20000002400 */
[----:B------:R-:W-:Y:S01]  /*7ad0*/  FMUL.FTZ R155, R155, UR5 ;  /* 0x000000059b9b7c20 */ /* 0x000fe20008410000 */
[----:B------:R-:W-:Y:S01]  /*7ae0*/  IADD3 R7, -R184, R7, R186 ;  /* 0x00000007b8077210 */ /* 0x000fe20007ffe1ba */
[----:B------:R-:W-:Y:S01]  /*7af0*/  FMUL.FTZ R158, R158, UR5 ;  /* 0x000000059e9e7c20 */ /* 0x000fe20008410000 */
[----:B------:R-:W-:Y:S01]  /*7b00*/  FMUL.FTZ R159, R159, UR5 ;  /* 0x000000059f9f7c20 */ /* 0x000fe20008410000 */
[----:B------:R-:W-:Y:S01]  /*7b10*/  FMUL.FTZ R162, R162, UR5 ;  /* 0x00000005a2a27c20 */ /* 0x000fe20008410000 */
[----:B------:R-:W-:Y:S01]  /*7b20*/  IADD3 R7, R18, R7, -R22 ;  /* 0x0000000712077210 */ /* 0x000fe20007ffe816 */
[----:B------:R-:W-:Y:S01]  /*7b30*/  FMUL.FTZ R163, R163, UR5 ;  /* 0x00000005a3a37c20 */ /* 0x000fe20008410000 */
[----:B------:R-:W4:Y:S01]  /*7b40*/  MUFU.TANH R157, R157 ;  /* 0x0000009d009d7308 */ /* 0x000f220000002400 */
[----:B------:R-:W-:Y:S01]  /*7b50*/  FMUL.FTZ R166, R166, UR5 ;  /* 0x00000005a6a67c20 */ /* 0x000fe20008410000 */
[----:B------:R-:W-:Y:S01]  /*7b60*/  ISETP.GT.AND P2, PT, R7, RZ, PT ;  /* 0x000000ff0700720c */ /* 0x000fe20003f44270 */
[----:B------:R-:W-:Y:S01]  /*7b70*/  FMUL.FTZ R167, R167, UR5 ;  /* 0x00000005a7a77c20 */ /* 0x000fe20008410000 */
[----:B------:R-:W-:Y:S01]  /*7b80*/  ISETP.GT.AND P3, PT, R7, 0x1, PT ;  /* 0x000000010700780c */ /* 0x000fe20003f64270 */
[----:B------:R-:W-:Y:S01]  /*7b90*/  FMUL.FTZ R170, R170, UR5 ;  /* 0x00000005aaaa7c20 */ /* 0x000fe20008410000 */
[----:B-1----:R-:W-:Y:S01]  /*7ba0*/  FSEL R14, R14, -INF , P2 ;  /* 0xff8000000e0e7808 */ /* 0x002fe20001000000 */
[----:B------:R-:W-:Y:S01]  /*7bb0*/  FMUL.FTZ R171, R171, UR5 ;  /* 0x00000005abab7c20 */ /* 0x000fe20008410000 */
[----:B------:R-:W1:Y:S01]  /*7bc0*/  MUFU.TANH R160, R160 ;  /* 0x000000a000a07308 */ /* 0x000e620000002400 */
[----:B------:R-:W-:Y:S01]  /*7bd0*/  ISETP.GT.AND P2, PT, R7, 0x8, PT ;  /* 0x000000080700780c */ /* 0x000fe20003f44270 */
[----:B------:R-:W-:Y:S01]  /*7be0*/  FMUL.FTZ R174, R174, UR5 ;  /* 0x00000005aeae7c20 */ /* 0x000fe20008410000 */
[----:B--2---:R-:W-:Y:S01]  /*7bf0*/  FSEL R21, R21, -INF , P3 ;  /* 0xff80000015157808 */ /* 0x004fe20001800000 */
[----:B------:R-:W-:Y:S01]  /*7c00*/  FMUL.FTZ R175, R175, UR5 ;  /* 0x00000005afaf7c20 */ /* 0x000fe20008410000 */
[----:B0-----:R-:W-:Y:S01]  /*7c10*/  FMNMX.FTZ R156, R14, R13, !PT ;  /* 0x0000000d0e9c7209 */ /* 0x001fe20007810000 */
[----:B------:R-:W-:Y:S01]  /*7c20*/  FMUL.FTZ R201, R178, UR5 ;  /* 0x00000005b2c97c20 */ /* 0x000fe20008410000 */
[----:B------:R-:W-:Y:S01]  /*7c30*/  ISETP.GT.AND P3, PT, R7, 0x9, PT ;  /* 0x000000090700780c */ /* 0x000fe20003f64270 */
[----:B------:R4:W0:Y:S01]  /*7c40*/  MUFU.TANH R8, R161 ;  /* 0x000000a100087308 */ /* 0x0008220000002400 */
[----:B---3--:R-:W-:Y:S01]  /*7c50*/  FSEL R20, R20, -INF , P2 ;  /* 0xff80000014147808 */ /* 0x008fe20001000000 */
[----:B------:R-:W-:Y:S01]  /*7c60*/  FMUL.FTZ R202, R179, UR5 ;  /* 0x00000005b3ca7c20 */ /* 0x000fe20008410000 */
[----:B------:R-:W-:Y:S01]  /*7c70*/  FMNMX.FTZ R187, R21, R156, !PT ;  /* 0x0000009c15bb7209 */ /* 0x000fe20007810000 */
[----:B------:R-:W-:Y:S01]  /*7c80*/  FMUL.FTZ R205, R183, UR5 ;  /* 0x00000005b7cd7c20 */ /* 0x000fe20008410000 */
[----:B------:R-:W-:Y:S01]  /*7c90*/  ISETP.GT.AND P2, PT, R7, 0x10, PT ;  /* 0x000000100700780c */ /* 0x000fe20003f44270 */
[----:B------:R-:W-:Y:S01]  /*7ca0*/  FMUL.FTZ R204, R182, UR5 ;  /* 0x00000005b6cc7c20 */ /* 0x000fe20008410000 */
[----:B------:R-:W-:Y:S01]  /*7cb0*/  FMNMX.FTZ R200, R20, R187, !PT ;  /* 0x000000bb14c87209 */ /* 0x000fe20007810000 */
[----:B------:R-:W2:Y:S01]  /*7cc0*/  MUFU.TANH R164, R164 ;  /* 0x000000a400a47308 */ /* 0x000ea20000002400 */
[----:B----4-:R-:W-:-:S02]  /*7cd0*/  FSEL R161, R157, -INF , P3 ;  /* 0xff8000009da17808 */ /* 0x010fc40001800000 */
[----:B------:R-:W-:Y:S02]  /*7ce0*/  ISETP.GT.AND P3, PT, R7, 0x11, PT ;  /* 0x000000110700780c */ /* 0x000fe40003f64270 */
[----:B------:R-:W-:-:S03]  /*7cf0*/  FMNMX.FTZ R157, R161, R200, !PT ;  /* 0x000000c8a19d7209 */ /* 0x000fc60007810000 */
[----:B------:R-:W3:Y:S08]  /*7d00*/  MUFU.TANH R165, R165 ;  /* 0x000000a500a57308 */ /* 0x000ef00000002400 */
[----:B------:R1:W4:Y:S08]  /*7d10*/  MUFU.TANH R152, R168 ;  /* 0x000000a800987308 */ /* 0x0003300000002400 */
[----:B------:R-:W5:Y:S01]  /*7d20*/  MUFU.TANH R169, R169 ;  /* 0x000000a900a97308 */ /* 0x000f620000002400 */
[----:B-1----:R-:W-:-:S02]  /*7d30*/  FSEL R168, R160, -INF , P2 ;  /* 0xff800000a0a87808 */ /* 0x002fc40001000000 */
[----:B------:R-:W-:Y:S02]  /*7d40*/  ISETP.GT.AND P2, PT, R7, 0x18, PT ;  /* 0x000000180700780c */ /* 0x000fe40003f44270 */
[----:B------:R-:W-:-:S03]  /*7d50*/  FMNMX.FTZ R157, R168, R157, !PT ;  /* 0x0000009da89d7209 */ /* 0x000fc60007810000 */
[----:B------:R0:W1:Y:S08]  /*7d60*/  MUFU.TANH R153, R172 ;  /* 0x000000ac00997308 */ /* 0x0000700000002400 */
[----:B------:R2:W1:Y:S01]  /*7d70*/  MUFU.TANH R156, R173 ;  /* 0x000000ad009c7308 */ /* 0x0004620000002400 */
[----:B0-----:R-:W-:Y:S02]  /*7d80*/  FSEL R172, R8, -INF , P3 ;  /* 0xff80000008ac7808 */ /* 0x001fe40001800000 */
[----:B------:R-:W-:-:S02]  /*7d90*/  ISETP.GT.AND P3, PT, R7, 0x19, PT ;  /* 0x000000190700780c */ /* 0x000fc40003f64270 */
[----:B------:R-:W-:-:S03]  /*7da0*/  FMNMX.FTZ R8, R172, R157, !PT ;  /* 0x0000009dac087209 */ /* 0x000fc60007810000 */
[----:B------:R-:W0:Y:S01]  /*7db0*/  MUFU.TANH R176, R176 ;  /* 0x000000b000b07308 */ /* 0x000e220000002400 */
[----:B--2---:R-:W-:Y:S02]  /*7dc0*/  FSEL R173, R164, -INF , P2 ;  /* 0xff800000a4ad7808 */ /* 0x004fe40001000000 */
[----:B------:R-:W-:Y:S02]  /*7dd0*/  ISETP.GT.AND P2, PT, R7, 0x20, PT ;  /* 0x000000200700780c */ /* 0x000fe40003f44270 */
[----:B---3--:R-:W-:Y:S02]  /*7de0*/  FSEL R164, R165, -INF , P3 ;  /* 0xff800000a5a47808 */ /* 0x008fe40001800000 */
[----:B------:R-:W-:Y:S01]  /*7df0*/  FMNMX.FTZ R157, R173, R8, !PT ;  /* 0x00000008ad9d7209 */ /* 0x000fe20007810000 */
[----:B------:R-:W2:Y:S01]  /*7e00*/  MUFU.TANH R177, R177 ;  /* 0x000000b100b17308 */ /* 0x000ea20000002400 */
[----:B------:R-:W-:Y:S02]  /*7e10*/  ISETP.GT.AND P3, PT, R7, 0x21, PT ;  /* 0x000000210700780c */ /* 0x000fe40003f64270 */
[----:B----4-:R-:W-:-:S02]  /*7e20*/  FSEL R165, R152, -INF , P2 ;  /* 0xff80000098a57808 */ /* 0x010fc40001000000 */
[----:B------:R-:W-:Y:S02]  /*7e30*/  FMNMX.FTZ R8, R164, R157, !PT ;  /* 0x0000009da4087209 */ /* 0x000fe40007810000 */
[----:B------:R-:W-:Y:S01]  /*7e40*/  ISETP.GT.AND P2, PT, R7, 0x28, PT ;  /* 0x000000280700780c */ /* 0x000fe20003f44270 */
[----:B------:R-:W3:Y:S01]  /*7e50*/  MUFU.TANH R180, R180 ;  /* 0x000000b400b47308 */ /* 0x000ee20000002400 */
[----:B-----5:R-:W-:Y:S01]  /*7e60*/  FSEL R157, R169, -INF , P3 ;  /* 0xff800000a99d7808 */ /* 0x020fe20001800000 */
[----:B------:R-:W-:Y:S01]  /*7e70*/  FMUL.FTZ R169, R154, UR5 ;  /* 0x000000059aa97c20 */ /* 0x000fe20008410000 */
[----:B------:R-:W-:Y:S02]  /*7e80*/  FMNMX.FTZ R8, R165, R8, !PT ;  /* 0x00000008a5087209 */ /* 0x000fe40007810000 */
[----:B-1----:R-:W-:Y:S02]  /*7e90*/  FSEL R160, R153, -INF , P2 ;  /* 0xff80000099a07808 */ /* 0x002fe40001000000 */
[----:B------:R-:W-:Y:S01]  /*7ea0*/  ISETP.GT.AND P3, PT, R7, 0x29, PT ;  /* 0x000000290700780c */ /* 0x000fe20003f64270 */
[----:B------:R-:W1:Y:S01]  /*7eb0*/  MUFU.TANH R152, R181 ;  /* 0x000000b500987308 */ /* 0x000e620000002400 */
[----:B------:R-:W-:-:S02]  /*7ec0*/  FMNMX.FTZ R153, R157, R8, !PT ;  /* 0x000000089d997209 */ /* 0x000fc40007810000 */
[C---:B------:R-:W-:Y:S02]  /*7ed0*/  ISETP.GT.AND P2, PT, R7.reuse, 0x30, PT ;  /* 0x000000300700780c */ /* 0x040fe40003f44270 */
[----:B------:R-:W-:Y:S02]  /*7ee0*/  FSEL R8, R156, -INF , P3 ;  /* 0xff8000009c087808 */ /* 0x000fe40001800000 */
[----:B------:R-:W-:Y:S01]  /*7ef0*/  FMNMX.FTZ R153, R160, R153, !PT ;  /* 0x00000099a0997209 */ /* 0x000fe20007810000 */
[----:B------:R-:W-:Y:S01]  /*7f00*/  MUFU.TANH R155, R155 ;  /* 0x0000009b009b7308 */ /* 0x000fe20000002400 */
[----:B------:R-:W-:Y:S02]  /*7f10*/  ISETP.GT.AND P3, PT, R7, 0x31, PT ;  /* 0x000000310700780c */ /* 0x000fe40003f64270 */
[----:B0-----:R-:W-:Y:S02]  /*7f20*/  FSEL R154, R176, -INF , P2 ;  /* 0xff800000b09a7808 */ /* 0x001fe40001000000 */
[----:B------:R-:W-:-:S02]  /*7f30*/  FMNMX.FTZ R153, R8, R153, !PT ;  /* 0x0000009908997209 */ /* 0x000fc40007810000 */
[----:B------:R-:W-:Y:S01]  /*7f40*/  ISETP.GT.AND P2, PT, R7, 0x38, PT ;  /* 0x000000380700780c */ /* 0x000fe20003f44270 */
[----:B------:R0:W4:Y:S01]  /*7f50*/  MUFU.TANH R176, R169 ;  /* 0x000000a900b07308 */ /* 0x0001220000002400 */
[----:B--2---:R-:W-:Y:S02]  /*7f60*/  FSEL R156, R177, -INF , P3 ;  /* 0xff800000b19c7808 */ /* 0x004fe40001800000 */
[----:B------:R-:W-:Y:S02]  /*7f70*/  FMNMX.FTZ R177, R154, R153, !PT ;  /* 0x000000999ab17209 */ /* 0x000fe40007810000 */
[----:B---3--:R-:W-:Y:S02]  /*7f80*/  FSEL R153, R180, -INF , P2 ;  /* 0xff800000b4997808 */ /* 0x008fe40001000000 */
[----:B------:R-:W-:Y:S01]  /*7f90*/  ISETP.GT.AND P3, PT, R7, 0x39, PT ;  /* 0x000000390700780c */ /* 0x000fe20003f64270 */
[----:B------:R-:W-:Y:S01]  /*7fa0*/  MUFU.TANH R181, R162 ;  /* 0x000000a200b57308 */ /* 0x000fe20000002400 */
[----:B------:R-:W-:-:S02]  /*7fb0*/  FMNMX.FTZ R180, R156, R177, !PT ;  /* 0x000000b19cb47209 */ /* 0x000fc40007810000 */
[----:B-1----:R-:W-:Y:S02]  /*7fc0*/  FSEL R152, R152, -INF , P3 ;  /* 0xff80000098987808 */ /* 0x002fe40001800000 */
[----:B------:R-:W-:-:S03]  /*7fd0*/  FMNMX.FTZ R177, R153, R180, !PT ;  /* 0x000000b499b17209 */ /* 0x000fc60007810000 */
[----:B------:R-:W-:Y:S01]  /*7fe0*/  MUFU.TANH R180, R159 ;  /* 0x0000009f00b47308 */ /* 0x000fe20000002400 */
[----:B0-----:R-:W-:-:S05]  /*7ff0*/  FMNMX.FTZ R169, R152, R177, !PT ;  /* 0x000000b198a97209 */ /* 0x001fca0007810000 */
[----:B------:R-:W0:Y:S02]  /*8000*/  SHFL.BFLY PT, R200, R169, 0x2, 0x1f ;  /* 0x0c401f00a9c87f89 */ /* 0x000e2400000e0000 */
[----:B------:R4:W1:Y:S08]  /*8010*/  MUFU.TANH R177, R158 ;  /* 0x0000009e00b17308 */ /* 0x0008700000002400 */
[----:B------:R-:W2:Y:S08]  /*8020*/  MUFU.TANH R187, R163 ;  /* 0x000000a300bb7308 */ /* 0x000eb00000002400 */
[----:B------:R3:W5:Y:S01]  /*8030*/  MUFU.TANH R199, R166 ;  /* 0x000000a600c77308 */ /* 0x0007620000002400 */
[----:B0-----:R-:W-:Y:S01]  /*8040*/  FMNMX.FTZ R203, R169, R200, !PT ;  /* 0x000000c8a9cb7209 */ /* 0x001fe20007810000 */
[----:B------:R-:W-:-:S06]  /*8050*/  VIADD R169, R7, 0x8 ;  /* 0x0000000807a97836 */ /* 0x000fcc0000000000 */
[----:B------:R0:W5:Y:S01]  /*8060*/  MUFU.TANH R200, R167 ;  /* 0x000000a700c87308 */ /* 0x0001620000002400 */
[----:B------:R-:W5:Y:S01]  /*8070*/  SHFL.BFLY PT, R206, R203, 0x1, 0x1f ;  /* 0x0c201f00cbce7f89 */ /* 0x000f6200000e0000 */
[C---:B------:R-:W-:Y:S02]  /*8080*/  ISETP.GT.AND P2, PT, R169.reuse, RZ, PT ;  /* 0x000000ffa900720c */ /* 0x040fe40003f44270 */
[C---:B------:R-:W-:Y:S02]  /*8090*/  ISETP.GT.AND P3, PT, R169.reuse, 0x1, PT ;  /* 0x00000001a900780c */ /* 0x040fe40003f64270 */
[----:B----4-:R-:W-:Y:S02]  /*80a0*/  FSEL R158, R176, -INF , P2 ;  /* 0xff800000b09e7808 */ /* 0x010fe40001000000 */
[----:B------:R-:W4:Y:S01]  /*80b0*/  MUFU.TANH R170, R170 ;  /* 0x000000aa00aa7308 */ /* 0x000f220000002400 */
[----:B------:R-:W-:Y:S02]  /*80c0*/  ISETP.GT.AND P2, PT, R169, 0x8, PT ;  /* 0x00000008a900780c */ /* 0x000fe40003f44270 */
[----:B------:R-:W-:-:S02]  /*80d0*/  FSEL R159, R155, -INF , P3 ;  /* 0xff8000009b9f7808 */ /* 0x000fc40001800000 */
[----:B------:R-:W-:Y:S02]  /*80e0*/  FMNMX.FTZ R162, R158, R11, !PT ;  /* 0x0000000b9ea27209 */ /* 0x000fe40007810000 */
[----:B------:R-:W-:Y:S01]  /*80f0*/  ISETP.GT.AND P3, PT, R169, 0x9, PT ;  /* 0x00000009a900780c */ /* 0x000fe20003f64270 */
[----:B------:R-:W4:Y:S01]  /*8100*/  MUFU.TANH R171, R171 ;  /* 0x000000ab00ab7308 */ /* 0x000f220000002400 */
[----:B-1----:R-:W-:Y:S02]  /*8110*/  FSEL R155, R177, -INF , P2 ;  /* 0xff800000b19b7808 */ /* 0x002fe40001000000 */
[----:B---3--:R-:W-:Y:S02]  /*8120*/  FMNMX.FTZ R166, R159, R162, !PT ;  /* 0x000000a29fa67209 */ /* 0x008fe40007810000 */
[----:B------:R-:W-:Y:S02]  /*8130*/  ISETP.GT.AND P2, PT, R169, 0x10, PT ;  /* 0x00000010a900780c */ /* 0x000fe40003f44270 */
[----:B------:R-:W-:Y:S01]  /*8140*/  FSEL R162, R180, -INF , P3 ;  /* 0xff800000b4a27808 */ /* 0x000fe20001800000 */
[----:B------:R-:W1:Y:S01]  /*8150*/  MUFU.TANH R174, R174 ;  /* 0x000000ae00ae7308 */ /* 0x000e620000002400 */
[----:B0-----:R-:W-:-:S02]  /*8160*/  FMNMX.FTZ R167, R155, R166, !PT ;  /* 0x000000a69ba77209 */ /* 0x001fc40007810000 */
[----:B------:R-:W-:Y:S02]  /*8170*/  ISETP.GT.AND P3, PT, R169, 0x11, PT ;  /* 0x00000011a900780c */ /* 0x000fe40003f64270 */
[----:B------:R-:W-:Y:S02]  /*8180*/  FSEL R163, R181, -INF , P2 ;  /* 0xff800000b5a37808 */ /* 0x000fe40001000000 */
[----:B------:R-:W-:Y:S01]  /*8190*/  FMNMX.FTZ R176, R162, R167, !PT ;  /* 0x000000a7a2b07209 */ /* 0x000fe20007810000 */
[----:B------:R-:W0:Y:S01]  /*81a0*/  MUFU.TANH R175, R175 ;  /* 0x000000af00af7308 */ /* 0x000e220000002400 */
[----:B------:R-:W-:Y:S02]  /*81b0*/  ISETP.GT.AND P2, PT, R169, 0x18, PT ;  /* 0x00000018a900780c */ /* 0x000fe40003f44270 */
[----:B--2---:R-:W-:Y:S02]  /*81c0*/  FSEL R166, R187, -INF , P3 ;  /* 0xff800000bba67808 */ /* 0x004fe40001800000 */
[----:B------:R-:W-:-:S02]  /*81d0*/  FMNMX.FTZ R177, R163, R176, !PT ;  /* 0x000000b0a3b17209 */ /* 0x000fc40007810000 */
[----:B------:R-:W-:Y:S01]  /*81e0*/  ISETP.GT.AND P3, PT, R169, 0x19, PT ;  /* 0x00000019a900780c */ /* 0x000fe20003f64270 */
[----:B------:R-:W2:Y:S01]  /*81f0*/  MUFU.TANH R183, R201 ;  /* 0x000000c900b77308 */ /* 0x000ea20000002400 */
[----:B-----5:R-:W-:Y:S02]  /*8200*/  FSEL R167, R199, -INF , P2 ;  /* 0xff800000c7a77808 */ /* 0x020fe40001000000 */
[----:B------:R-:W-:Y:S02]  /*8210*/  FMNMX.FTZ R176, R166, R177, !PT ;  /* 0x000000b1a6b07209 */ /* 0x000fe40007810000 */
[----:B------:R-:W-:Y:S02]  /*8220*/  ISETP.GT.AND P4, PT, R169, 0x20, PT ;  /* 0x00000020a900780c */ /* 0x000fe40003f84270 */
[----:B------:R-:W-:Y:S01]  /*8230*/  FSEL R178, R200, -INF , P3 ;  /* 0xff800000c8b27808 */ /* 0x000fe20001800000 */
[----:B------:R-:W3:Y:S01]  /*8240*/  MUFU.TANH R187, R202 ;  /* 0x000000ca00bb7308 */ /* 0x000ee20000002400 */
[----:B------:R-:W-:-:S02]  /*8250*/  FMNMX.FTZ R177, R167, R176, !PT ;  /* 0x000000b0a7b17209 */ /* 0x000fc40007810000 */
[----:B------:R-:W-:Y:S02]  /*8260*/  ISETP.GT.AND P5, PT, R169, 0x21, PT ;  /* 0x00000021a900780c */ /* 0x000fe40003fa4270 */
[----:B----4-:R-:W-:Y:S02]  /*8270*/  FSEL R179, R170, -INF , P4 ;  /* 0xff800000aab37808 */ /* 0x010fe40002000000 */
[----:B------:R-:W-:Y:S01]  /*8280*/  FMNMX.FTZ R170, R178, R177, !PT ;  /* 0x000000b1b2aa7209 */ /* 0x000fe20007810000 */
[----:B------:R-:W4:Y:S01]  /*8290*/  MUFU.TANH R199, R204 ;  /* 0x000000cc00c77308 */ /* 0x000f220000002400 */
[----:B------:R-:W-:Y:S02]  /*82a0*/  FSEL R180, R171, -INF , P5 ;  /* 0xff800000abb47808 */ /* 0x000fe40002800000 */
[----:B------:R-:W-:Y:S02]  /*82b0*/  ISETP.GT.AND P3, PT, R169, 0x28, PT ;  /* 0x00000028a900780c */ /* 0x000fe40003f64270 */
[----:B------:R-:W-:-:S02]  /*82c0*/  FMNMX.FTZ R171, R179, R170, !PT ;  /* 0x000000aab3ab7209 */ /* 0x000fc40007810000 */
[C---:B------:R-:W-:Y:S01]  /*82d0*/  ISETP.GT.AND P2, PT, R169.reuse, 0x29, PT ;  /* 0x00000029a900780c */ /* 0x040fe20003f44270 */
[----:B------:R-:W5:Y:S01]  /*82e0*/  MUFU.TANH R200, R205 ;  /* 0x000000cd00c87308 */ /* 0x000f620000002400 */
[----:B-1----:R-:W-:Y:S02]  /*82f0*/  FSEL R181, R174, -INF , P3 ;  /* 0xff800000aeb57808 */ /* 0x002fe40001800000 */
[----:B------:R-:W-:Y:S02]  /*8300*/  FMNMX.FTZ R170, R180, R171, !PT ;  /* 0x000000abb4aa7209 */ /* 0x000fe40007810000 */
[----:B------:R-:W-:Y:S02]  /*8310*/  ISETP.GT.AND P4, PT, R169, 0x30, PT ;  /* 0x00000030a900780c */ /* 0x000fe40003f84270 */
[----:B0-----:R-:W-:Y:S02]  /*8320*/  FSEL R182, R175, -INF , P2 ;  /* 0xff800000afb67808 */ /* 0x001fe40001000000 */
[----:B------:R-:W-:-:S02]  /*8330*/  FMNMX.FTZ R171, R181, R170, !PT ;  /* 0x000000aab5ab7209 */ /* 0x000fc40007810000 */
[----:B------:R-:W-:Y:S02]  /*8340*/  ISETP.GT.AND P2, PT, R169, 0x31, PT ;  /* 0x00000031a900780c */ /* 0x000fe40003f44270 */
[----:B--2---:R-:W-:Y:S02]  /*8350*/  FSEL R183, R183, -INF , P4 ;  /* 0xff800000b7b77808 */ /* 0x004fe40002000000 */
[----:B------:R-:W-:Y:S02]  /*8360*/  FMNMX.FTZ R170, R182, R171, !PT ;  /* 0x000000abb6aa7209 */ /* 0x000fe40007810000 */
[----:B------:R-:W-:Y:S02]  /*8370*/  ISETP.GT.AND P3, PT, R169, 0x38, PT ;  /* 0x00000038a900780c */ /* 0x000fe40003f64270 */
[----:B---3--:R-:W-:Y:S02]  /*8380*/  FSEL R187, R187, -INF , P2 ;  /* 0xff800000bbbb7808 */ /* 0x008fe40001000000 */
[----:B------:R-:W-:-:S02]  /*8390*/  FMNMX.FTZ R170, R183, R170, !PT ;  /* 0x000000aab7aa7209 */ /* 0x000fc40007810000 */
[----:B------:R-:W-:Y:S02]  /*83a0*/  FMNMX.FTZ R7, R203, R206, !PT ;  /* 0x000000cecb077209 */ /* 0x000fe40007810000 */
[----:B------:R-:W-:Y:S02]  /*83b0*/  ISETP.GT.AND P2, PT, R169, 0x39, PT ;  /* 0x00000039a900780c */ /* 0x000fe40003f44270 */
[----:B----4-:R-:W-:Y:S01]  /*83c0*/  FSEL R199, R199, -INF , P3 ;  /* 0xff800000c7c77808 */ /* 0x010fe20001800000 */
[----:B------:R-:W-:Y:S01]  /*83d0*/  FMUL.FTZ R203, R7, UR4 ;  /* 0x0000000407cb7c20 */ /* 0x000fe20008410000 */
[----:B------:R-:W-:Y:S02]  /*83e0*/  FMNMX.FTZ R170, R187, R170, !PT ;  /* 0x000000aabbaa7209 */ /* 0x000fe40007810000 */
[----:B------:R-:W-:Y:S02]  /*83f0*/  FSETP.NEU.FTZ.AND P5, PT, R7, -INF , PT ;  /* 0xff8000000700780b */ /* 0x000fe40003fbd000 */
[----:B-----5:R-:W-:-:S02]  /*8400*/  FSEL R200, R200, -INF , P2 ;  /* 0xff800000c8c87808 */ /* 0x020fc40001000000 */
[----:B------:R-:W-:Y:S02]  /*8410*/  FMNMX.FTZ R169, R199, R170, !PT ;  /* 0x000000aac7a97209 */ /* 0x000fe40007810000 */
[----:B------:R-:W-:Y:S02]  /*8420*/  FSEL R203, R203, RZ, P5 ;  /* 0x000000ffcbcb7208 */ /* 0x000fe40002800000 */
[----:B------:R-:W-:-:S03]  /*8430*/  FMNMX.FTZ R174, R200, R169, !PT ;  /* 0x000000a9c8ae7209 */ /* 0x000fc60007810000 */
[--C-:B------:R-:W-:Y:S01]  /*8440*/  FFMA.FTZ R169, R161, UR4, -R203.reuse ;  /* 0x00000004a1a97c23 */ /* 0x100fe200080108cb */
[--C-:B------:R-:W-:Y:S01]  /*8450*/  FFMA.FTZ R170, R173, UR4, -R203.reuse ;  /* 0x00000004adaa7c23 */ /* 0x100fe200080108cb */
[----:B------:R-:W0:Y:S01]  /*8460*/  SHFL.BFLY PT, R161, R174, 0x2, 0x1f ;  /* 0x0c401f00aea17f89 */ /* 0x000e2200000e0000 */
[--C-:B------:R-:W-:Y:S01]  /*8470*/  FFMA.FTZ R173, R164, UR4, -R203.reuse ;  /* 0x00000004a4ad7c23 */ /* 0x100fe200080108cb */
[--C-:B------:R-:W-:Y:S01]  /*8480*/  FFMA.FTZ R177, R8, UR4, -R203.reuse ;  /* 0x0000000408b17c23 */ /* 0x100fe200080108cb */
[--C-:B------:R-:W-:Y:S01]  /*8490*/  FFMA.FTZ R202, R153, UR4, -R203.reuse ;  /* 0x0000000499ca7c23 */ /* 0x100fe200080108cb */
[--C-:B------:R-:W-:Y:S01]  /*84a0*/  FFMA.FTZ R176, R154, UR4, -R203.reuse ;  /* 0x000000049ab07c23 */ /* 0x100fe200080108cb */
[--C-:B------:R-:W-:Y:S01]  /*84b0*/  FFMA.FTZ R201, R156, UR4, -R203.reuse ;  /* 0x000000049cc97c23 */ /* 0x100fe200080108cb */
[--C-:B------:R-:W-:Y:S01]  /*84c0*/  FFMA.FTZ R171, R172, UR4, -R203.reuse ;  /* 0x00000004acab7c23 */ /* 0x100fe200080108cb */
[----:B------:R-:W-:Y:S01]  /*84d0*/  FSEL R154, R7, RZ, P5 ;  /* 0x000000ff079a7208 */ /* 0x000fe20002800000 */
[--C-:B------:R-:W-:Y:S01]  /*84e0*/  FFMA.FTZ R14, R14, UR4, -R203.reuse ;  /* 0x000000040e0e7c23 */ /* 0x100fe200080108cb */
[--C-:B------:R-:W-:Y:S01]  /*84f0*/  FFMA.FTZ R21, R21, UR4, -R203.reuse ;  /* 0x0000000415157c23 */ /* 0x100fe200080108cb */
[--C-:B------:R-:W-:Y:S01]  /*8500*/  FFMA.FTZ R20, R20, UR4, -R203.reuse ;  /* 0x0000000414147c23 */ /* 0x100fe200080108cb */
[--C-:B------:R-:W-:Y:S01]  /*8510*/  FFMA.FTZ R168, R168, UR4, -R203.reuse ;  /* 0x00000004a8a87c23 */ /* 0x100fe200080108cb */
[--C-:B------:R-:W-:Y:S01]  /*8520*/  FFMA.FTZ R172, R165, UR4, -R203.reuse ;  /* 0x00000004a5ac7c23 */ /* 0x100fe200080108cb */
[----:B------:R-:W-:Y:S01]  /*8530*/  FFMA.FTZ R175, R157, UR4, -R203 ;  /* 0x000000049daf7c23 */ /* 0x000fe200080108cb */
[----:B------:R-:W-:Y:S01]  /*8540*/  FADD.FTZ R154, -R154, R13 ;  /* 0x0000000d9a9a7221 */ /* 0x000fe20000010100 */
[----:B------:R-:W-:Y:S03]  /*8550*/  MUFU.EX2 R14, R14 ;  /* 0x0000000e000e7308 */ /* 0x000fe60000000800 */
[----:B------:R-:W-:-:S05]  /*8560*/  FMUL.FTZ R154, R154, UR4 ;  /* 0x000000049a9a7c20 */ /* 0x000fca0008410000 */
[----:B------:R-:W1:Y:S01]  /*8570*/  MUFU.EX2 R213, R154 ;  /* 0x0000009a00d57308 */ /* 0x000e620000000800 */
[----:B0-----:R-:W-:Y:S01]  /*8580*/  FMNMX.FTZ R161, R174, R161, !PT ;  /* 0x000000a1aea17209 */ /* 0x001fe20007810000 */
[--C-:B------:R-:W-:Y:S01]  /*8590*/  FFMA.FTZ R174, R160, UR4, -R203.reuse ;  /* 0x00000004a0ae7c23 */ /* 0x100fe200080108cb */
[----:B------:R-:W-:-:S03]  /*85a0*/  FFMA.FTZ R203, R152, UR4, -R203 ;  /* 0x0000000498cb7c23 */ /* 0x000fc600080108cb */
[----:B------:R-:W0:Y:S02]  /*85b0*/  SHFL.BFLY PT, R164, R161, 0x1, 0x1f ;  /* 0x0c201f00a1a47f89 */ /* 0x000e2400000e0000 */
[----:B------:R-:W2:Y:S08]  /*85c0*/  MUFU.EX2 R21, R21 ;  /* 0x0000001500157308 */ /* 0x000eb00000000800 */
        /* <DEDUP_REMOVED lines=14> */
[----:B0-----:R-:W-:Y:S01]  /*86b0*/  FMNMX.FTZ R8, R161, R164, !PT ;  /* 0x000000a4a1087209 */ /* 0x001fe20007810000 */
        /* <DEDUP_REMOVED lines=10> */
[----:B------:R-:W-:Y:S01]  /*8760*/  MUFU.EX2 R171, R171 ;  /* 0x000000ab00ab7308 */ /* 0x000fe20000000800 */
[----:B------:R-:W-:Y:S01]  /*8770*/  IADD3 R153, -R188, RZ, RZ ;  /* 0x000000ffbc997210 */ /* 0x000fe20007ffe1ff */
        /* <DEDUP_REMOVED lines=8> */
[----:B------:R-:W0:Y:S01]  /*8800*/  MUFU.EX2 R212, R156 ;  /* 0x0000009c00d47308 */ /* 0x000e220000000800 */
[--C-:B------:R-:W-:Y:S01]  /*8810*/  FFMA.FTZ R206, R155, UR4, -R152.reuse ;  /* 0x000000049bce7c23 */ /* 0x100fe20008010898 */
[--C-:B------:R-:W-:Y:S01]  /*8820*/  FFMA.FTZ R207, R162, UR4, -R152.reuse ;  /* 0x00000004a2cf7c23 */ /* 0x100fe20008010898 */
[--C-:B------:R-:W-:Y:S01]  /*8830*/  FFMA.FTZ R179, R180, UR4, -R152.reuse ;  /* 0x00000004b4b37c23 */ /* 0x100fe20008010898 */
[--C-:B------:R-:W-:Y:S01]  /*8840*/  FFMA.FTZ R208, R163, UR4, -R152.reuse ;  /* 0x00000004a3d07c23 */ /* 0x100fe20008010898 */
[--C-:B------:R-:W-:Y:S01]  /*8850*/  FFMA.FTZ R209, R166, UR4, -R152.reuse ;  /* 0x00000004a6d17c23 */ /* 0x100fe20008010898 */
[--C-:B------:R-:W-:Y:S01]  /*8860*/  FFMA.FTZ R210, R167, UR4, -R152.reuse ;  /* 0x00000004a7d27c23 */ /* 0x100fe20008010898 */
[----:B------:R-:W-:Y:S01]  /*8870*/  FFMA.FTZ R180, R181, UR4, -R152 ;  /* 0x00000004b5b47c23 */ /* 0x000fe20008010898 */
[----:B------:R-:W-:Y:S01]  /*8880*/  @!P2 IMAD R158, R15, 0x40, R18 ;  /* 0x000000400f9ea824 */ /* 0x000fe200078e0212 */
[----:B------:R-:W-:Y:S01]  /*8890*/  @!P1 PRMT R15, RZ, 0x654, R11 ;  /* 0x00000654ff0f9816 */ /* 0x000fe2000000000b */
[--C-:B------:R-:W-:Y:S01]  /*88a0*/  FFMA.FTZ R181, R182, UR4, -R152.reuse ;  /* 0x00000004b6b57c23 */ /* 0x100fe20008010898 */
[--C-:B------:R-:W-:Y:S01]  /*88b0*/  FFMA.FTZ R182, R187, UR4, -R152.reuse ;  /* 0x00000004bbb67c23 */ /* 0x100fe20008010898 */
[----:B------:R-:W-:Y:S01]  /*88c0*/  @!P2 IMAD R160, R158, 0x4, R17 ;  /* 0x000000049ea0a824 */ /* 0x000fe200078e0211 */
[----:B------:R1:W-:Y:S01]  /*88d0*/  @!P1 SYNCS.ARRIVE.TRANS64.RED.A1T0 RZ, [R15+URZ], RZ ;  /* 0x000000ff0fff99a7 */ /* 0x0003e2000810043f */
[--C-:B------:R-:W-:Y:S01]  /*88e0*/  FFMA.FTZ R200, R200, UR4, -R152.reuse ;  /* 0x00000004c8c87c23 */ /* 0x100fe20008010898 */
[--C-:B------:R-:W-:Y:S01]  /*88f0*/  FFMA.FTZ R183, R183, UR4, -R152.reuse ;  /* 0x00000004b7b77c23 */ /* 0x100fe20008010898 */
[----:B------:R-:W-:Y:S01]  /*8900*/  FFMA.FTZ R199, R199, UR4, -R152 ;  /* 0x00000004c7c77c23 */ /* 0x000fe20008010898 */
[----:B------:R-:W-:Y:S01]  /*8910*/  @!P2 STS [R160+0x38400], R213 ;  /* 0x038400d5a000a388 */ /* 0x000fe20000000800 */
[----:B------:R-:W-:Y:S01]  /*8920*/  MUFU.EX2 R205, R205 ;  /* 0x000000cd00cd7308 */ /* 0x000fe20000000800 */
[----:B------:R-:W-:Y:S01]  /*8930*/  IMAD R187, R2, 0x1000, R19 ;  /* 0x0000100002bb7824 */ /* 0x000fe200078e0213 */
[----:B--2---:R-:W-:Y:S01]  /*8940*/  F2FP.F16.F32.PACK_AB R152, R21, R14 ;  /* 0x0000000e1598723e */ /* 0x004fe200000000ff */
[----:B0-----:R0:W-:Y:S01]  /*8950*/  @!P2 STS [R160+0x38420], R212 ;  /* 0x038420d4a000a388 */ /* 0x0011e20000000800 */
[----:B------:R-:W-:Y:S01]  /*8960*/  F2FP.F16.F32.PACK_AB R154, R169, R20 ;  /* 0x00000014a99a723e */ /* 0x000fe200000000ff */
[----:B------:R-:W-:Y:S01]  /*8970*/  FMUL.FTZ R26, R26, R212 ;  /* 0x000000d41a1a7220 */ /* 0x000fe20000410000 */
[----:B------:R-:W-:Y:S01]  /*8980*/  F2FP.F16.F32.PACK_AB R156, R171, R168 ;  /* 0x000000a8ab9c723e */ /* 0x000fe200000000ff */
[-C--:B------:R-:W-:Y:S01]  /*8990*/  FMUL.FTZ R27, R27, R212.reuse ;  /* 0x000000d41b1b7220 */ /* 0x080fe20000410000 */
[----:B------:R-:W2:Y:S01]  /*89a0*/  MUFU.EX2 R204, R204 ;  /* 0x000000cc00cc7308 */ /* 0x000ea20000000800 */
[----:B------:R-:W-:Y:S01]  /*89b0*/  R2UR UR6, R187 ;  /* 0x00000000bb0672ca */ /* 0x000fe200000e0000 */
        /* <DEDUP_REMOVED lines=30> */
[----:B------:R-:W2:Y:S01]  /*8ba0*/  MUFU.EX2 R173, R173 ;  /* 0x000000ad00ad7308 */ /* 0x000ea20000000800 */
[----:B---3--:R-:W-:Y:S01]  /*8bb0*/  F2FP.F16.F32.PACK_AB R155, R207, R206 ;  /* 0x000000cecf9b723e */ /* 0x008fe200000000ff */
        /* <DEDUP_REMOVED lines=95> */
[----:B0-----:R-:W-:Y:S01]  /*91b0*/  F2FP.F16.F32.PACK_AB R161, R179, R178 ;  /* 0x000000b2b3a1723e */ /* 0x001fe200000000ff */
[-C--:B------:R-:W-:Y:S01]  /*91c0*/  FMUL.FTZ R146, R146, R212.reuse ;  /* 0x000000d492927220 */ /* 0x080fe20000410000 */
[-C--:B------:R-:W-:Y:S01]  /*91d0*/  FMUL.FTZ R147, R147, R212.reuse ;  /* 0x000000d493937220 */ /* 0x080fe20000410000 */
[-C--:B------:R-:W-:Y:S01]  /*91e0*/  FMUL.FTZ R148, R148, R213.reuse ;  /* 0x000000d594947220 */ /* 0x080fe20000410000 */
[----:B------:R-:W-:Y:S01]  /*91f0*/  FMUL.FTZ R149, R149, R213 ;  /* 0x000000d595957220 */ /* 0x000fe20000410000 */
[-C--:B------:R-:W-:Y:S01]  /*9200*/  FMUL.FTZ R150, R150, R212.reuse ;  /* 0x000000d496967220 */ /* 0x080fe20000410000 */
[----:B------:R-:W-:Y:S01]  /*9210*/  FMUL.FTZ R151, R151, R212 ;  /* 0x000000d497977220 */ /* 0x000fe20000410000 */
[----:B------:R-:W-:Y:S01]  /*9220*/  MUFU.EX2 R176, R176 ;  /* 0x000000b000b07308 */ /* 0x000fe20000000800 */
[----:B------:R0:W-:Y:S01]  /*9230*/  STSM.16.M88.4 [R189+0x36400], R152 ;  /* 0x03640098bd007844 */ /* 0x0001e20000000200 */
[----:B-1----:R-:W-:-:S02]  /*9240*/  VIADD R15, R187, 0x80 ;  /* 0x00000080bb0f7836 */ /* 0x002fc40000000000 */
[----:B------:R-:W-:Y:S01]  /*9250*/  FFMA.FTZ R205, R212, R6, R205 ;  /* 0x00000006d4cd7223 */ /* 0x000fe200000100cd */
[----:B------:R-:W-:Y:S01]  /*9260*/  FFMA.FTZ R14, R213, R5, R14 ;  /* 0x00000005d50e7223 */ /* 0x000fe2000001000e */
[----:B------:R0:W-:Y:S01]  /*9270*/  STSM.16.M88.4 [R190], R156 ;  /* 0x0000009cbe007844 */ /* 0x0001e20000000200 */
[----:B------:R-:W-:Y:S01]  /*9280*/  ISETP.GT.AND P2, PT, R12, R9, PT ;  /* 0x000000090c00720c */ /* 0x000fe20003f44270 */
[----:B------:R-:W-:Y:S01]  /*9290*/  FADD.FTZ R205, R204, R205 ;  /* 0x000000cdcccd7221 */ /* 0x000fe20000010000 */
[----:B------:R-:W1:Y:S01]  /*92a0*/  MUFU.EX2 R201, R201 ;  /* 0x000000c900c97308 */ /* 0x000e620000000800 */
[----:B--2---:R-:W-:Y:S01]  /*92b0*/  F2FP.F16.F32.PACK_AB R163, R181, R180 ;  /* 0x000000b4b5a3723e */ /* 0x004fe200000000ff */
[----:B------:R-:W-:Y:S01]  /*92c0*/  FADD.FTZ R21, R21, R14 ;  /* 0x0000000e15157221 */ /* 0x000fe20000010000 */
[----:B------:R-:W-:Y:S01]  /*92d0*/  FADD.FTZ R206, R206, R205 ;  /* 0x000000cdcece7221 */ /* 0x000fe20000010000 */
[----:B------:R-:W-:Y:S02]  /*92e0*/  @!P1 VIADD R10, R10, 0x38860 ;  /* 0x000388600a0a9836 */ /* 0x000fe40000000000 */
[----:B------:R0:W-:Y:S01]  /*92f0*/  STSM.16.M88.4 [R192], R160 ;  /* 0x000000a0c0007844 */ /* 0x0001e20000000200 */
[----:B------:R-:W-:Y:S01]  /*9300*/  FADD.FTZ R20, R20, R21 ;  /* 0x0000001514147221 */ /* 0x000fe20000010000 */
[----:B------:R-:W-:Y:S01]  /*9310*/  MUFU.EX2 R202, R202 ;  /* 0x000000ca00ca7308 */ /* 0x000fe20000000800 */
[----:B------:R-:W-:Y:S01]  /*9320*/  FADD.FTZ R207, R207, R206 ;  /* 0x000000cecfcf7221 */ /* 0x000fe20000010000 */
[----:B------:R-:W-:Y:S01]  /*9330*/  @!P1 PRMT R10, RZ, 0x654, R10 ;  /* 0x00000654ff0a9816 */ /* 0x000fe2000000000a */
[----:B------:R-:W-:-:S02]  /*9340*/  FADD.FTZ R169, R169, R20 ;  /* 0x00000014a9a97221 */ /* 0x000fc40000010000 */
[----:B------:R-:W-:Y:S02]  /*9350*/  FADD.FTZ R208, R208, R207 ;  /* 0x000000cfd0d07221 */ /* 0x000fe40000010000 */
        /* <DEDUP_REMOVED lines=17> */
[----:B------:R-:W-:Y:S01]  /*9470*/  FADD.FTZ R174, R174, R175 ;  /* 0x000000afaeae7221 */ /* 0x000fe20000010000 */
[----:B------:R-:W-:Y:S02]  /*9480*/  MUFU.EX2 R11, R199 ;  /* 0x000000c7000b7308 */ /* 0x000fe40000000800 */
[----:B------:R-:W-:Y:S01]  /*9490*/  FADD.FTZ R180, R181, R180 ;  /* 0x000000b4b5b47221 */ /* 0x000fe20000010000 */
[----:B------:R-:W-:-:S04]  /*94a0*/  FADD.FTZ R177, R177, R174 ;  /* 0x000000aeb1b17221 */ /* 0x000fc80000010000 */
[----:B------:R-:W-:Y:S01]  /*94b0*/  FADD.FTZ R176, R176, R177 ;  /* 0x000000b1b0b07221 */ /* 0x000fe20000010000 */
[----:B------:R-:W2:Y:S01]  /*94c0*/  MUFU.EX2 R200, R200 ;  /* 0x000000c800c87308 */ /* 0x000ea20000000800 */
[----:B-1----:R-:W-:Y:S01]  /*94d0*/  F2FP.F16.F32.PACK_AB R165, R182, R13 ;  /* 0x0000000db6a5723e */ /* 0x002fe200000000ff */
[----:B------:R-:W-:Y:S01]  /*94e0*/  FADD.FTZ R13, R13, R180 ;  /* 0x000000b40d0d7221 */ /* 0x000fe20000010000 */
[----:B------:R-:W-:-:S03]  /*94f0*/  FADD.FTZ R201, R201, R176 ;  /* 0x000000b0c9c97221 */ /* 0x000fc60000010000 */
[----:B------:R-:W-:Y:S01]  /*9500*/  FADD.FTZ R182, R182, R13 ;  /* 0x0000000db6b67221 */ /* 0x000fe20000010000 */
[----:B------:R-:W-:Y:S01]  /*9510*/  FADD.FTZ R202, R202, R201 ;  /* 0x000000c9caca7221 */ /* 0x000fe20000010000 */
[----:B------:R-:W-:-:S03]  /*9520*/  IMAD.MOV.U32 R13, RZ, RZ, R7 ;  /* 0x000000ffff0d7224 */ /* 0x000fc600078e0007 */
[----:B------:R-:W-:Y:S01]  /*9530*/  FADD.FTZ R5, R203, R202 ;  /* 0x000000cacb057221 */ /* 0x000fe20000010000 */
[----:B--2---:R-:W-:Y:S01]  /*9540*/  F2FP.F16.F32.PACK_AB R167, R200, R11 ;  /* 0x0000000bc8a7723e */ /* 0x004fe200000000ff */
[----:B------:R-:W-:-:S04]  /*9550*/  FADD.FTZ R11, R11, R182 ;  /* 0x000000b60b0b7221 */ /* 0x000fc80000010000 */
        /* <DEDUP_REMOVED lines=15> */
[----:B------:R-:W-:Y:S01]  /*9650*/  IMAD.MOV.U32 R15, RZ, RZ, R2 ;  /* 0x000000ffff0f7224 */ /* 0x000fe200078e0002 */
[----:B------:R-:W-:Y:S02]  /*9660*/  WARPGROUP.DEPBAR.LE gsb0, 0x0 ;  /* 0x00008000000079c5 */ /* 0x000fe40000010000 */
[----:B------:R-:W-:-:S15]  /*9670*/  WARPGROUP.ARRIVE ;  /* 0x00000000000079c5 */ /* 0x000fde0000000000 */
[----:B------:R-:W-:-:S07]  /*9680*/  NOP ;  /* 0x0000000000007918 */ /* 0x000fce0000000000 */
        /* <DEDUP_REMOVED lines=17> */
[----:B-1----:R-:W-:-:S04]  /*97a0*/  VIADD R10, R12, 0xffffffff ;  /* 0xffffffff0c0a7836 */ /* 0x002fc80000000000 */
[----:B------:R-:W-:Y:S01]  /*97b0*/  IMAD.MOV.U32 R12, RZ, RZ, R10 ;  /* 0x000000ffff0c7224 */ /* 0x000fe200078e000a */
[----:B0-----:R-:W-:Y:S06]  /*97c0*/  @P2 BRA `(.L_x_4015) ;  /* 0xffffffc800a02947 */ /* 0x001fec000383ffff */
[----:B------:R-:W-:-:S07]  /*97d0*/  MOV R12, R10 ;  /* 0x0000000a000c7202 */ /* 0x000fce0000000f00 */
.L_x_4006:
[----:B------:R-:W-:-:S13]  /*97e0*/  ISETP.GE.AND P2, PT, R12, RZ, PT ;  /* 0x000000ff0c00720c */ /* 0x000fda0003f46270 */
[----:B------:R-:W-:Y:S05]  /*97f0*/  @!P2 BRA `(.L_x_4016) ;  /* 0x000000300044a947 */ /* 0x000fea0003800000 */
[----:B------:R-:W-:Y:S01]  /*9800*/  IMAD.MOV.U32 R11, RZ, RZ, R8 ;  /* 0x000000ffff0b7224 */ /* 0x000fe200078e0008 */
[----:B------:R-:W-:Y:S01]  /*9810*/  ULDC UR5, c[0x0][0xad0] ;  /* 0x0002b40000057ab9 */ /* 0x000fe20000000800 */
[----:B------:R-:W-:Y:S01]  /*9820*/  IMAD.MOV.U32 R184, RZ, RZ, R7 ;  /* 0x000000ffffb87224 */ /* 0x000fe200078e0007 */
[----:B------:R-:W-:Y:S01]  /*9830*/  ULDC UR4, c[0x0][0xa80] ;  /* 0x0002a00000047ab9 */ /* 0x000fe20000000800 */
[----:B------:R-:W-:-:S07]  /*9840*/  IMAD.MOV.U32 R13, RZ, RZ, R2 ;  /* 0x000000ffff0d7224 */ /* 0x000fce00078e0002 */
.L_x_4025:
[----:B------:R-:W-:-:S05]  /*9850*/  VIADD R2, R13, 0x1 ;  /* 0x000000010d027836 */ /* 0x000fca0000000000 */
[----:B------:R-:W-:-:S04]  /*9860*/  ISETP.NE.AND P2, PT, R2, 0x2, PT ;  /* 0x000000020200780c */ /* 0x000fc80003f45270 */
[----:B------:R-:W-:Y:S02]  /*9870*/  SEL R7, RZ, 0x1, P2 ;  /* 0x00000001ff077807 */ /* 0x000fe40001000000 */
[----:B------:R-:W-:Y:S02]  /*9880*/  SEL R2, R2, RZ, P2 ;  /* 0x000000ff02027207 */ /* 0x000fe40001000000 */
[----:B------:R-:W-:Y:S01]  /*9890*/  LOP3.LUT R16, R16, R7, RZ, 0x3c, !PT ;  /* 0x0000000710107212 */ /* 0x000fe200078e3cff */
[----:B------:R-:W-:Y:S06]  /*98a0*/  @!P0 BRA `(.L_x_4017) ;  /* 0x0000000000048947 */ /* 0x000fec0003800000 */
[----:B------:R-:W-:Y:S01]  /*98b0*/  BPT.TRAP 0x1 ;  /* 0x000000040000795c */ /* 0x000fe20000300000 */
.L_x_4017:
[----:B------:R-:W-:Y:S01]  /*98c0*/  IMAD R9, R2, 0x8, R17 ;  /* 0x0000000802097824 */ /* 0x000fe200078e0211 */
[----:B------:R-:W-:-:S04]  /*98d0*/  SHF.L.U32 R8, R16, 0x1f, RZ ;  /* 0x0000001f10087819 */ /* 0x000fc800000006ff */
[----:B------:R0:W1:Y:S01]  /*98e0*/  SYNCS.PHASECHK.TRANS64.TRYWAIT P2, [R9+URZ+0x38830], R8 ;  /* 0x03883008090075a7 */ /* 0x000062000804017f */
[----:B------:R-:W-:Y:S05]  /*98f0*/  @!P0 BRA `(.L_x_4018) ;  /* 0x0000000000048947 */ /* 0x000fea0003800000 */
[----:B------:R-:W-:Y:S01]  /*9900*/  BPT.TRAP 0x1 ;  /* 0x000000040000795c */ /* 0x000fe20000300000 */
.L_x_4018:
[----:B------:R-:W-:Y:S01]  /*9910*/  IMAD R7, R2, 0x200, R0 ;  /* 0x0000020002077824 */ /* 0x000fe200078e0200 */
[----:B-1----:R-:W-:Y:S06]  /*9920*/  @P2 BRA `(.L_x_4019) ;  /* 0x0000000000082947 */ /* 0x002fec0003800000 */
[----:B------:R-:W1:Y:S02]  /*9930*/  SYNCS.PHASECHK.TRANS64.TRYWAIT P2, [R9+URZ+0x38830], R8 ;  /* 0x03883008090075a7 */ /* 0x000e64000804017f */
[----:B-1----:R-:W-:Y:S05]  /*9940*/  @!P2 BRA `(.L_x_4020) ;  /* 0x000000bc0014a947 */ /* 0x002fea0003800000 */
.L_x_4019:
        /* <DEDUP_REMOVED lines=22> */
.L_x_4021:
[----:B------:R2:W3:Y:S01]  /*9ab0*/  SYNCS.PHASECHK.TRANS64.TRYWAIT P2, [R9+URZ+0x38850], R8 ;  /* 0x03885008090075a7 */ /* 0x0004e2000804017f */
[----:B------:R-:W-:Y:S05]  /*9ac0*/  @!P0 BRA `(.L_x_4022) ;  /* 0x0000000000048947 */ /* 0x000fea0003800000 */
[----:B------:R-:W-:Y:S01]  /*9ad0*/  BPT.TRAP 0x1 ;  /* 0x000000040000795c */ /* 0x000fe20000300000 */
.L_x_4022:
[----:B---3--:R-:W-:Y:S05]  /*9ae0*/  @P2 BRA `(.L_x_4023) ;  /* 0x0000000000082947 */ /* 0x008fea0003800000 */
[----:B------:R-:W3:Y:S02]  /*9af0*/  SYNCS.PHASECHK.TRANS64.TRYWAIT P2, [R9+URZ+0x38850], R8 ;  /* 0x03885008090075a7 */ /* 0x000ee4000804017f */
[----:B---3--:R-:W-:Y:S05]  /*9b00*/  @!P2 BRA `(.L_x_4024) ;  /* 0x000000b800b8a947 */ /* 0x008fea0003800000 */
.L_x_4023:
[----:B------:R-:W-:Y:S01]  /*9b10*/  LEA R7, R2, R3, 0xc ;  /* 0x0000000302077211 */ /* 0x000fe200078e60ff */
[----:B------:R-:W-:Y:S01]  /*9b20*/  WARPGROUP.ARRIVE ;  /* 0x00000000000079c5 */ /* 0x000fe20000000000 */
[----:B------:R-:W-:Y:S01]  /*9b30*/  UMOV UR11, 0x40000040 ;  /* 0x40000040000b7882 */ /* 0x000fe20000000000 */
[----:B------:R-:W-:Y:S01]  /*9b40*/  VIADD R10, R4, 0x2 ;  /* 0x00000002040a7836 */ /* 0x000fe20000000000 */
[C---:B------:R-:W-:Y:S01]  /*9b50*/  R2UR UR10, R7.reuse ;  /* 0x00000000070a72ca */ /* 0x040fe200000e0000 */
[C---:B0123--:R-:W-:Y:S01]  /*9b60*/  VIADD R8, R7.reuse, 0x2 ;  /* 0x0000000207087836 */ /* 0x04ffe20000000000 */
[----:B------:R-:W-:Y:S01]  /*9b70*/  UMOV UR29, 0x40000040 ;  /* 0x40000040001d7882 */ /* 0x000fe20000000000 */
[----:B------:R-:W-:Y:S01]  /*9b80*/  UMOV UR31, 0x40000040 ;  /* 0x40000040001f7882 */ /* 0x000fe20000000000 */
[----:B------:R-:W-:Y:S01]  /*9b90*/  R2UR UR28, R10 ;  /* 0x000000000a1c72ca */ /* 0x000fe200000e0000 */
[----:B------:R-:W-:Y:S01]  /*9ba0*/  VIADD R10, R4, 0x4 ;  /* 0x00000004040a7836 */ /* 0x000fe20000000000 */
[----:B------:R-:W-:Y:S01]  /*9bb0*/  R2UR UR30, R8 ;  /* 0x00000000081e72ca */ /* 0x000fe200000e0000 */
[C---:B------:R-:W-:Y:S01]  /*9bc0*/  VIADD R8, R7.reuse, 0x4 ;  /* 0x0000000407087836 */ /* 0x040fe20000000000 */
[----:B------:R-:W0:Y:S01]  /*9bd0*/  S2R R14, SR_TID.X ;  /* 0x00000000000e7919 */ /* 0x000e220000002100 */
[----:B------:R-:W-:Y:S01]  /*9be0*/  VIADD R21, R4, 0x800 ;  /* 0x0000080004157836 */ /* 0x000fe20000000000 */
[----:B------:R-:W-:Y:S01]  /*9bf0*/  UMOV UR7, 0x40000040 ;  /* 0x4000004000077882 */ /* 0x000fe20000000000 */
[----:B------:R-:W-:-:S02]  /*9c00*/  VIADD R15, R7, 0x800 ;  /* 0x00000800070f7836 */ /* 0x000fc40000000000 */
[----:B------:R-:W-:Y:S01]  /*9c10*/  HGMMA.64x64x16.F32 R152, gdesc[UR8], R152, gsb0 ;  /* 0x00e00000089879f0 */ /* 0x000fe20008000898 */
[----:B------:R-:W-:-:S05]  /*9c20*/  IMAD R207, R2, 0x1000, R19 ;  /* 0x0000100002cf7824 */ /* 0x000fca00078e0213 */
[----:B------:R-:W-:Y:S02]  /*9c30*/  R2UR UR6, R207 ;  /* 0x00000000cf0672ca */ /* 0x000fe400000e0000 */
[----:B0-----:R-:W-:Y:S01]  /*9c40*/  SHF.R.U32.HI R14, RZ, 0x7, R14 ;  /* 0x00000007ff0e7819 */ /* 0x001fe2000001160e */
        /* <DEDUP_REMOVED lines=340> */
[----:B------:R-:W-:-:S06]  /*b190*/  FMUL.FTZ R183, R183, UR5 ;  /* 0x00000005b7b77c20 */ /* 0x000fcc0008410000 */
        /* <DEDUP_REMOVED lines=17> */
[----:B-1----:R-:W-:Y:S01]  /*b2b0*/  FMNMX.FTZ R7, R161, R158, !PT ;  /* 0x0000009ea1077209 */ /* 0x002fe20007810000 */
[----:B------:R-:W-:-:S06]  /*b2c0*/  FMUL.FTZ R158, R162, UR5 ;  /* 0x00000005a29e7c20 */ /* 0x000fcc0008410000 */
[----:B------:R-:W1:Y:S01]  /*b2d0*/  MUFU.TANH R177, R177 ;  /* 0x000000b100b17308 */ /* 0x000e620000002400 */
[----:B--2---:R-:W-:-:S07]  /*b2e0*/  FMNMX.FTZ R162, R164, R7, !PT ;  /* 0x00000007a4a27209 */ /* 0x004fce0007810000 */
[----:B------:R-:W2:Y:S01]  /*b2f0*/  MUFU.TANH R185, R185 ;  /* 0x000000b900b97308 */ /* 0x000ea20000002400 */
[----:B0-----:R-:W-:Y:S01]  /*b300*/  FMNMX.FTZ R168, R165, R162, !PT ;  /* 0x000000a2a5a87209 */ /* 0x001fe20007810000 */
[----:B------:R-:W-:Y:S01]  /*b310*/  FMUL.FTZ R162, R163, UR5 ;  /* 0x00000005a3a27c20 */ /* 0x000fe20008410000 */
[----:B------:R-:W-:Y:S01]  /*b320*/  FMUL.FTZ R163, R166, UR5 ;  /* 0x00000005a6a37c20 */ /* 0x000fe20008410000 */
[----:B------:R-:W-:Y:S01]  /*b330*/  FMUL.FTZ R166, R167, UR5 ;  /* 0x00000005a7a67c20 */ /* 0x000fe20008410000 */
[----:B------:R-:W-:-:S03]  /*b340*/  FMUL.FTZ R167, R170, UR5 ;  /* 0x00000005aaa77c20 */ /* 0x000fc60008410000 */
[----:B------:R-:W0:Y:S01]  /*b350*/  MUFU.TANH R180, R180 ;  /* 0x000000b400b47308 */ /* 0x000e220000002400 */
[----:B-1----:R-:W-:-:S07]  /*b360*/  FMNMX.FTZ R168, R177, R168, !PT ;  /* 0x000000a8b1a87209 */ /* 0x002fce0007810000 */
[----:B------:R-:W1:Y:S01]  /*b370*/  MUFU.TANH R10, R10 ;  /* 0x0000000a000a7308 */ /* 0x000e620000002400 */
[----:B--2---:R-:W-:-:S07]  /*b380*/  FMNMX.FTZ R7, R185, R168, !PT ;  /* 0x000000a8b9077209 */ /* 0x004fce0007810000 */
        /* <DEDUP_REMOVED lines=18> */
[----:B--2---:R-:W-:Y:S02]  /*b4b0*/  FMNMX.FTZ R169, R163, R168, !PT ;  /* 0x000000a8a3a97209 */ /* 0x004fe40007810000 */
[----:B-1----:R-:W-:-:S05]  /*b4c0*/  FMNMX.FTZ R7, R170, R171, !PT ;  /* 0x000000abaa077209 */ /* 0x002fca0007810000 */
[----:B------:R-:W1:Y:S01]  /*b4d0*/  MUFU.TANH R181, R181 ;  /* 0x000000b500b57308 */ /* 0x000e620000002400 */
[C---:B------:R-:W-:Y:S01]  /*b4e0*/  FADD.FTZ R170, -R7.reuse, R184 ;  /* 0x000000b807aa7221 */ /* 0x040fe20000010100 */
[----:B------:R-:W-:-:S03]  /*b4f0*/  FMUL.FTZ R204, R7, UR4 ;  /* 0x0000000407cc7c20 */ /* 0x000fc60008410000 */
[----:B------:R-:W-:Y:S01]  /*b500*/  FMUL.FTZ R168, R170, UR4 ;  /* 0x00000004aaa87c20 */ /* 0x000fe20008410000 */
[----:B---3--:R-:W-:Y:S01]  /*b510*/  FMNMX.FTZ R170, R166, R169, !PT ;  /* 0x000000a9a6aa7209 */ /* 0x008fe20007810000 */
[--C-:B------:R-:W-:Y:S01]  /*b520*/  FFMA.FTZ R173, R8, UR4, -R204.reuse ;  /* 0x0000000408ad7c23 */ /* 0x100fe200080108cc */
[----:B------:R-:W2:Y:S01]  /*b530*/  MUFU.TANH R186, R186 ;  /* 0x000000ba00ba7308 */ /* 0x000ea20000002400 */
[--C-:B------:R-:W-:Y:S01]  /*b540*/  FFMA.FTZ R172, R153, UR4, -R204.reuse ;  /* 0x0000000499ac7c23 */ /* 0x100fe200080108cc */
[----:B0-----:R-:W-:Y:S01]  /*b550*/  FMNMX.FTZ R170, R167, R170, !PT ;  /* 0x000000aaa7aa7209 */ /* 0x001fe20007810000 */
        /* <DEDUP_REMOVED lines=10> */
[--C-:B------:R-:W-:Y:S01]  /*b600*/  FFMA.FTZ R200, R164, UR4, -R204.reuse ;  /* 0x00000004a4c87c23 */ /* 0x100fe200080108cc */
[--C-:B------:R-:W-:Y:S01]  /*b610*/  FFMA.FTZ R201, R165, UR4, -R204.reuse ;  /* 0x00000004a5c97c23 */ /* 0x100fe200080108cc */
[----:B------:R-:W-:Y:S01]  /*b620*/  FFMA.FTZ R180, R180, UR4, -R204 ;  /* 0x00000004b4b47c23 */ /* 0x000fe200080108cc */
[----:B------:R-:W1:Y:S01]  /*b630*/  MUFU.TANH R178, R178 ;  /* 0x000000b200b27308 */ /* 0x000e620000002400 */
[----:B--2---:R-:W-:-:S07]  /*b640*/  FMNMX.FTZ R170, R186, R169, !PT ;  /* 0x000000a9baaa7209 */ /* 0x004fce0007810000 */
[----:B------:R-:W2:Y:S01]  /*b650*/  MUFU.TANH R179, R179 ;  /* 0x000000b300b37308 */ /* 0x000ea20000002400 */
[----:B0-----:R-:W-:-:S07]  /*b660*/  FMNMX.FTZ R169, R187, R170, !PT ;  /* 0x000000aabba97209 */ /* 0x001fce0007810000 */
[----:B------:R-:W0:Y:S01]  /*b670*/  MUFU.TANH R182, R182 ;  /* 0x000000b600b67308 */ /* 0x000e220000002400 */
[----:B-1----:R-:W-:Y:S01]  /*b680*/  FMNMX.FTZ R8, R178, R169, !PT ;  /* 0x000000a9b2087209 */ /* 0x002fe20007810000 */
[----:B------:R-:W-:Y:S01]  /*b690*/  FFMA.FTZ R169, R152, UR4, -R204 ;  /* 0x0000000498a97c23 */ /* 0x000fe200080108cc */
[C---:B------:R-:W-:Y:S02]  /*b6a0*/  @!P1 IADD3 R152, R9.reuse, 0x38840, RZ ;  /* 0x0003884009989810 */ /* 0x040fe40007ffe0ff */
[----:B------:R-:W-:Y:S02]  /*b6b0*/  @!P1 IADD3 R9, R9, 0x38860, RZ ;  /* 0x0003886009099810 */ /* 0x000fe40007ffe0ff */
[----:B------:R-:W-:Y:S01]  /*b6c0*/  @!P1 PRMT R152, RZ, 0x654, R152 ;  /* 0x00000654ff989816 */ /* 0x000fe20000000098 */
[----:B------:R-:W1:Y:S01]  /*b6d0*/  MUFU.TANH R183, R183 ;  /* 0x000000b700b77308 */ /* 0x000e620000002400 */
[----:B--2---:R-:W-:Y:S02]  /*b6e0*/  FMNMX.FTZ R171, R179, R8, !PT ;  /* 0x00000008b3ab7209 */ /* 0x004fe40007810000 */
[----:B------:R2:W-:Y:S01]  /*b6f0*/  @!P1 SYNCS.ARRIVE.TRANS64.RED.A1T0 RZ, [R152+URZ], RZ ;  /* 0x000000ff98ff99a7 */ /* 0x0005e2000810043f */
[----:B------:R-:W-:-:S04]  /*b700*/  @!P1 PRMT R9, RZ, 0x654, R9 ;  /* 0x00000654ff099816 */ /* 0x000fc80000000009 */
[----:B------:R-:W3:Y:S01]  /*b710*/  MUFU.EX2 R168, R168 ;  /* 0x000000a800a87308 */ /* 0x000ee20000000800 */
[----:B0-----:R-:W-:Y:S01]  /*b720*/  FMNMX.FTZ R8, R182, R171, !PT ;  /* 0x000000abb6087209 */ /* 0x001fe20007810000 */
[----:B------:R-:W-:-:S06]  /*b730*/  FFMA.FTZ R171, R154, UR4, -R204 ;  /* 0x000000049aab7c23 */ /* 0x000fcc00080108cc */
[----:B------:R0:W-:Y:S01]  /*b740*/  MUFU.EX2 R170, R173 ;  /* 0x000000ad00aa7308 */ /* 0x0001e20000000800 */
[----:B-1----:R-:W-:-:S05]  /*b750*/  FMNMX.FTZ R8, R183, R8, !PT ;  /* 0x00000008b7087209 */ /* 0x002fca0007810000 */
[----:B------:R-:W1:Y:S02]  /*b760*/  SHFL.BFLY PT, R153, R8, 0x2, 0x1f ;  /* 0x0c401f0008997f89 */ /* 0x000e6400000e0000 */
[----:B------:R-:W2:Y:S01]  /*b770*/  MUFU.EX2 R21, R21 ;  /* 0x0000001500157308 */ /* 0x000ea20000000800 */
[----:B0-----:R-:W-:Y:S01]  /*b780*/  FFMA.FTZ R173, R156, UR4, -R204 ;  /* 0x000000049cad7c23 */ /* 0x001fe200080108cc */
        /* <DEDUP_REMOVED lines=48> */
[----:B------:R-:W-:Y:S01]  /*ba90*/  FMUL.FTZ R100, R100, R168 ;  /* 0x000000a864647220 */ /* 0x000fe20000410000 */
[----:B0-----:R-:W-:Y:S01]  /*baa0*/  FMNMX.FTZ R8, R153, R8, !PT ;  /* 0x0000000899087209 */ /* 0x001fe20007810000 */
[----:B------:R-:W-:-:S02]  /*bab0*/  IMAD.MOV R153, RZ, RZ, -R188 ;  /* 0x000000ffff997224 */ /* 0x000fc400078e0abc */
[-C--:B------:R-:W-:Y:S01]  /*bac0*/  FMUL.FTZ R101, R101, R168.reuse ;  /* 0x000000a865657220 */ /* 0x080fe20000410000 */
        /* <DEDUP_REMOVED lines=13> */
[----:B------:R-:W0:Y:S01]  /*bba0*/  MUFU.EX2 R11, R11 ;  /* 0x0000000b000b7308 */ /* 0x000e220000000800 */
[--C-:B------:R-:W-:Y:S01]  /*bbb0*/  FFMA.FTZ R203, R162, UR4, -R155.reuse ;  /* 0x00000004a2cb7c23 */ /* 0x100fe2000801089b */
[----:B------:R-:W-:Y:S01]  /*bbc0*/  FFMA.FTZ R204, R163, UR4, -R155 ;  /* 0x00000004a3cc7c23 */ /* 0x000fe2000801089b */
[----:B------:R-:W-:-:S02]  /*bbd0*/  @!P2 IMAD R154, R13, 0x40, R18 ;  /* 0x000000400d9aa824 */ /* 0x000fc400078e0212 */
[--C-:B------:R-:W-:Y:S01]  /*bbe0*/  FFMA.FTZ R205, R166, UR4, -R155.reuse ;  /* 0x00000004a6cd7c23 */ /* 0x100fe2000801089b */
[--C-:B------:R-:W-:Y:S01]  /*bbf0*/  FFMA.FTZ R206, R167, UR4, -R155.reuse ;  /* 0x00000004a7ce7c23 */ /* 0x100fe2000801089b */
[----:B------:R-:W-:Y:S01]  /*bc00*/  FFMA.FTZ R181, R181, UR4, -R155 ;  /* 0x00000004b5b57c23 */ /* 0x000fe2000801089b */
[----:B------:R-:W-:Y:S02]  /*bc10*/  @!P2 IMAD R154, R154, 0x4, R17 ;  /* 0x000000049a9aa824 */ /* 0x000fe400078e0211 */
[--C-:B------:R-:W-:Y:S01]  /*bc20*/  FFMA.FTZ R186, R186, UR4, -R155.reuse ;  /* 0x00000004baba7c23 */ /* 0x100fe2000801089b */
        /* <DEDUP_REMOVED lines=8> */
[-C--:B0-----:R-:W-:Y:S01]  /*bcb0*/  FMUL.FTZ R26, R26, R11.reuse ;  /* 0x0000000b1a1a7220 */ /* 0x081fe20000410000 */
[----:B------:R0:W-:Y:S01]  /*bcc0*/  @!P2 STS [R154+0x38420], R11 ;  /* 0x0384200b9a00a388 */ /* 0x0001e20000000800 */
        /* <DEDUP_REMOVED lines=8> */
[----:B------:R-:W-:Y:S01]  /*bd50*/  FMUL.FTZ R42, R42, R11 ;  /* 0x0000000b2a2a7220 */ /* 0x000fe20000410000 */
[----:B0-----:R-:W-:Y:S01]  /*bd60*/  F2FP.F16.F32.PACK_AB R154, R172, R169 ;  /* 0x000000a9ac9a723e */ /* 0x001fe200000000ff */
        /* <DEDUP_REMOVED lines=56> */
[----:B------:R-:W-:Y:S01]  /*c0f0*/  FMUL.FTZ R121, R121, R168 ;  /* 0x000000a879797220 */ /* 0x000fe20000410000 */
[-C--:B------:R-:W-:Y:S01]  /*c100*/  FMUL.FTZ R122, R122, R11.reuse ;  /* 0x0000000b7a7a7220 */ /* 0x080fe20000410000 */
[----:B------:R-:W-:Y:S01]  /*c110*/  MUFU.EX2 R199, R199 ;  /* 0x000000c700c77308 */ /* 0x000fe20000000800 */
[----:B0-----:R-:W-:Y:S01]  /*c120*/  F2FP.F16.F32.PACK_AB R159, R205, R204 ;  /* 0x000000cccd9f723e */ /* 0x001fe200000000ff */
        /* <DEDUP_REMOVED lines=36> */
[----:B------:R-:W-:-:S02]  /*c370*/  VIADD R183, R207, 0x80 ;  /* 0x00000080cfb77836 */ /* 0x000fc40000000000 */
[----:B------:R-:W-:Y:S01]  /*c380*/  FFMA.FTZ R6, R11, R6, R10 ;  /* 0x000000060b067223 */ /* 0x000fe2000001000a */
[----:B------:R-:W2:Y:S01]  /*c390*/  MUFU.EX2 R187, R187 ;  /* 0x000000bb00bb7308 */ /* 0x000ea20000000800 */
[----:B-1----:R-:W-:Y:S01]  /*c3a0*/  F2FP.F16.F32.PACK_AB R161, R181, R206 ;  /* 0x000000ceb5a1723e */ /* 0x002fe200000000ff */
[----:B------:R0:W-:Y:S01]  /*c3b0*/  STSM.16.M88.4 [R190], R156 ;  /* 0x0000009cbe007844 */ /* 0x0001e20000000200 */
[----:B------:R-:W-:Y:S01]  /*c3c0*/  FFMA.FTZ R5, R168, R5, R21 ;  /* 0x00000005a8057223 */ /* 0x000fe20000010015 */
[----:B------:R-:W-:Y:S01]  /*c3d0*/  FADD.FTZ R185, R185, R6 ;  /* 0x00000006b9b97221 */ /* 0x000fe20000010000 */
[----:B------:R-:W-:Y:S01]  /*c3e0*/  ISETP.GT.AND P2, PT, R12, RZ, PT ;  /* 0x000000ff0c00720c */ /* 0x000fe20003f44270 */
[----:B------:R-:W-:Y:S02]  /*c3f0*/  IMAD.MOV.U32 R11, RZ, RZ, R8 ;  /* 0x000000ffff0b7224 */ /* 0x000fe400078e0008 */
[----:B------:R-:W-:Y:S01]  /*c400*/  FADD.FTZ R170, R170, R5 ;  /* 0x00000005aaaa7221 */ /* 0x000fe20000010000 */
[----:B------:R-:W-:Y:S01]  /*c410*/  MUFU.EX2 R201, R201 ;  /* 0x000000c900c97308 */ /* 0x000fe20000000800 */
[----:B------:R-:W-:-:S02]  /*c420*/  FADD.FTZ R14, R14, R185 ;  /* 0x000000b90e0e7221 */ /* 0x000fc40000010000 */
[----:B------:R-:W-:Y:S02]  /*c430*/  FADD.FTZ R169, R169, R170 ;  /* 0x000000aaa9a97221 */ /* 0x000fe40000010000 */
[----:B------:R-:W-:Y:S02]  /*c440*/  FADD.FTZ R15, R15, R14 ;  /* 0x0000000e0f0f7221 */ /* 0x000fe40000010000 */
[----:B------:R-:W-:Y:S01]  /*c450*/  FADD.FTZ R172, R172, R169 ;  /* 0x000000a9acac7221 */ /* 0x000fe20000010000 */
[----:B------:R-:W1:Y:S01]  /*c460*/  MUFU.EX2 R202, R202 ;  /* 0x000000ca00ca7308 */ /* 0x000e620000000800 */
        /* <DEDUP_REMOVED lines=24> */
[----:B------:R-:W-:-:S03]  /*c5f0*/  IMAD.MOV.U32 R184, RZ, RZ, R7 ;  /* 0x000000ffffb87224 */ /* 0x000fc600078e0007 */
[----:B------:R-:W-:Y:S02]  /*c600*/  FADD.FTZ R201, R201, R200 ;  /* 0x000000c8c9c97221 */ /* 0x000fe40000010000 */
[----:B------:R-:W-:Y:S02]  /*c610*/  MUFU.EX2 R13, R13 ;  /* 0x0000000d000d7308 */ /* 0x000fe40000000800 */
[----:B------:R-:W-:-:S04]  /*c620*/  FADD.FTZ R202, R202, R201 ;  /* 0x000000c9caca7221 */ /* 0x000fc80000010000 */
[----:B------:R-:W-:Y:S02]  /*c630*/  FADD.FTZ R5, R177, R202 ;  /* 0x000000cab1057221 */ /* 0x000fe40000010000 */
[----:B------:R-:W2:Y:S01]  /*c640*/  MUFU.EX2 R182, R182 ;  /* 0x000000b600b67308 */ /* 0x000ea20000000800 */
[----:B-1----:R-:W-:Y:S01]  /*c650*/  F2FP.F16.F32.PACK_AB R165, R179, R178 ;  /* 0x000000b2b3a5723e */ /* 0x002fe200000000ff */
[----:B------:R-:W-:Y:S01]  /*c660*/  FADD.FTZ R178, R178, R187 ;  /* 0x000000bbb2b27221 */ /* 0x000fe20000010000 */
[----:B------:R-:W-:-:S03]  /*c670*/  FADD.FTZ R5, R180, R5 ;  /* 0x00000005b4057221 */ /* 0x000fc60000010000 */
[----:B------:R-:W-:Y:S01]  /*c680*/  FADD.FTZ R178, R179, R178 ;  /* 0x000000b2b3b27221 */ /* 0x000fe20000010000 */
[----:B--2---:R-:W-:-:S03]  /*c690*/  F2FP.F16.F32.PACK_AB R167, R182, R13 ;  /* 0x0000000db6a7723e */ /* 0x004fc600000000ff */
[----:B------:R-:W-:Y:S02]  /*c6a0*/  FADD.FTZ R13, R13, R178 ;  /* 0x000000b20d0d7221 */ /* 0x000fe40000010000 */
[----:B------:R0:W-:Y:S01]  /*c6b0*/  STSM.16.M88.4 [R191], R164 ;  /* 0x000000a4bf007844 */ /* 0x0001e20000000200 */
[----:B------:R-:W-:Y:S01]  /*c6c0*/  WARPGROUP.ARRIVE ;  /* 0x00000000000079c5 */ /* 0x000fe20000000000 */
[----:B------:R-:W-:Y:S01]  /*c6d0*/  FADD.FTZ R6, R182, R13 ;  /* 0x0000000db6067221 */ /* 0x000fe20000010000 */
[----:B------:R-:W-:-:S04]  /*c6e0*/  IMAD.MOV.U32 R13, RZ, RZ, R2 ;  /* 0x000000ffff0d7224 */ /* 0x000fc800078e0002 */
        /* <DEDUP_REMOVED lines=34> */
.L_x_4016:
[----:B------:R-:W0:Y:S01]  /*c910*/  SHFL.BFLY PT, R0, R5, 0x2, 0x1f ;  /* 0x0c401f0005007f89 */ /* 0x000e2200000e0000 */
[----:B------:R-:W-:-:S03]  /*c920*/  UIADD3 UR36, UR36, 0x1, URZ ;  /* 0x0000000124247890 */ /* 0x000fc6000fffe03f */
[----:B------:R-:W1:Y:S01]  /*c930*/  SHFL.BFLY PT, R9, R6, 0x2, 0x1f ;  /* 0x0c401f0006097f89 */ /* 0x000e6200000e0000 */
[----:B------:R-:W-:Y:S08]  /*c940*/  BAR.ARV 0x8, 0xa0 ;  /* 0x0202800000007b1d */ /* 0x000ff00000002000 */
[----:B------:R-:W-:Y:S01]  /*c950*/  BAR.SYNC.DEFER_BLOCKING 0xf, 0x100 ;  /* 0x03c4000000007b1d */ /* 0x000fe20000010000 */
[----:B0-----:R-:W-:Y:S01]  /*c960*/  FADD.FTZ R0, R0, R5 ;  /* 0x0000000500007221 */ /* 0x001fe20000010000 */
[----:B-1----:R-:W-:-:S04]  /*c970*/  FADD.FTZ R9, R9, R6 ;  /* 0x0000000609097221 */ /* 0x002fc80000010000 */
[----:B------:R-:W0:Y:S01]  /*c980*/  SHFL.BFLY PT, R3, R0, 0x1, 0x1f ;  /* 0x0c201f0000037f89 */ /* 0x000e2200000e0000 */
[----:B------:R-:W-:-:S03]  /*c990*/  IMAD.MOV.U32 R6, RZ, RZ, RZ ;  /* 0x000000ffff067224 */ /* 0x000fc600078e00ff */
[----:B------:R-:W1:Y:S01]  /*c9a0*/  SHFL.BFLY PT, R4, R9, 0x1, 0x1f ;  /* 0x0c201f0009047f89 */ /* 0x000e6200000e0000 */
[----:B0-----:R-:W-:Y:S01]  /*c9b0*/  FADD.FTZ R11, R0, R3 ;  /* 0x00000003000b7221 */ /* 0x001fe20000010000 */
[----:B------:R-:W-:Y:S01]  /*c9c0*/  IADD3 R3, -R188, RZ, RZ ;  /* 0x000000ffbc037210 */ /* 0x000fe20007ffe1ff */
[----:B------:R-:W-:Y:S02]  /*c9d0*/  IMAD.MOV.U32 R0, RZ, RZ, -0x800000 ;  /* 0xff800000ff007424 */ /* 0x000fe400078e00ff */
[----:B-1----:R-:W-:Y:S01]  /*c9e0*/  FADD.FTZ R20, R9, R4 ;  /* 0x0000000409147221 */ /* 0x002fe20000010000 */
[----:B------:R-:W-:Y:S01]  /*c9f0*/  FSETP.NE.FTZ.AND P2, PT, R11, RZ, PT ;  /* 0x000000ff0b00720b */ /* 0x000fe20003f55000 */
[----:B------:R-:W-:Y:S01]  /*ca00*/  VIADD R4, R2, 0x1 ;  /* 0x0000000102047836 */ /* 0x000fe20000000000 */
[----:B------:R-:W-:Y:S01]  /*ca10*/  ISETP.NE.AND P0, PT, R22, R3, PT ;  /* 0x000000031600720c */ /* 0x000fe20003f05270 */
[----:B------:R-:W-:Y:S01]  /*ca20*/  IMAD.MOV.U32 R3, RZ, RZ, RZ ;  /* 0x000000ffff037224 */ /* 0x000fe200078e00ff */
[----:B------:R-:W-:-:S02]  /*ca30*/  FSETP.NE.FTZ.AND P3, PT, R20, RZ, PT ;  /* 0x000000ff1400720b */ /* 0x000fc40003f75000 */
[----:B------:R-:W-:-:S04]  /*ca40*/  ISETP.NE.AND P1, PT, R4, 0x2, PT ;  /* 0x000000020400780c */ /* 0x000fc80003f25270 */
[----:B------:R-:W-:-:S03]  /*ca50*/  SEL R5, RZ, 0x1, P1 ;  /* 0x00000001ff057807 */ /* 0x000fc60000800000 */
[----:B------:R-:W0:Y:S01]  /*ca60*/  @P2 MUFU.RCP R3, R11 ;  /* 0x0000000b00032308 */ /* 0x000e220000001000 */
[----:B------:R-:W-:Y:S01]  /*ca70*/  LOP3.LUT R16, R16, R5, RZ, 0x3c, !PT ;  /* 0x0000000510107212 */ /* 0x000fe200078e3cff */
[----:B------:R-:W-:-:S04]  /*ca80*/  @!P0 IMAD R2, R2, 0x40, R18 ;  /* 0x0000004002028824 */ /* 0x000fc800078e0212 */
[----:B------:R-:W-:Y:S02]  /*ca90*/  @!P0 IMAD R2, R2, 0x4, R17 ;  /* 0x0000000402028824 */ /* 0x000fe400078e0211 */
[----:B------:R-:W1:Y:S08]  /*caa0*/  @P3 MUFU.RCP R6, R20 ;  /* 0x0000001400063308 */ /* 0x000e700000001000 */
[----:B------:R-:W2:Y:S01]  /*cab0*/  @P2 MUFU.LG2 R17, R11 ;  /* 0x0000000b00112308 */ /* 0x000ea20000000c00 */
[----:B0-----:R-:W-:Y:S01]  /*cac0*/  @!P0 STS [R2+0x38400], R3 ;  /* 0x0384000302008388 */ /* 0x001fe20000000800 */
[----:B------:R-:W-:Y:S01]  /*cad0*/  FMUL.FTZ R171, R28, R3 ;  /* 0x000000031cab7220 */ /* 0x000fe20000410000 */
[----:B------:R-:W-:-:S02]  /*cae0*/  IMAD.U32 R28, RZ, RZ, UR4 ;  /* 0x00000004ff1c7e24 */ /* 0x000fc4000f8e00ff */
[-C--:B------:R-:W-:Y:S01]  /*caf0*/  FMUL.FTZ R172, R24, R3.reuse ;  /* 0x0000000318ac7220 */ /* 0x080fe20000410000 */
[-C--:B------:R-:W-:Y:S01]  /*cb00*/  FMUL.FTZ R170, R25, R3.reuse ;  /* 0x0000000319aa7220 */ /* 0x080fe20000410000 */
[-C--:B------:R-:W-:Y:S01]  /*cb10*/  FMUL.FTZ R24, R29, R3.reuse ;  /* 0x000000031d187220 */ /* 0x080fe20000410000 */
[----:B------:R-:W-:Y:S01]  /*cb20*/  @P3 FMUL.FTZ R28, R28, 0.69314718246459960938 ;  /* 0x3f3172181c1c3820 */ /* 0x000fe20000410000 */
        /* <DEDUP_REMOVED lines=11> */
[----:B-1----:R-:W-:Y:S01]  /*cbe0*/  MOV R2, UR4 ;  /* 0x0000000400027c02 */ /* 0x002fe20008000f00 */
[-C--:B------:R-:W-:Y:S01]  /*cbf0*/  FMUL.FTZ R154, R48, R3.reuse ;  /* 0x00000003309a7220 */ /* 0x080fe20000410000 */
[-C--:B------:R-:W-:Y:S01]  /*cc00*/  FMUL.FTZ R49, R49, R3.reuse ;  /* 0x0000000331317220 */ /* 0x080fe20000410000 */
[-C--:B------:R-:W-:Y:S01]  /*cc10*/  FMUL.FTZ R14, R52, R3.reuse ;  /* 0x00000003340e7220 */ /* 0x080fe20000410000 */
[-C--:B------:R-:W-:Y:S01]  /*cc20*/  FMUL.FTZ R53, R53, R3.reuse ;  /* 0x0000000335357220 */ /* 0x080fe20000410000 */
[----:B------:R-:W-:Y:S01]  /*cc30*/  @P2 FMUL.FTZ R2, R2, 0.69314718246459960938 ;  /* 0x3f31721802022820 */ /* 0x000fe20000410000 */
        /* <DEDUP_REMOVED lines=119> */
.L_x_3992:
[----:B------:R-:W0:Y:S01]  /*d3b0*/  S2R R4, SR_CgaCtaId ;  /* 0x0000000000047919 */ /* 0x000e220000008800 */
[----:B------:R-:W-:Y:S01]  /*d3c0*/  MOV R17, 0x400 ;  /* 0x0000040000117802 */ /* 0x000fe20000000f00 */
[----:B------:R-:W-:Y:S01]  /*d3d0*/  BSSY B0, `(.L_x_4026) ;  /* 0x0000291000007945 */ /* 0x000fe20003800000 */
[----:B------:R-:W-:Y:S02]  /*d3e0*/  BAR.SYNC.DEFER_BLOCKING 0x5, 0x120 ;  /* 0x0144800000007b1d */ /* 0x000fe40000010000 */
[----:B0-----:R-:W-:-:S05]  /*d3f0*/  LEA R17, R4, R17, 0x18 ;  /* 0x0000001104117211 */ /* 0x001fca00078ec0ff */
[----:B------:R-:W0:Y:S02]  /*d400*/  LDS.128 R184, [R17+0x388d0] ;  /* 0x0388d00011b87984 */ /* 0x000e240000000c00 */
[----:B0-----:R-:W-:Y:S01]  /*d410*/  R2UR UR5, R186 ;  /* 0x00000000ba0572ca */ /* 0x001fe200000e0000 */
[----:B------:R-:W-:Y:S06]  /*d420*/  BAR.ARV 0x4, 0x120 ;  /* 0x0104800000007b1d */ /* 0x000fec0000002000 */
[----:B------:R-:W-:Y:S08]  /*d430*/  @P0 BRA `(.L_x_4027) ;  /* 0x0000001c005c0947 */ /* 0x000ff00003800000 */
[----:B------:R-:W0:Y:S01]  /*d440*/  S2R R4, SR_SWINHI ;  /* 0x0000000000047919 */ /* 0x000e220000002f00 */
[----:B------:R-:W-:Y:S01]  /*d450*/  F2FP.F16.F32.PACK_AB R5, R27, R5 ;  /* 0x000000051b05723e */ /* 0x000fe200000000ff */
[----:B------:R-:W-:Y:S01]  /*d460*/  ULDC.64 UR6, c[0x0][0xcd8] ;  /* 0x0003360000067ab9 */ /* 0x000fe20000000a00 */
[----:B------:R-:W-:Y:S01]  /*d470*/  F2FP.F16.F32.PACK_AB R9, R35, R9 ;  /* 0x000000092309723e */ /* 0x000fe200000000ff */
[----:B------:R-:W-:Y:S01]  /*d480*/  UISETP.NE.U32.AND UP0, UPT, UR6, URZ, UPT ;  /* 0x0000003f0600728c */ /* 0x000fe2000bf05070 */
[----:B------:R-:W-:Y:S01]  /*d490*/  F2FP.F16.F32.PACK_AB R10, R10, R167 ;  /* 0x000000a70a0a723e */ /* 0x000fe200000000ff */
[----:B------:R-:W-:Y:S01]  /*d4a0*/  USHF.L.U32 UR8, UR38, 0x2, URZ ;  /* 0x0000000226087899 */ /* 0x000fe2000800063f */
[----:B------:R-:W-:Y:S01]  /*d4b0*/  F2FP.F16.F32.PACK_AB R11, R39, R11 ;  /* 0x0000000b270b723e */ /* 0x000fe200000000ff */
[----:B------:R-:W-:Y:S01]  /*d4c0*/  UISETP.NE.AND.EX UP0, UPT, UR7, URZ, UPT, UP0 ;  /* 0x0000003f0700728c */ /* 0x000fe2000bf05300 */
[----:B------:R-:W-:Y:S01]  /*d4d0*/  F2FP.F16.F32.PACK_AB R56, R57, R56 ;  /* 0x000000383938723e */ /* 0x000fe200000000ff */
[----:B------:R-:W-:Y:S01]  /*d4e0*/  USHF.L.U64.HI UR9, UR38, 0x2, UR39 ;  /* 0x0000000226097899 */ /* 0x000fe20008010227 */
[----:B------:R-:W-:Y:S01]  /*d4f0*/  F2FP.F16.F32.PACK_AB R13, R51, R13 ;  /* 0x0000000d330d723e */ /* 0x000fe200000000ff */
[----:B------:R-:W-:Y:S01]  /*d500*/  UIADD3 UR4, UP1, UR8, UR6, URZ ;  /* 0x0000000608047290 */ /* 0x000fe2000ff3e03f */
[----:B------:R-:W-:Y:S01]  /*d510*/  F2FP.F16.F32.PACK_AB R14, R53, R14 ;  /* 0x0000000e350e723e */ /* 0x000fe200000000ff */
[----:B------:R-:W-:Y:S01]  /*d520*/  ULDC.64 UR10, c[0x0][0x208] ;  /* 0x00008200000a7ab9 */ /* 0x000fe20000000a00 */
[----:B------:R-:W-:Y:S01]  /*d530*/  F2FP.F16.F32.PACK_AB R15, R55, R15 ;  /* 0x0000000f370f723e */ /* 0x000fe200000000ff */
[----:B------:R-:W-:Y:S01]  /*d540*/  UIADD3.X UR6, UR9, UR7, URZ, UP1, !UPT ;  /* 0x0000000709067290 */ /* 0x000fe20008ffe43f */
        /* <DEDUP_REMOVED lines=8> */
[----:B------:R-:W-:Y:S02]  /*d5d0*/  MOV R20, R17 ;  /* 0x0000001100147202 */ /* 0x000fe40000000f00 */
[----:B0-----:R-:W-:Y:S02]  /*d5e0*/  MOV R21, R4 ;  /* 0x0000000400157202 */ /* 0x001fe40000000f00 */
[----:B------:R-:W-:Y:S02]  /*d5f0*/  F2FP.F16.F32.PACK_AB R73, R75, R74 ;  /* 0x0000004a4b49723e */ /* 0x000fe400000000ff */
[----:B------:R-:W-:Y:S01]  /*d600*/  F2FP.F16.F32.PACK_AB R80, R81, R80 ;  /* 0x000000505150723e */ /* 0x000fe200000000ff */
[----:B------:R-:W-:Y:S01]  /*d610*/  IMAD.WIDE R6, R197, 0x2, R20 ;  /* 0x00000002c5067825 */ /* 0x000fe200078e0214 */
[----:B------:R-:W-:-:S02]  /*d620*/  F2FP.F16.F32.PACK_AB R74, R77, R76 ;  /* 0x0000004c4d4a723e */ /* 0x000fc400000000ff */
[----:B------:R-:W-:Y:S02]  /*d630*/  F2FP.F16.F32.PACK_AB R75, R79, R78 ;  /* 0x0000004e4f4b723e */ /* 0x000fe400000000ff */
[C---:B------:R-:W-:Y:S02]  /*d640*/  IADD3 R173, P1, R6.reuse, 0x20, RZ ;  /* 0x0000002006ad7810 */ /* 0x040fe40007f3e0ff */
[C---:B------:R-:W-:Y:S02]  /*d650*/  IADD3 R181, P6, R6.reuse, 0x2020, RZ ;  /* 0x0000202006b57810 */ /* 0x040fe40007fde0ff */
[----:B------:R-:W-:Y:S01]  /*d660*/  LOP3.LUT R4, R173, 0x380, RZ, 0xc0, !PT ;  /* 0x00000380ad047812 */ /* 0x000fe200078ec0ff */
[--C-:B------:R-:W-:Y:S01]  /*d670*/  IMAD.X R29, RZ, RZ, R7.reuse, P1 ;  /* 0x000000ffff1d7224 */ /* 0x100fe200008e0607 */
[----:B------:R-:W-:Y:S01]  /*d680*/  IADD3 R175, P0, R6, 0x40, RZ ;  /* 0x0000004006af7810 */ /* 0x000fe20007f1e0ff */
[----:B------:R-:W-:Y:S01]  /*d690*/  IMAD.X R45, RZ, RZ, R7, P6 ;  /* 0x000000ffff2d7224 */ /* 0x000fe200030e0607 */
[----:B------:R-:W-:-:S02]  /*d6a0*/  SHF.R.U64 R4, R4, 0x3, RZ ;  /* 0x0000000304047819 */ /* 0x000fc400000012ff */
[----:B------:R-:W-:Y:S01]  /*d6b0*/  LOP3.LUT R25, R6, 0x380, RZ, 0xc0, !PT ;  /* 0x0000038006197812 */ /* 0x000fe200078ec0ff */
[--C-:B------:R-:W-:Y:S01]  /*d6c0*/  IMAD.X R33, RZ, RZ, R7.reuse, P0 ;  /* 0x000000ffff217224 */ /* 0x100fe200000e0607 */
[----:B------:R-:W-:Y:S02]  /*d6d0*/  LOP3.LUT R28, R4, R173, RZ, 0x3c, !PT ;  /* 0x000000ad041c7212 */ /* 0x000fe400078e3cff */
[----:B------:R-:W-:Y:S02]  /*d6e0*/  LOP3.LUT R4, R181, 0x380, RZ, 0xc0, !PT ;  /* 0x00000380b5047812 */ /* 0x000fe400078ec0ff */
[C---:B------:R-:W-:Y:S02]  /*d6f0*/  IADD3 R179, P3, R6.reuse, 0x2000, RZ ;  /* 0x0000200006b37810 */ /* 0x040fe40007f7e0ff */
[C---:B------:R-:W-:Y:S02]  /*d700*/  IADD3 R183, P5, R6.reuse, 0x2040, RZ ;  /* 0x0000204006b77810 */ /* 0x040fe40007fbe0ff */
        /* <DEDUP_REMOVED lines=8> */
[----:B------:R-:W-:-:S02]  /*d790*/  SHF.R.U64 R4, R4, 0x3, RZ ;  /* 0x0000000304047819 */ /* 0x000fc400000012ff */
[C---:B------:R-:W-:Y:S02]  /*d7a0*/  IADD3 R203, P0, R6.reuse, 0x4020, RZ ;  /* 0x0000402006cb7810 */ /* 0x040fe40007f1e0ff */
[----:B------:R-:W-:Y:S02]  /*d7b0*/  IADD3.X R37, RZ, R7, RZ, P4, !PT ;  /* 0x00000007ff257210 */ /* 0x000fe400027fe4ff */
        /* <DEDUP_REMOVED lines=10> */
[----:B------:R-:W-:Y:S01]  /*d860*/  LOP3.LUT R6, R25, R6, RZ, 0x3c, !PT ;  /* 0x0000000619067212 */ /* 0x000fe200078e3cff */
[----:B------:R-:W-:Y:S01]  /*d870*/  IMAD.X R127, RZ, RZ, R7, P2 ;  /* 0x000000ffff7f7224 */ /* 0x000fe200010e0607 */
[----:B------:R-:W-:-:S02]  /*d880*/  LOP3.LUT R44, R4, R181, RZ, 0x3c, !PT ;  /* 0x000000b5042c7212 */ /* 0x000fc400078e3cff */
[----:B------:R-:W-:Y:S02]  /*d890*/  LOP3.LUT R4, R203, 0x380, RZ, 0xc0, !PT ;  /* 0x00000380cb047812 */ /* 0x000fe400078ec0ff */
[-C--:B------:R-:W-:Y:S02]  /*d8a0*/  IADD3.X R107, RZ, R7.reuse, RZ, P0, !PT ;  /* 0x00000007ff6b7210 */ /* 0x080fe400007fe4ff */
[-C--:B------:R-:W-:Y:S02]  /*d8b0*/  IADD3.X R25, RZ, R7.reuse, RZ, P1, !PT ;  /* 0x00000007ff197210 */ /* 0x080fe40000ffe4ff */
[----:B------:R-:W-:Y:S02]  /*d8c0*/  LOP3.LUT R32, R175, 0x380, RZ, 0xc0, !PT ;  /* 0x00000380af207812 */ /* 0x000fe400078ec0ff */
[----:B------:R-:W-:Y:S02]  /*d8d0*/  MOV R173, R6 ;  /* 0x0000000600ad7202 */ /* 0x000fe40000000f00 */
[----:B------:R-:W-:-:S02]  /*d8e0*/  LOP3.LUT R36, R177, 0x380, RZ, 0xc0, !PT ;  /* 0x00000380b1247812 */ /* 0x000fc400078ec0ff */
[----:B------:R-:W-:Y:S02]  /*d8f0*/  SHF.R.U64 R4, R4, 0x3, RZ ;  /* 0x0000000304047819 */ /* 0x000fe400000012ff */
[----:B------:R-:W-:Y:S02]  /*d900*/  LOP3.LUT R7, R126, 0x380, RZ, 0xc0, !PT ;  /* 0x000003807e077812 */ /* 0x000fe400078ec0ff */
[----:B------:R-:W-:Y:S02]  /*d910*/  LOP3.LUT R40, R179, 0x380, RZ, 0xc0, !PT ;  /* 0x00000380b3287812 */ /* 0x000fe400078ec0ff */
[----:B------:R-:W-:Y:S02]  /*d920*/  LOP3.LUT R27, R8, 0x380, RZ, 0xc0, !PT ;  /* 0x00000380081b7812 */ /* 0x000fe400078ec0ff */
[----:B------:R-:W-:Y:S02]  /*d930*/  SHF.R.U64 R32, R32, 0x3, RZ ;  /* 0x0000000320207819 */ /* 0x000fe400000012ff */
[----:B------:R-:W-:-:S02]  /*d940*/  LOP3.LUT R94, R183, 0x380, RZ, 0xc0, !PT ;  /* 0x00000380b75e7812 */ /* 0x000fc400078ec0ff */
[----:B------:R-:W-:Y:S02]  /*d950*/  F2FP.F16.F32.PACK_AB R6, R24, R171 ;  /* 0x000000ab1806723e */ /* 0x000fe400000000ff */
[----:B------:R-:W-:Y:S02]  /*d960*/  SHF.R.U64 R36, R36, 0x3, RZ ;  /* 0x0000000324247819 */ /* 0x000fe400000012ff */
[----:B------:R-:W-:Y:S02]  /*d970*/  LOP3.LUT R98, R199, 0x380, RZ, 0xc0, !PT ;  /* 0x00000380c7627812 */ /* 0x000fe400078ec0ff */
[----:B------:R-:W-:Y:S02]  /*d980*/  LOP3.LUT R106, R4, R203, RZ, 0x3c, !PT ;  /* 0x000000cb046a7212 */ /* 0x000fe400078e3cff */
[----:B------:R-:W-:Y:S02]  /*d990*/  SHF.R.U64 R171, R7, 0x3, RZ ;  /* 0x0000000307ab7819 */ /* 0x000fe400000012ff */
[----:B------:R-:W-:-:S02]  /*d9a0*/  SHF.R.U64 R40, R40, 0x3, RZ ;  /* 0x0000000328287819 */ /* 0x000fc400000012ff */
[----:B------:R-:W-:Y:S02]  /*d9b0*/  LOP3.LUT R102, R201, 0x380, RZ, 0xc0, !PT ;  /* 0x00000380c9667812 */ /* 0x000fe400078ec0ff */
[----:B------:R-:W-:Y:S02]  /*d9c0*/  F2FP.F16.F32.PACK_AB R4, R170, R172 ;  /* 0x000000acaa04723e */ /* 0x000fe400000000ff */
[----:B------:R-:W-:Y:S02]  /*d9d0*/  SHF.R.U64 R27, R27, 0x3, RZ ;  /* 0x000000031b1b7819 */ /* 0x000fe400000012ff */
[----:B------:R-:W-:Y:S01]  /*d9e0*/  F2FP.F16.F32.PACK_AB R7, R31, R30 ;  /* 0x0000001e1f07723e */ /* 0x000fe200000000ff */
[----:B------:R-:W-:Y:S01]  /*d9f0*/  BAR.SYNC.DEFER_BLOCKING 0x1, 0x100 ;  /* 0x0044000000007b1d */ /* 0x000fe20000010000 */
[----:B------:R-:W-:Y:S02]  /*da00*/  LOP3.LUT R32, R32, R175, RZ, 0x3c, !PT ;  /* 0x000000af20207212 */ /* 0x000fe400078e3cff */
[----:B------:R-:W-:-:S02]  /*da10*/  SHF.R.U64 R94, R94, 0x3, RZ ;  /* 0x000000035e5e7819 */ /* 0x000fc400000012ff */
[----:B------:R-:W-:Y:S02]  /*da20*/  LOP3.LUT R110, R205, 0x380, RZ, 0xc0, !PT ;  /* 0x00000380cd6e7812 */ /* 0x000fe400078ec0ff */
[----:B------:R-:W-:Y:S02]  /*da30*/  LOP3.LUT R36, R36, R177, RZ, 0x3c, !PT ;  /* 0x000000b124247212 */ /* 0x000fe400078e3cff */
[----:B------:R-:W-:Y:S02]  /*da40*/  SHF.R.U64 R98, R98, 0x3, RZ ;  /* 0x0000000362627819 */ /* 0x000fe400000012ff */
[----:B------:R-:W-:Y:S02]  /*da50*/  LOP3.LUT R114, R207, 0x380, RZ, 0xc0, !PT ;  /* 0x00000380cf727812 */ /* 0x000fe400078ec0ff */
[----:B------:R-:W-:Y:S02]  /*da60*/  LOP3.LUT R40, R40, R179, RZ, 0x3c, !PT ;  /* 0x000000b328287212 */ /* 0x000fe400078e3cff */
[----:B------:R-:W-:-:S02]  /*da70*/  SHF.R.U64 R102, R102, 0x3, RZ ;  /* 0x0000000366667819 */ /* 0x000fc400000012ff */
[----:B------:R-:W-:Y:S02]  /*da80*/  LOP3.LUT R118, R209, 0x380, RZ, 0xc0, !PT ;  /* 0x00000380d1767812 */ /* 0x000fe400078ec0ff */
[----:B------:R-:W-:Y:S02]  /*da90*/  LOP3.LUT R122, R27, R8, RZ, 0x3c, !PT ;  /* 0x000000081b7a7212 */ /* 0x000fe400078e3cff */
[----:B------:R-:W-:Y:S02]  /*daa0*/  MOV R29, R28 ;  /* 0x0000001c001d7202 */ /* 0x000fe40000000f00 */
[----:B------:R-:W-:Y:S01]  /*dab0*/  F2FP.F16.F32.PACK_AB R8, R166, R169 ;  /* 0x000000a9a608723e */ /* 0x000fe200000000ff */
[----:B------:R0:W-:Y:S01]  /*dac0*/  STSM.16.M88.4 [R173], R4 ;  /* 0x00000004ad007844 */ /* 0x0001e20000000200 */
[----:B------:R-:W-:Y:S02]  /*dad0*/  LOP3.LUT R94, R94, R183, RZ, 0x3c, !PT ;  /* 0x000000b75e5e7212 */ /* 0x000fe400078e3cff */
[----:B------:R-:W-:Y:S01]  /*dae0*/  SHF.R.U64 R110, R110, 0x3, RZ ;  /* 0x000000036e6e7819 */ /* 0x000fe200000012ff */
[----:B------:R-:W-:Y:S01]  /*daf0*/  STSM.16.M88.4 [R29], R8 ;  /* 0x000000081d007844 */ /* 0x000fe20000000200 */
[----:B------:R-:W-:-:S02]  /*db00*/  MOV R32, R32 ;  /* 0x0000002000207202 */ /* 0x000fc40000000f00 */
[----:B------:R-:W-:Y:S02]  /*db10*/  LOP3.LUT R98, R98, R199, RZ, 0x3c, !PT ;  /* 0x000000c762627212 */ /* 0x000fe400078e3cff */
[----:B------:R-:W-:Y:S02]  /*db20*/  SHF.R.U64 R114, R114, 0x3, RZ ;  /* 0x0000000372727819 */ /* 0x000fe400000012ff */
[----:B------:R-:W-:Y:S02]  /*db30*/  LOP3.LUT R175, R168, 0x380, RZ, 0xc0, !PT ;  /* 0x00000380a8af7812 */ /* 0x000fe400078ec0ff */
[----:B------:R-:W-:Y:S02]  /*db40*/  MOV R36, R36 ;  /* 0x0000002400247202 */ /* 0x000fe40000000f00 */
[----:B------:R-:W-:Y:S02]  /*db50*/  LOP3.LUT R102, R102, R201, RZ, 0x3c, !PT ;  /* 0x000000c966667212 */ /* 0x000fe400078e3cff */
[----:B0-----:R-:W-:-:S02]  /*db60*/  F2FP.F16.F32.PACK_AB R4, R156, R165 ;  /* 0x000000a59c04723e */ /* 0x001fc400000000ff */
[----:B------:R-:W-:Y:S02]  /*db70*/  F2FP.F16.F32.PACK_AB R5, R43, R42 ;  /* 0x0000002a2b05723e */ /* 0x000fe400000000ff */
[----:B------:R-:W-:Y:S02]  /*db80*/  F2FP.F16.F32.PACK_AB R6, R12, R158 ;  /* 0x0000009e0c06723e */ /* 0x000fe400000000ff */
[----:B------:R-:W-:Y:S02]  /*db90*/  F2FP.F16.F32.PACK_AB R7, R47, R46 ;  /* 0x0000002e2f07723e */ /* 0x000fe400000000ff */
[----:B------:R-:W-:Y:S02]  /*dba0*/  F2FP.F16.F32.PACK_AB R12, R49, R154 ;  /* 0x0000009a310c723e */ /* 0x000fe400000000ff */
[----:B------:R-:W-:Y:S01]  /*dbb0*/  SHF.R.U64 R118, R118, 0x3, RZ ;  /* 0x0000000376767819 */ /* 0x000fe200000012ff */
[----:B------:R0:W-:Y:S01]  /*dbc0*/  STSM.16.M88.4 [R32], R4 ;  /* 0x0000000420007844 */ /* 0x0001e20000000200 */
[----:B------:R-:W-:-:S02]  /*dbd0*/  MOV R40, R40 ;  /* 0x0000002800287202 */ /* 0x000fc40000000f00 */
[----:B------:R-:W-:Y:S01]  /*dbe0*/  MOV R44, R44 ;  /* 0x0000002c002c7202 */ /* 0x000fe20000000f00 */
[----:B------:R1:W-:Y:S01]  /*dbf0*/  STSM.16.M88.4 [R36], R12 ;  /* 0x0000000c24007844 */ /* 0x0003e20000000200 */
[----:B------:R-:W-:Y:S02]  /*dc00*/  LOP3.LUT R110, R110, R205, RZ, 0x3c, !PT ;  /* 0x000000cd6e6e7212 */ /* 0x000fe400078e3cff */
[----:B------:R-:W-:Y:S01]  /*dc10*/  MOV R94, R94 ;  /* 0x0000005e005e7202 */ /* 0x000fe20000000f00 */
[----:B------:R-:W-:Y:S01]  /*dc20*/  STSM.16.M88.4 [R40], R56 ;  /* 0x0000003828007844 */ /* 0x000fe20000000200 */
[----:B------:R-:W-:Y:S02]  /*dc30*/  F2FP.F16.F32.PACK_AB R81, R83, R82 ;  /* 0x000000525351723e */ /* 0x000fe400000000ff */
[----:B------:R-:W-:Y:S01]  /*dc40*/  F2FP.F16.F32.PACK_AB R88, R89, R88 ;  /* 0x000000585958723e */ /* 0x000fe200000000ff */
[----:B------:R-:W-:Y:S01]  /*dc50*/  STSM.16.M88.4 [R44], R64 ;  /* 0x000000402c007844 */ /* 0x000fe20000000200 */
[----:B------:R-:W-:-:S02]  /*dc60*/  LOP3.LUT R114, R114, R207, RZ, 0x3c, !PT ;  /* 0x000000cf72727212 */ /* 0x000fc400078e3cff */
[----:B------:R-:W-:Y:S01]  /*dc70*/  SHF.R.U64 R175, R175, 0x3, RZ ;  /* 0x00000003afaf7819 */ /* 0x000fe200000012ff */
[----:B------:R-:W-:Y:S01]  /*dc80*/  STSM.16.M88.4 [R94], R72 ;  /* 0x000000485e007844 */ /* 0x000fe20000000200 */
[----:B------:R-:W-:Y:S01]  /*dc90*/  MOV R28, R98 ;  /* 0x00000062001c7202 */ /* 0x000fe20000000f00 */
[----:B0-----:R-:W-:Y:S01]  /*dca0*/  IMAD.U32 R4, RZ, RZ, UR4 ;  /* 0x00000004ff047e24 */ /* 0x001fe2000f8e00ff */
[----:B------:R-:W-:Y:S01]  /*dcb0*/  F2FP.F16.F32.PACK_AB R82, R85, R84 ;  /* 0x000000545552723e */ /* 0x000fe200000000ff */
[----:B------:R-:W-:Y:S01]  /*dcc0*/  IMAD.U32 R5, RZ, RZ, UR6 ;  /* 0x00000006ff057e24 */ /* 0x000fe2000f8e00ff */
[----:B------:R-:W-:Y:S01]  /*dcd0*/  F2FP.F16.F32.PACK_AB R83, R87, R86 ;  /* 0x000000565753723e */ /* 0x000fe200000000ff */
[----:B------:R-:W-:Y:S01]  /*dce0*/  ULDC.64 UR6, c[0x0][0xce0] ;  /* 0x0003380000067ab9 */ /* 0x000fe20000000a00 */
[----:B------:R-:W-:Y:S02]  /*dcf0*/  F2FP.F16.F32.PACK_AB R89, R91, R90 ;  /* 0x0000005a5b59723e */ /* 0x000fe400000000ff */
[----:B------:R-:W-:Y:S01]  /*dd00*/  LOP3.LUT R118, R118, R209, RZ, 0x3c, !PT ;  /* 0x000000d176767212 */ /* 0x000fe200078e3cff */
[----:B------:R-:W-:Y:S01]  /*dd10*/  STSM.16.M88.4 [R28], R80 ;  /* 0x000000501c007844 */ /* 0x000fe20000000200 */
[----:B------:R-:W-:-:S02]  /*dd20*/  MOV R102, R102 ;  /* 0x0000006600667202 */ /* 0x000fc40000000f00 */
        /* <DEDUP_REMOVED lines=15> */
[----:B------:R-:W-:Y:S02]  /*de20*/  LOP3.LUT R24, R175, R168, RZ, 0x3c, !PT ;  /* 0x000000a8af187212 */ /* 0x000fe400078e3cff */
[----:B------:R-:W-:Y:S01]  /*de30*/  MOV R114, R114 ;  /* 0x0000007200727202 */ /* 0x000fe20000000f00 */
[----:B------:R-:W-:Y:S01]  /*de40*/  STSM.16.M88.4 [R110], R104 ;  /* 0x000000686e007844 */ /* 0x000fe20000000200 */
[----:B------:R-:W-:Y:S02]  /*de50*/  F2FP.F16.F32.PACK_AB R156, R113, R112 ;  /* 0x00000070719c723e */ /* 0x000fe400000000ff */
        /* <DEDUP_REMOVED lines=24> */
[----:B------:R-:W-:Y:S01]  /*dfe0*/  STSM.16.M88.4 [R126], R136 ;  /* 0x000000887e007844 */ /* 0x000fe20000000200 */
[----:B------:R-:W-:Y:S02]  /*dff0*/  F2FP.F16.F32.PACK_AB R146, R149, R148 ;  /* 0x000000949592723e */ /* 0x000fe400000000ff */
[----:B------:R-:W-:Y:S02]  /*e000*/  F2FP.F16.F32.PACK_AB R147, R151, R150 ;  /* 0x000000969793723e */ /* 0x000fe400000000ff */
[----:B------:R-:W-:-:S03]  /*e010*/  PLOP3.LUT P0, PT, PT, PT, UP0, 0x80, 0x0 ;  /* 0x000000000000781c */ /* 0x000fc60003f0f008 */
[----:B------:R0:W-:Y:S01]  /*e020*/  STSM.16.M88.4 [R24], R144 ;  /* 0x0000009018007844 */ /* 0x0001e20000000200 */
[----:B------:R-:W-:Y:S09]  /*e030*/  BAR.SYNC.DEFER_BLOCKING 0x1, 0x100 ;  /* 0x0044000000007b1d */ /* 0x000ff20000010000 */
[----:B------:R-:W2:Y:S01]  /*e040*/  @P0 LDG.E R6, desc[UR10][R4.64] ;  /* 0x0000000a04060981 */ /* 0x000ea2000c1e1900 */
[----:B------:R-:W-:Y:S01]  /*e050*/  UISETP.NE.U32.AND UP1, UPT, UR6, URZ, UPT ;  /* 0x0000003f0600728c */ /* 0x000fe2000bf25070 */
[----:B------:R-:W3:Y:S01]  /*e060*/  LDC R76, c[0x0][0xb88] ;  /* 0x0002e200ff4c7b82 */ /* 0x000ee20000000800 */
[----:B------:R-:W-:-:S02]  /*e070*/  IMAD R7, R194, 0x40, R23 ;  /* 0x00000040c2077824 */ /* 0x000fc400078e0217 */
[----:B------:R-:W-:Y:S02]  /*e080*/  UISETP.NE.AND.EX UP1, UPT, UR7, URZ, UPT, UP1 ;  /* 0x0000003f0700728c */ /* 0x000fe4000bf25310 */
[----:B------:R-:W-:-:S04]  /*e090*/  IMAD.WIDE R20, R7, 0x2, R20 ;  /* 0x0000000207147825 */ /* 0x000fc800078e0214 */
[----:B------:R-:W-:Y:S02]  /*e0a0*/  PLOP3.LUT P6, PT, PT, PT, UP1, 0x80, 0x0 ;  /* 0x000000000000781c */ /* 0x000fe40003fcf018 */
[C---:B------:R-:W-:Y:S02]  /*e0b0*/  IADD3 R9, P2, R20.reuse, 0x1000, RZ ;  /* 0x0000100014097810 */ /* 0x040fe40007f5e0ff */
[C---:B------:R-:W-:Y:S01]  /*e0c0*/  IADD3 R25, P1, R20.reuse, 0x2000, RZ ;  /* 0x0000200014197810 */ /* 0x040fe20007f3e0ff */
[----:B------:R-:W-:Y:S01]  /*e0d0*/  @UP1 UIADD3 UR6, UP2, UR8, UR6, URZ ;  /* 0x0000000608061290 */ /* 0x000fe2000ff5e03f */
[----:B------:R-:W-:Y:S02]  /*e0e0*/  P2R R10, PR, RZ, 0x4 ;  /* 0x00000004ff0a7803 */ /* 0x000fe40000000000 */
[C---:B-1----:R-:W-:Y:S01]  /*e0f0*/  IADD3 R13, P2, R20.reuse, 0x3000, RZ ;  /* 0x00003000140d7810 */ /* 0x042fe20007f5e0ff */
[----:B------:R-:W-:Y:S01]  /*e100*/  @UP1 UIADD3.X UR7, UR9, UR7, URZ, UP2, !UPT ;  /* 0x0000000709071290 */ /* 0x000fe200097fe43f */
[C---:B------:R-:W-:Y:S01]  /*e110*/  IADD3 R33, P3, R20.reuse, 0x4000, RZ ;  /* 0x0000400014217810 */ /* 0x040fe20007f7e0ff */
[----:B------:R-:W-:Y:S01]  /*e120*/  IMAD.U32 R14, RZ, RZ, UR6 ;  /* 0x00000006ff0e7e24 */ /* 0x000fe2000f8e00ff */
[----:B------:R-:W-:-:S02]  /*e130*/  IADD3 R29, P4, R20, 0x5000, RZ ;  /* 0x00005000141d7810 */ /* 0x000fc40007f9e0ff */
[----:B------:R-:W-:Y:S01]  /*e140*/  IADD3 R41, P5, R20, 0x6000, RZ ;  /* 0x0000600014297810 */ /* 0x000fe20007fbe0ff */
[----:B------:R-:W-:Y:S01]  /*e150*/  IMAD.U32 R15, RZ, RZ, UR7 ;  /* 0x00000007ff0f7e24 */ /* 0x000fe2000f8e00ff */
[----:B------:R-:W-:Y:S02]  /*e160*/  LOP3.LUT R8, R9, 0x380, RZ, 0xc0, !PT ;  /* 0x0000038009087812 */ /* 0x000fe400078ec0ff */
[----:B0-----:R-:W-:Y:S02]  /*e170*/  LOP3.LUT R24, R25, 0x380, RZ, 0xc0, !PT ;  /* 0x0000038019187812 */ /* 0x001fe400078ec0ff */
[----:B------:R-:W-:Y:S01]  /*e180*/  LOP3.LUT R12, R13, 0x380, RZ, 0xc0, !PT ;  /* 0x000003800d0c7812 */ /* 0x000fe200078ec0ff */
[----:B------:R-:W-:Y:S01]  /*e190*/  UMOV UR4, URZ ;  /* 0x0000003f00047c82 */ /* 0x000fe20008000000 */
[----:B------:R-:W-:Y:S01]  /*e1a0*/  LOP3.LUT R32, R33, 0x380, RZ, 0xc0, !PT ;  /* 0x0000038021207812 */ /* 0x000fe200078ec0ff */
[----:B---3--:R0:W5:Y:S01]  /*e1b0*/  @P6 LDG.E R76, desc[UR10][R14.64] ;  /* 0x0000000a0e4c6981 */ /* 0x008162000c1e1900 */
        /* <DEDUP_REMOVED lines=14> */
[----:B--2---:R-:W-:Y:S01]  /*e2a0*/  @P0 R2UR UR4, R6 ;  /* 0x00000000060402ca */ /* 0x004fe200000e0000 */
[----:B0-----:R-:W-:-:S14]  /*e2b0*/  @P6 BRA `(.L_x_4028) ;  /* 0x0000000000146947 */ /* 0x001fdc0003800000 */
[----:B------:R-:W-:Y:S05]  /*e2c0*/  @!P0 BRA `(.L_x_4028) ;  /* 0x0000000000108947 */ /* 0x000fea0003800000 */
[----:B------:R-:W-:Y:S02]  /*e2d0*/  ULDC.64 UR6, c[0x0][0x208] ;  /* 0x0000820000067ab9 */ /* 0x000fe40000000a00 */
[----:B------:R-:W2:Y:S04]  /*e2e0*/  LDG.E R7, desc[UR6][R4.64] ;  /* 0x0000000604077981 */ /* 0x000ea8000c1e1900 */
[----:B-----5:R-:W2:Y:S02]  /*e2f0*/  LDG.E R76, desc[UR6][R4.64+0x4] ;  /* 0x00000406044c7981 */ /* 0x020ea4000c1e1900 */
[----:B--2---:R-:W-:-:S07]  /*e300*/  IADD3 R76, -R7, R76, RZ ;  /* 0x0000004c074c7210 */ /* 0x004fce0007ffe1ff */
.L_x_4028:
        /* <DEDUP_REMOVED lines=23> */
[--C-:B------:R-:W-:Y:S01]  /*e480*/  IMAD.X R37, RZ, RZ, R21.reuse, P0 ;  /* 0x000000ffff257224 */ /* 0x100fe200000e0615 */
[----:B0-----:R-:W-:Y:S02]  /*e490*/  ISETP.NE.AND P6, PT, R4, RZ, PT ;  /* 0x000000ff0400720c */ /* 0x001fe40003fc5270 */
[----:B------:R-:W-:Y:S01]  /*e4a0*/  LOP3.LUT R44, R44, R45, RZ, 0x3c, !PT ;  /* 0x0000002d2c2c7212 */ /* 0x000fe200078e3cff */
[----:B------:R-:W-:Y:S01]  /*e4b0*/  IMAD.X R45, RZ, RZ, R21, P1 ;  /* 0x000000ffff2d7224 */ /* 0x000fe200008e0615 */
[----:B------:R-:W-:Y:S02]  /*e4c0*/  IADD3.X R41, RZ, R21, RZ, P5, !PT ;  /* 0x00000015ff297210 */ /* 0x000fe40002ffe4ff */
[----:B------:R-:W-:-:S02]  /*e4d0*/  IADD3 R57, P2, R20, 0xa000, RZ ;  /* 0x0000a00014397810 */ /* 0x000fc40007f5e0ff */
[C---:B------:R-:W-:Y:S02]  /*e4e0*/  IADD3 R49, P3, R20.reuse, 0xb000, RZ ;  /* 0x0000b00014317810 */ /* 0x040fe40007f7e0ff */
[C---:B------:R-:W-:Y:S02]  /*e4f0*/  IADD3 R65, P4, R20.reuse, 0xc000, RZ ;  /* 0x0000c00014417810 */ /* 0x040fe40007f9e0ff */
[C---:B------:R-:W-:Y:S02]  /*e500*/  IADD3 R61, P5, R20.reuse, 0xd000, RZ ;  /* 0x0000d000143d7810 */ /* 0x040fe40007fbe0ff */
[C---:B------:R-:W-:Y:S02]  /*e510*/  IADD3 R73, P0, R20.reuse, 0xe000, RZ ;  /* 0x0000e00014497810 */ /* 0x040fe40007f1e0ff */
[----:B------:R-:W-:Y:S02]  /*e520*/  IADD3 R5, P1, R20, 0xf000, RZ ;  /* 0x0000f00014057810 */ /* 0x000fe40007f3e0ff */
[----:B------:R-:W-:-:S02]  /*e530*/  LOP3.LUT R56, R57, 0x380, RZ, 0xc0, !PT ;  /* 0x0000038039387812 */ /* 0x000fc400078ec0ff */
[----:B------:R-:W-:Y:S01]  /*e540*/  LOP3.LUT R48, R49, 0x380, RZ, 0xc0, !PT ;  /* 0x0000038031307812 */ /* 0x000fe200078ec0ff */
[----:B------:R-:W-:Y:S01]  /*e550*/  IMAD.X R69, RZ, RZ, R21, P1 ;  /* 0x000000ffff457224 */ /* 0x000fe200008e0615 */
        /* <DEDUP_REMOVED lines=11> */
[----:B------:R-:W-:Y:S02]  /*e610*/  SHF.R.U64 R4, R4, 0x3, RZ ;  /* 0x0000000304047819 */ /* 0x000fe400000012ff */
[----:B------:R-:W-:Y:S01]  /*e620*/  LOP3.LUT R56, R56, R57, RZ, 0x3c, !PT ;  /* 0x0000003938387212 */ /* 0x000fe200078e3cff */
[--C-:B------:R-:W-:Y:S01]  /*e630*/  IMAD.X R57, RZ, RZ, R21.reuse, P2 ;  /* 0x000000ffff397224 */ /* 0x100fe200010e0615 */
        /* <DEDUP_REMOVED lines=20> */
[----:B------:R-:W-:Y:S01]  /*e780*/  ULDC.64 UR14, c[0x0][0x208] ;  /* 0x00008200000e7ab9 */ /* 0x000fe20000000a00 */
        /* <DEDUP_REMOVED lines=17> */
.L_x_4029:
[C---:B0-----:R-:W-:Y:S01]  /*e8a0*/  VIADD R3, R23.reuse, 0x40 ;  /* 0x0000004017037836 */ /* 0x041fe20000000000 */
[----:B------:R-:W-:Y:S01]  /*e8b0*/  ULDC UR10, c[0x0][0xb8c] ;  /* 0x0002e300000a7ab9 */ /* 0x000fe20000000800 */
[C---:B------:R-:W-:Y:S01]  /*e8c0*/  VIADD R82, R23.reuse, 0x80 ;  /* 0x0000008017527836 */ /* 0x040fe20000000000 */
[----:B------:R-:W-:Y:S01]  /*e8d0*/  ULDC.64 UR6, c[0x0][0x208] ;  /* 0x0000820000067ab9 */ /* 0x000fe20000000a00 */
[----:B------:R-:W-:Y:S01]  /*e8e0*/  VIADD R83, R23, 0xc0 ;  /* 0x000000c017537836 */ /* 0x000fe20000000000 */
[----:B------:R-:W-:Y:S01]  /*e8f0*/  ISETP.GE.AND P1, PT, R3, UR10, PT ;  /* 0x0000000a03007c0c */ /* 0x000fe2000bf26270 */
[----:B------:R0:W5:Y:S01]  /*e900*/  LD.E.128 R4, desc[UR6][R20.64] ;  /* 0x0000000614047980 */ /* 0x000162000c101d00 */
[C---:B------:R-:W-:Y:S01]  /*e910*/  ISETP.GE.AND P0, PT, R23.reuse, UR10, PT ;  /* 0x0000000a17007c0c */ /* 0x040fe2000bf06270 */
[----:B------:R-:W-:Y:S01]  /*e920*/  ULDC.64 UR14, c[0x0][0xba0] ;  /* 0x0002e800000e7ab9 */ /* 0x000fe20000000a00 */
[----:B------:R-:W-:Y:S01]  /*e930*/  SEL R19, RZ, 0xffffffff, P1 ;  /* 0xffffffffff137807 */ /* 0x000fe20000800000 */
[----:B------:R-:W-:Y:S01]  /*e940*/  VIADD R86, R23, 0x140 ;  /* 0x0000014017567836 */ /* 0x000fe20000000000 */
[----:B------:R-:W-:Y:S01]  /*e950*/  SEL R0, RZ, 0x1, P0 ;  /* 0x00000001ff007807 */ /* 0x000fe20000000000 */
[----:B------:R-:W5:Y:S02]  /*e960*/  LD.E.128 R8, desc[UR6][R8.64] ;  /* 0x0000000608087980 */ /* 0x000f64000c101d00 */
[----:B------:R-:W-:Y:S01]  /*e970*/  IMAD.SHL.U32 R19, R19, 0x2, RZ ;  /* 0x0000000213137824 */ /* 0x000fe200078e00ff */
[----:B------:R-:W-:Y:S01]  /*e980*/  ISETP.GE.AND P0, PT, R82, UR10, PT ;  /* 0x0000000a52007c0c */ /* 0x000fe2000bf06270 */
[----:B------:R-:W5:Y:S01]  /*e990*/  LD.E.128 R24, desc[UR6][R24.64] ;  /* 0x0000000618187980 */ /* 0x000f62000c101d00 */
[----:B------:R-:W-:-:S02]  /*e9a0*/  ISETP.GE.AND P1, PT, R83, UR10, PT ;  /* 0x0000000a53007c0c */ /* 0x000fc4000bf26270 */
[----:B------:R-:W-:Y:S01]  /*e9b0*/  LOP3.LUT R0, R19, 0x2, R0, 0xe2, !PT ;  /* 0x0000000213007812 */ /* 0x000fe200078ee200 */
[----:B------:R-:W5:Y:S01]  /*e9c0*/  LD.E.128 R12, desc[UR6][R12.64] ;  /* 0x000000060c0c7980 */ /* 0x000f62000c101d00 */
[----:B------:R-:W-:Y:S02]  /*e9d0*/  SEL R19, RZ, 0x4, P0 ;  /* 0x00000004ff137807 */ /* 0x000fe40000000000 */
[----:B0-----:R-:W-:Y:S01]  /*e9e0*/  SEL R20, RZ, 0x8, P1 ;  /* 0x00000008ff147807 */ /* 0x001fe20000800000 */
[----:B------:R-:W5:Y:S01]  /*e9f0*/  LD.E.128 R32, desc[UR6][R32.64] ;  /* 0x0000000620207980 */ /* 0x000f62000c101d00 */
[----:B------:R-:W-:-:S03]  /*ea00*/  IADD3 R84, R23, 0x100, RZ ;  /* 0x0000010017547810 */ /* 0x000fc60007ffe0ff */
[----:B------:R-:W5:Y:S01]  /*ea10*/  LD.E.128 R28, desc[UR6][R28.64] ;  /* 0x000000061c1c7980 */ /* 0x000f62000c101d00 */
[----:B------:R-:W-:-:S03]  /*ea20*/  LOP3.LUT R0, R20, R0, R19, 0xfe, !PT ;  /* 0x0000000014007212 */ /* 0x000fc600078efe13 */
[----:B------:R-:W5:Y:S01]  /*ea30*/  LD.E.128 R40, desc[UR6][R40.64] ;  /* 0x0000000628287980 */ /* 0x000f62000c101d00 */
[----:B------:R-:W-:-:S03]  /*ea40*/  SHF.R.S32.HI R21, RZ, 0x1f, R23 ;  /* 0x0000001fff157819 */ /* 0x000fc60000011417 */
[----:B------:R-:W5:Y:S01]  /*ea50*/  LD.E.128 R36, desc[UR6][R36.64] ;  /* 0x0000000624247980 */ /* 0x000f62000c101d00 */
[----:B------:R-:W-:-:S03]  /*ea60*/  IMAD.U32 R19, RZ, RZ, UR14 ;  /* 0x0000000eff137e24 */ /* 0x000fc6000f8e00ff */
        /* <DEDUP_REMOVED lines=10> */
[----:B------:R-:W-:Y:S01]  /*eb10*/  ISETP.GE.AND P0, PT, R84, UR10, PT ;  /* 0x0000000a54007c0c */ /* 0x000fe2000bf06270 */
[----:B------:R-:W-:Y:S01]  /*eb20*/  VIADD R78, R23, 0x180 ;  /* 0x00000180174e7836 */ /* 0x000fe20000000000 */
[----:B------:R-:W-:Y:S01]  /*eb30*/  ISETP.GE.AND P1, PT, R86, UR10, PT ;  /* 0x0000000a56007c0c */ /* 0x000fe2000bf26270 */
[----:B------:R-:W-:Y:S01]  /*eb40*/  @!PT LDS RZ, [RZ] ;  /* 0x00000000fffff984 */ /* 0x000fe20000000800 */
[----:B------:R-:W-:Y:S01]  /*eb50*/  @!PT LDS RZ, [RZ] ;  /* 0x00000000fffff984 */ /* 0x000fe20000000800 */
[----:B------:R-:W-:Y:S01]  /*eb60*/  @!PT LDS RZ, [RZ] ;  /* 0x00000000fffff984 */ /* 0x000fe20000000800 */
[----:B------:R-:W-:Y:S01]  /*eb70*/  @!PT LDS RZ, [RZ] ;  /* 0x00000000fffff984 */ /* 0x000fe20000000800 */
[----:B------:R0:W-:Y:S06]  /*eb80*/  MEMBAR.ALL.CTA ;  /* 0x0000000000007992 */ /* 0x0001ec0000008000 */
[----:B0-----:R-:W0:Y:S01]  /*eb90*/  FENCE.VIEW.ASYNC.S ;  /* 0x00000000000073c6 */ /* 0x001e220000000000 */
[----:B------:R-:W-:-:S02]  /*eba0*/  UIMAD UR6, UR4, UR15, UR6 ;  /* 0x0000000f040672a4 */ /* 0x000fc4000f8e0206 */
[----:B------:R-:W-:Y:S01]  /*ebb0*/  IMAD.WIDE.U32 R20, R19, UR4, R20 ;  /* 0x0000000413147c25 */ /* 0x000fe2000f8e0014 */
[----:B------:R-:W-:Y:S01]  /*ebc0*/  ULDC.64 UR8, c[0x0][0xbe0] ;  /* 0x0002f80000087ab9 */ /* 0x000fe20000000a00 */
[----:B------:R-:W-:Y:S01]  /*ebd0*/  SEL R19, RZ, 0x10, P0 ;  /* 0x00000010ff137807 */ /* 0x000fe20000000000 */
[----:B------:R-:W-:Y:S01]  /*ebe0*/  UIMAD UR4, UR12, UR8, URZ ;  /* 0x000000080c0472a4 */ /* 0x000fe2000f8e023f */
[----:B------:R-:W-:Y:S01]  /*ebf0*/  SEL R77, RZ, 0x20, P1 ;  /* 0x00000020ff4d7807 */ /* 0x000fe20000800000 */
[----:B------:R-:W-:Y:S01]  /*ec00*/  VIADD R21, R21, UR6 ;  /* 0x0000000615157c36 */ /* 0x000fe20008000000 */
[----:B------:R-:W-:Y:S01]  /*ec10*/  MOV R79, UR8 ;  /* 0x00000008004f7c02 */ /* 0x000fe20008000f00 */
[----:B------:R-:W-:Y:S01]  /*ec20*/  UIMAD UR4, UR40, UR9, UR4 ;  /* 0x00000009280472a4 */ /* 0x000fe2000f8e0204 */
[----:B------:R-:W-:Y:S01]  /*ec30*/  ISETP.GE.AND P0, PT, R78, UR10, PT ;  /* 0x0000000a4e007c0c */ /* 0x000fe2000bf06270 */
[----:B------:R-:W-:Y:S01]  /*ec40*/  ULDC.64 UR6, c[0x0][0xbe8] ;  /* 0x0002fa0000067ab9 */ /* 0x000fe20000000a00 */
[----:B------:R-:W-:Y:S01]  /*ec50*/  LOP3.LUT R19, R77, R0, R19, 0xfe, !PT ;  /* 0x000000004d137212 */ /* 0x000fe200078efe13 */
[----:B-----5:R-:W-:Y:S01]  /*ec60*/  IMAD R77, R193, -0x40, R76 ;  /* 0xffffffc0c14d7824 */ /* 0x020fe200078e024c */
[----:B------:R-:W-:Y:S01]  /*ec70*/  SEL R0, RZ, 0x40, P0 ;  /* 0x00000040ff007807 */ /* 0x000fe20000000000 */
[----:B------:R-:W-:Y:S01]  /*ec80*/  IMAD.WIDE.U32 R20, R79, UR40, R20 ;  /* 0x000000284f147c25 */ /* 0x000fe2000f8e0014 */
[----:B------:R-:W-:Y:S01]  /*ec90*/  SHF.R.S32.HI R195, RZ, 0x1f, R194 ;  /* 0x0000001fffc37819 */ /* 0x000fe200000114c2 */
[----:B------:R-:W-:Y:S01]  /*eca0*/  BSSY B1, `(.L_x_4030) ;  /* 0x000002f000017945 */ /* 0x000fe20003800000 */
[----:B------:R-:W-:Y:S01]  /*ecb0*/  LOP3.LUT R19, R19, R0, RZ, 0xfc, !PT ;  /* 0x0000000013137212 */ /* 0x000fe200078efcff */
[----:B------:R-:W-:Y:S01]  /*ecc0*/  VIADD R78, R23, 0x1c0 ;  /* 0x000001c0174e7836 */ /* 0x000fe20000000000 */
[----:B------:R-:W-:Y:S01]  /*ecd0*/  ISETP.GE.AND P2, PT, R194, R77, PT ;  /* 0x0000004dc200720c */ /* 0x000fe20003f46270 */
[----:B------:R-:W-:Y:S01]  /*ece0*/  VIADD R21, R21, UR4 ;  /* 0x0000000415157c36 */ /* 0x000fe20008000000 */
[----:B------:R-:W-:Y:S01]  /*ecf0*/  UIMAD UR4, UR39, UR6, URZ ;  /* 0x00000006270472a4 */ /* 0x000fe2000f8e023f */
[----:B------:R-:W-:Y:S01]  /*ed00*/  VIADD R0, R17, 0x38820 ;  /* 0x0003882011007836 */ /* 0x000fe20000000000 */
[----:B------:R-:W-:Y:S01]  /*ed10*/  ISETP.GE.AND P1, PT, R78, UR10, PT ;  /* 0x0000000a4e007c0c */ /* 0x000fe2000bf26270 */
[----:B------:R-:W-:Y:S01]  /*ed20*/  IMAD.U32 R79, RZ, RZ, UR6 ;  /* 0x00000006ff4f7e24 */ /* 0x000fe2000f8e00ff */
[----:B------:R-:W-:Y:S01]  /*ed30*/  UIMAD UR4, UR38, UR7, UR4 ;  /* 0x00000007260472a4 */ /* 0x000fe2000f8e0204 */
[----:B------:R-:W-:Y:S01]  /*ed40*/  VIADD R76, R194, 0x20 ;  /* 0x00000020c24c7836 */ /* 0x000fe20000000000 */
[----:B------:R-:W-:Y:S01]  /*ed50*/  PRMT R0, RZ, 0x654, R0 ;  /* 0x00000654ff007816 */ /* 0x000fe20000000000 */
[----:B------:R-:W-:-:S03]  /*ed60*/  IMAD.WIDE.U32 R78, R79, UR38, R20 ;  /* 0x000000264f4e7c25 */ /* 0x000fc6000f8e0014 */
[----:B0-----:R0:W-:Y:S01]  /*ed70*/  SYNCS.ARRIVE.TRANS64.RED.A1T0 RZ, [R0+URZ], RZ ;  /* 0x000000ff00ff79a7 */ /* 0x0011e2000810043f */
[----:B------:R-:W-:Y:S01]  /*ed80*/  ISETP.GE.AND P0, PT, R76, R77, PT ;  /* 0x0000004d4c00720c */ /* 0x000fe20003f06270 */
[----:B------:R-:W-:Y:S01]  /*ed90*/  IMAD.WIDE R76, R193, 0x40, R194 ;  /* 0x00000040c14c7825 */ /* 0x000fe200078e02c2 */
[----:B------:R-:W-:Y:S02]  /*eda0*/  IADD3 R85, R79, UR4, RZ ;  /* 0x000000044f557c10 */ /* 0x000fe4000fffe0ff */
[----:B0-----:R-:W-:-:S04]  /*edb0*/  SEL R0, RZ, 0x80, P1 ;  /* 0x00000080ff007807 */ /* 0x001fc80000800000 */
        /* <DEDUP_REMOVED lines=29> */
.L_x_4031:
[----:B------:R-:W-:Y:S05]  /*ef90*/  BSYNC B1 ;  /* 0x0000000000017941 */ /* 0x000fea0003800000 */
.L_x_4030:
[----:B------:R-:W-:Y:S05]  /*efa0*/  @P0 BRA `(.L_x_4032) ;  /* 0x0000000c004c0947 */ /* 0x000fea0003800000 */
[----:B0-----:R-:W-:Y:S01]  /*efb0*/  IADD3 R7, P0, R76, 0x20, RZ ;  /* 0x000000204c077810 */ /* 0x001fe20007f1e0ff */
[----:B------:R-:W-:Y:S01]  /*efc0*/  ULDC.64 UR6, c[0x0][0xbd8] ;  /* 0x0002f60000067ab9 */ /* 0x000fe20000000a00 */
[----:B------:R-:W-:Y:S01]  /*efd0*/  MOV R5, R85 ;  /* 0x0000005500057202 */ /* 0x000fe20000000f00 */
[----:B------:R-:W-:Y:S01]  /*efe0*/  IMAD.MOV.U32 R4, RZ, RZ, R78 ;  /* 0x000000ffff047224 */ /* 0x000fe200078e004e */
[----:B------:R-:W-:Y:S01]  /*eff0*/  ISETP.GE.AND P4, PT, R3, UR10, PT ;  /* 0x0000000a03007c0c */ /* 0x000fe2000bf86270 */
[----:B------:R-:W-:Y:S01]  /*f000*/  IMAD.X R76, RZ, RZ, R77, P0 ;  /* 0x000000ffff4c7224 */ /* 0x000fe200000e064d */
[----:B------:R-:W-:Y:S01]  /*f010*/  ISETP.GE.AND P0, PT, R86, UR10, PT ;  /* 0x0000000a56007c0c */ /* 0x000fe2000bf06270 */
[----:B------:R-:W-:Y:S01]  /*f020*/  IMAD.WIDE.U32 R4, R7, UR6, R4 ;  /* 0x0000000607047c25 */ /* 0x000fe2000f8e0004 */
[----:B------:R-:W-:Y:S01]  /*f030*/  ULDC.64 UR8, c[0x0][0x208] ;  /* 0x0000820000087ab9 */ /* 0x000fe20000000a00 */
[----:B------:R-:W-:Y:S02]  /*f040*/  ISETP.GE.AND P3, PT, R82, UR10, PT ;  /* 0x0000000a52007c0c */ /* 0x000fe4000bf66270 */
[----:B------:R-:W-:Y:S01]  /*f050*/  IMAD R76, R76, UR6, RZ ;  /* 0x000000064c4c7c24 */ /* 0x000fe2000f8e02ff */
[----:B------:R-:W-:-:S02]  /*f060*/  ISETP.GE.AND P5, PT, R23, UR10, PT ;  /* 0x0000000a17007c0c */ /* 0x000fc4000bfa6270 */
[----:B------:R-:W-:Y:S01]  /*f070*/  ISETP.GE.AND P2, PT, R83, UR10, PT ;  /* 0x0000000a53007c0c */ /* 0x000fe2000bf46270 */
[----:B------:R-:W-:Y:S01]  /*f080*/  IMAD R3, R7, UR7, R76 ;  /* 0x0000000707037c24 */ /* 0x000fe2000f8e024c */
[----:B------:R-:W-:Y:S01]  /*f090*/  ULDC.64 UR6, c[0x0][0xb80] ;  /* 0x0002e00000067ab9 */ /* 0x000fe20000000a00 */
[----:B------:R-:W-:Y:S02]  /*f0a0*/  ISETP.GE.AND P1, PT, R84, UR10, PT ;  /* 0x0000000a54007c0c */ /* 0x000fe4000bf26270 */
[----:B------:R-:W-:Y:S01]  /*f0b0*/  IMAD.IADD R3, R5, 0x1, R3 ;  /* 0x0000000105037824 */ /* 0x000fe200078e0203 */
[----:B------:R-:W-:-:S04]  /*f0c0*/  LEA R6, P6, R4, UR6, 0x1 ;  /* 0x0000000604067c11 */ /* 0x000fc8000f8c08ff */
        /* <DEDUP_REMOVED lines=14> */
.L_x_4027:
        /* <DEDUP_REMOVED lines=9> */
[----:B------:R-:W-:Y:S01]  /*f240*/  IMAD.U32 R4, RZ, RZ, UR4 ;  /* 0x00000004ff047e24 */ /* 0x000fe2000f8e00ff */
        /* <DEDUP_REMOVED lines=15> */
[C---:B------:R-:W-:Y:S01]  /*f340*/  VIADD R13, R23.reuse, 0x80 ;  /* 0x00000080170d7836 */ /* 0x040fe20000000000 */
[----:B------:R-:W-:Y:S01]  /*f350*/  ISETP.GE.AND P3, PT, R12, UR10, PT ;  /* 0x0000000a0c007c0c */ /* 0x000fe2000bf66270 */
[C---:B------:R-:W-:Y:S01]  /*f360*/  VIADD R14, R23.reuse, 0xc0 ;  /* 0x000000c0170e7836 */ /* 0x040fe20000000000 */
[C---:B------:R-:W-:Y:S01]  /*f370*/  ISETP.GE.AND P0, PT, R23.reuse, UR10, PT ;  /* 0x0000000a17007c0c */ /* 0x040fe2000bf06270 */
[----:B------:R-:W-:Y:S01]  /*f380*/  VIADD R10, R23, 0x180 ;  /* 0x00000180170a7836 */ /* 0x000fe20000000000 */
[----:B------:R-:W-:Y:S02]  /*f390*/  SEL R9, RZ, 0xffffffff, P3 ;  /* 0xffffffffff097807 */ /* 0x000fe40001800000 */
[----:B------:R-:W-:Y:S02]  /*f3a0*/  SEL R8, RZ, 0x1, P0 ;  /* 0x00000001ff087807 */ /* 0x000fe40000000000 */
[----:B------:R-:W-:Y:S01]  /*f3b0*/  ISETP.GE.AND P4, PT, R13, UR10, PT ;  /* 0x0000000a0d007c0c */ /* 0x000fe2000bf86270 */
[----:B------:R-:W-:Y:S01]  /*f3c0*/  IMAD.SHL.U32 R9, R9, 0x2, RZ ;  /* 0x0000000209097824 */ /* 0x000fe200078e00ff */
[----:B------:R-:W-:-:S02]  /*f3d0*/  ISETP.GE.AND P5, PT, R14, UR10, PT ;  /* 0x0000000a0e007c0c */ /* 0x000fc4000bfa6270 */
[----:B0-----:R-:W-:Y:S02]  /*f3e0*/  SEL R7, RZ, 0x4, P4 ;  /* 0x00000004ff077807 */ /* 0x001fe40002000000 */
[----:B------:R-:W-:Y:S02]  /*f3f0*/  LOP3.LUT R8, R9, 0x2, R8, 0xe2, !PT ;  /* 0x0000000209087812 */ /* 0x000fe400078ee208 */
[----:B------:R-:W-:Y:S02]  /*f400*/  SEL R6, RZ, 0x8, P5 ;  /* 0x00000008ff067807 */ /* 0x000fe40002800000 */
[----:B------:R-:W-:Y:S02]  /*f410*/  ISETP.GE.AND P0, PT, R10, UR10, PT ;  /* 0x0000000a0a007c0c */ /* 0x000fe4000bf06270 */
[----:B------:R-:W-:Y:S02]  /*f420*/  ISETP.GT.AND P3, PT, R198, 0x3f, PT ;  /* 0x0000003fc600780c */ /* 0x000fe40003f64270 */
[----:B------:R-:W-:Y:S01]  /*f430*/  LOP3.LUT R9, R6, R8, R7, 0xfe, !PT ;  /* 0x0000000806097212 */ /* 0x000fe200078efe07 */
[----:B------:R-:W-:Y:S10]  /*f440*/  @P2 BRA `(.L_x_4033) ;  /* 0x0000000000142947 */ /* 0x000ff40003800000 */
[----:B------:R-:W-:Y:S05]  /*f450*/  @!P1 BRA `(.L_x_4033) ;  /* 0x0000000000109947 */ /* 0x000fea0003800000 */
[----:B------:R-:W-:Y:S02]  /*f460*/  ULDC.64 UR6, c[0x0][0x208] ;  /* 0x0000820000067ab9 */ /* 0x000fe40000000a00 */
[----:B------:R-:W2:Y:S04]  /*f470*/  LDG.E R7, desc[UR6][R4.64] ;  /* 0x0000000604077981 */ /* 0x000ea8000c1e1900 */
[----:B-----5:R-:W2:Y:S02]  /*f480*/  LDG.E R0, desc[UR6][R4.64+0x4] ;  /* 0x0000040604007981 */ /* 0x020ea4000c1e1900 */
[----:B--2---:R-:W-:-:S07]  /*f490*/  IADD3 R0, -R7, R0, RZ ;  /* 0x0000000007007210 */ /* 0x004fce0007ffe1ff */
.L_x_4033:
[----:B------:R-:W-:Y:S01]  /*f4a0*/  USHF.R.S32.HI UR7, URZ, 0x1f, UR40 ;  /* 0x0000001f3f077899 */ /* 0x000fe20008011428 */
[----:B------:R-:W-:Y:S01]  /*f4b0*/  BSSY B1, `(.L_x_4034) ;  /* 0x0000021000017945 */ /* 0x000fe20003800000 */
[----:B------:R-:W-:Y:S01]  /*f4c0*/  USEL UR38, UR38, URZ, !UP0 ;  /* 0x0000003f26267287 */ /* 0x000fe2000c000000 */
[C---:B------:R-:W-:Y:S01]  /*f4d0*/  VIADD R19, R23.reuse, 0x100 ;  /* 0x0000010017137836 */ /* 0x040fe20000000000 */
[----:B------:R-:W-:Y:S01]  /*f4e0*/  USEL UR39, UR39, URZ, !UP0 ;  /* 0x0000003f27277287 */ /* 0x000fe2000c000000 */
[----:B------:R-:W-:Y:S01]  /*f4f0*/  VIADD R24, R23, 0x140 ;  /* 0x0000014017187836 */ /* 0x000fe20000000000 */
[----:B------:R-:W-:Y:S02]  /*f500*/  SHF.R.S32.HI R10, RZ, 0x1f, R23 ;  /* 0x0000001fff0a7819 */ /* 0x000fe40000011417 */
[----:B-----5:R-:W-:Y:S01]  /*f510*/  SHF.R.S32.HI R8, RZ, 0x1f, R3 ;  /* 0x0000001fff087819 */ /* 0x020fe20000011403 */
[----:B------:R-:W-:Y:S07]  /*f520*/  @P3 BRA `(.L_x_4035) ;  /* 0x0000000000643947 */ /* 0x000fee0003800000 */
        /* <DEDUP_REMOVED lines=25> */
.L_x_4035:
[----:B------:R-:W-:Y:S05]  /*f6c0*/  BSYNC B1 ;  /* 0x0000000000017941 */ /* 0x000fea0003800000 */
.L_x_4034:
[----:B------:R-:W-:Y:S01]  /*f6d0*/  ULDC.64 UR8, c[0x0][0xba0] ;  /* 0x0002e80000087ab9 */ /* 0x000fe20000000a00 */
[----:B------:R-:W-:Y:S01]  /*f6e0*/  IMAD.MOV.U32 R4, RZ, RZ, R23 ;  /* 0x000000ffff047224 */ /* 0x000fe200078e0017 */
[----:B------:R-:W-:Y:S01]  /*f6f0*/  ISETP.GE.AND P1, PT, R19, UR10, PT ;  /* 0x0000000a13007c0c */ /* 0x000fe2000bf26270 */
[----:B0-----:R-:W-:Y:S01]  /*f700*/  IMAD.MOV.U32 R5, RZ, RZ, R10 ;  /* 0x000000ffff057224 */ /* 0x001fe200078e000a */
[----:B------:R-:W-:Y:S01]  /*f710*/  ISETP.GE.AND P2, PT, R24, UR10, PT ;  /* 0x0000000a18007c0c */ /* 0x000fe2000bf46270 */
[----:B------:R-:W-:Y:S01]  /*f720*/  IMAD R6, R8, UR8, RZ ;  /* 0x0000000808067c24 */ /* 0x000fe2000f8e02ff */
[----:B------:R-:W-:Y:S01]  /*f730*/  IADD3 R8, R23, 0x1c0, RZ ;  /* 0x000001c017087810 */ /* 0x000fe20007ffe0ff */
[C---:B------:R-:W-:Y:S01]  /*f740*/  IMAD.WIDE.U32 R4, R3.reuse, UR8, R4 ;  /* 0x0000000803047c25 */ /* 0x040fe2000f8e0004 */
[----:B------:R-:W-:Y:S01]  /*f750*/  SEL R7, RZ, 0x20, P2 ;  /* 0x00000020ff077807 */ /* 0x000fe20001000000 */
[----:B------:R-:W-:Y:S01]  /*f760*/  BSSY B1, `(.L_x_4036) ;  /* 0x0000039000017945 */ /* 0x000fe20003800000 */
[----:B------:R-:W-:Y:S01]  /*f770*/  ISETP.GE.AND P2, PT, R8, UR10, PT ;  /* 0x0000000a08007c0c */ /* 0x000fe2000bf46270 */
[----:B------:R-:W-:Y:S01]  /*f780*/  IMAD R3, R3, UR9, R6 ;  /* 0x0000000903037c24 */ /* 0x000fe2000f8e0206 */
[----:B------:R-:W-:Y:S01]  /*f790*/  ULDC.64 UR8, c[0x0][0xbe0] ;  /* 0x0002f80000087ab9 */ /* 0x000fe20000000a00 */
[----:B------:R-:W-:Y:S01]  /*f7a0*/  SEL R6, RZ, 0x10, P1 ;  /* 0x00000010ff067807 */ /* 0x000fe20000800000 */
[----:B------:R-:W-:Y:S01]  /*f7b0*/  UIMAD UR4, UR7, UR8, URZ ;  /* 0x00000008070472a4 */ /* 0x000fe2000f8e023f */
[----:B------:R-:W-:Y:S01]  /*f7c0*/  IMAD.IADD R5, R5, 0x1, R3 ;  /* 0x0000000105057824 */ /* 0x000fe200078e0203 */
[----:B------:R-:W-:Y:S01]  /*f7d0*/  MOV R8, R194 ;  /* 0x000000c200087202 */ /* 0x000fe20000000f00 */
[----:B------:R-:W-:Y:S01]  /*f7e0*/  IMAD.U32 R3, RZ, RZ, UR8 ;  /* 0x00000008ff037e24 */ /* 0x000fe2000f8e00ff */
[----:B------:R-:W-:Y:S01]  /*f7f0*/  UIMAD UR4, UR40, UR9, UR4 ;  /* 0x00000009280472a4 */ /* 0x000fe2000f8e0204 */
[----:B------:R-:W-:Y:S01]  /*f800*/  LOP3.LUT R7, R7, R9, R6, 0xfe, !PT ;  /* 0x0000000907077212 */ /* 0x000fe200078efe06 */
[----:B------:R-:W-:Y:S01]  /*f810*/  ULDC.64 UR6, c[0x0][0xbe8] ;  /* 0x0002fa0000067ab9 */ /* 0x000fe20000000a00 */
[----:B------:R-:W-:Y:S01]  /*f820*/  IMAD.WIDE.U32 R4, R3, UR40, R4 ;  /* 0x0000002803047c25 */ /* 0x000fe2000f8e0004 */
[----:B------:R-:W-:-:S02]  /*f830*/  SEL R6, RZ, 0x40, P0 ;  /* 0x00000040ff067807 */ /* 0x000fc40000000000 */
[----:B------:R-:W-:Y:S01]  /*f840*/  SHF.R.S32.HI R9, RZ, 0x1f, R194 ;  /* 0x0000001fff097819 */ /* 0x000fe200000114c2 */
[----:B------:R-:W-:Y:S01]  /*f850*/  IMAD R3, R193, -0x40, R0 ;  /* 0xffffffc0c1037824 */ /* 0x000fe200078e0200 */
[----:B------:R-:W-:Y:S01]  /*f860*/  LOP3.LUT R15, R7, R6, RZ, 0xfc, !PT ;  /* 0x00000006070f7212 */ /* 0x000fe200078efcff */
[----:B------:R-:W-:Y:S01]  /*f870*/  VIADD R5, R5, UR4 ;  /* 0x0000000405057c36 */ /* 0x000fe20008000000 */
[----:B------:R-:W-:Y:S02]  /*f880*/  UIMAD UR4, UR39, UR6, URZ ;  /* 0x00000006270472a4 */ /* 0x000fe4000f8e023f */
[----:B------:R-:W-:Y:S01]  /*f890*/  IMAD.U32 R7, RZ, RZ, UR6 ;  /* 0x00000006ff077e24 */ /* 0x000fe2000f8e00ff */
[C---:B------:R-:W-:Y:S01]  /*f8a0*/  ISETP.GE.AND P1, PT, R194.reuse, R3, PT ;  /* 0x00000003c200720c */ /* 0x040fe20003f26270 */
[----:B------:R-:W-:Y:S01]  /*f8b0*/  VIADD R0, R194, 0x20 ;  /* 0x00000020c2007836 */ /* 0x000fe20000000000 */
[----:B------:R-:W-:Y:S02]  /*f8c0*/  UIMAD UR4, UR38, UR7, UR4 ;  /* 0x00000007260472a4 */ /* 0x000fe4000f8e0204 */
[----:B------:R-:W-:-:S02]  /*f8d0*/  IMAD.WIDE.U32 R6, R7, UR38, R4 ;  /* 0x0000002607067c25 */ /* 0x000fc4000f8e0004 */
[----:B------:R-:W-:Y:S02]  /*f8e0*/  ISETP.GE.AND P0, PT, R0, R3, PT ;  /* 0x000000030000720c */ /* 0x000fe40003f06270 */
[----:B------:R-:W-:Y:S01]  /*f8f0*/  IMAD.WIDE R8, R193, 0x40, R8 ;  /* 0x00000040c1087825 */ /* 0x000fe200078e0208 */
[----:B------:R-:W-:-:S03]  /*f900*/  SEL R0, RZ, 0x80, P2 ;  /* 0x00000080ff007807 */ /* 0x000fc60001000000 */
[----:B------:R-:W-:Y:S01]  /*f910*/  VIADD R11, R7, UR4 ;  /* 0x00000004070b7c36 */ /* 0x000fe20008000000 */
        /* <DEDUP_REMOVED lines=29> */
.L_x_4037:
[----:B------:R-:W-:Y:S05]  /*faf0*/  BSYNC B1 ;  /* 0x0000000000017941 */ /* 0x000fea0003800000 */
.L_x_4036:
[----:B------:R-:W-:Y:S05]  /*fb00*/  @P0 BRA `(.L_x_4032) ;  /* 0x0000000000740947 */ /* 0x000fea0003800000 */
[----:B------:R-:W-:Y:S01]  /*fb10*/  IADD3 R3, P0, R8, 0x20, RZ ;  /* 0x0000002008037810 */ /* 0x000fe20007f1e0ff */
[----:B------:R-:W-:Y:S01]  /*fb20*/  ULDC.64 UR6, c[0x0][0xbd8] ;  /* 0x0002f60000067ab9 */ /* 0x000fe20000000a00 */
[----:B------:R-:W-:Y:S01]  /*fb30*/  MOV R4, R6 ;  /* 0x0000000600047202 */ /* 0x000fe20000000f00 */
        /* <DEDUP_REMOVED lines=11> */
[----:B------:R-:W-:Y:S01]  /*fbf0*/  ULDC.64 UR6, c[0x0][0xb80] ;  /* 0x0002e00000067ab9 */ /* 0x000fe20000000a00 */
[----:B------:R-:W-:Y:S02]  /*fc00*/  LOP3.LUT P4, RZ, R15, 0x40, RZ, 0xc0, !PT ;  /* 0x000000400fff7812 */ /* 0x000fe4000788c0ff */
[----:B------:R-:W-:Y:S01]  /*fc10*/  IMAD.IADD R3, R5, 0x1, R3 ;  /* 0x0000000105037824 */ /* 0x000fe200078e0203 */
[----:B------:R-:W-:-:S04]  /*fc20*/  LEA R6, P3, R4, UR6, 0x1 ;  /* 0x0000000604067c11 */ /* 0x000fc8000f8608ff */
        /* <DEDUP_REMOVED lines=11> */
.L_x_4032:
[----:B------:R-:W-:Y:S05]  /*fce0*/  BSYNC B0 ;  /* 0x0000000000007941 */ /* 0x000fea0003800000 */
.L_x_4026:
[----:B------:R-:W-:Y:S02]  /*fcf0*/  ULDC UR4, c[0x0][0xd14] ;  /* 0x0003450000047ab9 */ /* 0x000fe40000000800 */
[----:B------:R-:W-:-:S13]  /*fd00*/  ISETP.GE.AND P0, PT, R187, UR4, PT ;  /* 0x00000004bb007c0c */ /* 0x000fda000bf06270 */
[----:B------:R-:W-:Y:S05]  /*fd10*/  @!P0 BRA `(.L_x_4038) ;  /* 0xffffff1000a08947 */ /* 0x000fea000383ffff */
[----:B------:R-:W-:Y:S05]  /*fd20*/  EXIT ;  /* 0x000000000000794d */ /* 0x000fea0003800000 */
.L_x_3986:
[----:B------:R-:W-:-:S08]  /*fd30*/  NOP ;  /* 0x0000000000007918 */ /* 0x000fd00000000000 */
[----:B0-----:R-:W0:-:S00]  /*fd40*/  USETMAXREG.DEALLOC.CTAPOOL 0x18 ;  /* 0x00000018000079c8 */ /* 0x001e0000080e0500 */
        /* <DEDUP_REMOVED lines=60> */
.L_x_4043:
[----:B------:R-:W-:Y:S02]  /*10110*/  VIADD R6, R6, 0x1f ;  /* 0x0000001f06067836 */ /* 0x000fe40000000000 */
[----:B------:R-:W-:-:S03]  /*10120*/  IMAD.U32 R19, RZ, RZ, UR7 ;  /* 0x00000007ff137e24 */ /* 0x000fc6000f8e00ff */
        /* <DEDUP_REMOVED lines=14> */
.L_x_4042:
[----:B------:R-:W-:Y:S05]  /*10210*/  BSYNC B0 ;  /* 0x0000000000007941 */ /* 0x000fea0003800000 */
.L_x_4041:
        /* <DEDUP_REMOVED lines=25> */
.L_x_4039:
[----:B------:R-:W-:Y:S01]  /*103b0*/  IADD3 R7, -R2, R5, RZ ;  /* 0x0000000502077210 */ /* 0x000fe20007ffe1ff */
[----:B------:R-:W-:-:S04]  /*103c0*/  ULDC.64 UR8, c[0x0][0x208] ;  /* 0x0000820000087ab9 */ /* 0x000fc80000000a00 */
        /* <DEDUP_REMOVED lines=19> */
.L_x_4044:
[----:B-1----:R-:W-:Y:S01]  /*10500*/  IMAD.MOV R2, RZ, RZ, -R3 ;  /* 0x000000ffff027224 */ /* 0x002fe200078e0a03 */
[----:B--2---:R-:W-:Y:S01]  /*10510*/  IABS R4, R6 ;  /* 0x0000000600047213 */ /* 0x004fe20000000000 */
[----:B---3--:R-:W-:Y:S02]  /*10520*/  IMAD R16, R16, UR4, R7 ;  /* 0x0000000410107c24 */ /* 0x008fe4000f8e0207 */
[----:B------:R-:W-:Y:S01]  /*10530*/  IMAD R5, R2, R11, RZ ;  /* 0x0000000b02057224 */ /* 0x000fe200078e02ff */
[----:B------:R-:W-:Y:S01]  /*10540*/  IADD3 R4, RZ, -R4, RZ ;  /* 0x80000004ff047210 */ /* 0x000fe20007ffe0ff */
[----:B------:R-:W-:-:S04]  /*10550*/  IMAD.MOV.U32 R2, RZ, RZ, RZ ;  /* 0x000000ffff027224 */ /* 0x000fc800078e00ff */
        /* <DEDUP_REMOVED lines=19> */
[----:B------:R-:W-:Y:S01]  /*10690*/  VIADDMNMX R8, R3, UR4, R8, PT ;  /* 0x0000000403087c46 */ /* 0x000fe2000b800108 */
[----:B------:R-:W-:-:S03]  /*106a0*/  IMAD.IADD R4, R5, 0x1, R4 ;  /* 0x0000000105047824 */ /* 0x000fc600078e0204 */
[----:B------:R-:W-:-:S04]  /*106b0*/  IABS R7, R8 ;  /* 0x0000000800077213 */ /* 0x000fc80000000000 */
[----:B------:R-:W1:Y:S08]  /*106c0*/  I2F.RP R10, R7 ;  /* 0x00000007000a7306 */ /* 0x000e700000209400 */
[----:B-1----:R-:W1:Y:S02]  /*106d0*/  MUFU.RCP R10, R10 ;  /* 0x0000000a000a7308 */ /* 0x002e640000001000 */
[----:B-1----:R-:W-:-:S06]  /*106e0*/  IADD3 R2, R10, 0xffffffe, RZ ;  /* 0x0ffffffe0a027810 */ /* 0x002fcc0007ffe0ff */
[----:B------:R1:W2:Y:S02]  /*106f0*/  F2I.FTZ.U32.TRUNC.NTZ R3, R2 ;  /* 0x0000000200037305 */ /* 0x0002a4000021f000 */
[----:B-1----:R-:W-:Y:S02]  /*10700*/  IMAD.MOV.U32 R2, RZ, RZ, RZ ;  /* 0x000000ffff027224 */ /* 0x002fe400078e00ff */
        /* <DEDUP_REMOVED lines=23> */
.L_x_4040:
[----:B------:R-:W-:Y:S01]  /*10880*/  MOV R17, RZ ;  /* 0x000000ff00117202 */ /* 0x000fe20000000f00 */
[----:B------:R-:W-:Y:S02]  /*10890*/  IMAD.U32 R16, RZ, RZ, UR6 ;  /* 0x00000006ff107e24 */ /* 0x000fe4000f8e00ff */
[----:B------:R-:W-:-:S07]  /*108a0*/  IMAD.MOV.U32 R18, RZ, RZ, RZ ;  /* 0x000000ffff127224 */ /* 0x000fce00078e00ff */
.L_x_4045:
        /* <DEDUP_REMOVED lines=16> */
[----:B------:R-:W-:Y:S01]  /*109b0*/  ULDC UR4, c[0x0][0xc] ;  /* 0x0000030000047ab9 */ /* 0x000fe20000000800 */
[----:B------:R-:W-:Y:S01]  /*109c0*/  IMAD.MOV.U32 R2, RZ, RZ, 0x1 ;  /* 0x00000001ff027424 */ /* 0x000fe200078e00ff */
[----:B-1----:R-:W-:Y:S01]  /*109d0*/  MOV R0, UR4 ;  /* 0x0000000400007c02 */ /* 0x002fe20008000f00 */
[----:B------:R-:W-:Y:S01]  /*109e0*/  UMOV UR4, URZ ;  /* 0x0000003f00047c82 */ /* 0x000fe20008000000 */
[----:B------:R-:W-:Y:S02]  /*109f0*/  ULDC.64 UR54, c[0x0][0x198] ;  /* 0x0000660000367ab9 */ /* 0x000fe40000000a00 */
[----:B------:R-:W-:Y:S04]  /*10a00*/  STL [R1+0x4], R2 ;  /* 0x0000040201007387 */ /* 0x000fe80000100800 */
[----:B------:R-:W-:Y:S04]  /*10a10*/  STL [R1], RZ ;  /* 0x000000ff01007387 */ /* 0x000fe80000100800 */
[----:B------:R1:W-:Y:S02]  /*10a20*/  STL [R1+0x28], R0 ;  /* 0x0000280001007387 */ /* 0x0003e40000100800 */
[----:B-1----:R-:W-:-:S05]  /*10a30*/  IMAD.U32 R0, RZ, RZ, UR4 ;  /* 0x00000004ff007e24 */ /* 0x002fca000f8e00ff */
[----:B------:R1:W-:Y:S02]  /*10a40*/  STL [R1+0x24], R0 ;  /* 0x0000240001007387 */ /* 0x0003e40000100800 */
.L_x_4112:
[----:B--2---:R-:W2:Y:S01]  /*10a50*/  LDC.64 R2, c[0x0][0xd60] ;  /* 0x00035800ff027b82 */ /* 0x004ea20000000a00 */
[----:B------:R-:W-:Y:S01]  /*10a60*/  ULDC.64 UR4, c[0x0][0x208] ;  /* 0x0000820000047ab9 */ /* 0x000fe20000000a00 */
[----:B--2---:R-:W-:-:S05]  /*10a70*/  IMAD.WIDE R2, R19, 0x4, R2 ;  /* 0x0000000413027825 */ /* 0x004fca00078e0202 */
[----:B------:R-:W2:Y:S01]  /*10a80*/  LDG.E R5, desc[UR4][R2.64] ;  /* 0x0000000402057981 */ /* 0x000ea2000c1e1900 */
[----:B------:R-:W-:Y:S05]  /*10a90*/  YIELD ;  /* 0x0000000000007946 */ /* 0x000fea0003800000 */
[----:B------:R-:W-:Y:S01]  /*10aa0*/  ULDC.64 UR4, c[0x0][0xb20] ;  /* 0x0002c80000047ab9 */ /* 0x000fe20000000a00 */
[----:B-1----:R-:W-:Y:S01]  /*10ab0*/  IMAD.MOV.U32 R0, RZ, RZ, RZ ;  /* 0x000000ffff007224 */ /* 0x002fe200078e00ff */
[----:B------:R-:W-:Y:S01]  /*10ac0*/  ISETP.NE.U32.AND P0, PT, RZ, UR4, PT ;  /* 0x00000004ff007c0c */ /* 0x000fe2000bf05070 */
[----:B------:R-:W-:Y:S01]  /*10ad0*/  ULDC.64 UR8, c[0x0][0x208] ;  /* 0x0000820000087ab9 */ /* 0x000fe20000000a00 */
[----:B------:R-:W-:Y:S01]  /*10ae0*/  IMAD.MOV.U32 R8, RZ, RZ, RZ ;  /* 0x000000ffff087224 */ /* 0x000fe200078e00ff */
[----:B------:R-:W-:Y:S01]  /*10af0*/  ULDC.64 UR6, c[0x0][0xb00] ;  /* 0x0002c00000067ab9 */ /* 0x000fe20000000a00 */
[----:B------:R-:W-:-:S02]  /*10b00*/  ISETP.NE.AND.EX P0, PT, RZ, UR5, PT, P0 ;  /* 0x00000005ff007c0c */ /* 0x000fc4000bf05300 */
        /* <DEDUP_REMOVED lines=23> */
[----:B------:R-:W-:-:S04]  /*10c80*/  ISETP.NE.U32.AND P0, PT, RZ, UR6, PT ;  /* 0x00000006ff007c0c */ /* 0x000fc8000bf05070 */
[----:B------:R-:W-:Y:S01]  /*10c90*/  ISETP.NE.AND.EX P0, PT, RZ, UR7, PT, P0 ;  /* 0x00000007ff007c0c */ /* 0x000fe2000bf05300 */
[----:B--2---:R1:W-:Y:S02]  /*10ca0*/  STL [R1+0x20], R8 ;  /* 0x0000200801007387 */ /* 0x0043e40000100800 */
[----:B-1----:R-:W-:Y:S01]  /*10cb0*/  IMAD.U32 R8, RZ, RZ, UR4 ;  /* 0x00000004ff087e24 */ /* 0x002fe2000f8e00ff */
[----:B------:R-:W-:Y:S02]  /*10cc0*/  ULDC.64 UR4, c[0x0][0x3f8] ;  /* 0x0000fe0000047ab9 */ /* 0x000fe40000000a00 */
[----:B------:R-:W-:-:S03]  /*10cd0*/  UISETP.NE.U32.AND UP0, UPT, UR4, URZ, UPT ;  /* 0x0000003f0400728c */ /* 0x000fc6000bf05070 */
[----:B------:R-:W-:Y:S01]  /*10ce0*/  ULDC UR4, c[0x0][0x404] ;  /* 0x0001010000047ab9 */ /* 0x000fe20000000800 */
[----:B------:R-:W-:Y:S01]  /*10cf0*/  UISETP.NE.AND.EX UP0, UPT, UR5, URZ, UPT, UP0 ;  /* 0x0000003f0500728c */ /* 0x000fe2000bf05300 */
[----:B------:R1:W5:Y:S02]  /*10d00*/  @P1 LDG.E R8, desc[UR8][R6.64] ;  /* 0x0000000806081981 */ /* 0x000364000c1e1900 */
[----:B------:R-:W-:Y:S01]  /*10d10*/  ULDC UR5, c[0x0][0x2e0] ;  /* 0x0000b80000057ab9 */ /* 0x000fe20000000800 */
[----:B------:R-:W-:-:S04]  /*10d20*/  USEL UR4, UR4, 0x1, UP0 ;  /* 0x0000000104047887 */ /* 0x000fc80008000000 */
[----:B------:R-:W-:-:S06]  /*10d30*/  UIMAD UR4, UR4, UR5, URZ ;  /* 0x00000005040472a4 */ /* 0x000fcc000f8e023f */
[----:B-1----:R-:W-:Y:S01]  /*10d40*/  MOV R6, UR4 ;  /* 0x0000000400067c02 */ /* 0x002fe20008000f00 */
[----:B------:R-:W-:Y:S06]  /*10d50*/  @P1 BRA `(.L_x_4047) ;  /* 0x0000000000141947 */ /* 0x000fec0003800000 */
[----:B------:R-:W-:Y:S05]  /*10d60*/  @!P2 BRA `(.L_x_4047) ;  /* 0x000000000010a947 */ /* 0x000fea0003800000 */
[----:B------:R-:W-:Y:S02]  /*10d70*/  ULDC.64 UR4, c[0x0][0x208] ;  /* 0x0000820000047ab9 */ /* 0x000fe40000000a00 */
[----:B-----5:R-:W2:Y:S04]  /*10d80*/  LDG.E R8, desc[UR4][R2.64] ;  /* 0x0000000402087981 */ /* 0x020ea8000c1e1900 */
[----:B------:R-:W2:Y:S02]  /*10d90*/  LDG.E R2, desc[UR4][R2.64+0x4] ;  /* 0x0000040402027981 */ /* 0x000ea4000c1e1900 */
[----:B--2---:R-:W-:-:S07]  /*10da0*/  IMAD.IADD R8, R2, 0x1, -R8 ;  /* 0x0000000102087824 */ /* 0x004fce00078e0a08 */
.L_x_4047:
[----:B------:R-:W-:Y:S01]  /*10db0*/  IMAD.MOV.U32 R2, RZ, RZ, RZ ;  /* 0x000000ffff027224 */ /* 0x000fe200078e00ff */
[----:B------:R-:W-:-:S05]  /*10dc0*/  ULDC.64 UR4, c[0x0][0x208] ;  /* 0x0000820000047ab9 */ /* 0x000fca0000000a00 */
[----:B------:R-:W2:Y:S01]  /*10dd0*/  @P0 LDG.E R2, desc[UR4][R4.64] ;  /* 0x0000000404020981 */ /* 0x000ea2000c1e1900 */
[----:B------:R-:W-:Y:S02]  /*10de0*/  ULDC.64 UR4, c[0x0][0xb18] ;  /* 0x0002c60000047ab9 */ /* 0x000fe40000000a00 */
[----:B------:R-:W-:-:S04]  /*10df0*/  ISETP.NE.U32.AND P1, PT, RZ, UR4, PT ;  /* 0x00000004ff007c0c */ /* 0x000fc8000bf25070 */
[----:B------:R-:W-:Y:S01]  /*10e00*/  ISETP.NE.AND.EX P1, PT, RZ, UR5, PT, P1 ;  /* 0x00000005ff007c0c */ /* 0x000fe2000bf25310 */
[----:B--2--5:R-:W-:-:S05]  /*10e10*/  IMAD.IADD R2, R2, 0x1, R0 ;  /* 0x0000000102027824 */ /* 0x024fca00078e0200 */
[----:B------:R1:W-:Y:S07]  /*10e20*/  STL [R1+0x8], R2 ;  /* 0x0000080201007387 */ /* 0x0003ee0000100800 */
[----:B------:R-:W-:Y:S05]  /*10e30*/  @!P1 BRA `(.L_x_4048) ;  /* 0x0000000000149947 */ /* 0x000fea0003800000 */
[----:B-1----:R-:W-:Y:S01]  /*10e40*/  IADD3 R2, P0, R10, UR4, RZ ;  /* 0x000000040a027c10 */ /* 0x002fe2000ff1e0ff */
[----:B------:R-:W-:-:S03]  /*10e50*/  ULDC.64 UR6, c[0x0][0x208] ;  /* 0x0000820000067ab9 */ /* 0x000fc60000000a00 */
[----:B------:R-:W-:-:S05]  /*10e60*/  IADD3.X R3, R9, UR5, RZ, P0, !PT ;  /* 0x0000000509037c10 */ /* 0x000fca00087fe4ff */
[----:B------:R1:W5:Y:S01]  /*10e70*/  LDG.E R6, desc[UR6][R2.64] ;  /* 0x0000000602067981 */ /* 0x000362000c1e1900 */
[----:B------:R-:W-:Y:S05]  /*10e80*/  BRA `(.L_x_4049) ;  /* 0x0000000000147947 */ /* 0x000fea0003800000 */
.L_x_4048:
[----:B------:R-:W-:Y:S05]  /*10e90*/  @!P0 BRA `(.L_x_4049) ;  /* 0x0000000000108947 */ /* 0x000fea0003800000 */
[----:B------:R-:W-:Y:S02]  /*10ea0*/  ULDC.64 UR4, c[0x0][0x208] ;  /* 0x0000820000047ab9 */ /* 0x000fe40000000a00 */
[----:B------:R-:W2:Y:S04]  /*10eb0*/  LDG.E R6, desc[UR4][R4.64] ;  /* 0x0000000404067981 */ /* 0x000ea8000c1e1900 */
[----:B------:R-:W2:Y:S02]  /*10ec0*/  LDG.E R3, desc[UR4][R4.64+0x4] ;  /* 0x0000040404037981 */ /* 0x000ea4000c1e1900 */
[----:B--2---:R-:W-:-:S07]  /*10ed0*/  IMAD.IADD R6, R3, 0x1, -R6 ;  /* 0x0000000103067824 */ /* 0x004fce00078e0a06 */
.L_x_4049:
[----:B-1---5:R-:W-:Y:S01]  /*10ee0*/  IMAD.IADD R3, R6, 0x1, -R0 ;  /* 0x0000000106037824 */ /* 0x022fe200078e0a00 */
[----:B------:R-:W-:Y:S01]  /*10ef0*/  LEA R0, R17, 0x7f, 0x6 ;  /* 0x0000007f11007811 */ /* 0x000fe200078e30ff */
[----:B------:R-:W-:Y:S03]  /*10f00*/  BSSY B6, `(.L_x_4050) ;  /* 0x0000349000067945 */ /* 0x000fe60003800000 */
[C---:B------:R-:W-:Y:S02]  /*10f10*/  IADD3 R8, R3.reuse, R0, -R8 ;  /* 0x0000000003087210 */ /* 0x040fe40007ffe808 */
[----:B------:R-:W-:-:S04]  /*10f20*/  IADD3 R3, R3, 0x3f, RZ ;  /* 0x0000003f03037810 */ /* 0x000fc80007ffe0ff */
[----:B------:R-:W-:-:S04]  /*10f30*/  SHF.R.S32.HI R0, RZ, 0x1f, R3 ;  /* 0x0000001fff007819 */ /* 0x000fc80000011403 */
[----:B------:R-:W-:Y:S02]  /*10f40*/  LEA.HI R0, R0, R3, RZ, 0x6 ;  /* 0x0000000300007211 */ /* 0x000fe400078f30ff */
[----:B------:R-:W-:Y:S02]  /*10f50*/  SHF.R.S32.HI R3, RZ, 0x1f, R8 ;  /* 0x0000001fff037819 */ /* 0x000fe40000011408 */
[----:B------:R-:W-:Y:S02]  /*10f60*/  SHF.R.S32.HI R0, RZ, 0x6, R0 ;  /* 0x00000006ff007819 */ /* 0x000fe40000011400 */
[----:B------:R-:W-:-:S04]  /*10f70*/  LEA.HI R3, R3, R8, RZ, 0x6 ;  /* 0x0000000803037211 */ /* 0x000fc800078f30ff */
[----:B------:R-:W-:-:S04]  /*10f80*/  SHF.R.S32.HI R3, RZ, 0x6, R3 ;  /* 0x00000006ff037819 */ /* 0x000fc80000011403 */
[----:B------:R-:W-:-:S04]  /*10f90*/  VIMNMX R2, R0, R3, PT ;  /* 0x0000000300027248 */ /* 0x000fc80003fe0100 */
[----:B------:R-:W-:Y:S01]  /*10fa0*/  ISETP.GT.AND P0, PT, R2, RZ, PT ;  /* 0x000000ff0200720c */ /* 0x000fe20003f04270 */
[----:B------:R1:W-:-:S12]  /*10fb0*/  STL [R1+0x14], R2 ;  /* 0x0000140201007387 */ /* 0x0003d80000100800 */
[----:B-1----:R-:W-:Y:S05]  /*10fc0*/  @P0 BRA `(.L_x_4051) ;  /* 0x0000000000500947 */ /* 0x002fea0003800000 */
[----:B------:R-:W1:Y:S02]  /*10fd0*/  S2R R2, SR_TID.X ;  /* 0x0000000000027919 */ /* 0x000e640000002100 */
[----:B-1----:R-:W-:-:S04]  /*10fe0*/  LOP3.LUT R2, R2, 0x1f, RZ, 0xc0, !PT ;  /* 0x0000001f02027812 */ /* 0x002fc800078ec0ff */
[----:B------:R-:W-:-:S13]  /*10ff0*/  ISETP.NE.AND P1, PT, R2, RZ, PT ;  /* 0x000000ff0200720c */ /* 0x000fda0003f25270 */
[----:B------:R-:W-:Y:S05]  /*11000*/  @P1 BRA `(.L_x_4052) ;  /* 0x0000003000e01947 */ /* 0x000fea0003800000 */
[----:B------:R-:W2:Y:S01]  /*11010*/  LDL R2, [R1+0x28] ;  /* 0x0000280001027983 */ /* 0x000ea20000100800 */
[----:B------:R-:W-:Y:S01]  /*11020*/  VOTEU.ANY UR4, UPT, PT ;  /* 0x0000000000047886 */ /* 0x000fe200038e0100 */
[----:B------:R-:W-:Y:S01]  /*11030*/  ULDC.64 UR6, c[0x0][0x208] ;  /* 0x0000820000067ab9 */ /* 0x000fe20000000a00 */
[----:B------:R-:W1:Y:S01]  /*11040*/  FLO.U32 R0, UR4 ;  /* 0x0000000400007d00 */ /* 0x000e6200080e0000 */
[----:B------:R-:W1:Y:S07]  /*11050*/  S2R R7, SR_LANEID ;  /* 0x0000000000077919 */ /* 0x000e6e0000000000 */
[----:B------:R-:W3:Y:S01]  /*11060*/  POPC R5, UR4 ;  /* 0x0000000400057d09 */ /* 0x000ee20008000000 */
[----:B-1----:R-:W-:-:S02]  /*11070*/  ISETP.EQ.U32.AND P0, PT, R0, R7, PT ;  /* 0x000000070000720c */ /* 0x002fc40003f02070 */
[----:B--2---:R-:W-:Y:S02]  /*11080*/  R2UR UR5, R2 ;  /* 0x00000000020572ca */ /* 0x004fe400000e0000 */
[----:B------:R-:W3:Y:S09]  /*11090*/  LDC.64 R2, c[0x0][0xd38] ;  /* 0x00034e00ff027b82 */ /* 0x000ef20000000a00 */
[----:B---3--:R-:W2:Y:S01]  /*110a0*/  @P0 ATOMG.E.ADD.STRONG.GPU PT, R3, desc[UR6][R2.64], R5 ;  /* 0x00000005020309a8 */ /* 0x008ea200081ee1c6 */
[----:B------:R-:W1:Y:S02]  /*110b0*/  S2R R4, SR_LTMASK ;  /* 0x0000000000047919 */ /* 0x000e640000003900 */
[----:B-1----:R-:W-:-:S04]  /*110c0*/  LOP3.LUT R4, R4, UR4, RZ, 0xc0, !PT ;  /* 0x0000000404047c12 */ /* 0x002fc8000f8ec0ff */
[----:B------:R-:W1:Y:S01]  /*110d0*/  POPC R7, R4 ;  /* 0x0000000400077309 */ /* 0x000e620000000000 */
[----:B--2---:R-:W1:Y:S02]  /*110e0*/  SHFL.IDX PT, R0, R3, R0, 0x1f ;  /* 0x00001f0003007589 */ /* 0x004e6400000e0000 */
[----:B-1----:R-:W-:Y:S01]  /*110f0*/  IADD3 R16, R0, UR5, R7 ;  /* 0x0000000500107c10 */ /* 0x002fe2000fffe007 */
[----:B------:R-:W-:Y:S06]  /*11100*/  BRA `(.L_x_4052) ;  /* 0x0000003000a07947 */ /* 0x000fec0003800000 */
.L_x_4051:
        /* <DEDUP_REMOVED lines=23> */
.L_x_4053:
        /* <DEDUP_REMOVED lines=11> */
[----:B------:R-:W-:Y:S01]  /*11330*/  MOV R8, 0x70 ;  /* 0x0000007000087802 */ /* 0x000fe20000000f00 */
[----:B------:R-:W-:Y:S02]  /*11340*/  IMAD.U32 R6, RZ, RZ, UR8 ;  /* 0x00000008ff067e24 */ /* 0x000fe4000f8e00ff */
[----:B------:R-:W-:-:S02]  /*11350*/  IMAD.U32 R7, RZ, RZ, UR9 ;  /* 0x00000009ff077e24 */ /* 0x000fc4000f8e00ff */
[----:B------:R-:W-:Y:S02]  /*11360*/  IMAD.U32 R10, RZ, RZ, UR4 ;  /* 0x00000004ff0a7e24 */ /* 0x000fe4000f8e00ff */
[----:B------:R-:W-:Y:S02]  /*11370*/  IMAD.U32 R11, RZ, RZ, UR5 ;  /* 0x00000005ff0b7e24 */ /* 0x000fe4000f8e00ff */
[----:B------:R-:W-:Y:S02]  /*11380*/  IMAD.MOV.U32 R12, RZ, RZ, 0x1 ;  /* 0x00000001ff0c7424 */ /* 0x000fe400078e00ff */
[----:B01----:R-:W-:-:S07]  /*11390*/  IMAD.MOV.U32 R13, RZ, RZ, RZ ;  /* 0x000000ffff0d7224 */ /* 0x003fce00078e00ff */
[----:B------:R-:W-:-:S07]  /*113a0*/  LEPC R20, `(.L_x_4055) ;  /* 0x000000001014794e */ /* 0x000fce0000000000 */
[----:B--2---:R-:W-:Y:S05]  /*113b0*/  CALL.ABS.NOINC R2 ;  /* 0x0000000002007343 */ /* 0x004fea0003c00000 */
.L_x_4055:
        /* <DEDUP_REMOVED lines=16> */
.L_x_4054:
[----:B------:R-:W2:Y:S01]  /*114c0*/  LDL.LU R2, [R1+0x18] ;  /* 0x0000180001027983 */ /* 0x000ea20000300800 */
[----:B------:R-:W-:Y:S01]  /*114d0*/  ULDC.64 UR4, c[0x0][0xaf0] ;  /* 0x0002bc0000047ab9 */ /* 0x000fe20000000a00 */
[----:B------:R-:W1:Y:S02]  /*114e0*/  LDC R4, c[0x0][0x428] ;  /* 0x00010a00ff047b82 */ /* 0x000e640000000800 */
[----:B------:R-:W3:Y:S04]  /*114f0*/  LDL.LU R0, [R1+0x1c] ;  /* 0x00001c0001007983 */ /* 0x000ee80000300800 */
[----:B------:R-:W4:Y:S04]  /*11500*/  LDL.LU R9, [R1+0x10] ;  /* 0x0000100001097983 */ /* 0x000f280000300800 */
[----:B------:R-:W4:Y:S01]  /*11510*/  LDL.LU R8, [R1+0x20] ;  /* 0x0000200001087983 */ /* 0x000f220000300800 */
[----:B------:R-:W-:Y:S01]  /*11520*/  ISETP.NE.U32.AND P0, PT, RZ, UR4, PT ;  /* 0x00000004ff007c0c */ /* 0x000fe2000bf05070 */
[----:B------:R-:W-:-:S03]  /*11530*/  ULDC.64 UR6, c[0x0][0x208] ;  /* 0x0000820000067ab9 */ /* 0x000fc60000000a00 */
        /* <DEDUP_REMOVED lines=11> */
[----:B----4-:R-:W-:-:S06]  /*115f0*/  MOV R0, R9 ;  /* 0x0000000900007202 */ /* 0x010fcc0000000f00 */
[----:B------:R0:W5:Y:S01]  /*11600*/  @P0 LDG.E R0, desc[UR6][R2.64] ;  /* 0x0000000602000981 */ /* 0x000162000c1e1900 */
[----:B-1----:R-:W-:Y:S01]  /*11610*/  ISETP.NE.AND P0, PT, R4, 0x1, PT ;  /* 0x000000010400780c */ /* 0x002fe20003f05270 */
[----:B------:R-:W-:Y:S01]  /*11620*/  IMAD.MOV.U32 R4, RZ, RZ, R18 ;  /* 0x000000ffff047224 */ /* 0x000fe200078e0012 */
[----:B------:R-:W-:Y:S01]  /*11630*/  PLOP3.LUT P1, PT, P6, PT, PT, 0x8, 0x0 ;  /* 0x000000000000781c */ /* 0x000fe2000372e170 */
[----:B------:R-:W-:-:S10]  /*11640*/  IMAD R17, R17, 0x40, R8 ;  /* 0x0000004011117824 */ /* 0x000fd400078e0208 */
[----:B------:R-:W1:Y:S08]  /*11650*/  @P0 LDC R7, c[0x0][0x42c] ;  /* 0x00010b00ff070b82 */ /* 0x000e700000000800 */
[----:B------:R-:W2:Y:S01]  /*11660*/  @P0 LDC R5, c[0x0][0x430] ;  /* 0x00010c00ff050b82 */ /* 0x000ea20000000800 */
[----:B-1----:R-:W-:-:S05]  /*11670*/  @P0 IMAD.HI.U32 R6, R18, R7, RZ ;  /* 0x0000000712060227 */ /* 0x002fca00078e00ff */
[----:B--2---:R-:W-:Y:S02]  /*11680*/  @P0 SHF.R.U32.HI R4, RZ, R5, R6 ;  /* 0x00000005ff040219 */ /* 0x004fe40000011606 */
[----:B------:R-:W-:-:S04]  /*11690*/  ISETP.NE.U32.AND P0, PT, RZ, UR4, PT ;  /* 0x00000004ff007c0c */ /* 0x000fc8000bf05070 */
[----:B------:R-:W-:-:S04]  /*116a0*/  ISETP.NE.AND.EX P0, PT, RZ, UR5, PT, P0 ;  /* 0x00000005ff007c0c */ /* 0x000fc8000bf05300 */
[----:B0-----:R-:W-:-:S09]  /*116b0*/  SEL R6, R9, RZ, !P0 ;  /* 0x000000ff09067207 */ /* 0x001fd20004000000 */
.L_x_4056:
        /* <DEDUP_REMOVED lines=19> */
.L_x_4128:
[----:B------:R-:W-:Y:S01]  /*117f0*/  UMOV UR4, 0xffffffff ;  /* 0xffffffff00047882 */ /* 0x000fe20000000000 */
[----:B------:R-:W-:Y:S02]  /*11800*/  SHF.R.S32.HI R5, RZ, 0x1f, R0 ;  /* 0x0000001fff057819 */ /* 0x000fe40000011400 */
[----:B------:R-:W-:Y:S05]  /*11810*/  BRA.DIV UR4, `(.L_x_4058) ;  /* 0x0000003e04bc7947 */ /* 0x000fea000b800000 */
[----:B------:R-:W-:-:S13]  /*11820*/  ELECT P6, URZ, PT ;  /* 0x00000000003f782f */ /* 0x000fda00038c0000 */
.L_x_4131:
[----:B------:R-:W-:Y:S05]  /*11830*/  @!P6 BRA `(.L_x_4059) ;  /* 0x0000000000fce947 */ /* 0x000fea0003800000 */
[----:B------:R-:W-:-:S04]  /*11840*/  ISETP.NE.U32.AND P0, PT, R2, RZ, PT ;  /* 0x000000ff0200720c */ /* 0x000fc80003f05070 */
[----:B------:R-:W-:-:S13]  /*11850*/  ISETP.NE.AND.EX P0, PT, R3, RZ, PT, P0 ;  /* 0x000000ff0300720c */ /* 0x000fda0003f05300 */
[----:B------:R-:W-:Y:S05]  /*11860*/  @!P0 BRA `(.L_x_4060) ;  /* 0x0000000000488947 */ /* 0x000fea0003800000 */
[----:B------:R-:W0:Y:S01]  /*11870*/  LDC R11, c[0x0][0x41c] ;  /* 0x00010700ff0b7b82 */ /* 0x000e220000000800 */
[----:B------:R-:W-:Y:S01]  /*11880*/  ULDC.64 UR4, c[0x0][0x408] ;  /* 0x0001020000047ab9 */ /* 0x000fe20000000a00 */
[----:B------:R-:W-:Y:S01]  /*11890*/  ULDC.64 UR6, c[0x0][0x208] ;  /* 0x0000820000067ab9 */ /* 0x000fe20000000a00 */
[----:B0-----:R-:W-:-:S13]  /*118a0*/  ISETP.NE.AND P0, PT, R11, 0x1, PT ;  /* 0x000000010b00780c */ /* 0x001fda0003f05270 */
[----:B------:R-:W0:Y:S02]  /*118b0*/  @P0 LDC.64 R8, c[0x0][0x420] ;  /* 0x00010800ff080b82 */ /* 0x000e240000000a00 */
[----:B0-----:R-:W-:-:S04]  /*118c0*/  @P0 IMAD.HI.U32 R10, R7, R8, RZ ;  /* 0x00000008070a0227 */ /* 0x001fc800078e00ff */
        /* <DEDUP_REMOVED lines=9> */
[----:B------:R-:W-:-:S04]  /*11960*/  LEA R10, P0, R8, R2, 0x2 ;  /* 0x00000002080a7211 */ /* 0x000fc800078010ff */
[----:B------:R-:W-:-:S05]  /*11970*/  LEA.HI.X R11, R8, R3, R9, 0x2, P0 ;  /* 0x00000003080b7211 */ /* 0x000fca00000f1409 */
[----:B------:R0:W5:Y:S04]  /*11980*/  LDG.E R9, desc[UR6][R10.64] ;  /* 0x000000060a097981 */ /* 0x000168000c1e1900 */
.L_x_4060:
        /* <DEDUP_REMOVED lines=9> */
.L_x_4132:
        /* <DEDUP_REMOVED lines=11> */
.L_x_4062:
        /* <DEDUP_REMOVED lines=22> */
.L_x_4059:
        /* <DEDUP_REMOVED lines=81> */
.L_x_4064:
[----:B------:R-:W-:Y:S05]  /*12140*/  BSYNC B0 ;  /* 0x0000000000007941 */ /* 0x000fea0003800000 */
.L_x_4063:
        /* <DEDUP_REMOVED lines=12> */
.L_x_4133:
        /* <DEDUP_REMOVED lines=13> */
.L_x_4134:
        /* <DEDUP_REMOVED lines=11> */
.L_x_4069:
        /* <DEDUP_REMOVED lines=57> */
.L_x_4067:
[----:B------:R-:W-:Y:S05]  /*12720*/  BSYNC B0 ;  /* 0x0000000000007941 */ /* 0x000fea0003800000 */
.L_x_4066:
        /* <DEDUP_REMOVED lines=44> */
.L_x_4076:
[----:B-1----:R-:W1:Y:S01]  /*129f0*/  S2R R3, SR_CgaCtaId ;  /* 0x0000000000037919 */ /* 0x002e620000008800 */
[----:B------:R-:W-:-:S04]  /*12a00*/  MOV R2, 0x400 ;  /* 0x0000040000027802 */ /* 0x000fc80000000f00 */
[----:B-1----:R-:W-:Y:S02]  /*12a10*/  LEA R2, R3, R2, 0x18 ;  /* 0x0000000203027211 */ /* 0x002fe400078ec0ff */
[----:B------:R-:W-:-:S03]  /*12a20*/  SHF.L.U32 R3, R12, 0x1f, RZ ;  /* 0x0000001f0c037819 */ /* 0x000fc600000006ff */
[----:B------:R-:W-:-:S04]  /*12a30*/  IMAD R2, R13, 0x8, R2 ;  /* 0x000000080d027824 */ /* 0x000fc800078e0202 */
[----:B------:R-:W1:Y:S02]  /*12a40*/  SYNCS.PHASECHK.TRANS64.TRYWAIT P0, [R2+URZ+0x38840], R3 ;  /* 0x03884003020075a7 */ /* 0x000e64000800017f */
[----:B-1----:R-:W-:Y:S05]  /*12a50*/  @!P0 BRA `(.L_x_4077) ;  /* 0x0000002c00948947 */ /* 0x002fea0003800000 */
.L_x_4135:
        /* <DEDUP_REMOVED lines=11> */
.L_x_4078:
[----:B--2---:R-:W2:Y:S01]  /*12b10*/  LDL R6, [R1] ;  /* 0x0000000001067983 */ /* 0x004ea20000100800 */
        /* <DEDUP_REMOVED lines=19> */
[----:B------:R-:W2:Y:S02]  /*12c50*/  SYNCS.PHASECHK.TRANS64.TRYWAIT P0, [R2+URZ+0x38860], R3 ;  /* 0x03886003020075a7 */ /* 0x000ea4000800017f */
[----:B0-2---:R-:W-:Y:S05]  /*12c60*/  @!P0 BRA `(.L_x_4079) ;  /* 0x0000002c00248947 */ /* 0x005fea0003800000 */
.L_x_4136:
        /* <DEDUP_REMOVED lines=8> */
.L_x_4080:
        /* <DEDUP_REMOVED lines=54> */
.L_x_4075:
[----:B------:R-:W-:Y:S05]  /*13050*/  BSYNC B2 ;  /* 0x0000000000027941 */ /* 0x000fea0003800000 */
.L_x_4074:
[----:B------:R-:W2:Y:S02]  /*13060*/  LDL.LU R2, [R1+0x14] ;  /* 0x0000140001027983 */ /* 0x000ea40000300800 */
[----:B--2---:R-:W-:-:S07]  /*13070*/  VIADD R8, R2, 0xfffffffd ;  /* 0xfffffffd02087836 */ /* 0x004fce0000000000 */
.L_x_4073:
[----:B------:R-:W-:Y:S05]  /*13080*/  BSYNC B1 ;  /* 0x0000000000017941 */ /* 0x000fea0003800000 */
.L_x_4072:
[----:B------:R-:W-:-:S13]  /*13090*/  ISETP.NE.AND P0, PT, R10, RZ, PT ;  /* 0x000000ff0a00720c */ /* 0x000fda0003f05270 */
[----:B------:R-:W-:Y:S05]  /*130a0*/  @!P0 BRA `(.L_x_4071) ;  /* 0x00000010003c8947 */ /* 0x000fea0003800000 */
.L_x_4095:
        /* <DEDUP_REMOVED lines=10> */
[----:B------:R-:W-:Y:S01]  /*13150*/  ISETP.NE.U32.AND P0, PT, RZ, UR38, PT ;  /* 0x00000026ff007c0c */ /* 0x000fe2000bf05070 */
[----:B0-----:R-:W-:-:S03]  /*13160*/  IMAD.MOV.U32 R12, RZ, RZ, R8 ;  /* 0x000000ffff0c7224 */ /* 0x001fc600078e0008 */
[----:B------:R-:W-:-:S13]  /*13170*/  ISETP.NE.AND.EX P0, PT, RZ, UR39, PT, P0 ;  /* 0x00000027ff007c0c */ /* 0x000fda000bf05300 */
[----:B------:R-:W-:Y:S05]  /*13180*/  @!P0 BRA `(.L_x_4083) ;  /* 0x0000000000488947 */ /* 0x000fea0003800000 */
[----:B------:R-:W0:Y:S01]  /*13190*/  LDC R12, c[0x0][0x41c] ;  /* 0x00010700ff0c7b82 */ /* 0x000e220000000800 */
[----:B------:R-:W-:Y:S01]  /*131a0*/  IMAD.MOV.U32 R9, RZ, RZ, R8 ;  /* 0x000000ffff097224 */ /* 0x000fe200078e0008 */
[----:B------:R-:W-:Y:S01]  /*131b0*/  ULDC.64 UR4, c[0x0][0x208] ;  /* 0x0000820000047ab9 */ /* 0x000fe20000000a00 */
[----:B------:R-:W-:-:S04]  /*131c0*/  IMAD R7, R5, UR46, RZ ;  /* 0x0000002e05077c24 */ /* 0x000fc8000f8e02ff */
[----:B------:R-:W-:Y:S01]  /*131d0*/  IMAD R6, R0, UR47, R7 ;  /* 0x0000002f00067c24 */ /* 0x000fe2000f8e0207 */
[----:B0-----:R-:W-:-:S13]  /*131e0*/  ISETP.NE.AND P0, PT, R12, 0x1, PT ;  /* 0x000000010c00780c */ /* 0x001fda0003f05270 */
        /* <DEDUP_REMOVED lines=10> */
[----:B------:R0:W5:Y:S01]  /*13290*/  LDG.E R9, desc[UR4][R6.64] ;  /* 0x0000000406097981 */ /* 0x000162000c1e1900 */
[----:B------:R-:W-:-:S07]  /*132a0*/  IMAD R12, R12, R3, R8 ;  /* 0x000000030c0c7224 */ /* 0x000fce00078e0208 */
.L_x_4083:
[----:B------:R-:W1:Y:S01]  /*132b0*/  S2R R3, SR_CgaCtaId ;  /* 0x0000000000037919 */ /* 0x000e620000008800 */
[----:B------:R-:W-:-:S04]  /*132c0*/  MOV R2, 0x400 ;  /* 0x0000040000027802 */ /* 0x000fc80000000f00 */
[----:B-1----:R-:W-:Y:S02]  /*132d0*/  LEA R2, R3, R2, 0x18 ;  /* 0x0000000203027211 */ /* 0x002fe400078ec0ff */
[----:B------:R-:W-:-:S03]  /*132e0*/  SHF.L.U32 R3, R11, 0x1f, RZ ;  /* 0x0000001f0b037819 */ /* 0x000fc600000006ff */
[----:B------:R-:W-:-:S04]  /*132f0*/  IMAD R2, R10, 0x8, R2 ;  /* 0x000000080a027824 */ /* 0x000fc800078e0202 */
[----:B------:R-:W1:Y:S02]  /*13300*/  SYNCS.PHASECHK.TRANS64.TRYWAIT P0, [R2+URZ+0x38840], R3 ;  /* 0x03884003020075a7 */ /* 0x000e64000800017f */
[----:B-1----:R-:W-:Y:S05]  /*13310*/  @!P0 BRA `(.L_x_4084) ;  /* 0x00000024008c8947 */ /* 0x002fea0003800000 */
.L_x_4137:
[----:B0-----:R-:W0:Y:S02]  /*13320*/  S2R R6, SR_TID.X ;  /* 0x0000000000067919 */ /* 0x001e240000002100 */
[----:B0-----:R-:W-:-:S04]  /*13330*/  LOP3.LUT R6, R6, 0x7f, RZ, 0xc0, !PT ;  /* 0x0000007f06067812 */ /* 0x001fc800078ec0ff */
[----:B------:R-:W-:-:S13]  /*13340*/  ISETP.NE.AND P0, PT, R6, RZ, PT ;  /* 0x000000ff0600720c */ /* 0x000fda0003f05270 */
[----:B------:R-:W-:Y:S05]  /*13350*/  @P0 BRA `(.L_x_4085) ;  /* 0x00000000001c0947 */ /* 0x000fea0003800000 */
[----:B------:R-:W0:Y:S01]  /*13360*/  S2R R6, SR_TID.X ;  /* 0x0000000000067919 */ /* 0x000e220000002100 */
[----:B------:R-:W-:-:S04]  /*13370*/  IMAD.MOV.U32 R7, RZ, RZ, 0x2000 ;  /* 0x00002000ff077424 */ /* 0x000fc800078e00ff */
[----:B------:R2:W-:Y:S01]  /*13380*/  SYNCS.ARRIVE.TRANS64 RZ, [R2+URZ+0x38830], R7 ;  /* 0x0388300702ff79a7 */ /* 0x0005e2000800003f */
[----:B0-----:R-:W-:-:S04]  /*13390*/  LOP3.LUT R6, R6, 0x1f, RZ, 0xc0, !PT ;  /* 0x0000001f06067812 */ /* 0x001fc800078ec0ff */
[----:B------:R-:W-:-:S13]  /*133a0*/  ISETP.NE.AND P1, PT, R6, RZ, PT ;  /* 0x000000ff0600720c */ /* 0x000fda0003f25270 */
[----:B--2---:R-:W-:Y:S05]  /*133b0*/  @!P1 BRA `(.L_x_4085) ;  /* 0x0000000000049947 */ /* 0x004fea0003800000 */
[----:B------:R-:W-:Y:S01]  /*133c0*/  BPT.TRAP 0x1 ;  /* 0x000000040000795c */ /* 0x000fe20000300000 */
.L_x_4085:
[----:B------:R-:W2:Y:S01]  /*133d0*/  LDL R7, [R1+0x8] ;  /* 0x0000080001077983 */ /* 0x000ea20000100800 */
        /* <DEDUP_REMOVED lines=20> */
.L_x_4138:
[----:B------:R-:W-:Y:S05]  /*13520*/  @P0 BRA `(.L_x_4087) ;  /* 0x00000000001c0947 */ /* 0x000fea0003800000 */
[----:B------:R-:W2:Y:S01]  /*13530*/  S2R R7, SR_TID.X ;  /* 0x0000000000077919 */ /* 0x000ea20000002100 */
[----:B01----:R-:W-:-:S04]  /*13540*/  MOV R3, 0x10000 ;  /* 0x0001000000037802 */ /* 0x003fc80000000f00 */
[----:B------:R3:W-:Y:S01]  /*13550*/  SYNCS.ARRIVE.TRANS64 RZ, [R2+URZ+0x38850], R3 ;  /* 0x0388500302ff79a7 */ /* 0x0007e2000800003f */
[----:B--2---:R-:W-:-:S04]  /*13560*/  LOP3.LUT R7, R7, 0x1f, RZ, 0xc0, !PT ;  /* 0x0000001f07077812 */ /* 0x004fc800078ec0ff */
[----:B------:R-:W-:-:S13]  /*13570*/  ISETP.NE.AND P1, PT, R7, RZ, PT ;  /* 0x000000ff0700720c */ /* 0x000fda0003f25270 */
[----:B---3--:R-:W-:Y:S05]  /*13580*/  @!P1 BRA `(.L_x_4087) ;  /* 0x0000000000049947 */ /* 0x008fea0003800000 */
[----:B------:R-:W-:Y:S01]  /*13590*/  BPT.TRAP 0x1 ;  /* 0x000000040000795c */ /* 0x000fe20000300000 */
.L_x_4087:
[----:B------:R-:W2:Y:S01]  /*135a0*/  S2R R7, SR_CgaCtaId ;  /* 0x0000000000077919 */ /* 0x000ea20000008800 */
[----:B01----:R-:W-:Y:S01]  /*135b0*/  MOV R3, 0x400 ;  /* 0x0000040000037802 */ /* 0x003fe20000000f00 */
        /* <DEDUP_REMOVED lines=51> */
.L_x_4082:
[----:B------:R-:W-:Y:S05]  /*138f0*/  BSYNC B1 ;  /* 0x0000000000017941 */ /* 0x000fea0003800000 */
.L_x_4081:
        /* <DEDUP_REMOVED lines=13> */
[----:B------:R-:W1:Y:S01]  /*139d0*/  LDC R11, c[0x0][0x41c] ;  /* 0x00010700ff0b7b82 */ /* 0x000e620000000800 */
[----:B------:R-:W-:Y:S01]  /*139e0*/  IMAD.MOV.U32 R9, RZ, RZ, R10 ;  /* 0x000000ffff097224 */ /* 0x000fe200078e000a */
        /* <DEDUP_REMOVED lines=16> */
.L_x_4090:
[----:B------:R-:W2:Y:S01]  /*13af0*/  S2R R3, SR_CgaCtaId ;  /* 0x0000000000037919 */ /* 0x000ea20000008800 */
[----:B------:R-:W-:-:S04]  /*13b00*/  MOV R2, 0x400 ;  /* 0x0000040000027802 */ /* 0x000fc80000000f00 */
[----:B--2---:R-:W-:Y:S02]  /*13b10*/  LEA R2, R3, R2, 0x18 ;  /* 0x0000000203027211 */ /* 0x004fe400078ec0ff */
[----:B------:R-:W-:-:S03]  /*13b20*/  SHF.L.U32 R3, R12, 0x1f, RZ ;  /* 0x0000001f0c037819 */ /* 0x000fc600000006ff */
[----:B------:R-:W-:-:S04]  /*13b30*/  IMAD R2, R13, 0x8, R2 ;  /* 0x000000080d027824 */ /* 0x000fc800078e0202 */
[----:B------:R-:W2:Y:S02]  /*13b40*/  SYNCS.PHASECHK.TRANS64.TRYWAIT P0, [R2+URZ+0x38840], R3 ;  /* 0x03884003020075a7 */ /* 0x000ea4000800017f */
[----:B--2---:R-:W-:Y:S05]  /*13b50*/  @!P0 BRA `(.L_x_4091) ;  /* 0x0000001c00a48947 */ /* 0x004fea0003800000 */
.L_x_4139:
        /* <DEDUP_REMOVED lines=11> */
.L_x_4092:
[----:B------:R-:W3:Y:S01]  /*13c10*/  LDL R6, [R1] ;  /* 0x0000000001067983 */ /* 0x000ee20000100800 */
        /* <DEDUP_REMOVED lines=19> */
[----:B------:R-:W1:Y:S02]  /*13d50*/  SYNCS.PHASECHK.TRANS64.TRYWAIT P1, [R2+URZ+0x38860], R3 ;  /* 0x03886003020075a7 */ /* 0x000e64000802017f */
[----:B01----:R-:W-:Y:S05]  /*13d60*/  @!P1 BRA `(.L_x_4093) ;  /* 0x0000001c00349947 */ /* 0x003fea0003800000 */
.L_x_4140:
[----:B------:R-:W-:Y:S05]  /*13d70*/  @P0 BRA `(.L_x_4094) ;  /* 0x00000000001c0947 */ /* 0x000fea0003800000 */
[----:B------:R-:W1:Y:S01]  /*13d80*/  S2R R6, SR_TID.X ;  /* 0x0000000000067919 */ /* 0x000e620000002100 */
[----:B0-2---:R-:W-:-:S04]  /*13d90*/  MOV R3, 0x10000 ;  /* 0x0001000000037802 */ /* 0x005fc80000000f00 */
[----:B------:R3:W-:Y:S01]  /*13da0*/  SYNCS.ARRIVE.TRANS64 RZ, [R2+URZ+0x38850], R3 ;  /* 0x0388500302ff79a7 */ /* 0x0007e2000800003f */
[----:B-1----:R-:W-:-:S04]  /*13db0*/  LOP3.LUT R6, R6, 0x1f, RZ, 0xc0, !PT ;  /* 0x0000001f06067812 */ /* 0x002fc800078ec0ff */
[----:B------:R-:W-:-:S13]  /*13dc0*/  ISETP.NE.AND P1, PT, R6, RZ, PT ;  /* 0x000000ff0600720c */ /* 0x000fda0003f25270 */
[----:B---3--:R-:W-:Y:S05]  /*13dd0*/  @!P1 BRA `(.L_x_4094) ;  /* 0x0000000000049947 */ /* 0x008fea0003800000 */
[----:B------:R-:W-:Y:S01]  /*13de0*/  BPT.TRAP 0x1 ;  /* 0x000000040000795c */ /* 0x000fe20000300000 */
.L_x_4094:
        /* <DEDUP_REMOVED lines=54> */
.L_x_4089:
[----:B------:R-:W-:Y:S05]  /*14150*/  BSYNC B1 ;  /* 0x0000000000017941 */ /* 0x000fea0003800000 */
.L_x_4088:
[C---:B------:R-:W-:Y:S01]  /*14160*/  ISETP.GT.AND P0, PT, R8.reuse, 0x1, PT ;  /* 0x000000010800780c */ /* 0x040fe20003f04270 */
[----:B------:R-:W-:-:S04]  /*14170*/  VIADD R2, R8, 0xfffffffe ;  /* 0xfffffffe08027836 */ /* 0x000fc80000000000 */
[----:B------:R-:W-:-:S08]  /*14180*/  IMAD.MOV.U32 R8, RZ, RZ, R2 ;  /* 0x000000ffff087224 */ /* 0x000fd000078e0002 */
[----:B------:R-:W-:Y:S05]  /*14190*/  @P0 BRA `(.L_x_4095) ;  /* 0xffffffec00c40947 */ /* 0x000fea000383ffff */
.L_x_4071:
[----:B------:R-:W-:Y:S05]  /*141a0*/  BSYNC B0 ;  /* 0x0000000000007941 */ /* 0x000fea0003800000 */
.L_x_4070:
[----:B------:R-:W2:Y:S01]  /*141b0*/  LDL.LU R3, [R1] ;  /* 0x0000000001037983 */ /* 0x000ea20000300800 */
[----:B------:R-:W-:Y:S01]  /*141c0*/  BSSY B0, `(.L_x_4096) ;  /* 0x0000019000007945 */ /* 0x000fe20003800000 */
[----:B------:R-:W1:Y:S02]  /*141d0*/  S2R R2, SR_TID.X ;  /* 0x0000000000027919 */ /* 0x000e640000002100 */
[----:B-1----:R-:W-:-:S04]  /*141e0*/  LOP3.LUT R2, R2, 0x1f, RZ, 0xc0, !PT ;  /* 0x0000001f02027812 */ /* 0x002fc800078ec0ff */
[----:B------:R-:W-:Y:S01]  /*141f0*/  ISETP.NE.AND P1, PT, R2, RZ, PT ;  /* 0x000000ff0200720c */ /* 0x000fe20003f25270 */
[----:B--2---:R-:W-:-:S05]  /*14200*/  VIADD R0, R3, 0x1 ;  /* 0x0000000103007836 */ /* 0x004fca0000000000 */
[----:B------:R-:W-:-:S04]  /*14210*/  ISETP.NE.AND P0, PT, R0, 0x2, PT ;  /* 0x000000020000780c */ /* 0x000fc80003f05270 */
[----:B------:R-:W-:Y:S02]  /*14220*/  SEL R2, R0, RZ, P0 ;  /* 0x000000ff00027207 */ /* 0x000fe40000000000 */
[----:B------:R-:W-:-:S03]  /*14230*/  SEL R0, RZ, 0x1, P0 ;  /* 0x00000001ff007807 */ /* 0x000fc60000000000 */
[----:B------:R1:W-:Y:S01]  /*14240*/  STL [R1], R2 ;  /* 0x0000000201007387 */ /* 0x0003e20000100800 */
[----:B------:R-:W-:Y:S05]  /*14250*/  @P1 BRA `(.L_x_4097) ;  /* 0x00000000003c1947 */ /* 0x000fea0003800000 */
[----:B-1----:R-:W2:Y:S01]  /*14260*/  LDL R2, [R1+0x28] ;  /* 0x0000280001027983 */ /* 0x002ea20000100800 */
        /* <DEDUP_REMOVED lines=9> */
[----:B0-----:R-:W0:Y:S02]  /*14300*/  S2R R6, SR_LTMASK ;  /* 0x0000000000067919 */ /* 0x001e240000003900 */
[----:B0-----:R-:W-:-:S04]  /*14310*/  LOP3.LUT R6, R6, UR4, RZ, 0xc0, !PT ;  /* 0x0000000406067c12 */ /* 0x001fc8000f8ec0ff */
[----:B------:R-:W0:Y:S01]  /*14320*/  POPC R7, R6 ;  /* 0x0000000600077309 */ /* 0x000e220000000000 */
[----:B--2---:R-:W0:Y:S02]  /*14330*/  SHFL.IDX PT, R4, R3, R4, 0x1f ;  /* 0x00001f0403047589 */ /* 0x004e2400000e0000 */
[----:B0-----:R-:W-:-:S07]  /*14340*/  IADD3 R16, R4, UR5, R7 ;  /* 0x0000000504107c10 */ /* 0x001fce000fffe007 */
.L_x_4097:
[----:B------:R-:W-:Y:S05]  /*14350*/  BSYNC B0 ;  /* 0x0000000000007941 */ /* 0x000fea0003800000 */
.L_x_4096:
[----:B-1----:R-:W2:Y:S02]  /*14360*/  LDL.LU R2, [R1+0x4] ;  /* 0x0000040001027983 */ /* 0x002ea40000300800 */
[----:B--2---:R-:W-:-:S05]  /*14370*/  LOP3.LUT R2, R2, R0, RZ, 0x3c, !PT ;  /* 0x0000000002027212 */ /* 0x004fca00078e3cff */
[----:B------:R1:W-:Y:S02]  /*14380*/  STL [R1+0x4], R2 ;  /* 0x0000040201007387 */ /* 0x0003e40000100800 */
.L_x_4052:
[----:B------:R-:W-:Y:S05]  /*14390*/  BSYNC B6 ;  /* 0x0000000000067941 */ /* 0x000fea0003800000 */
.L_x_4050:
[----:B------:R-:W-:-:S03]  /*143a0*/  UMOV UR4, 0xffffffff ;  /* 0xffffffff00047882 */ /* 0x000fc60000000000 */
[----:B------:R-:W-:Y:S05]  /*143b0*/  BRA.DIV UR4, `(.L_x_4098) ;  /* 0x0000001604b47947 */ /* 0x000fea000b800000 */
[----:B------:R2:W3:Y:S04]  /*143c0*/  SHFL.IDX PT, R4, R16, RZ, 0x1f ;  /* 0x00001fff10047589 */ /* 0x0004e800000e0000 */
[----:B------:R-:W4:Y:S02]  /*143d0*/  SHFL.IDX PT, R16, R16, 0x1, 0x1f ;  /* 0x00201f0010107f89 */ /* 0x000f2400000e0000 */
.L_x_4144:
[----:B------:R-:W0:Y:S01]  /*143e0*/  S2R R0, SR_TID.X ;  /* 0x0000000000007919 */ /* 0x000e220000002100 */
[----:B------:R-:W-:Y:S01]  /*143f0*/  ULDC UR4, c[0x0][0xd14] ;  /* 0x0003450000047ab9 */ /* 0x000fe20000000800 */
[----:B------:R-:W-:Y:S01]  /*14400*/  BSSY B0, `(.L_x_4099) ;  /* 0x000000c000007945 */ /* 0x000fe20003800000 */
[----:B------:R-:W-:Y:S01]  /*14410*/  IMAD.MOV.U32 R3, RZ, RZ, RZ ;  /* 0x000000ffff037224 */ /* 0x000fe200078e00ff */
[----:B0-----:R-:W-:Y:S02]  /*14420*/  LOP3.LUT R8, R0, 0x1f, RZ, 0xc0, !PT ;  /* 0x0000001f00087812 */ /* 0x001fe400078ec0ff */
[----:B------:R-:W-:Y:S02]  /*14430*/  MOV R0, UR4 ;  /* 0x0000000400007c02 */ /* 0x000fe40008000f00 */
[C---:B------:R-:W-:Y:S01]  /*14440*/  ISETP.NE.AND P0, PT, R8.reuse, 0x1f, PT ;  /* 0x0000001f0800780c */ /* 0x040fe20003f05270 */
[----:B------:R-:W-:-:S05]  /*14450*/  IMAD.IADD R5, R8, 0x1, R19 ;  /* 0x0000000108057824 */ /* 0x000fca00078e0213 */
[----:B------:R-:W-:-:S13]  /*14460*/  ISETP.GE.OR P0, PT, R5, R0, !P0 ;  /* 0x000000000500720c */ /* 0x000fda0004706670 */
[----:B------:R-:W-:Y:S05]  /*14470*/  @P0 BRA `(.L_x_4100) ;  /* 0x0000000000100947 */ /* 0x000fea0003800000 */
[----:B-1----:R-:W0:Y:S01]  /*14480*/  LDC.64 R2, c[0x0][0xd58] ;  /* 0x00035600ff027b82 */ /* 0x002e220000000a00 */
[----:B------:R-:W-:Y:S01]  /*14490*/  ULDC.64 UR4, c[0x0][0x208] ;  /* 0x0000820000047ab9 */ /* 0x000fe20000000a00 */
[----:B0-----:R-:W-:-:S06]  /*144a0*/  IMAD.WIDE R2, R5, 0x4, R2 ;  /* 0x0000000405027825 */ /* 0x001fcc00078e0202 */
[----:B------:R0:W5:Y:S02]  /*144b0*/  LDG.E R3, desc[UR4][R2.64] ;  /* 0x0000000402037981 */ /* 0x000164000c1e1900 */
.L_x_4100:
[----:B------:R-:W-:Y:S05]  /*144c0*/  BSYNC B0 ;  /* 0x0000000000007941 */ /* 0x000fea0003800000 */
.L_x_4099:
        /* <DEDUP_REMOVED lines=20> */
[----:B-1----:R-:W-:-:S04]  /*14610*/  SEL R2, R14, RZ, P0 ;  /* 0x000000ff0e027207 */ /* 0x002fc80000000000 */
[----:B------:R-:W-:-:S05]  /*14620*/  IADD3 R2, R7, R2, RZ ;  /* 0x0000000207027210 */ /* 0x000fca0007ffe0ff */
[----:B------:R0:W1:Y:S02]  /*14630*/  SHFL.IDX PT, R14, R2, 0x1f, 0x1f ;  /* 0x03e01f00020e7f89 */ /* 0x00006400000e0000 */
.L_x_4152:
[----:B------:R-:W-:Y:S02]  /*14640*/  ULDC UR4, c[0x0][0xd10] ;  /* 0x0003440000047ab9 */ /* 0x000fe40000000800 */
[----:B------:R-:W-:-:S04]  /*14650*/  IMAD.U32 R5, RZ, RZ, UR4 ;  /* 0x00000004ff057e24 */ /* 0x000fc8000f8e00ff */
[----:B-1----:R-:W-:-:S04]  /*14660*/  IMAD R7, R14, R5, RZ ;  /* 0x000000050e077224 */ /* 0x002fc800078e02ff */
[----:B--2-4-:R-:W-:-:S05]  /*14670*/  IMAD.IADD R16, R16, 0x1, R7 ;  /* 0x0000000110107824 */ /* 0x014fca00078e0207 */
[----:B---3--:R-:W-:-:S13]  /*14680*/  ISETP.GT.AND P0, PT, R16, R4, PT ;  /* 0x000000041000720c */ /* 0x008fda0003f04270 */
[----:B------:R-:W-:Y:S05]  /*14690*/  @P0 BRA `(.L_x_4102) ;  /* 0x0000000000b80947 */ /* 0x000fea0003800000 */
[----:B------:R-:W1:Y:S02]  /*146a0*/  LDC R0, c[0x0][0xd14] ;  /* 0x00034500ff007b82 */ /* 0x000e640000000800 */
.L_x_4107:
        /* <DEDUP_REMOVED lines=15> */
.L_x_4105:
[----:B------:R-:W-:Y:S05]  /*147a0*/  BSYNC B0 ;  /* 0x0000000000007941 */ /* 0x000fea0003800000 */
.L_x_4104:
[----:B------:R-:W-:-:S03]  /*147b0*/  UMOV UR4, 0xffffffff ;  /* 0xffffffff00047882 */ /* 0x000fc60000000000 */
[----:B------:R-:W-:Y:S05]  /*147c0*/  BRA.DIV UR4, `(.L_x_4106) ;  /* 0x0000001604cc7947 */ /* 0x000fea000b800000 */
[----:B-----5:R-:W1:Y:S01]  /*147d0*/  SHFL.UP PT, R14, R3, 0x1, RZ ;  /* 0x04200000030e7989 */ /* 0x020e6200000e00ff */
[C---:B------:R-:W-:Y:S02]  /*147e0*/  ISETP.NE.AND P0, PT, R7.reuse, RZ, PT ;  /* 0x000000ff0700720c */ /* 0x040fe40003f05270 */
[C---:B------:R-:W-:Y:S02]  /*147f0*/  ISETP.GE.U32.AND P1, PT, R7.reuse, 0x2, PT ;  /* 0x000000020700780c */ /* 0x040fe40003f26070 */
[----:B-1----:R-:W-:Y:S02]  /*14800*/  SEL R14, R14, RZ, P0 ;  /* 0x000000ff0e0e7207 */ /* 0x002fe40000000000 */
        /* <DEDUP_REMOVED lines=16> */
[----:B------:R0:W1:Y:S02]  /*14910*/  SHFL.IDX PT, R14, R2, 0x1f, 0x1f ;  /* 0x03e01f00020e7f89 */ /* 0x00006400000e0000 */
.L_x_4160:
[----:B------:R-:W-:Y:S02]  /*14920*/  ULDC UR4, c[0x0][0xd10] ;  /* 0x0003440000047ab9 */ /* 0x000fe40000000800 */
[----:B------:R-:W-:-:S04]  /*14930*/  IMAD.U32 R5, RZ, RZ, UR4 ;  /* 0x00000004ff057e24 */ /* 0x000fc8000f8e00ff */
[----:B-1----:R-:W-:-:S05]  /*14940*/  IMAD R7, R14, R5, RZ ;  /* 0x000000050e077224 */ /* 0x002fca00078e02ff */
[----:B------:R-:W-:-:S04]  /*14950*/  IADD3 R16, R7, R16, RZ ;  /* 0x0000001007107210 */ /* 0x000fc80007ffe0ff */
[----:B------:R-:W-:-:S13]  /*14960*/  ISETP.GT.AND P0, PT, R16, R4, PT ;  /* 0x000000041000720c */ /* 0x000fda0003f04270 */
[----:B------:R-:W-:Y:S05]  /*14970*/  @!P0 BRA `(.L_x_4107) ;  /* 0xfffffffc004c8947 */ /* 0x000fea000383ffff */
.L_x_4102:
        /* <DEDUP_REMOVED lines=8> */
.L_x_4164:
[----:B------:R-:W-:Y:S01]  /*14a00*/  ISETP.NE.AND P0, PT, R6, RZ, PT ;  /* 0x000000ff0600720c */ /* 0x000fe20003f05270 */
[----:B------:R-:W-:-:S12]  /*14a10*/  IMAD.MOV.U32 R8, RZ, RZ, RZ ;  /* 0x000000ffff087224 */ /* 0x000fd800078e00ff */
[----:B------:R-:W-:Y:S05]  /*14a20*/  @!P0 BRA `(.L_x_4109) ;  /* 0x0000000000108947 */ /* 0x000fea0003800000 */
[----:B------:R-:W-:Y:S01]  /*14a30*/  UMOV UR4, 0xffffffff ;  /* 0xffffffff00047882 */ /* 0x000fe20000000000 */
[----:B------:R-:W-:Y:S02]  /*14a40*/  VIADD R12, R7, 0xffffffff ;  /* 0xffffffff070c7836 */ /* 0x000fe40000000000 */
[----:B------:R-:W-:Y:S05]  /*14a50*/  BRA.DIV UR4, `(.L_x_4110) ;  /* 0x0000001a04407947 */ /* 0x000fea000b800000 */
[----:B------:R3:W4:Y:S02]  /*14a60*/  SHFL.IDX PT, R8, R2, R12, 0x1f ;  /* 0x00001f0c02087589 */ /* 0x00072400000e0000 */
.L_x_4109:
[----:B01-3--:R-:W0:Y:S01]  /*14a70*/  LDC.64 R2, c[0x0][0xd68] ;  /* 0x00035a00ff027b82 */ /* 0x00be220000000a00 */
[----:B------:R-:W-:Y:S01]  /*14a80*/  IMAD.IADD R19, R7, 0x1, R19 ;  /* 0x0000000107137824 */ /* 0x000fe200078e0213 */
[----:B------:R-:W-:-:S03]  /*14a90*/  ULDC.64 UR4, c[0x0][0x208] ;  /* 0x0000820000047ab9 */ /* 0x000fc60000000a00 */
[----:B0-----:R-:W-:-:S05]  /*14aa0*/  IMAD.WIDE R2, R19, 0x4, R2 ;  /* 0x0000000413027825 */ /* 0x001fca00078e0202 */
[----:B------:R-:W2:Y:S01]  /*14ab0*/  LDG.E R7, desc[UR4][R2.64] ;  /* 0x0000000402077981 */ /* 0x000ea2000c1e1900 */
[----:B----4-:R-:W-:Y:S02]  /*14ac0*/  IMAD R16, R8, R5, R16 ;  /* 0x0000000508107224 */ /* 0x010fe400078e0210 */
[----:B--2---:R-:W-:-:S05]  /*14ad0*/  IMAD R6, R17, R7, RZ ;  /* 0x0000000711067224 */ /* 0x004fca00078e02ff */
[----:B------:R-:W-:-:S04]  /*14ae0*/  IABS R9, R6 ;  /* 0x0000000600097213 */ /* 0x000fc80000000000 */
[----:B------:R-:W0:Y:S08]  /*14af0*/  I2F.RP R10, R9 ;  /* 0x00000009000a7306 */ /* 0x000e300000209400 */
[----:B0-----:R-:W0:Y:S02]  /*14b00*/  MUFU.RCP R10, R10 ;  /* 0x0000000a000a7308 */ /* 0x001e240000001000 */
[----:B0-----:R-:W-:-:S06]  /*14b10*/  VIADD R12, R10, 0xffffffe ;  /* 0x0ffffffe0a0c7836 */ /* 0x001fcc0000000000 */
[----:B------:R-:W0:Y:S02]  /*14b20*/  F2I.FTZ.U32.TRUNC.NTZ R3, R12 ;  /* 0x0000000c00037305 */ /* 0x000e24000021f000 */
[----:B0-----:R-:W-:-:S05]  /*14b30*/  IADD3 R2, RZ, -R3, RZ ;  /* 0x80000003ff027210 */ /* 0x001fca0007ffe0ff */
[----:B------:R-:W-:Y:S02]  /*14b40*/  IMAD R11, R2, R9, RZ ;  /* 0x00000009020b7224 */ /* 0x000fe400078e02ff */
[----:B------:R-:W-:-:S04]  /*14b50*/  IMAD.MOV.U32 R2, RZ, RZ, RZ ;  /* 0x000000ffff027224 */ /* 0x000fc800078e00ff */
[----:B------:R-:W-:-:S04]  /*14b60*/  IMAD.HI.U32 R2, R3, R11, R2 ;  /* 0x0000000b03027227 */ /* 0x000fc800078e0002 */
[----:B------:R-:W-:Y:S01]  /*14b70*/  IMAD.IADD R11, R4, 0x1, -R16 ;  /* 0x00000001040b7824 */ /* 0x000fe200078e0a10 */
[----:B------:R-:W-:-:S04]  /*14b80*/  IABS R4, R6 ;  /* 0x0000000600047213 */ /* 0x000fc80000000000 */
[----:B------:R-:W-:Y:S01]  /*14b90*/  IABS R3, R11 ;  /* 0x0000000b00037213 */ /* 0x000fe20000000000 */
[----:B------:R-:W-:-:S04]  /*14ba0*/  IMAD.MOV R4, RZ, RZ, -R4 ;  /* 0x000000ffff047224 */ /* 0x000fc800078e0a04 */
        /* <DEDUP_REMOVED lines=21> */
[----:B0-----:R-:W-:Y:S01]  /*14d00*/  VIADD R9, R8, 0xffffffe ;  /* 0x0ffffffe08097836 */ /* 0x001fe20000000000 */
[----:B------:R-:W-:-:S05]  /*14d10*/  IABS R8, R5 ;  /* 0x0000000500087213 */ /* 0x000fca0000000000 */
[----:B------:R-:W0:Y:S01]  /*14d20*/  F2I.FTZ.U32.TRUNC.NTZ R3, R9 ;  /* 0x0000000900037305 */ /* 0x000e22000021f000 */
[----:B------:R-:W-:Y:S02]  /*14d30*/  IMAD.MOV R8, RZ, RZ, -R8 ;  /* 0x000000ffff087224 */ /* 0x000fe400078e0a08 */
[----:B0-----:R-:W-:-:S04]  /*14d40*/  IMAD.MOV R2, RZ, RZ, -R3 ;  /* 0x000000ffff027224 */ /* 0x001fc800078e0a03 */
[----:B------:R-:W-:Y:S01]  /*14d50*/  IMAD R11, R2, R7, RZ ;  /* 0x00000007020b7224 */ /* 0x000fe200078e02ff */
[----:B------:R-:W-:-:S05]  /*14d60*/  MOV R2, RZ ;  /* 0x000000ff00027202 */ /* 0x000fca0000000f00 */
[----:B------:R-:W-:Y:S01]  /*14d70*/  IMAD.HI.U32 R3, R3, R11, R2 ;  /* 0x0000000b03037227 */ /* 0x000fe200078e0002 */
        /* <DEDUP_REMOVED lines=18> */
.L_x_4103:
[----:B------:R-:W-:Y:S01]  /*14ea0*/  UMOV UR4, URZ ;  /* 0x0000003f00047c82 */ /* 0x000fe20008000000 */
[----:B------:R-:W-:Y:S01]  /*14eb0*/  UMOV UR5, URZ ;  /* 0x0000003f00057c82 */ /* 0x000fe20008000000 */
[----:B------:R-:W-:Y:S01]  /*14ec0*/  ULDC UR6, c[0x0][0xd14] ;  /* 0x0003450000067ab9 */ /* 0x000fe20000000800 */
[----:B------:R-:W-:Y:S01]  /*14ed0*/  IMAD.MOV.U32 R16, RZ, RZ, R4 ;  /* 0x000000ffff107224 */ /* 0x000fe200078e0004 */
[----:B------:R-:W-:Y:S01]  /*14ee0*/  MOV R19, UR6 ;  /* 0x0000000600137c02 */ /* 0x000fe20008000f00 */
[----:B------:R-:W-:Y:S02]  /*14ef0*/  IMAD.U32 R17, RZ, RZ, UR4 ;  /* 0x00000004ff117e24 */ /* 0x000fe4000f8e00ff */
[----:B------:R-:W-:-:S07]  /*14f00*/  IMAD.U32 R18, RZ, RZ, UR5 ;  /* 0x00000005ff127e24 */ /* 0x000fce000f8e00ff */
.L_x_4111:
        /* <DEDUP_REMOVED lines=12> */
.L_x_4046:
        /* <DEDUP_REMOVED lines=13> */
.L_x_4167:
[----:B------:R-:W-:-:S03]  /*150a0*/  UMOV UR4, 0xffffffff ;  /* 0xffffffff00047882 */ /* 0x000fc60000000000 */
[----:B------:R-:W-:Y:S05]  /*150b0*/  BRA.DIV UR4, `(.L_x_4114) ;  /* 0x0000001204e47947 */ /* 0x000fea000b800000 */
[----:B--2---:R-:W2:Y:S02]  /*150c0*/  S2R R2, SR_TID.X ;  /* 0x0000000000027919 */ /* 0x004ea40000002100 */
[----:B--2---:R-:W-:-:S04]  /*150d0*/  SHF.R.U32.HI R2, RZ, 0x5, R2 ;  /* 0x00000005ff027819 */ /* 0x004fc80000011602 */
[----:B------:R-:W-:-:S05]  /*150e0*/  LOP3.LUT R2, R2, 0x3, RZ, 0xc0, !PT ;  /* 0x0000000302027812 */ /* 0x000fca00078ec0ff */
[----:B------:R2:W3:Y:S02]  /*150f0*/  SHFL.IDX PT, R14, R2, RZ, 0x1f ;  /* 0x00001fff020e7589 */ /* 0x0004e400000e0000 */
.L_x_4170:
[----:B---3--:R-:W-:Y:S01]  /*15100*/  ISETP.NE.AND P0, PT, R14, RZ, PT ;  /* 0x000000ff0e00720c */ /* 0x008fe20003f05270 */
[----:B------:R-:W-:-:S12]  /*15110*/  BSSY B0, `(.L_x_4115) ;  /* 0x0000029000007945 */ /* 0x000fd80003800000 */
[----:B------:R-:W-:Y:S05]  /*15120*/  @P0 BRA `(.L_x_4116) ;  /* 0x00000000009c0947 */ /* 0x000fea0003800000 */
[----:B------:R-:W-:-:S03]  /*15130*/  UMOV UR4, 0xffffffff ;  /* 0xffffffff00047882 */ /* 0x000fc60000000000 */
[----:B------:R-:W-:Y:S05]  /*15140*/  BRA.DIV UR4, `(.L_x_4117) ;  /* 0x0000001204f47947 */ /* 0x000fea000b800000 */
[----:B------:R-:W-:-:S13]  /*15150*/  ELECT P6, URZ, PT ;  /* 0x00000000003f782f */ /* 0x000fda00038c0000 */
.L_x_4173:
[----:B------:R-:W-:Y:S05]  /*15160*/  @!P6 BRA `(.L_x_4116) ;  /* 0x00000000008ce947 */ /* 0x000fea0003800000 */
[----:B--2---:R-:W2:Y:S02]  /*15170*/  LDL R2, [R1+0x2c] ;  /* 0x00002c0001027983 */ /* 0x004ea40000100800 */
[----:B--2---:R-:W-:-:S13]  /*15180*/  R2UR UR4, R2 ;  /* 0x00000000020472ca */ /* 0x004fda00000e0000 */
[----:B------:R-:W-:-:S06]  /*15190*/  ULOP3.LUT UR4, UR4, 0x2, URZ, 0xfc, !UPT ;  /* 0x0000000204047892 */ /* 0x000fcc000f8efc3f */
[----:B------:R-:W-:-:S05]  /*151a0*/  IMAD.U32 R2, RZ, RZ, UR4 ;  /* 0x00000004ff027e24 */ /* 0x000fca000f8e00ff */
[----:B------:R-:W-:-:S13]  /*151b0*/  ISETP.NE.AND P2, PT, R2, 0x3, PT ;  /* 0x000000030200780c */ /* 0x000fda0003f45270 */
[----:B------:R-:W-:Y:S05]  /*151c0*/  @!P2 BRA `(.L_x_4118) ;  /* 0x000000000004a947 */ /* 0x000fea0003800000 */
[----:B------:R-:W-:Y:S01]  /*151d0*/  BPT.TRAP 0x1 ;  /* 0x000000040000795c */ /* 0x000fe20000300000 */
.L_x_4118:
        /* <DEDUP_REMOVED lines=14> */
.L_x_4174:
[----:B------:R-:W2:Y:S02]  /*152c0*/  SYNCS.PHASECHK.TRANS64.TRYWAIT P0, [R7+URZ], R2 ;  /* 0x00000002070075a7 */ /* 0x000ea4000800017f */
[----:B--2---:R-:W-:Y:S05]  /*152d0*/  @!P0 BRA `(.L_x_4120) ;  /* 0x0000001000c48947 */ /* 0x004fea0003800000 */
.L_x_4175:
[----:B------:R-:W-:Y:S05]  /*152e0*/  @!P2 BRA `(.L_x_4121) ;  /* 0x000000000004a947 */ /* 0x000fea0003800000 */
[----:B------:R-:W-:Y:S01]  /*152f0*/  BPT.TRAP 0x1 ;  /* 0x000000040000795c */ /* 0x000fe20000300000 */
.L_x_4121:
[----:B------:R-:W3:Y:S01]  /*15300*/  LDL.LU R4, [R1] ;  /* 0x0000000001047983 */ /* 0x000ee20000300800 */
[----:B------:R-:W-:-:S04]  /*15310*/  VIADD R0, R0, 0x38860 ;  /* 0x0003886000007836 */ /* 0x000fc80000000000 */
[----:B---3--:R-:W-:-:S04]  /*15320*/  IMAD R4, R4, 0x8, R0 ;  /* 0x0000000804047824 */ /* 0x008fc800078e0200 */
[----:B------:R-:W3:Y:S02]  /*15330*/  SYNCS.PHASECHK.TRANS64.TRYWAIT P0, [R4+URZ], R5 ;  /* 0x00000005040075a7 */ /* 0x000ee4000800017f */
[----:B---3--:R-:W-:Y:S05]  /*15340*/  @!P0 BRA `(.L_x_4122) ;  /* 0x0000001000bc8947 */ /* 0x008fea0003800000 */
.L_x_4176:
[----:B------:R-:W-:-:S07]  /*15350*/  IMAD R3, R3, 0x8, R0 ;  /* 0x0000000803037824 */ /* 0x000fce00078e0200 */
.L_x_4123:
[----:B----4-:R4:W0:Y:S02]  /*15360*/  SYNCS.PHASECHK.TRANS64.TRYWAIT P0, [R3+URZ], R2 ;  /* 0x00000002030075a7 */ /* 0x010824000800017f */
[----:B0-----:R-:W-:Y:S05]  /*15370*/  @!P0 NANOSLEEP.SYNCS 0x989680 ;  /* 0x009896800000895d */ /* 0x001fea0003900000 */
[----:B------:R-:W0:Y:S02]  /*15380*/  @!P0 SYNCS.PHASECHK.TRANS64 P0, [R3+URZ], R2 ;  /* 0x00000002030085a7 */ /* 0x000e24000800007f */
[----:B0-----:R-:W-:Y:S05]  /*15390*/  @!P0 BRA `(.L_x_4123) ;  /* 0xfffffffc00f08947 */ /* 0x001fea000383ffff */
.L_x_4116:
[----:B------:R-:W-:Y:S05]  /*153a0*/  BSYNC B0 ;  /* 0x0000000000007941 */ /* 0x000fea0003800000 */
.L_x_4115:
[----:B------:R-:W-:Y:S05]  /*153b0*/  EXIT ;  /* 0x000000000000794d */ /* 0x000fea0003800000 */
.L_x_3996:
[----:B0-----:R0:W1:Y:S02]  /*153c0*/  SYNCS.PHASECHK.TRANS64.TRYWAIT P1, [R17+URZ+0x38800], R4 ;  /* 0x03880004110075a7 */ /* 0x001064000802017f */
[----:B-1----:R-:W-:Y:S05]  /*153d0*/  @!P1 NANOSLEEP.SYNCS 0x989680 ;  /* 0x009896800000995d */ /* 0x002fea0003900000 */
[----:B------:R-:W1:Y:S02]  /*153e0*/  @!P1 SYNCS.PHASECHK.TRANS64 P1, [R17+URZ+0x38800], R4 ;  /* 0x03880004110095a7 */ /* 0x000e64000802007f */
[----:B-1----:R-:W-:Y:S05]  /*153f0*/  @!P1 BRA `(.L_x_3996) ;  /* 0xfffffffc00f09947 */ /* 0x002fea000383ffff */
[----:B------:R-:W-:Y:S05]  /*15400*/  BRA `(.L_x_4124) ;  /* 0xfffffedc00d47947 */ /* 0x000fea000383ffff */
.L_x_4000:
[----:B--2---:R2:W3:Y:S02]  /*15410*/  SYNCS.PHASECHK.TRANS64.TRYWAIT P1, [R5+URZ+0x38830], R8 ;  /* 0x03883008050075a7 */ /* 0x0044e4000802017f */
[----:B---3--:R-:W-:Y:S05]  /*15420*/  @!P1 NANOSLEEP.SYNCS 0x989680 ;  /* 0x009896800000995d */ /* 0x008fea0003900000 */
[----:B------:R-:W3:Y:S02]  /*15430*/  @!P1 SYNCS.PHASECHK.TRANS64 P1, [R5+URZ+0x38830], R8 ;  /* 0x03883008050095a7 */ /* 0x000ee4000802007f */
[----:B---3--:R-:W-:Y:S05]  /*15440*/  @!P1 BRA `(.L_x_4000) ;  /* 0xfffffffc00f09947 */ /* 0x008fea000383ffff */
[----:B------:R-:W-:Y:S05]  /*15450*/  BRA `(.L_x_3999) ;  /* 0xfffffedc00f47947 */ /* 0x000fea000383ffff */
.L_x_4001:
[----:B---3--:R3:W4:Y:S02]  /*15460*/  SYNCS.PHASECHK.TRANS64.TRYWAIT P1, [R17+URZ+0x38810], R4 ;  /* 0x03881004110075a7 */ /* 0x008724000802017f */
[----:B----4-:R-:W-:Y:S05]  /*15470*/  @!P1 NANOSLEEP.SYNCS 0x989680 ;  /* 0x009896800000995d */ /* 0x010fea0003900000 */
[----:B------:R-:W4:Y:S02]  /*15480*/  @!P1 SYNCS.PHASECHK.TRANS64 P1, [R17+URZ+0x38810], R4 ;  /* 0x03881004110095a7 */ /* 0x000f24000802007f */
[----:B----4-:R-:W-:Y:S05]  /*15490*/  @!P1 BRA `(.L_x_4001) ;  /* 0xfffffffc00f09947 */ /* 0x010fea000383ffff */
[----:B------:R-:W-:Y:S05]  /*154a0*/  BRA `(.L_x_4125) ;  /* 0xfffffee000807947 */ /* 0x000fea000383ffff */
.L_x_4005:
[----:B0-----:R0:W3:Y:S02]  /*154b0*/  SYNCS.PHASECHK.TRANS64.TRYWAIT P1, [R5+URZ+0x38850], R8 ;  /* 0x03885008050075a7 */ /* 0x0010e4000802017f */
[----:B---3--:R-:W-:Y:S05]  /*154c0*/  @!P1 NANOSLEEP.SYNCS 0x989680 ;  /* 0x009896800000995d */ /* 0x008fea0003900000 */
[----:B------:R-:W3:Y:S02]  /*154d0*/  @!P1 SYNCS.PHASECHK.TRANS64 P1, [R5+URZ+0x38850], R8 ;  /* 0x03885008050095a7 */ /* 0x000ee4000802007f */
[----:B---3--:R-:W-:Y:S05]  /*154e0*/  @!P1 BRA `(.L_x_4005) ;  /* 0xfffffffc00f09947 */ /* 0x008fea000383ffff */
[----:B------:R-:W-:Y:S05]  /*154f0*/  BRA `(.L_x_4004) ;  /* 0xfffffee000b07947 */ /* 0x000fea000383ffff */
.L_x_4010:
[----:B-1----:R1:W2:Y:S02]  /*15500*/  SYNCS.PHASECHK.TRANS64.TRYWAIT P2, [R10+URZ+0x38830], R7 ;  /* 0x038830070a0075a7 */ /* 0x0022a4000804017f */
[----:B--2---:R-:W-:Y:S05]  /*15510*/  @!P2 NANOSLEEP.SYNCS 0x989680 ;  /* 0x009896800000a95d */ /* 0x004fea0003900000 */
[----:B------:R-:W2:Y:S02]  /*15520*/  @!P2 SYNCS.PHASECHK.TRANS64 P2, [R10+URZ+0x38830], R7 ;  /* 0x038830070a00a5a7 */ /* 0x000ea4000804007f */
[----:B--2---:R-:W-:Y:S05]  /*15530*/  @!P2 BRA `(.L_x_4010) ;  /* 0xfffffffc00f0a947 */ /* 0x004fea000383ffff */
[----:B------:R-:W-:Y:S05]  /*15540*/  BRA `(.L_x_4009) ;  /* 0xffffff0c00807947 */ /* 0x000fea000383ffff */
.L_x_4014:
[----:B---3--:R3:W4:Y:S02]  /*15550*/  SYNCS.PHASECHK.TRANS64.TRYWAIT P2, [R10+URZ+0x38850], R7 ;  /* 0x038850070a0075a7 */ /* 0x008724000804017f */
[----:B----4-:R-:W-:Y:S05]  /*15560*/  @!P2 NANOSLEEP.SYNCS 0x989680 ;  /* 0x009896800000a95d */ /* 0x010fea0003900000 */
[----:B------:R-:W4:Y:S02]  /*15570*/  @!P2 SYNCS.PHASECHK.TRANS64 P2, [R10+URZ+0x38850], R7 ;  /* 0x038850070a00a5a7 */ /* 0x000f24000804007f */
[----:B----4-:R-:W-:Y:S05]  /*15580*/  @!P2 BRA `(.L_x_4014) ;  /* 0xfffffffc00f0a947 */ /* 0x010fea000383ffff */
[----:B------:R-:W-:Y:S05]  /*15590*/  BRA `(.L_x_4013) ;  /* 0xffffff0c00dc7947 */ /* 0x000fea000383ffff */
.L_x_4020:
[----:B-1----:R1:W2:Y:S02]  /*155a0*/  SYNCS.PHASECHK.TRANS64.TRYWAIT P2, [R9+URZ+0x38830], R8 ;  /* 0x03883008090075a7 */ /* 0x0022a4000804017f */
[----:B--2---:R-:W-:Y:S05]  /*155b0*/  @!P2 NANOSLEEP.SYNCS 0x989680 ;  /* 0x009896800000a95d */ /* 0x004fea0003900000 */
[----:B------:R-:W2:Y:S02]  /*155c0*/  @!P2 SYNCS.PHASECHK.TRANS64 P2, [R9+URZ+0x38830], R8 ;  /* 0x038830080900a5a7 */ /* 0x000ea4000804007f */
[----:B--2---:R-:W-:Y:S05]  /*155d0*/  @!P2 BRA `(.L_x_4020) ;  /* 0xfffffffc00f0a947 */ /* 0x004fea000383ffff */
[----:B------:R-:W-:Y:S05]  /*155e0*/  BRA `(.L_x_4019) ;  /* 0xffffff4000d87947 */ /* 0x000fea000383ffff */
.L_x_4024:
[----:B---3--:R3:W4:Y:S02]  /*155f0*/  SYNCS.PHASECHK.TRANS64.TRYWAIT P2, [R9+URZ+0x38850], R8 ;  /* 0x03885008090075a7 */ /* 0x008724000804017f */
[----:B----4-:R-:W-:Y:S05]  /*15600*/  @!P2 NANOSLEEP.SYNCS 0x989680 ;  /* 0x009896800000a95d */ /* 0x010fea0003900000 */
[----:B------:R-:W4:Y:S02]  /*15610*/  @!P2 SYNCS.PHASECHK.TRANS64 P2, [R9+URZ+0x38850], R8 ;  /* 0x038850080900a5a7 */ /* 0x000f24000804007f */
[----:B----4-:R-:W-:Y:S05]  /*15620*/  @!P2 BRA `(.L_x_4024) ;  /* 0xfffffffc00f0a947 */ /* 0x010fea000383ffff */
[----:B------:R-:W-:Y:S05]  /*15630*/  BRA `(.L_x_4023) ;  /* 0xffffff4400347947 */ /* 0x000fea000383ffff */
.L_x_4057:
        /* <DEDUP_REMOVED lines=11> */
.L_x_4127:
[----:B------:R-:W-:Y:S05]  /*156f0*/  BSYNC B0 ;  /* 0x0000000000007941 */ /* 0x000fea0003800000 */
.L_x_4126:
[----:B------:R-:W-:Y:S05]  /*15700*/  BRA `(.L_x_4128) ;  /* 0xffffffc000387947 */ /* 0x000fea000383ffff */
.L_x_4058:
[----:B------:R-:W-:Y:S01]  /*15710*/  BSSY B0, `(.L_x_4129) ;  /* 0x0000006000007945 */ /* 0x000fe20003800000 */
[----:B------:R-:W-:-:S07]  /*15720*/  IMAD.MOV.U32 R15, RZ, RZ, -0x1 ;  /* 0xffffffffff0f7424 */ /* 0x000fce00078e00ff */
[----:B------:R-:W-:Y:S05]  /*15730*/  WARPSYNC.COLLECTIVE R15, `(.L_x_4130) ;  /* 0x000000000f0c7348 */ /* 0x000fea0003c00000 */
[----:B------:R-:W-:Y:S02]  /*15740*/  ELECT P6, UR62, PT ;  /* 0x00000000003e782f */ /* 0x000fe400038c0000 */
[----:B------:R-:W-:Y:S01]  /*15750*/  MOV R14, UR62 ;  /* 0x0000003e000e7c02 */ /* 0x000fe20008000f00 */
[----:B------:R-:W-:Y:S10]  /*15760*/  ENDCOLLECTIVE ;  /* 0x000000000000791b */ /* 0x000ff40003800000 */
.L_x_4130:
[----:B------:R-:W-:Y:S05]  /*15770*/  BSYNC B0 ;  /* 0x0000000000007941 */ /* 0x000fea0003800000 */
.L_x_4129:
[----:B------:R-:W-:Y:S05]  /*15780*/  BRA `(.L_x_4131) ;  /* 0xffffffc000287947 */ /* 0x000fea000383ffff */
.L_x_4061:
[----:B0-----:R0:W1:Y:S02]  /*15790*/  SYNCS.PHASECHK.TRANS64.TRYWAIT P0, [R8+URZ+0x38840], R10 ;  /* 0x0388400a080075a7 */ /* 0x001064000800017f */
[----:B-1----:R-:W-:Y:S05]  /*157a0*/  @!P0 NANOSLEEP.SYNCS 0x989680 ;  /* 0x009896800000895d */ /* 0x002fea0003900000 */
[----:B------:R-:W1:Y:S02]  /*157b0*/  @!P0 SYNCS.PHASECHK.TRANS64 P0, [R8+URZ+0x38840], R10 ;  /* 0x0388400a080085a7 */ /* 0x000e64000800007f */
[----:B-1----:R-:W-:Y:S05]  /*157c0*/  @!P0 BRA `(.L_x_4061) ;  /* 0xfffffffc00f08947 */ /* 0x002fea000383ffff */
[----:B------:R-:W-:Y:S05]  /*157d0*/  BRA `(.L_x_4132) ;  /* 0xffffffc000907947 */ /* 0x000fea000383ffff */
.L_x_4065:
        /* <DEDUP_REMOVED lines=8> */
.L_x_4068:
[----:B0-----:R0:W1:Y:S02]  /*15860*/  SYNCS.PHASECHK.TRANS64.TRYWAIT P0, [R6+URZ+0x38860], R8 ;  /* 0x03886008060075a7 */ /* 0x001064000800017f */
[----:B-1----:R-:W-:Y:S05]  /*15870*/  @!P0 NANOSLEEP.SYNCS 0x989680 ;  /* 0x009896800000895d */ /* 0x002fea0003900000 */
[----:B------:R-:W1:Y:S02]  /*15880*/  @!P0 SYNCS.PHASECHK.TRANS64 P0, [R6+URZ+0x38860], R8 ;  /* 0x03886008060085a7 */ /* 0x000e64000800007f */
[----:B-1----:R-:W-:Y:S05]  /*15890*/  @!P0 BRA `(.L_x_4068) ;  /* 0xfffffffc00f08947 */ /* 0x002fea000383ffff */
[----:B------:R-:W-:Y:S05]  /*158a0*/  BRA `(.L_x_4134) ;  /* 0xffffffc8008c7947 */ /* 0x000fea000383ffff */
.L_x_4077:
[----:B-1----:R1:W2:Y:S02]  /*158b0*/  SYNCS.PHASECHK.TRANS64.TRYWAIT P0, [R2+URZ+0x38840], R3 ;  /* 0x03884003020075a7 */ /* 0x0022a4000800017f */
[----:B--2---:R-:W-:Y:S05]  /*158c0*/  @!P0 NANOSLEEP.SYNCS 0x989680 ;  /* 0x009896800000895d */ /* 0x004fea0003900000 */
[----:B------:R-:W2:Y:S02]  /*158d0*/  @!P0 SYNCS.PHASECHK.TRANS64 P0, [R2+URZ+0x38840], R3 ;  /* 0x03884003020085a7 */ /* 0x000ea4000800007f */
[----:B--2---:R-:W-:Y:S05]  /*158e0*/  @!P0 BRA `(.L_x_4077) ;  /* 0xfffffffc00f08947 */ /* 0x004fea000383ffff */
[----:B------:R-:W-:Y:S05]  /*158f0*/  BRA `(.L_x_4135) ;  /* 0xffffffd000587947 */ /* 0x000fea000383ffff */
.L_x_4079:
[----:B0-----:R0:W2:Y:S02]  /*15900*/  SYNCS.PHASECHK.TRANS64.TRYWAIT P0, [R2+URZ+0x38860], R3 ;  /* 0x03886003020075a7 */ /* 0x0010a4000800017f */
[----:B--2---:R-:W-:Y:S05]  /*15910*/  @!P0 NANOSLEEP.SYNCS 0x989680 ;  /* 0x009896800000895d */ /* 0x004fea0003900000 */
[----:B------:R-:W2:Y:S02]  /*15920*/  @!P0 SYNCS.PHASECHK.TRANS64 P0, [R2+URZ+0x38860], R3 ;  /* 0x03886003020085a7 */ /* 0x000ea4000800007f */
[----:B--2---:R-:W-:Y:S05]  /*15930*/  @!P0 BRA `(.L_x_4079) ;  /* 0xfffffffc00f08947 */ /* 0x004fea000383ffff */
[----:B------:R-:W-:Y:S05]  /*15940*/  BRA `(.L_x_4136) ;  /* 0xffffffd000c87947 */ /* 0x000fea000383ffff */
.L_x_4084:
[----:B-1----:R1:W2:Y:S02]  /*15950*/  SYNCS.PHASECHK.TRANS64.TRYWAIT P0, [R2+URZ+0x38840], R3 ;  /* 0x03884003020075a7 */ /* 0x0022a4000800017f */
[----:B--2---:R-:W-:Y:S05]  /*15960*/  @!P0 NANOSLEEP.SYNCS 0x989680 ;  /* 0x009896800000895d */ /* 0x004fea0003900000 */
[----:B------:R-:W2:Y:S02]  /*15970*/  @!P0 SYNCS.PHASECHK.TRANS64 P0, [R2+URZ+0x38840], R3 ;  /* 0x03884003020085a7 */ /* 0x000ea4000800007f */
[----:B--2---:R-:W-:Y:S05]  /*15980*/  @!P0 BRA `(.L_x_4084) ;  /* 0xfffffffc00f08947 */ /* 0x004fea000383ffff */
[----:B------:R-:W-:Y:S05]  /*15990*/  BRA `(.L_x_4137) ;  /* 0xffffffd800607947 */ /* 0x000fea000383ffff */
.L_x_4086:
[----:B0-----:R0:W2:Y:S02]  /*159a0*/  SYNCS.PHASECHK.TRANS64.TRYWAIT P1, [R2+URZ+0x38860], R3 ;  /* 0x03886003020075a7 */ /* 0x0010a4000802017f */
[----:B--2---:R-:W-:Y:S05]  /*159b0*/  @!P1 NANOSLEEP.SYNCS 0x989680 ;  /* 0x009896800000995d */ /* 0x004fea0003900000 */
[----:B------:R-:W2:Y:S02]  /*159c0*/  @!P1 SYNCS.PHASECHK.TRANS64 P1, [R2+URZ+0x38860], R3 ;  /* 0x03886003020095a7 */ /* 0x000ea4000802007f */
[----:B--2---:R-:W-:Y:S05]  /*159d0*/  @!P1 BRA `(.L_x_4086) ;  /* 0xfffffffc00f09947 */ /* 0x004fea000383ffff */
[----:B------:R-:W-:Y:S05]  /*159e0*/  BRA `(.L_x_4138) ;  /* 0xffffffd800cc7947 */ /* 0x000fea000383ffff */
.L_x_4091:
[----:B--2---:R2:W3:Y:S02]  /*159f0*/  SYNCS.PHASECHK.TRANS64.TRYWAIT P0, [R2+URZ+0x38840], R3 ;  /* 0x03884003020075a7 */ /* 0x0044e4000800017f */
[----:B---3--:R-:W-:Y:S05]  /*15a00*/  @!P0 NANOSLEEP.SYNCS 0x989680 ;  /* 0x009896800000895d */ /* 0x008fea0003900000 */
[----:B------:R-:W3:Y:S02]  /*15a10*/  @!P0 SYNCS.PHASECHK.TRANS64 P0, [R2+URZ+0x38840], R3 ;  /* 0x03884003020085a7 */ /* 0x000ee4000800007f */
[----:B---3--:R-:W-:Y:S05]  /*15a20*/  @!P0 BRA `(.L_x_4091) ;  /* 0xfffffffc00f08947 */ /* 0x008fea000383ffff */
[----:B------:R-:W-:Y:S05]  /*15a30*/  BRA `(.L_x_4139) ;  /* 0xffffffe000487947 */ /* 0x000fea000383ffff */
.L_x_4093:
[----:B0-----:R0:W1:Y:S02]  /*15a40*/  SYNCS.PHASECHK.TRANS64.TRYWAIT P1, [R2+URZ+0x38860], R3 ;  /* 0x03886003020075a7 */ /* 0x001064000802017f */
[----:B-1----:R-:W-:Y:S05]  /*15a50*/  @!P1 NANOSLEEP.SYNCS 0x989680 ;  /* 0x009896800000995d */ /* 0x002fea0003900000 */
[----:B------:R-:W1:Y:S02]  /*15a60*/  @!P1 SYNCS.PHASECHK.TRANS64 P1, [R2+URZ+0x38860], R3 ;  /* 0x03886003020095a7 */ /* 0x000e64000802007f */
[----:B-1----:R-:W-:Y:S05]  /*15a70*/  @!P1 BRA `(.L_x_4093) ;  /* 0xfffffffc00f09947 */ /* 0x002fea000383ffff */
[----:B------:R-:W-:Y:S05]  /*15a80*/  BRA `(.L_x_4140) ;  /* 0xffffffe000b87947 */ /* 0x000fea000383ffff */
.L_x_4098:
[----:B------:R-:W-:Y:S01]  /*15a90*/  BSSY B0, `(.L_x_4141) ;  /* 0x0000008000007945 */ /* 0x000fe20003800000 */
[----:B0-----:R-:W-:Y:S01]  /*15aa0*/  IMAD.MOV.U32 R13, RZ, RZ, R16 ;  /* 0x000000ffff0d7224 */ /* 0x001fe200078e0010 */
[----:B------:R-:W-:Y:S01]  /*15ab0*/  MOV R15, 0xffffffff ;  /* 0xffffffff000f7802 */ /* 0x000fe20000000f00 */
[----:B------:R-:W-:Y:S02]  /*15ac0*/  IMAD.MOV.U32 R12, RZ, RZ, RZ ;  /* 0x000000ffff0c7224 */ /* 0x000fe400078e00ff */
[----:B------:R-:W-:-:S07]  /*15ad0*/  IMAD.MOV.U32 R11, RZ, RZ, 0x1f ;  /* 0x0000001fff0b7424 */ /* 0x000fce00078e00ff */
[----:B-1----:R-:W-:Y:S05]  /*15ae0*/  WARPSYNC.COLLECTIVE R15, `(.L_x_4142) ;  /* 0x000000000f087348 */ /* 0x002fea0003c00000 */
[----:B------:R0:W2:Y:S02]  /*15af0*/  SHFL.IDX P6, R14, R13, R12, R11 ;  /* 0x0000000c0d0e7389 */ /* 0x0000a400000c000b */
[----:B012---:R-:W-:Y:S01]  /*15b00*/  ENDCOLLECTIVE ;  /* 0x000000000000791b */ /* 0x007fe20003800000 */
.L_x_4142:
[----:B------:R-:W-:Y:S05]  /*15b10*/  BSYNC B0 ;  /* 0x0000000000007941 */ /* 0x000fea0003800000 */
.L_x_4141:
        /* <DEDUP_REMOVED lines=8> */
.L_x_4143:
[----:B------:R-:W-:Y:S01]  /*15ba0*/  MOV R16, R14 ;  /* 0x0000000e00107202 */ /* 0x000fe20000000f00 */
[----:B------:R-:W-:Y:S06]  /*15bb0*/  BRA `(.L_x_4144) ;  /* 0xffffffe800087947 */ /* 0x000fec000383ffff */
.L_x_4101:
[----:B------:R-:W-:Y:S01]  /*15bc0*/  BSSY B0, `(.L_x_4145) ;  /* 0x0000008000007945 */ /* 0x000fe20003800000 */
[----:B-----5:R-:W-:Y:S02]  /*15bd0*/  IMAD.MOV.U32 R13, RZ, RZ, R3 ;  /* 0x000000ffff0d7224 */ /* 0x020fe400078e0003 */
[----:B------:R-:W-:Y:S02]  /*15be0*/  IMAD.MOV.U32 R12, RZ, RZ, 0x1 ;  /* 0x00000001ff0c7424 */ /* 0x000fe400078e00ff */
[----:B------:R-:W-:Y:S02]  /*15bf0*/  IMAD.MOV.U32 R11, RZ, RZ, RZ ;  /* 0x000000ffff0b7224 */ /* 0x000fe400078e00ff */
[----:B------:R-:W-:-:S07]  /*15c00*/  IMAD.MOV.U32 R15, RZ, RZ, -0x1 ;  /* 0xffffffffff0f7424 */ /* 0x000fce00078e00ff */
[----:B01234-:R-:W-:Y:S05]  /*15c10*/  WARPSYNC.COLLECTIVE R15, `(.L_x_4146) ;  /* 0x000000000f087348 */ /* 0x01ffea0003c00000 */
[----:B------:R0:W0:Y:S02]  /*15c20*/  SHFL.UP P6, R14, R13, R12, R11 ;  /* 0x0400000c0d0e7389 */ /* 0x00002400000c000b */
[----:B01234-:R-:W-:Y:S01]  /*15c30*/  ENDCOLLECTIVE ;  /* 0x000000000000791b */ /* 0x01ffe20003800000 */
.L_x_4146:
[----:B------:R-:W-:Y:S05]  /*15c40*/  BSYNC B0 ;  /* 0x0000000000007941 */ /* 0x000fea0003800000 */
.L_x_4145:
        /* <DEDUP_REMOVED lines=10> */
.L_x_4147:
        /* <DEDUP_REMOVED lines=8> */
.L_x_4148:
        /* <DEDUP_REMOVED lines=8> */
.L_x_4149:
        /* <DEDUP_REMOVED lines=8> */
.L_x_4150:
        /* <DEDUP_REMOVED lines=8> */
.L_x_4151:
[----:B------:R-:W-:Y:S05]  /*15ef0*/  BRA `(.L_x_4152) ;  /* 0xffffffe400d07947 */ /* 0x000fea000383ffff */
.L_x_4106:
        /* <DEDUP_REMOVED lines=8> */
.L_x_4154:
[----:B------:R-:W-:Y:S05]  /*15f80*/  BSYNC B0 ;  /* 0x0000000000007941 */ /* 0x000fea0003800000 */
.L_x_4153:
        /* <DEDUP_REMOVED lines=10> */
.L_x_4155:
        /* <DEDUP_REMOVED lines=8> */
.L_x_4156:
        /* <DEDUP_REMOVED lines=8> */
.L_x_4157:
        /* <DEDUP_REMOVED lines=8> */
.L_x_4158:
        /* <DEDUP_REMOVED lines=8> */
.L_x_4159:
[----:B------:R-:W-:Y:S05]  /*16230*/  BRA `(.L_x_4160) ;  /* 0xffffffe400b87947 */ /* 0x000fea000383ffff */
.L_x_4108:
[----:B------:R-:W-:Y:S01]  /*16240*/  BSSY B0, `(.L_x_4161) ;  /* 0x0000006000007945 */ /* 0x000fe20003800000 */
[----:B------:R-:W-:Y:S01]  /*16250*/  PLOP3.LUT P6, PT, P6, PT, PT, 0x8, 0x0 ;  /* 0x000000000000781c */ /* 0x000fe200037ce170 */
[----:B------:R-:W-:-:S12]  /*16260*/  IMAD.MOV.U32 R15, RZ, RZ, -0x1 ;  /* 0xffffffffff0f7424 */ /* 0x000fd800078e00ff */
[----:B0-----:R-:W-:Y:S05]  /*16270*/  WARPSYNC.COLLECTIVE R15, `(.L_x_4162) ;  /* 0x000000000f087348 */ /* 0x001fea0003c00000 */
[----:B------:R-:W-:Y:S01]  /*16280*/  VOTE.ANY R14, PT, P6 ;  /* 0x00000000000e7806 */ /* 0x000fe200030e0100 */
[----:B0-----:R-:W-:Y:S06]  /*16290*/  ENDCOLLECTIVE ;  /* 0x000000000000791b */ /* 0x001fec0003800000 */
.L_x_4162:
[----:B------:R-:W-:Y:S05]  /*162a0*/  BSYNC B0 ;  /* 0x0000000000007941 */ /* 0x000fea0003800000 */
.L_x_4161:
        /* <DEDUP_REMOVED lines=9> */
.L_x_4163:
[----:B------:R-:W-:Y:S01]  /*16340*/  IMAD.MOV.U32 R17, RZ, RZ, R14 ;  /* 0x000000ffff117224 */ /* 0x000fe200078e000e */
[----:B------:R-:W-:Y:S06]  /*16350*/  BRA `(.L_x_4164) ;  /* 0xffffffe400a87947 */ /* 0x000fec000383ffff */
.L_x_4110:
[----:B------:R-:W-:Y:S01]  /*16360*/  BSSY B0, `(.L_x_4165) ;  /* 0x0000007000007945 */ /* 0x000fe20003800000 */
[----:B------:R-:W-:Y:S02]  /*16370*/  IMAD.MOV.U32 R13, RZ, RZ, R2 ;  /* 0x000000ffff0d7224 */ /* 0x000fe400078e0002 */
[----:B------:R-:W-:Y:S02]  /*16380*/  IMAD.MOV.U32 R11, RZ, RZ, 0x1f ;  /* 0x0000001fff0b7424 */ /* 0x000fe400078e00ff */
[----:B------:R-:W-:-:S07]  /*16390*/  IMAD.MOV.U32 R15, RZ, RZ, -0x1 ;  /* 0xffffffffff0f7424 */ /* 0x000fce00078e00ff */
[----:B012---:R-:W-:Y:S05]  /*163a0*/  WARPSYNC.COLLECTIVE R15, `(.L_x_4166) ;  /* 0x000000000f087348 */ /* 0x007fea0003c00000 */
[----:B------:R3:W4:Y:S02]  /*163b0*/  SHFL.IDX P6, R14, R13, R12, R11 ;  /* 0x0000000c0d0e7389 */ /* 0x00072400000c000b */
[----:B01234-:R-:W-:Y:S01]  /*163c0*/  ENDCOLLECTIVE ;  /* 0x000000000000791b */ /* 0x01ffe20003800000 */
.L_x_4166:
[----:B------:R-:W-:Y:S05]  /*163d0*/  BSYNC B0 ;  /* 0x0000000000007941 */ /* 0x000fea0003800000 */
.L_x_4165:
[----:B------:R-:W-:Y:S01]  /*163e0*/  IMAD.MOV.U32 R8, RZ, RZ, R14 ;  /* 0x000000ffff087224 */ /* 0x000fe200078e000e */
[----:B------:R-:W-:Y:S06]  /*163f0*/  BRA `(.L_x_4109) ;  /* 0xffffffe4009c7947 */ /* 0x000fec000383ffff */
.L_x_4113:
[----:B-1----:R1:W3:Y:S02]  /*16400*/  SYNCS.PHASECHK.TRANS64.TRYWAIT P0, [R0+URZ+0x38820], R3 ;  /* 0x03882003000075a7 */ /* 0x0022e4000800017f */
[----:B---3--:R-:W-:Y:S05]  /*16410*/  @!P0 NANOSLEEP.SYNCS 0x989680 ;  /* 0x009896800000895d */ /* 0x008fea0003900000 */
[----:B------:R-:W3:Y:S02]  /*16420*/  @!P0 SYNCS.PHASECHK.TRANS64 P0, [R0+URZ+0x38820], R3 ;  /* 0x03882003000085a7 */ /* 0x000ee4000800007f */
[----:B---3--:R-:W-:Y:S05]  /*16430*/  @!P0 BRA `(.L_x_4113) ;  /* 0xfffffffc00f08947 */ /* 0x008fea000383ffff */
[----:B------:R-:W-:Y:S05]  /*16440*/  BRA `(.L_x_4167) ;  /* 0xffffffec00147947 */ /* 0x000fea000383ffff */
.L_x_4114:
        /* <DEDUP_REMOVED lines=11> */
.L_x_4169:
[----:B------:R-:W-:Y:S05]  /*16500*/  BSYNC B0 ;  /* 0x0000000000007941 */ /* 0x000fea0003800000 */
.L_x_4168:
[----:B------:R-:W-:Y:S05]  /*16510*/  BRA `(.L_x_4170) ;  /* 0xffffffe800f87947 */ /* 0x000fea000383ffff */
.L_x_4117:
[----:B------:R-:W-:Y:S01]  /*16520*/  BSSY B1, `(.L_x_4171) ;  /* 0x0000006000017945 */ /* 0x000fe20003800000 */
[----:B------:R-:W-:-:S07]  /*16530*/  IMAD.MOV.U32 R15, RZ, RZ, -0x1 ;  /* 0xffffffffff0f7424 */ /* 0x000fce00078e00ff */
[----:B012---:R-:W-:Y:S05]  /*16540*/  WARPSYNC.COLLECTIVE R15, `(.L_x_4172) ;  /* 0x000000000f0c7348 */ /* 0x007fea0003c00000 */
[----:B------:R-:W-:Y:S02]  /*16550*/  ELECT P6, UR62, PT ;  /* 0x00000000003e782f */ /* 0x000fe400038c0000 */
[----:B------:R-:W-:Y:S01]  /*16560*/  MOV R14, UR62 ;  /* 0x0000003e000e7c02 */ /* 0x000fe20008000f00 */
[----:B012---:R-:W-:Y:S10]  /*16570*/  ENDCOLLECTIVE ;  /* 0x000000000000791b */ /* 0x007ff40003800000 */
.L_x_4172:
[----:B------:R-:W-:Y:S05]  /*16580*/  BSYNC B1 ;  /* 0x0000000000017941 */ /* 0x000fea0003800000 */
.L_x_4171:
[----:B------:R-:W-:Y:S05]  /*16590*/  BRA `(.L_x_4173) ;  /* 0xffffffe800f07947 */ /* 0x000fea000383ffff */
.L_x_4119:
[----:B-1----:R1:W2:Y:S02]  /*165a0*/  SYNCS.PHASECHK.TRANS64.TRYWAIT P0, [R6+URZ], R5 ;  /* 0x00000005060075a7 */ /* 0x0022a4000800017f */
[----:B--2---:R-:W-:Y:S05]  /*165b0*/  @!P0 NANOSLEEP.SYNCS 0x989680 ;  /* 0x009896800000895d */ /* 0x004fea0003900000 */
[----:B------:R-:W2:Y:S02]  /*165c0*/  @!P0 SYNCS.PHASECHK.TRANS64 P0, [R6+URZ], R5 ;  /* 0x00000005060085a7 */ /* 0x000ea4000800007f */
[----:B--2---:R-:W-:Y:S05]  /*165d0*/  @!P0 BRA `(.L_x_4119) ;  /* 0xfffffffc00f08947 */ /* 0x004fea000383ffff */
[----:B------:R-:W-:Y:S05]  /*165e0*/  BRA `(.L_x_4174) ;  /* 0xffffffec00347947 */ /* 0x000fea000383ffff */
.L_x_4120:
[----:B--2---:R2:W3:Y:S02]  /*165f0*/  SYNCS.PHASECHK.TRANS64.TRYWAIT P0, [R7+URZ], R2 ;  /* 0x00000002070075a7 */ /* 0x0044e4000800017f */
[----:B---3--:R-:W-:Y:S05]  /*16600*/  @!P0 NANOSLEEP.SYNCS 0x989680 ;  /* 0x009896800000895d */ /* 0x008fea0003900000 */
[----:B------:R-:W3:Y:S02]  /*16610*/  @!P0 SYNCS.PHASECHK.TRANS64 P0, [R7+URZ], R2 ;  /* 0x00000002070085a7 */ /* 0x000ee4000800007f */
[----:B---3--:R-:W-:Y:S05]  /*16620*/  @!P0 BRA `(.L_x_4120) ;  /* 0xfffffffc00f08947 */ /* 0x008fea000383ffff */
[----:B------:R-:W-:Y:S05]  /*16630*/  BRA `(.L_x_4175) ;  /* 0xffffffec00287947 */ /* 0x000fea000383ffff */
.L_x_4122:
[----:B---3--:R3:W4:Y:S02]  /*16640*/  SYNCS.PHASECHK.TRANS64.TRYWAIT P0, [R4+URZ], R5 ;  /* 0x00000005040075a7 */ /* 0x008724000800017f */
[----:B----4-:R-:W-:Y:S05]  /*16650*/  @!P0 NANOSLEEP.SYNCS 0x989680 ;  /* 0x009896800000895d */ /* 0x010fea0003900000 */
[----:B------:R-:W4:Y:S02]  /*16660*/  @!P0 SYNCS.PHASECHK.TRANS64 P0, [R4+URZ], R5 ;  /* 0x00000005040085a7 */ /* 0x000f24000800007f */
[----:B----4-:R-:W-:Y:S05]  /*16670*/  @!P0 BRA `(.L_x_4122) ;  /* 0xfffffffc00f08947 */ /* 0x010fea000383ffff */
[----:B------:R-:W-:Y:S05]  /*16680*/  BRA `(.L_x_4176) ;  /* 0xffffffec00307947 */ /* 0x000fea000383ffff */
.L_x_4177:
        /* <DEDUP_REMOVED lines=15> */
.L_x_4565:


//--------------------- .text._ZN7cutlass13device_kernelIN5flash11enable_sm90INS1_16FlashAttnFwdSm90INS1_25CollectiveMainloopFwdSm90ILi2EN4cute5tupleIJNS5_1CILi1EEES8_S8_EEENS6_IJNS7_ILi64EEESA_SA_EEELi512ENS_6half_tEfNS_4arch4Sm90ELb1ELb0ELb1ELb1ELb0ELb1ELb1ELb0ELb0ELb0ELb0ELb0EEENS1_21CollectiveEpilogueFwdINS6_IJSA_NS7_ILi512EEESA_EEES9_SC_SE_Li256ELb1ELb0ELb0ELb0EEENS1_36VarlenDynamicPersistentTileSchedulerILi64ELi64ELi256ELi32ELb0ELb0ELb1ELb1ELb1ELb1EEEEEEEEEvNT_6ParamsE --------------------------
	.section	.text._ZN7cutlass13device_kernelIN5flash11enable_sm90INS1_16FlashAttnFwdSm90INS1_25CollectiveMainloopFwdSm90ILi2EN4cute5tupleIJNS5_1CILi1EEES8_S8_EEENS6_IJNS7_ILi64EEESA_SA_EEELi512ENS_6half_tEfNS_4arch4Sm90ELb1ELb0ELb1ELb1ELb0ELb1ELb1ELb0ELb0ELb0ELb0ELb0EEENS1_21CollectiveEpilogueFwdINS6_IJSA_NS7_ILi512EEESA_EEES9_SC_SE_Li256ELb1ELb0ELb0ELb0EEENS1_36VarlenDynamicPersistentTileSchedulerILi64ELi64ELi256ELi32ELb0ELb0ELb1ELb1ELb1ELb1EEEEEEEEEvNT_6ParamsE,"ax",@progbits
	.align	128
.text._ZN7cutlass13device_kernelIN5flash11enable_sm90INS1_16FlashAttnFwdSm90INS1_25CollectiveMainloopFwdSm90ILi2EN4cute5tupleIJNS5_1CILi1EEES8_S8_EEENS6_IJNS7_ILi64EEESA_SA_EEELi512ENS_6half_tEfNS_4arch4Sm90ELb1ELb0ELb1ELb1ELb0ELb1ELb1ELb0ELb0ELb0ELb0ELb0EEENS1_21CollectiveEpilogueFwdINS6_IJSA_NS7_ILi512EEESA_EEES9_SC_SE_Li256ELb1ELb0ELb0ELb0EEENS1_36VarlenDynamicPersistentTileSchedulerILi64ELi64ELi256ELi32ELb0ELb0ELb1ELb1ELb1ELb1EEEEEEEEEvNT_6ParamsE:
        .type           _ZN7cutlass13device_kernelIN5flash11enable_sm90INS1_16FlashAttnFwdSm90INS1_25CollectiveMainloopFwdSm90ILi2EN4cute5tupleIJNS5_1CILi1EEES8_S8_EEENS6_IJNS7_ILi64EEESA_SA_EEELi512ENS_6half_tEfNS_4arch4Sm90ELb1ELb0ELb1ELb1ELb0ELb1ELb1ELb0ELb0ELb0ELb0ELb0EEENS1_21CollectiveEpilogueFwdINS6_IJSA_NS7_ILi512EEESA_EEES9_SC_SE_Li256ELb1ELb0ELb0ELb0EEENS1_36VarlenDynamicPersistentTileSchedulerILi64ELi64ELi256ELi32ELb0ELb0ELb1ELb1ELb1ELb1EEEEEEEEEvNT_6ParamsE,@function
        .size           _ZN7cutlass13device_kernelIN5flash11enable_sm90INS1_16FlashAttnFwdSm90INS1_25CollectiveMainloopFwdSm90ILi2EN4cute5tupleIJNS5_1CILi1EEES8_S8_EEENS6_IJNS7_ILi64EEESA_SA_EEELi512ENS_6half_tEfNS_4arch4Sm90ELb1ELb0ELb1ELb1ELb0ELb1ELb1ELb0ELb0ELb0ELb0ELb0EEENS1_21CollectiveEpilogueFwdINS6_IJSA_NS7_ILi512EEESA_EEES9_SC_SE_Li256ELb1ELb0ELb0ELb0EEENS1_36VarlenDynamicPersistentTileSchedulerILi64ELi64ELi256ELi32ELb0ELb0ELb1ELb1ELb1ELb1EEEEEEEEEvNT_6ParamsE,(.L_x_4566 - _ZN7cutlass13device_kernelIN5flash11enable_sm90INS1_16FlashAttnFwdSm90INS1_25CollectiveMainloopFwdSm90ILi2EN4cute5tupleIJNS5_1CILi1EEES8_S8_EEENS6_IJNS7_ILi64EEESA_SA_EEELi512ENS_6half_tEfNS_4arch4Sm90ELb1ELb0ELb1ELb1ELb0ELb1ELb1ELb0ELb0ELb0ELb0ELb0EEENS1_21CollectiveEpilogueFwdINS6_IJSA_NS7_ILi512EEESA_EEES9_SC_SE_Li256ELb1ELb0ELb0ELb0EEENS1_36VarlenDynamicPersistentTileSchedulerILi64ELi64ELi256ELi32ELb0ELb0ELb1ELb1ELb1ELb1EEEEEEEEEvNT_6ParamsE)
        .other          _ZN7cutlass13device_kernelIN5flash11enable_sm90INS1_16FlashAttnFwdSm90INS1_25CollectiveMainloopFwdSm90ILi2EN4cute5tupleIJNS5_1CILi1EEES8_S8_EEENS6_IJNS7_ILi64EEESA_SA_EEELi512ENS_6half_tEfNS_4arch4Sm90ELb1ELb0ELb1ELb1ELb0ELb1ELb1ELb0ELb0ELb0ELb0ELb0EEENS1_21CollectiveEpilogueFwdINS6_IJSA_NS7_ILi512EEESA_EEES9_SC_SE_Li256ELb1ELb0ELb0ELb0EEENS1_36VarlenDynamicPersistentTileSchedulerILi64ELi64ELi256ELi32ELb0ELb0ELb1ELb1ELb1ELb1EEEEEEEEEvNT_6ParamsE,@"STO_CUDA_ENTRY STV_DEFAULT"
_ZN7cutlass13device_kernelIN5flash11enable_sm90INS1_16FlashAttnFwdSm90INS1_25CollectiveMainloopFwdSm90ILi2EN4cute5tupleIJNS5_1CILi1EEES8_S8_EEENS6_IJNS7_ILi64EEESA_SA_EEELi512ENS_6half_tEfNS_4arch4Sm90ELb1ELb0ELb1ELb1ELb0ELb1ELb1ELb0ELb0ELb0ELb0ELb0EEENS1_21CollectiveEpilogueFwdINS6_IJSA_NS7_ILi512EEESA_EEES9_SC_SE_Li256ELb1ELb0ELb0ELb0EEENS1_36VarlenDynamicPersistentTileSchedulerILi64ELi64ELi256ELi32ELb0ELb0ELb1ELb1ELb1ELb1EEEEEEEEEvNT_6ParamsE:
        /* <DEDUP_REMOVED lines=29> */
.L_x_4179:
[----:B------:R-:W-:Y:S05]  /*01d0*/  BSYNC B0 ;  /* 0x0000000000007941 */ /* 0x000fea0003800000 */
.L_x_4178:
        /* <DEDUP_REMOVED lines=39> */
.L_x_4180:
        /* <DEDUP_REMOVED lines=22> */
.L_x_4181:
        /* <DEDUP_REMOVED lines=18> */
.L_x_4182:
        /* <DEDUP_REMOVED lines=22> */
.L_x_4183:
        /* <DEDUP_REMOVED lines=22> */
.L_x_4184:
        /* <DEDUP_REMOVED lines=9> */
.L_x_4187:
        /* <DEDUP_REMOVED lines=25> */
[CC--:B------:R-:W-:Y:S02]  /*0bb0*/  LEA.HI R6, R3.reuse, R234.reuse, RZ, 0x4 ;  /* 0x000000ea03067211 */ /* 0x0c0fe400078f20ff */
        /* <DEDUP_REMOVED lines=24> */
[----:B------:R-:W-:Y:S02]  /*0d40*/  SHF.R.S32.HI R4, RZ, 0x5, R4 ;  /* 0x00000005ff047819 */ /* 0x000fe40000011404 */
[----:B------:R-:W-:Y:S01]  /*0d50*/  LOP3.LUT R6, R6, 0x7ffffffc, RZ, 0xc0, !PT ;  /* 0x7ffffffc06067812 */ /* 0x000fe200078ec0ff */
[----:B------:R-:W-:Y:S02]  /*0d60*/  IMAD.IADD R11, R10, 0x1, -R11 ;  /* 0x000000010a0b7824 */ /* 0x000fe400078e0a0b */
[----:B------:R-:W-:Y:S01]  /*0d70*/  IMAD R14, R223, 0x100, R10 ;  /* 0x00000100df0e7824 */ /* 0x000fe200078e020a */
[----:B------:R-:W-:Y:S01]  /*0d80*/  IADD3 R6, R5, -R6, RZ ;  /* 0x8000000605067210 */ /* 0x000fe20007ffe0ff */
[----:B------:R-:W-:Y:S01]  /*0d90*/  IMAD.IADD R15, R212, 0x1, -R15 ;  /* 0x00000001d40f7824 */ /* 0x000fe200078e0a0f */
[CC--:B------:R-:W-:Y:S01]  /*0da0*/  LEA.HI R5, R3.reuse, R234.reuse, RZ, 0x2 ;  /* 0x000000ea03057211 */ /* 0x0c0fe200078f10ff */
        /* <DEDUP_REMOVED lines=10> */
[----:B------:R-:W-:Y:S02]  /*0e50*/  IMAD.U32 R233, R14, 0x40, R13 ;  /* 0x000000400ee97824 */ /* 0x000fe400078e000d */
[----:B------:R-:W-:Y:S01]  /*0e60*/  IMAD.IADD R3, R234, 0x1, -R3 ;  /* 0x00000001ea037824 */ /* 0x000fe200078e0a03 */
[----:B------:R-:W-:Y:S01]  /*0e70*/  LOP3.LUT R13, R10, 0x8, R13, 0xf8, !PT ;  /* 0x000000080a0d7812 */ /* 0x000fe200078ef80d */
[----:B------:R-:W-:Y:S01]  /*0e80*/  VIADD R236, R19, 0x20 ;  /* 0x0000002013ec7836 */ /* 0x000fe20000000000 */
[----:B------:R-:W-:-:S02]  /*0e90*/  SHF.R.U32.HI R10, RZ, 0x3, R10 ;  /* 0x00000003ff0a7819 */ /* 0x000fc4000001160a */
[----:B------:R-:W-:Y:S01]  /*0ea0*/  LOP3.LUT R9, R9, 0x7ffffe00, RZ, 0xc0, !PT ;  /* 0x7ffffe0009097812 */ /* 0x000fe200078ec0ff */
[----:B------:R-:W-:Y:S01]  /*0eb0*/  IMAD.SHL.U32 R193, R3, 0x8, RZ ;  /* 0x0000000803c17824 */ /* 0x000fe200078e00ff */
        /* <DEDUP_REMOVED lines=11> */
[----:B------:R-:W-:Y:S01]  /*0f70*/  SHF.R.S32.HI R4, RZ, 0x1f, R5 ;  /* 0x0000001fff047819 */ /* 0x000fe20000011405 */
[----:B------:R-:W-:Y:S01]  /*0f80*/  IMAD R195, R9, 0x2, R2 ;  /* 0x0000000209c37824 */ /* 0x000fe200078e0202 */
[----:B------:R-:W-:-:S02]  /*0f90*/  LEA.HI R0, R0, R223, RZ, 0x1 ;  /* 0x000000df00007211 */ /* 0x000fc400078f08ff */
[----:B------:R-:W-:Y:S01]  /*0fa0*/  LOP3.LUT R231, R231, 0x1c0, RZ, 0xc0, !PT ;  /* 0x000001c0e7e77812 */ /* 0x000fe200078ec0ff */
[----:B------:R-:W-:Y:S01]  /*0fb0*/  IMAD.MOV.U32 R209, RZ, RZ, 0x40 ;  /* 0x00000040ffd17424 */ /* 0x000fe200078e00ff */
[----:B------:R-:W-:Y:S01]  /*0fc0*/  LEA.HI R4, R4, R19, RZ, 0x3 ;  /* 0x0000001304047211 */ /* 0x000fe200078f18ff */
[C---:B------:R-:W-:Y:S01]  /*0fd0*/  VIADD R210, R195.reuse, 0x36400 ;  /* 0x00036400c3d27836 */ /* 0x040fe20000000000 */
[----:B------:R-:W-:Y:S02]  /*0fe0*/  LOP3.LUT R0, R0, 0xfffffe, RZ, 0xc0, !PT ;  /* 0x00fffffe00007812 */ /* 0x000fe400078ec0ff */
[----:B------:R-:W-:Y:S02]  /*0ff0*/  SHF.R.U32.HI R235, RZ, 0x3, R231 ;  /* 0x00000003ffeb7819 */ /* 0x000fe400000116e7 */
[----:B------:R-:W-:Y:S02]  /*1000*/  LOP3.LUT R232, R232, 0xfffffe00, RZ, 0xc0, !PT ;  /* 0xfffffe00e8e87812 */ /* 0x000fe400078ec0ff */
[----:B------:R-:W-:Y:S01]  /*1010*/  IADD3 R208, R195, 0x36420, RZ ;  /* 0x00036420c3d07810 */ /* 0x000fe20007ffe0ff */
[----:B------:R-:W-:Y:S01]  /*1020*/  @P1 VIADD R208, R210, 0xffffffe0 ;  /* 0xffffffe0d2d01836 */ /* 0x000fe20000000000 */
[----:B------:R-:W-:Y:S01]  /*1030*/  SEL R209, R209, 0xffffffc0, !P2 ;  /* 0xffffffc0d1d17807 */ /* 0x000fe20005000000 */
[----:B------:R-:W-:Y:S01]  /*1040*/  IMAD.IADD R0, R223, 0x1, -R0 ;  /* 0x00000001df007824 */ /* 0x000fe200078e0a00 */
[----:B------:R-:W-:-:S02]  /*1050*/  LOP3.LUT R4, R4, 0xfffffff8, RZ, 0xc0, !PT ;  /* 0xfffffff804047812 */ /* 0x000fc400078ec0ff */
[----:B------:R-:W-:Y:S01]  /*1060*/  CS2R R22, SRZ ;  /* 0x0000000000167805 */ /* 0x000fe2000001ff00 */
[----:B------:R-:W-:Y:S01]  /*1070*/  IMAD.MOV.U32 R188, RZ, RZ, RZ ;  /* 0x000000ffffbc7224 */ /* 0x000fe200078e00ff */
[----:B------:R-:W-:Y:S01]  /*1080*/  MOV R219, RZ ;  /* 0x000000ff00db7202 */ /* 0x000fe20000000f00 */
[----:B------:R-:W-:Y:S01]  /*1090*/  IMAD.IADD R210, R210, 0x1, R209 ;  /* 0x00000001d2d27824 */ /* 0x000fe200078e02d1 */
[----:B------:R-:W-:Y:S01]  /*10a0*/  SHF.R.S32.HI R224, RZ, 0x1f, R19 ;  /* 0x0000001fffe07819 */ /* 0x000fe20000011413 */
[----:B------:R-:W-:Y:S01]  /*10b0*/  IMAD.MOV.U32 R18, RZ, RZ, RZ ;  /* 0x000000ffff127224 */ /* 0x000fe200078e00ff */
[----:B------:R-:W-:Y:S01]  /*10c0*/  IADD3 R209, R209, R208, RZ ;  /* 0x000000d0d1d17210 */ /* 0x000fe20007ffe0ff */
[----:B------:R-:W-:Y:S02]  /*10d0*/  IMAD.IADD R191, R19, 0x1, -R4 ;  /* 0x0000000113bf7824 */ /* 0x000fe400078e0a04 */
[----:B------:R-:W-:Y:S02]  /*10e0*/  IMAD.SHL.U32 R194, R0, 0x100, RZ ;  /* 0x0000010000c27824 */ /* 0x000fe400078e00ff */
[----:B------:R-:W-:Y:S01]  /*10f0*/  IMAD.SHL.U32 R192, R6, 0x2, RZ ;  /* 0x0000000206c07824 */ /* 0x000fe200078e00ff */
[----:B--2---:R-:W-:-:S02]  /*1100*/  LOP3.LUT R189, R16, 0x1, RZ, 0xfc, !PT ;  /* 0x0000000110bd7812 */ /* 0x004fc400078efcff */
[----:B------:R-:W-:-:S04]  /*1110*/  SHF.L.U32 R16, R222, 0x3, RZ ;  /* 0x00000003de107819 */ /* 0x000fc800000006ff */
[----:B------:R-:W-:-:S04]  /*1120*/  LOP3.LUT R3, R231, 0x38, R16, 0xf8, !PT ;  /* 0x00000038e7037812 */ /* 0x000fc800078ef810 */
[----:B------:R-:W-:-:S05]  /*1130*/  LOP3.LUT R3, R232, R3, R235, 0xf6, !PT ;  /* 0x00000003e8037212 */ /* 0x000fca00078ef6eb */
[----:B------:R-:W-:-:S07]  /*1140*/  IMAD R230, R3, 0x2, R2 ;  /* 0x0000000203e67824 */ /* 0x000fce00078e0202 */
.L_x_4329:
        /* <DEDUP_REMOVED lines=9> */
[----:B----4-:R-:W-:Y:S01]  /*11e0*/  IMAD.MOV.U32 R27, RZ, RZ, RZ ;  /* 0x000000ffff1b7224 */ /* 0x010fe200078e00ff */
        /* <DEDUP_REMOVED lines=42> */
.L_x_4189:
[----:B------:R-:W-:Y:S02]  /*1490*/  IMAD.U32 R32, RZ, RZ, UR5 ;  /* 0x00000005ff207e24 */ /* 0x000fe4000f8e00ff */
[----:B------:R-:W-:Y:S01]  /*14a0*/  IMAD.U32 R24, RZ, RZ, UR4 ;  /* 0x00000004ff187e24 */ /* 0x000fe2000f8e00ff */
[----:B------:R-:W-:Y:S06]  /*14b0*/  @!P2 BRA `(.L_x_4190) ;  /* 0x000000000010a947 */ /* 0x000fec0003800000 */
[----:B------:R-:W-:-:S04]  /*14c0*/  IADD3 R4, P0, R216, UR8, RZ ;  /* 0x00000008d8047c10 */ /* 0x000fc8000ff1e0ff */
[----:B------:R-:W-:-:S05]  /*14d0*/  IADD3.X R5, R217, UR9, RZ, P0, !PT ;  /* 0x00000009d9057c10 */ /* 0x000fca00087fe4ff */
[----:B------:R0:W5:Y:S01]  /*14e0*/  LDG.E R24, desc[UR54][R4.64] ;  /* 0x0000003604187981 */ /* 0x000162000c1e1900 */
[----:B------:R-:W-:Y:S05]  /*14f0*/  BRA `(.L_x_4191) ;  /* 0x0000000000107947 */ /* 0x000fea0003800000 */
.L_x_4190:
[----:B------:R-:W-:Y:S05]  /*1500*/  @!P0 BRA `(.L_x_4191) ;  /* 0x00000000000c8947 */ /* 0x000fea0003800000 */
[----:B------:R-:W2:Y:S04]  /*1510*/  LDG.E R5, desc[UR54][R8.64] ;  /* 0x0000003608057981 */ /* 0x000ea8000c1e1900 */
[----:B------:R-:W2:Y:S02]  /*1520*/  LDG.E R24, desc[UR54][R8.64+0x4] ;  /* 0x0000043608187981 */ /* 0x000ea4000c1e1900 */
[----:B--2---:R-:W-:-:S07]  /*1530*/  IMAD.IADD R24, R24, 0x1, -R5 ;  /* 0x0000000118187824 */ /* 0x004fce00078e0a05 */
.L_x_4191:
        /* <DEDUP_REMOVED lines=18> */
[----:B------:R-:W-:Y:S01]  /*1660*/  VIMNMX R46, RZ, R46, !PT ;  /* 0x0000002eff2e7248 */ /* 0x000fe20007fe0100 */
[----:B--2---:R-:W-:-:S04]  /*1670*/  @P0 IMAD.IADD R32, R9, 0x1, -R0 ;  /* 0x0000000109200824 */ /* 0x004fc800078e0a00 */
        /* <DEDUP_REMOVED lines=40> */
[----:B-1---5:R-:W-:Y:S05]  /*1900*/  CALL.ABS.NOINC R14 ;  /* 0x000000000e007343 */ /* 0x022fea0003c00000 */
.L_x_4194:
[----:B------:R-:W-:Y:S05]  /*1910*/  BSYNC B6 ;  /* 0x0000000000067941 */ /* 0x000fea0003800000 */
.L_x_4193:
        /* <DEDUP_REMOVED lines=20> */
.L_x_4196:
[----:B------:R-:W-:Y:S05]  /*1a60*/  BSYNC B6 ;  /* 0x0000000000067941 */ /* 0x000fea0003800000 */
.L_x_4195:
[----:B------:R-:W-:Y:S01]  /*1a70*/  ULDC.64 UR4, c[0x0][0xaf0] ;  /* 0x0002bc0000047ab9 */ /* 0x000fe20000000a00 */
[----:B------:R-:W0:Y:S01]  /*1a80*/  LDC R0, c[0x0][0x428] ;  /* 0x00010a00ff007b82 */ /* 0x000e220000000800 */
[----:B------:R-:W-:-:S07]  /*1a90*/  ISETP.NE.U32.AND P0, PT, RZ, UR4, PT ;  /* 0x00000004ff007c0c */ /* 0x000fce000bf05070 */
[----:B------:R-:W1:Y:S01]  /*1aa0*/  LDC.64 R28, c[0x0][0x2f0] ;  /* 0x0000bc00ff1c7b82 */ /* 0x000e620000000a00 */
[----:B------:R-:W-:Y:S01]  /*1ab0*/  ISETP.NE.AND.EX P0, PT, RZ, UR5, PT, P0 ;  /* 0x00000005ff007c0c */ /* 0x000fe2000bf05300 */
[----:B------:R-:W-:Y:S01]  /*1ac0*/  IMAD.IADD R44, R27, 0x1, R24 ;  /* 0x000000011b2c7824 */ /* 0x000fe200078e0218 */
[----:B------:R-:W-:-:S05]  /*1ad0*/  ULDC.64 UR6, c[0x0][0xb00] ;  /* 0x0002c00000067ab9 */ /* 0x000fca0000000a00 */
        /* <DEDUP_REMOVED lines=10> */
[----:B------:R-:W-:Y:S01]  /*1b80*/  SHF.R.S32.HI R17, RZ, 0x1f, R16 ;  /* 0x0000001fff117819 */ /* 0x000fe20000011410 */
[----:B------:R-:W3:Y:S01]  /*1b90*/  S2R R45, SR_TID.X ;  /* 0x00000000002d7919 */ /* 0x000ee20000002100 */
[----:B------:R-:W-:Y:S01]  /*1ba0*/  SHF.L.U32 R58, R191, 0x6, RZ ;  /* 0x00000006bf3a7819 */ /* 0x000fe200000006ff */
[-C--:B-1----:R-:W-:Y:S01]  /*1bb0*/  IMAD R3, R15, R28.reuse, RZ ;  /* 0x0000001c0f037224 */ /* 0x082fe200078e02ff */
[----:B--2---:R-:W-:Y:S01]  /*1bc0*/  ISETP.GE.AND P2, PT, R16, R63, PT ;  /* 0x0000003f1000720c */ /* 0x004fe20003f46270 */
[CC--:B----4-:R-:W-:Y:S01]  /*1bd0*/  IMAD.WIDE.U32 R4, R44.reuse, R28.reuse, RZ ;  /* 0x0000001c2c047225 */ /* 0x0d0fe200078e00ff */
[----:B------:R-:W-:Y:S01]  /*1be0*/  SHF.R.S32.HI R39, RZ, 0x1f, R38 ;  /* 0x0000001fff277819 */ /* 0x000fe20000011426 */
[----:B------:R-:W1:Y:S01]  /*1bf0*/  LDC R61, c[0x0][0x3d4] ;  /* 0x0000f500ff3d7b82 */ /* 0x000e620000000800 */
[----:B------:R-:W-:Y:S01]  /*1c00*/  SEL R13, R63, RZ, P2 ;  /* 0x000000ff3f0d7207 */ /* 0x000fe20001000000 */
[----:B------:R-:W-:Y:S01]  /*1c10*/  IMAD R3, R44, R29, R3 ;  /* 0x0000001d2c037224 */ /* 0x000fe200078e0203 */
[----:B------:R-:W-:Y:S01]  /*1c20*/  SHF.L.U64.HI R50, R28, 0x6, R29 ;  /* 0x000000061c327819 */ /* 0x000fe2000001021d */
[----:B------:R-:W-:Y:S01]  /*1c30*/  IMAD.WIDE.U32 R48, R19, R28, R16 ;  /* 0x0000001c13307225 */ /* 0x000fe200078e0010 */
[----:B------:R-:W-:-:S02]  /*1c40*/  LOP3.LUT R58, R58, 0x1c0, RZ, 0xc0, !PT ;  /* 0x000001c03a3a7812 */ /* 0x000fc400078ec0ff */
[----:B------:R-:W-:Y:S01]  /*1c50*/  IADD3 R5, R5, R3, RZ ;  /* 0x0000000305057210 */ /* 0x000fe20007ffe0ff */
[----:B------:R-:W2:Y:S01]  /*1c60*/  @P0 LDC R7, c[0x0][0x42c] ;  /* 0x00010b00ff070b82 */ /* 0x000ea20000000800 */
[----:B------:R-:W-:Y:S01]  /*1c70*/  IMAD.IADD R13, R16, 0x1, R13 ;  /* 0x00000001100d7824 */ /* 0x000fe200078e020d */
[----:B------:R-:W-:Y:S01]  /*1c80*/  SHF.R.U32.HI R62, RZ, 0x3, R58 ;  /* 0x00000003ff3e7819 */ /* 0x000fe2000001163a */
[----:B------:R-:W-:Y:S01]  /*1c90*/  IMAD.SHL.U32 R51, R28, 0x40, RZ ;  /* 0x000000401c337824 */ /* 0x000fe200078e00ff */
[----:B------:R-:W-:Y:S01]  /*1ca0*/  P2R R72, PR, RZ, 0x4 ;  /* 0x00000004ff487803 */ /* 0x000fe20000000000 */
[----:B------:R-:W-:Y:S01]  /*1cb0*/  VIADD R80, R16, 0x20 ;  /* 0x0000002010507836 */ /* 0x000fe20000000000 */
[----:B------:R-:W-:Y:S01]  /*1cc0*/  SHF.R.S32.HI R12, RZ, 0x1f, R13 ;  /* 0x0000001fff0c7819 */ /* 0x000fe2000001140d */
[----:B0-----:R-:W-:Y:S01]  /*1cd0*/  IMAD.WIDE.U32 R10, R19, R42, R16 ;  /* 0x0000002a130a7225 */ /* 0x001fe200078e0010 */
[----:B------:R-:W0:Y:S01]  /*1ce0*/  @P0 LDC R9, c[0x0][0x430] ;  /* 0x00010c00ff090b82 */ /* 0x000e220000000800 */
[----:B------:R-:W-:-:S02]  /*1cf0*/  SHF.L.U64.HI R54, R42, 0x6, R43 ;  /* 0x000000062a367819 */ /* 0x000fc4000001022b */
[----:B------:R-:W-:Y:S01]  /*1d00*/  IMAD.SHL.U32 R55, R42, 0x40, RZ ;  /* 0x000000402a377824 */ /* 0x000fe200078e00ff */
[----:B------:R-:W-:Y:S01]  /*1d10*/  IADD3 R44, P2, R19, R44, RZ ;  /* 0x0000002c132c7210 */ /* 0x000fe20007f5e0ff */
[C---:B---3--:R-:W-:Y:S01]  /*1d20*/  IMAD.SHL.U32 R53, R26.reuse, 0x40, RZ ;  /* 0x000000401a357824 */ /* 0x048fe200078e00ff */
[----:B------:R-:W-:Y:S01]  /*1d30*/  SHF.L.U64.HI R52, R26, 0x6, R27 ;  /* 0x000000061a347819 */ /* 0x000fe2000001021b */
[----:B------:R-:W-:Y:S01]  /*1d40*/  IMAD.SHL.U32 R63, R63, 0x2, RZ ;  /* 0x000000023f3f7824 */ /* 0x000fe200078e00ff */
[----:B------:R-:W3:Y:S01]  /*1d50*/  LDC R60, c[0x0][0x2e4] ;  /* 0x0000b900ff3c7b82 */ /* 0x000ee20000000800 */
[----:B------:R-:W-:-:S05]  /*1d60*/  SHF.R.U32.HI R45, RZ, 0x7, R45 ;  /* 0x00000007ff2d7819 */ /* 0x000fca000001162d */
[----:B------:R-:W-:Y:S02]  /*1d70*/  VIADD R59, R45, 0x8 ;  /* 0x000000082d3b7836 */ /* 0x000fe40000000000 */
[----:B--2---:R-:W-:-:S04]  /*1d80*/  @P0 IMAD.HI.U32 R0, R186, R7, RZ ;  /* 0x00000007ba000227 */ /* 0x004fc800078e00ff */
[----:B------:R-:W-:Y:S01]  /*1d90*/  IMAD.X R45, R224, 0x1, R15, P2 ;  /* 0x00000001e02d7824 */ /* 0x000fe200010e060f */
[----:B0-----:R-:W-:Y:S02]  /*1da0*/  @P0 SHF.R.U32.HI R186, RZ, R9, R0 ;  /* 0x00000009ffba0219 */ /* 0x001fe40000011600 */
        /* <DEDUP_REMOVED lines=22> */
[----:B------:R-:W-:Y:S02]  /*1f10*/  IMAD R8, R0, UR4, RZ ;  /* 0x0000000400087c24 */ /* 0x000fe4000f8e02ff */
[----:B------:R-:W-:Y:S01]  /*1f20*/  IMAD.IADD R0, R41, 0x1, R3 ;  /* 0x0000000129007824 */ /* 0x000fe200078e0203 */
[----:B------:R-:W-:Y:S01]  /*1f30*/  IADD3 R3, P0, R40, R48, RZ ;  /* 0x0000003028037210 */ /* 0x000fe20007f1e0ff */
[----:B------:R-:W-:-:S02]  /*1f40*/  IMAD R4, R224, R26, RZ ;  /* 0x0000001ae0047224 */ /* 0x000fc400078e02ff */
[----:B------:R-:W-:Y:S01]  /*1f50*/  IMAD.WIDE.U32 R36, R9, UR4, R6 ;  /* 0x0000000409247c25 */ /* 0x000fe2000f8e0006 */
[----:B------:R-:W-:Y:S01]  /*1f60*/  IADD3.X R48, R0, R49, R5, P0, !PT ;  /* 0x0000003100307210 */ /* 0x000fe200007fe405 */
[----:B------:R-:W-:Y:S01]  /*1f70*/  ULDC UR4, c[0x0][0x2e4] ;  /* 0x0000b90000047ab9 */ /* 0x000fe20000000800 */
[----:B------:R-:W-:Y:S01]  /*1f80*/  LEA.HI R49, R12, R13, RZ, 0x3 ;  /* 0x0000000d0c317211 */ /* 0x000fe200078f18ff */
[----:B------:R-:W-:Y:S01]  /*1f90*/  IMAD R21, R19, R27, R4 ;  /* 0x0000001b13157224 */ /* 0x000fe200078e0204 */
[----:B------:R-:W-:Y:S01]  /*1fa0*/  ISETP.GE.AND P0, PT, R16, UR4, PT ;  /* 0x0000000410007c0c */ /* 0x000fe2000bf06270 */
[----:B------:R-:W-:Y:S01]  /*1fb0*/  IMAD R75, R9, UR5, R8 ;  /* 0x00000005094b7c24 */ /* 0x000fe2000f8e0208 */
[----:B------:R-:W-:Y:S01]  /*1fc0*/  LOP3.LUT R69, R49, 0xfffffff8, RZ, 0xc0, !PT ;  /* 0xfffffff831457812 */ /* 0x000fe200078ec0ff */
[CC--:B------:R-:W-:Y:S01]  /*1fd0*/  IMAD.WIDE.U32 R4, R19.reuse, R26.reuse, R38 ;  /* 0x0000001a13047225 */ /* 0x0c0fe200078e0026 */
[----:B------:R-:W-:Y:S02]  /*1fe0*/  ISETP.GE.AND P1, PT, R80, UR4, PT ;  /* 0x0000000450007c0c */ /* 0x000fe4000bf26270 */
[----:B------:R-:W-:Y:S01]  /*1ff0*/  SHF.R.S32.HI R73, RZ, 0x1f, R69 ;  /* 0x0000001fff497819 */ /* 0x000fe20000011445 */
[----:B------:R-:W-:Y:S01]  /*2000*/  IMAD.WIDE.U32 R8, R19, R26, R16 ;  /* 0x0000001a13087225 */ /* 0x000fe200078e0010 */
[----:B------:R-:W-:-:S02]  /*2010*/  IADD3 R5, R5, R21, RZ ;  /* 0x0000001505057210 */ /* 0x000fc40007ffe0ff */
[----:B------:R-:W-:Y:S01]  /*2020*/  IADD3 R75, R37, R75, RZ ;  /* 0x0000004b254b7210 */ /* 0x000fe20007ffe0ff */
[-C--:B------:R-:W-:Y:S02]  /*2030*/  IMAD R6, R224, R42.reuse, RZ ;  /* 0x0000002ae0067224 */ /* 0x080fe400078e02ff */
[----:B------:R-:W-:Y:S01]  /*2040*/  IMAD.IADD R9, R21, 0x1, R9 ;  /* 0x0000000115097824 */ /* 0x000fe200078e0209 */
[----:B-----5:R-:W-:Y:S01]  /*2050*/  SHF.R.S32.HI R21, RZ, 0x1f, R33 ;  /* 0x0000001fff157819 */ /* 0x020fe20000011421 */
[C---:B------:R-:W-:Y:S02]  /*2060*/  IMAD R25, R19.reuse, R43, R6 ;  /* 0x0000002b13197224 */ /* 0x040fe400078e0206 */
[----:B------:R-:W-:-:S04]  /*2070*/  IMAD.WIDE.U32 R6, R19, R42, R38 ;  /* 0x0000002a13067225 */ /* 0x000fc800078e0026 */
[----:B------:R-:W-:Y:S02]  /*2080*/  IMAD.IADD R11, R25, 0x1, R11 ;  /* 0x00000001190b7824 */ /* 0x000fe400078e020b */
[----:B------:R-:W-:Y:S02]  /*2090*/  IMAD.IADD R7, R7, 0x1, R25 ;  /* 0x0000000107077824 */ /* 0x000fe400078e0219 */
[C---:B------:R-:W-:Y:S02]  /*20a0*/  IMAD R12, R21.reuse, R42, RZ ;  /* 0x0000002a150c7224 */ /* 0x040fe400078e02ff */
[----:B------:R-:W-:Y:S02]  /*20b0*/  IMAD R14, R21, R26, RZ ;  /* 0x0000001a150e7224 */ /* 0x000fe400078e02ff */
[C---:B------:R-:W-:Y:S02]  /*20c0*/  IMAD R71, R33.reuse, R43, R12 ;  /* 0x0000002b21477224 */ /* 0x040fe400078e020c */
[----:B------:R-:W-:-:S04]  /*20d0*/  IMAD.WIDE.U32 R28, R33, R42, R10 ;  /* 0x0000002a211c7225 */ /* 0x000fc800078e000a */
[C---:B------:R-:W-:Y:S02]  /*20e0*/  IMAD.WIDE.U32 R20, R33.reuse, R42, R6 ;  /* 0x0000002a21147225 */ /* 0x040fe400078e0006 */
[----:B------:R-:W0:Y:S02]  /*20f0*/  LDC.64 R42, c[0x0][0x2d8] ;  /* 0x0000b600ff2a7b82 */ /* 0x000e240000000a00 */
[----:B------:R-:W-:Y:S01]  /*2100*/  IMAD.WIDE.U32 R30, R33, R26, R4 ;  /* 0x0000001a211e7225 */ /* 0x000fe200078e0004 */
[----:B------:R-:W-:-:S03]  /*2110*/  LOP3.LUT R5, R58, 0x18, R16, 0xf8, !PT ;  /* 0x000000183a057812 */ /* 0x000fc600078ef810 */
[----:B------:R-:W-:Y:S01]  /*2120*/  IMAD R13, R33, R27, R14 ;  /* 0x0000001b210d7224 */ /* 0x000fe200078e020e */
[----:B------:R-:W-:Y:S01]  /*2130*/  LOP3.LUT R5, R5, R62, RZ, 0x3c, !PT ;  /* 0x0000003e05057212 */ /* 0x000fe200078e3cff */
[----:B------:R-:W-:-:S03]  /*2140*/  IMAD.WIDE.U32 R34, R33, R26, R8 ;  /* 0x0000001a21227225 */ /* 0x000fc600078e0008 */
[----:B------:R-:W-:Y:S01]  /*2150*/  LEA R64, R212, R5, 0x9 ;  /* 0x00000005d4407211 */ /* 0x000fe200078e48ff */
[----:B------:R-:W-:Y:S01]  /*2160*/  IMAD.IADD R67, R71, 0x1, R29 ;  /* 0x0000000147437824 */ /* 0x000fe200078e021d */
[----:B------:R-:W-:Y:S01]  /*2170*/  LOP3.LUT R5, R58, 0x38, R49, 0xf8, !PT ;  /* 0x000000383a057812 */ /* 0x000fe200078ef831 */
[----:B------:R-:W-:Y:S02]  /*2180*/  IMAD.IADD R65, R13, 0x1, R35 ;  /* 0x000000010d417824 */ /* 0x000fe400078e0223 */
[----:B------:R-:W-:Y:S01]  /*2190*/  IMAD.IADD R66, R31, 0x1, R13 ;  /* 0x000000011f427824 */ /* 0x000fe200078e020d */
[----:B------:R-:W-:Y:S01]  /*21a0*/  LOP3.LUT R5, R5, R62, RZ, 0x3c, !PT ;  /* 0x0000003e05057212 */ /* 0x000fe200078e3cff */
[----:B------:R-:W-:-:S04]  /*21b0*/  IMAD.IADD R71, R21, 0x1, R71 ;  /* 0x0000000115477824 */ /* 0x000fc800078e0247 */
[----:B-1-3--:R-:W-:-:S07]  /*21c0*/  IMAD R68, R212, 0x200, R5 ;  /* 0x00000200d4447824 */ /* 0x00afce00078e0205 */
.L_x_4226:
        /* <DEDUP_REMOVED lines=11> */
[----:B0-----:R-:W-:Y:S01]  /*2280*/  LEA R12, P4, R4, R42, 0x1 ;  /* 0x0000002a040c7211 */ /* 0x001fe200078808ff */
        /* <DEDUP_REMOVED lines=44> */
.L_x_4201:
[----:B------:R-:W-:Y:S05]  /*2550*/  BSYNC B1 ;  /* 0x0000000000017941 */ /* 0x000fea0003800000 */
.L_x_4200:
[----:B------:R-:W-:Y:S01]  /*2560*/  ISETP.NE.AND P3, PT, R189, 0x3, PT ;  /* 0x00000003bd00780c */ /* 0x000fe20003f65270 */
[----:B-----5:R-:W-:Y:S01]  /*2570*/  IMAD.MOV.U32 R5, RZ, RZ, R9 ;  /* 0x000000ffff057224 */ /* 0x020fe200078e0009 */
[----:B------:R-:W-:Y:S01]  /*2580*/  MOV R4, R8 ;  /* 0x0000000800047202 */ /* 0x000fe20000000f00 */
[----:B0-----:R-:W-:Y:S02]  /*2590*/  IMAD.MOV.U32 R6, RZ, RZ, R26 ;  /* 0x000000ffff067224 */ /* 0x001fe400078e001a */
[----:B------:R-:W-:Y:S01]  /*25a0*/  IMAD.MOV.U32 R7, RZ, RZ, R27 ;  /* 0x000000ffff077224 */ /* 0x000fe200078e001b */
[----:B------:R-:W-:Y:S01]  /*25b0*/  PRMT R82, R4, 0x5410, R5 ;  /* 0x0000541004527816 */ /* 0x000fe20000000005 */
[----:B------:R-:W-:Y:S02]  /*25c0*/  IMAD.MOV.U32 R4, RZ, RZ, R10 ;  /* 0x000000ffff047224 */ /* 0x000fe400078e000a */
[----:B------:R-:W-:Y:S01]  /*25d0*/  IMAD.MOV.U32 R5, RZ, RZ, R11 ;  /* 0x000000ffff057224 */ /* 0x000fe200078e000b */
[----:B------:R-:W-:Y:S01]  /*25e0*/  PRMT R77, R6, 0x5410, R7 ;  /* 0x00005410064d7816 */ /* 0x000fe20000000007 */
[----:B------:R-:W-:Y:S01]  /*25f0*/  IMAD.MOV.U32 R7, RZ, RZ, R15 ;  /* 0x000000ffff077224 */ /* 0x000fe200078e000f */
[----:B------:R-:W-:-:S02]  /*2600*/  MOV R6, R14 ;  /* 0x0000000e00067202 */ /* 0x000fc40000000f00 */
[----:B------:R-:W-:Y:S02]  /*2610*/  PRMT R84, R4, 0x5410, R5 ;  /* 0x0000541004547816 */ /* 0x000fe40000000005 */
[----:B------:R-:W-:Y:S01]  /*2620*/  PRMT R81, R6, 0x5410, R7 ;  /* 0x0000541006517816 */ /* 0x000fe20000000007 */
[----:B------:R-:W-:Y:S06]  /*2630*/  @!P3 BRA `(.L_x_4202) ;  /* 0x000000000004b947 */ /* 0x000fec0003800000 */
[----:B------:R-:W-:Y:S01]  /*2640*/  BPT.TRAP 0x1 ;  /* 0x000000040000795c */ /* 0x000fe20000300000 */
.L_x_4202:
[----:B------:R-:W-:Y:S01]  /*2650*/  IMAD R70, R23, 0x8, R2 ;  /* 0x0000000817467824 */ /* 0x000fe200078e0202 */
[----:B------:R-:W-:Y:S01]  /*2660*/  SHF.L.U32 R57, R188, 0x1f, RZ ;  /* 0x0000001fbc397819 */ /* 0x000fe200000006ff */
[----:B------:R-:W-:Y:S03]  /*2670*/  BSSY B1, `(.L_x_4203) ;  /* 0x0000003000017945 */ /* 0x000fe60003800000 */
[----:B------:R-:W0:Y:S02]  /*2680*/  SYNCS.PHASECHK.TRANS64.TRYWAIT P5, [R70+URZ+0x38890], R57 ;  /* 0x03889039460075a7 */ /* 0x000e2400080a017f */
[----:B0-----:R-:W-:Y:S05]  /*2690*/  @!P5 BRA `(.L_x_4204) ;  /* 0x000001a8000cd947 */ /* 0x001fea0003800000 */
.L_x_4431:
[----:B------:R-:W-:Y:S05]  /*26a0*/  BSYNC B1 ;  /* 0x0000000000017941 */ /* 0x000fea0003800000 */
.L_x_4203:
        /* <DEDUP_REMOVED lines=48> */
.L_x_4209:
[----:B------:R-:W-:Y:S05]  /*29b0*/  BSYNC B2 ;  /* 0x0000000000027941 */ /* 0x000fea0003800000 */
.L_x_4208:
[----:B--2---:R1:W-:Y:S02]  /*29c0*/  STG.E.128 desc[UR54][R12.64], R4 ;  /* 0x000000040c007986 */ /* 0x0043e4000c101d36 */
.L_x_4207:
[----:B------:R-:W-:Y:S05]  /*29d0*/  BSYNC B1 ;  /* 0x0000000000017941 */ /* 0x000fea0003800000 */
.L_x_4206:
        /* <DEDUP_REMOVED lines=52> */
.L_x_4211:
[----:B------:R-:W-:Y:S05]  /*2d20*/  BSYNC B1 ;  /* 0x0000000000017941 */ /* 0x000fea0003800000 */
.L_x_4210:
[----:B-1----:R1:W-:Y:S01]  /*2d30*/  STG.E.128 desc[UR54][R12.64+0x40], R4 ;  /* 0x000040040c007986 */ /* 0x0023e2000c101d36 */
[----:B------:R-:W-:Y:S05]  /*2d40*/  BRA `(.L_x_4205) ;  /* 0x0000000c000c7947 */ /* 0x000fea0003800000 */
.L_x_4199:
        /* <DEDUP_REMOVED lines=41> */
.L_x_4212:
[----:B------:R-:W-:Y:S01]  /*2fe0*/  IMAD R70, R23, 0x8, R2 ;  /* 0x0000000817467824 */ /* 0x000fe200078e0202 */
[----:B------:R-:W-:Y:S01]  /*2ff0*/  SHF.L.U32 R57, R188, 0x1f, RZ ;  /* 0x0000001fbc397819 */ /* 0x000fe200000006ff */
[----:B------:R-:W-:Y:S03]  /*3000*/  BSSY B1, `(.L_x_4213) ;  /* 0x0000003000017945 */ /* 0x000fe60003800000 */
[----:B------:R-:W0:Y:S02]  /*3010*/  SYNCS.PHASECHK.TRANS64.TRYWAIT P5, [R70+URZ+0x38890], R57 ;  /* 0x03889039460075a7 */ /* 0x000e2400080a017f */
[----:B0-----:R-:W-:Y:S05]  /*3020*/  @!P5 BRA `(.L_x_4214) ;  /* 0x0000019c00bcd947 */ /* 0x001fea0003800000 */
.L_x_4432:
[----:B------:R-:W-:Y:S05]  /*3030*/  BSYNC B1 ;  /* 0x0000000000017941 */ /* 0x000fea0003800000 */
.L_x_4213:
        /* <DEDUP_REMOVED lines=19> */
[----:B------:R-:W-:-:S04]  /*3170*/  LEA.HI.SX32 R12, R49, R12, 0x1d ;  /* 0x0000000c310c7211 */ /* 0x000fc800078feaff */
[----:B------:R-:W-:-:S04]  /*3180*/  SHF.L.U32 R81, R12, 0x3, RZ ;  /* 0x000000030c517819 */ /* 0x000fc800000006ff */
[----:B------:R-:W-:-:S04]  /*3190*/  LOP3.LUT R13, R58, 0x38, R81, 0xf8, !PT ;  /* 0x000000383a0d7812 */ /* 0x000fc800078ef851 */
[----:B------:R-:W-:-:S05]  /*31a0*/  LOP3.LUT R13, R13, R62, RZ, 0x3c, !PT ;  /* 0x0000003e0d0d7212 */ /* 0x000fca00078e3cff */
[----:B------:R-:W-:Y:S02]  /*31b0*/  IMAD R12, R212, 0x200, R13 ;  /* 0x00000200d40c7824 */ /* 0x000fe400078e020d */
[----:B------:R-:W-:Y:S02]  /*31c0*/  IMAD.IADD R13, R68, 0x1, R25 ;  /* 0x00000001440d7824 */ /* 0x000fe400078e0219 */
[----:B------:R-:W-:Y:S02]  /*31d0*/  IMAD.IADD R25, R25, 0x1, R12 ;  /* 0x0000000119197824 */ /* 0x000fe400078e020c */
[--C-:B------:R-:W-:Y:S02]  /*31e0*/  IMAD R13, R13, 0x2, R2.reuse ;  /* 0x000000020d0d7824 */ /* 0x100fe400078e0202 */
[----:B------:R-:W-:-:S04]  /*31f0*/  IMAD R25, R25, 0x2, R2 ;  /* 0x0000000219197824 */ /* 0x000fc800078e0202 */
        /* <DEDUP_REMOVED lines=85> */
.L_x_4216:
[----:B------:R-:W-:Y:S05]  /*3750*/  BSYNC B1 ;  /* 0x0000000000017941 */ /* 0x000fea0003800000 */
.L_x_4215:
        /* <DEDUP_REMOVED lines=10> */
.L_x_4198:
[----:B------:R-:W-:-:S13]  /*3800*/  ISETP.NE.AND P3, PT, R189, 0x3, PT ;  /* 0x00000003bd00780c */ /* 0x000fda0003f65270 */
[----:B------:R-:W-:Y:S05]  /*3810*/  @!P3 BRA `(.L_x_4217) ;  /* 0x000000000004b947 */ /* 0x000fea0003800000 */
[----:B------:R-:W-:Y:S01]  /*3820*/  BPT.TRAP 0x1 ;  /* 0x000000040000795c */ /* 0x000fe20000300000 */
.L_x_4217:
        /* <DEDUP_REMOVED lines=8> */
.L_x_4433:
[----:B------:R-:W-:Y:S05]  /*38b0*/  BSYNC B1 ;  /* 0x0000000000017941 */ /* 0x000fea0003800000 */
.L_x_4218:
[----:B------:R-:W-:Y:S05]  /*38c0*/  @P4 BRA `(.L_x_4205) ;  /* 0x00000000002c4947 */ /* 0x000fea0003800000 */
[----:B------:R-:W-:Y:S01]  /*38d0*/  @!P1 LOP3.LUT P4, RZ, R191, 0x4, RZ, 0xc0, !PT ;  /* 0x00000004bfff9812 */ /* 0x000fe2000788c0ff */
[----:B------:R-:W-:Y:S01]  /*38e0*/  @!P1 VIADD R4, R64, 0x20 ;  /* 0x0000002040049836 */ /* 0x000fe20000000000 */
[----:B------:R-:W-:Y:S02]  /*38f0*/  PLOP3.LUT P5, PT, PT, PT, PT, 0x8, 0x0 ;  /* 0x000000000000781c */ /* 0x000fe40003fae170 */
[----:B------:R-:W-:-:S13]  /*3900*/  @!P1 PLOP3.LUT P5, PT, P4, PT, PT, 0x80, 0x0 ;  /* 0x000000000000981c */ /* 0x000fda00027af070 */
[----:B------:R-:W-:-:S04]  /*3910*/  @P5 VIADD R4, R64, 0xffffffe0 ;  /* 0xffffffe040045836 */ /* 0x000fc80000000000 */
[----:B------:R-:W-:Y:S02]  /*3920*/  @!P1 IMAD.IADD R25, R25, 0x1, R4 ;  /* 0x0000000119199824 */ /* 0x000fe400078e0204 */
[----:B------:R-:W1:Y:S03]  /*3930*/  @!P0 LDS.128 R4, [R24+0x22400] ;  /* 0x0224000018048984 */ /* 0x000e660000000c00 */
[----:B------:R-:W-:-:S06]  /*3940*/  @!P1 LEA R8, R25, R2, 0x1 ;  /* 0x0000000219089211 */ /* 0x000fcc00078e08ff */
[----:B------:R-:W2:Y:S04]  /*3950*/  @!P1 LDS.128 R8, [R8+0x22400] ;  /* 0x0224000008089984 */ /* 0x000ea80000000c00 */
[----:B-1----:R1:W-:Y:S04]  /*3960*/  @!P0 STG.E.128 desc[UR54][R12.64], R4 ;  /* 0x000000040c008986 */ /* 0x0023e8000c101d36 */
[----:B--2---:R1:W-:Y:S02]  /*3970*/  @!P1 STG.E.128 desc[UR54][R12.64+0x40], R8 ;  /* 0x000040080c009986 */ /* 0x0043e4000c101d36 */
.L_x_4205:
[----:B------:R-:W-:Y:S05]  /*3980*/  BSYNC B0 ;  /* 0x0000000000007941 */ /* 0x000fea0003800000 */
.L_x_4197:
        /* <DEDUP_REMOVED lines=17> */
.L_x_4221:
[----:B------:R-:W-:Y:S05]  /*3aa0*/  BSYNC B0 ;  /* 0x0000000000007941 */ /* 0x000fea0003800000 */
.L_x_4220:
[----:B------:R-:W4:Y:S01]  /*3ab0*/  SYNCS.PHASECHK.TRANS64.TRYWAIT P5, [R70+URZ+0x388b0], R57 ;  /* 0x0388b039460075a7 */ /* 0x000f2200080a017f */
[----:B------:R-:W-:Y:S01]  /*3ac0*/  BSSY B0, `(.L_x_4222) ;  /* 0x0000003000007945 */ /* 0x000fe20003800000 */
[----:B------:R-:W-:-:S03]  /*3ad0*/  ISETP.GE.AND P3, PT, R19, R56, PT ;  /* 0x000000381300720c */ /* 0x000fc60003f66270 */
[----:B----4-:R-:W-:Y:S10]  /*3ae0*/  @!P5 BRA `(.L_x_4223) ;  /* 0x000001940034d947 */ /* 0x010ff40003800000 */
.L_x_4434:
[----:B------:R-:W-:Y:S05]  /*3af0*/  BSYNC B0 ;  /* 0x0000000000007941 */ /* 0x000fea0003800000 */
.L_x_4222:
[----:B------:R-:W-:Y:S04]  /*3b00*/  BSSY B0, `(.L_x_4224) ;  /* 0x0000051000007945 */ /* 0x000fe80003800000 */
[----:B------:R-:W-:Y:S05]  /*3b10*/  @P3 BRA `(.L_x_4225) ;  /* 0x00000004003c3947 */ /* 0x000fea0003800000 */
[----:B-1----:R-:W-:Y:S01]  /*3b20*/  IMAD.WIDE R4, R47, 0x40, R44 ;  /* 0x000000402f047825 */ /* 0x002fe200078e022c */
[----:B------:R-:W-:Y:S01]  /*3b30*/  ULDC.64 UR4, c[0x0][0x318] ;  /* 0x0000c60000047ab9 */ /* 0x000fe20000000a00 */
[----:B------:R-:W-:Y:S02]  /*3b40*/  LOP3.LUT P3, RZ, R191, 0x4, RZ, 0xc0, !PT ;  /* 0x00000004bfff7812 */ /* 0x000fe4000786c0ff */
[----:B------:R-:W-:Y:S01]  /*3b50*/  IMAD R5, R5, UR4, RZ ;  /* 0x0000000405057c24 */ /* 0x000fe2000f8e02ff */
[----:B------:R-:W-:Y:S01]  /*3b60*/  IADD3 R76, R16, 0x140, RZ ;  /* 0x00000140104c7810 */ /* 0x000fe20007ffe0ff */
[----:B------:R-:W-:Y:S02]  /*3b70*/  IMAD.MOV.U32 R74, RZ, RZ, R36 ;  /* 0x000000ffff4a7224 */ /* 0x000fe400078e0024 */
        /* <DEDUP_REMOVED lines=10> */
[----:B0---4-:R-:W-:Y:S01]  /*3c20*/  LEA.HI.X R57, R6, UR5, R5, 0x1, P5 ;  /* 0x0000000506397c11 */ /* 0x011fe2000a8f0c05 */
[----:B---3--:R-:W-:Y:S01]  /*3c30*/  IMAD R78, R9, 0x2, R2 ;  /* 0x00000002094e7824 */ /* 0x008fe200078e0202 */
        /* <DEDUP_REMOVED lines=61> */
.L_x_4225:
[----:B------:R-:W-:Y:S05]  /*4010*/  BSYNC B0 ;  /* 0x0000000000007941 */ /* 0x000fea0003800000 */
.L_x_4224:
        /* <DEDUP_REMOVED lines=16> */
[----:B----4-:R-:W-:Y:S06]  /*4120*/  @P2 BRA `(.L_x_4226) ;  /* 0xffffffe000282947 */ /* 0x010fec000383ffff */
.L_x_4192:
        /* <DEDUP_REMOVED lines=44> */
[----:B---3--:R-:W-:-:S02]  /*43f0*/  CS2R R78, SRZ ;  /* 0x00000000004e7805 */ /* 0x008fc4000001ff00 */
        /* <DEDUP_REMOVED lines=18> */
[----:B--2---:R-:W-:Y:S01]  /*4520*/  CS2R R24, SRZ ;  /* 0x0000000000187805 */ /* 0x004fe2000001ff00 */
        /* <DEDUP_REMOVED lines=10> */
.L_x_4228:
[----:B------:R-:W-:Y:S05]  /*45d0*/  BSYNC B0 ;  /* 0x0000000000007941 */ /* 0x000fea0003800000 */
.L_x_4227:
        /* <DEDUP_REMOVED lines=9> */
[----:B------:R-:W-:Y:S01]  /*4670*/  ISETP.GE.AND P0, PT, R168, 0x2, PT ;  /* 0x00000002a800780c */ /* 0x000fe20003f06270 */
[----:B------:R-:W-:Y:S01]  /*4680*/  IMAD.MOV.U32 R7, RZ, RZ, 0x40000040 ;  /* 0x40000040ff077424 */ /* 0x000fe200078e00ff */
[----:B------:R-:W-:Y:S01]  /*4690*/  BAR.SYNC.DEFER_BLOCKING 0xe, 0x100 ;  /* 0x0384000000007b1d */ /* 0x000fe20000010000 */
[----:B------:R-:W-:Y:S01]  /*46a0*/  IMAD.MOV.U32 R11, RZ, RZ, 0x40000040 ;  /* 0x40000040ff0b7424 */ /* 0x000fe200078e00ff */
[----:B------:R-:W-:Y:S01]  /*46b0*/  R2UR UR5, R5 ;  /* 0x00000000050572ca */ /* 0x000fe200000e0000 */
[----:B------:R-:W-:Y:S01]  /*46c0*/  IMAD.MOV.U32 R9, RZ, RZ, 0x40000040 ;  /* 0x40000040ff097424 */ /* 0x000fe200078e00ff */
[----:B------:R-:W-:Y:S01]  /*46d0*/  R2UR UR7, R7 ;  /* 0x00000000070772ca */ /* 0x000fe200000e0000 */
[----:B------:R-:W-:Y:S01]  /*46e0*/  IMAD.MOV.U32 R13, RZ, RZ, 0x40000040 ;  /* 0x40000040ff0d7424 */ /* 0x000fe200078e00ff */
[----:B------:R-:W-:Y:S01]  /*46f0*/  BSSY B0, `(.L_x_4232) ;  /* 0x00000f6000007945 */ /* 0x000fe20003800000 */
[----:B------:R-:W-:Y:S01]  /*4700*/  IMAD.MOV.U32 R7, RZ, RZ, 0x40000040 ;  /* 0x40000040ff077424 */ /* 0x000fe200078e00ff */
[----:B------:R-:W1:Y:S01]  /*4710*/  S2R R20, SR_TID.X ;  /* 0x0000000000147919 */ /* 0x000e620000002100 */
[----:B0-----:R-:W-:-:S04]  /*4720*/  LEA.HI R3, R0, R0, RZ, 0x1 ;  /* 0x0000000000037211 */ /* 0x001fc800078f08ff */
[----:B------:R-:W-:Y:S01]  /*4730*/  LOP3.LUT R3, R3, 0x1fffe, RZ, 0xc0, !PT ;  /* 0x0001fffe03037812 */ /* 0x000fe200078ec0ff */
[----:B-----5:R-:W-:-:S04]  /*4740*/  WARPGROUP.ARRIVE ;  /* 0x00000000000079c5 */ /* 0x020fc80000000000 */
[----:B------:R-:W-:Y:S02]  /*4750*/  IMAD.IADD R3, R0, 0x1, -R3 ;  /* 0x0000000100037824 */ /* 0x000fe400078e0a03 */
[----:B------:R-:W-:-:S03]  /*4760*/  VIADD R0, R2, 0x36400 ;  /* 0x0003640002007836 */ /* 0x000fc60000000000 */
[----:B------:R-:W-:Y:S02]  /*4770*/  LEA R3, R3, R2, 0xf ;  /* 0x0000000203037211 */ /* 0x000fe400078e78ff */
[----:B------:R-:W-:-:S03]  /*4780*/  SHF.R.U32.HI R0, RZ, 0x4, R0 ;  /* 0x00000004ff007819 */ /* 0x000fc60000011600 */
[----:B------:R-:W-:Y:S01]  /*4790*/  VIADD R3, R3, 0x400 ;  /* 0x0000040003037836 */ /* 0x000fe20000000000 */
[----:B------:R-:W-:Y:S02]  /*47a0*/  LOP3.LUT R0, R0, 0x3fff, RZ, 0xc0, !PT ;  /* 0x00003fff00007812 */ /* 0x000fe400078ec0ff */
[----:B-1----:R-:W-:Y:S02]  /*47b0*/  LOP3.LUT R20, R20, 0x7f, RZ, 0xc0, !PT ;  /* 0x0000007f14147812 */ /* 0x002fe400078ec0ff */
[----:B------:R-:W-:Y:S02]  /*47c0*/  SHF.R.U32.HI R3, RZ, 0x4, R3 ;  /* 0x00000004ff037819 */ /* 0x000fe40000011603 */
[----:B------:R-:W-:Y:S02]  /*47d0*/  LOP3.LUT R4, R0, 0x10000, RZ, 0xfc, !PT ;  /* 0x0001000000047812 */ /* 0x000fe400078efcff */
[----:B------:R-:W-:Y:S02]  /*47e0*/  LOP3.LUT R3, R3, 0x3fff, RZ, 0xc0, !PT ;  /* 0x00003fff03037812 */ /* 0x000fe400078ec0ff */
[----:B------:R-:W-:-:S02]  /*47f0*/  R2UR UR4, R4 ;  /* 0x00000000040472ca */ /* 0x000fc400000e0000 */
[----:B------:R-:W-:Y:S02]  /*4800*/  LOP3.LUT R15, R3, 0x2000000, RZ, 0xfc, !PT ;  /* 0x02000000030f7812 */ /* 0x000fe400078efcff */
[----:B------:R-:W-:Y:S02]  /*4810*/  IADD3 R10, R4, 0x2, RZ ;  /* 0x00000002040a7810 */ /* 0x000fe40007ffe0ff */
[----:B------:R-:W-:Y:S01]  /*4820*/  ISETP.NE.AND P2, PT, R20, RZ, PT ;  /* 0x000000ff1400720c */ /* 0x000fe20003f45270 */
[----:B------:R-:W-:-:S04]  /*4830*/  IMAD R6, R18, 0x1000, R15 ;  /* 0x0000100012067824 */ /* 0x000fc800078e020f */
[C---:B------:R-:W-:Y:S01]  /*4840*/  VIADD R8, R6.reuse, 0x80 ;  /* 0x0000008006087836 */ /* 0x040fe20000000000 */
[C---:B------:R-:W-:Y:S01]  /*4850*/  R2UR UR6, R6.reuse ;  /* 0x00000000060672ca */ /* 0x040fe200000e0000 */
[C---:B------:R-:W-:Y:S02]  /*4860*/  VIADD R12, R6.reuse, 0x100 ;  /* 0x00000100060c7836 */ /* 0x040fe40000000000 */
[----:B------:R-:W-:-:S04]  /*4870*/  VIADD R6, R6, 0x180 ;  /* 0x0000018006067836 */ /* 0x000fc80000000000 */
[----:B------:R-:W-:-:S05]  /*4880*/  @!P2 LEA R0, R18, R2, 0x3 ;  /* 0x000000021200a211 */ /* 0x000fca00078e18ff */
[----:B------:R-:W-:Y:S01]  /*4890*/  @!P2 VIADD R0, R0, 0x38860 ;  /* 0x000388600000a836 */ /* 0x000fe20000000000 */
[----:B------:R-:W-:Y:S01]  /*48a0*/  HGMMA.64x256x16.F32 R24, gdesc[UR4].tnspB, RZ, !UPT, gsb0 ;  /* 0x43e00000041879f0 */ /* 0x000fe2000c0008ff */
[----:B------:R-:W-:Y:S02]  /*48b0*/  R2UR UR4, R10 ;  /* 0x000000000a0472ca */ /* 0x000fe400000e0000 */
[----:B------:R-:W-:Y:S02]  /*48c0*/  R2UR UR5, R11 ;  /* 0x000000000b0572ca */ /* 0x000fe400000e0000 */
[----:B------:R-:W-:Y:S01]  /*48d0*/  R2UR UR6, R8 ;  /* 0x00000000080672ca */ /* 0x000fe200000e0000 */
[----:B------:R-:W-:Y:S01]  /*48e0*/  VIADD R8, R4, 0x4 ;  /* 0x0000000404087836 */ /* 0x000fe20000000000 */
[----:B------:R-:W-:Y:S02]  /*48f0*/  R2UR UR7, R9 ;  /* 0x00000000090772ca */ /* 0x000fe400000e0000 */
[----:B------:R-:W-:-:S02]  /*4900*/  MOV R9, 0x40000040 ;  /* 0x4000004000097802 */ /* 0x000fc40000000f00 */
[----:B------:R-:W-:Y:S01]  /*4910*/  @!P2 PRMT R0, RZ, 0x654, R0 ;  /* 0x00000654ff00a816 */ /* 0x000fe20000000000 */
[----:B------:R-:W-:Y:S02]  /*4920*/  WARPGROUP.DEPBAR.LE gsb0, 0x0 ;  /* 0x00008000000079c5 */ /* 0x000fe40000010000 */
[----:B------:R-:W-:-:S14]  /*4930*/  WARPGROUP.ARRIVE ;  /* 0x00000000000079c5 */ /* 0x000fdc0000000000 */
        /* <DEDUP_REMOVED lines=24> */
.L_x_4234:
[----:B------:R-:W-:Y:S01]  /*4ac0*/  BAR.SYNC.DEFER_BLOCKING 0xe, 0x100 ;  /* 0x0384000000007b1d */ /* 0x000fe20000010000 */
[----:B------:R-:W-:Y:S01]  /*4ad0*/  IMAD R3, R18, 0x40, R190 ;  /* 0x0000004012037824 */ /* 0x000fe200078e02be */
[----:B------:R-:W-:Y:S01]  /*4ae0*/  R2UR UR4, R4 ;  /* 0x00000000040472ca */ /* 0x000fe200000e0000 */
[----:B------:R-:W-:Y:S01]  /*4af0*/  VIADD R18, R18, 0x1 ;  /* 0x0000000112127836 */ /* 0x000fe20000000000 */
[----:B------:R-:W-:Y:S01]  /*4b00*/  R2UR UR5, R5 ;  /* 0x00000000050572ca */ /* 0x000fe200000e0000 */
[----:B------:R-:W-:Y:S01]  /*4b10*/  IMAD R3, R3, 0x4, R2 ;  /* 0x0000000403037824 */ /* 0x000fe200078e0202 */
[----:B------:R-:W-:Y:S01]  /*4b20*/  ISETP.GT.AND P1, PT, R168, RZ, PT ;  /* 0x000000ffa800720c */ /* 0x000fe20003f24270 */
[----:B------:R-:W-:Y:S01]  /*4b30*/  IMAD.MOV.U32 R7, RZ, RZ, 0x40000040 ;  /* 0x40000040ff077424 */ /* 0x000fe200078e00ff */
[----:B------:R-:W-:Y:S01]  /*4b40*/  ISETP.NE.AND P0, PT, R18, 0x2, PT ;  /* 0x000000021200780c */ /* 0x000fe20003f05270 */
[----:B------:R-:W-:Y:S02]  /*4b50*/  IMAD.MOV.U32 R21, RZ, RZ, 0x40000040 ;  /* 0x40000040ff157424 */ /* 0x000fe400078e00ff */
[----:B------:R-:W-:Y:S01]  /*4b60*/  VIADD R168, R168, 0xffffffff ;  /* 0xffffffffa8a87836 */ /* 0x000fe20000000000 */
[----:B------:R-:W-:-:S02]  /*4b70*/  SEL R18, R18, RZ, P0 ;  /* 0x000000ff12127207 */ /* 0x000fc40000000000 */
[----:B------:R-:W-:Y:S01]  /*4b80*/  R2UR UR7, R7 ;  /* 0x00000000070772ca */ /* 0x000fe200000e0000 */
[----:B------:R-:W-:Y:S01]  /*4b90*/  IMAD.MOV.U32 R7, RZ, RZ, 0x40000040 ;  /* 0x40000040ff077424 */ /* 0x000fe200078e00ff */
[----:B------:R-:W-:-:S04]  /*4ba0*/  LEA R6, R18, R15, 0xc ;  /* 0x0000000f12067211 */ /* 0x000fc800078e60ff */
[C---:B------:R-:W-:Y:S01]  /*4bb0*/  R2UR UR6, R6.reuse ;  /* 0x00000000060672ca */ /* 0x040fe200000e0000 */
[----:B------:R-:W-:Y:S01]  /*4bc0*/  VIADD R20, R6, 0x80 ;  /* 0x0000008006147836 */ /* 0x000fe20000000000 */
[----:B01----:R-:W0:Y:S04]  /*4bd0*/  LDS R0, [R3+0x38400] ;  /* 0x0384000003007984 */ /* 0x003e280000000800 */
[----:B------:R1:W2:Y:S02]  /*4be0*/  LDS R14, [R3+0x38420] ;  /* 0x03842000030e7984 */ /* 0x0002a40000000800 */
[----:B-1----:R-:W-:-:S04]  /*4bf0*/  SEL R3, RZ, 0x1, P0 ;  /* 0x00000001ff037807 */ /* 0x002fc80000000000 */
[----:B------:R-:W-:Y:S01]  /*4c00*/  LOP3.LUT R22, R22, R3, RZ, 0x3c, !PT ;  /* 0x0000000316167212 */ /* 0x000fe200078e3cff */
        /* <DEDUP_REMOVED lines=138> */
[----:B------:R-:W-:Y:S01]  /*54b0*/  IMAD.MOV.U32 R21, RZ, RZ, 0x40000040 ;  /* 0x40000040ff157424 */ /* 0x000fe200078e00ff */
        /* <DEDUP_REMOVED lines=25> */
.L_x_4233:
[----:B------:R-:W-:Y:S05]  /*5650*/  BSYNC B0 ;  /* 0x0000000000007941 */ /* 0x000fea0003800000 */
.L_x_4232:
[----:B------:R-:W-:Y:S01]  /*5660*/  BAR.SYNC.DEFER_BLOCKING 0xe, 0x100 ;  /* 0x0384000000007b1d */ /* 0x000fe20000010000 */
[C---:B------:R-:W-:Y:S01]  /*5670*/  IMAD R3, R18.reuse, 0x40, R190 ;  /* 0x0000004012037824 */ /* 0x040fe200078e02be */
[----:B------:R-:W-:Y:S01]  /*5680*/  PLOP3.LUT P0, PT, PT, PT, PT, 0x8, 0x0 ;  /* 0x000000000000781c */ /* 0x000fe20003f0e170 */
[----:B------:R-:W-:-:S03]  /*5690*/  VIADD R18, R18, 0x1 ;  /* 0x0000000112127836 */ /* 0x000fc60000000000 */
[----:B------:R-:W-:Y:S02]  /*56a0*/  LEA R3, R3, R2, 0x2 ;  /* 0x0000000203037211 */ /* 0x000fe400078e10ff */
[----:B------:R-:W-:-:S04]  /*56b0*/  ISETP.NE.AND P1, PT, R18, 0x2, PT ;  /* 0x000000021200780c */ /* 0x000fc80003f25270 */
        /* <DEDUP_REMOVED lines=135> */
.L_x_4230:
        /* <DEDUP_REMOVED lines=13> */
[----:B------:R-:W-:-:S03]  /*6000*/  LOP3.LUT R56, R3, 0x3fff, RZ, 0xc0, !PT ;  /* 0x00003fff03387812 */ /* 0x000fc600078ec0ff */
        /* <DEDUP_REMOVED lines=17> */
.L_x_4236:
[----:B------:R-:W-:Y:S05]  /*6120*/  BSYNC B6 ;  /* 0x0000000000067941 */ /* 0x000fea0003800000 */
.L_x_4235:
        /* <DEDUP_REMOVED lines=12> */
.L_x_4240:
[----:B-1----:R1:W2:Y:S02]  /*61f0*/  SYNCS.PHASECHK.TRANS64.TRYWAIT P0, [R2+URZ+0x38800], R3 ;  /* 0x03880003020075a7 */ /* 0x0022a4000800017f */
[----:B--2---:R-:W-:Y:S05]  /*6200*/  @!P0 NANOSLEEP.SYNCS 0x989680 ;  /* 0x009896800000895d */ /* 0x004fea0003900000 */
[----:B------:R-:W2:Y:S02]  /*6210*/  @!P0 SYNCS.PHASECHK.TRANS64 P0, [R2+URZ+0x38800], R3 ;  /* 0x03880003020085a7 */ /* 0x000ea4000800007f */
[----:B--2---:R-:W-:Y:S05]  /*6220*/  @!P0 BRA `(.L_x_4240) ;  /* 0xfffffffc00f08947 */ /* 0x004fea000383ffff */
.L_x_4239:
[----:B------:R-:W-:Y:S05]  /*6230*/  BSYNC B0 ;  /* 0x0000000000007941 */ /* 0x000fea0003800000 */
.L_x_4238:
[----:B------:R-:W-:Y:S05]  /*6240*/  BRA `(.L_x_4241) ;  /* 0x0000002c004c7947 */ /* 0x000fea0003800000 */
.L_x_4237:
[----:B------:R-:W0:Y:S01]  /*6250*/  LDC.64 R46, c[0x0][0x3d8] ;  /* 0x0000f600ff2e7b82 */ /* 0x000e220000000a00 */
[----:B------:R-:W-:Y:S01]  /*6260*/  VIADD R0, R2, 0x20400 ;  /* 0x0002040002007836 */ /* 0x000fe20000000000 */
[----:B-----5:R-:W-:Y:S01]  /*6270*/  SHF.R.S32.HI R3, RZ, 0x1f, R33 ;  /* 0x0000001fff037819 */ /* 0x020fe20000011421 */
[----:B------:R-:W-:Y:S01]  /*6280*/  IMAD.SHL.U32 R24, R222, 0x4, RZ ;  /* 0x00000004de187824 */ /* 0x000fe200078e00ff */
[----:B------:R-:W-:Y:S01]  /*6290*/  SHF.R.S32.HI R5, RZ, 0x1f, R16 ;  /* 0x0000001fff057819 */ /* 0x000fe20000011410 */
[----:B------:R-:W-:Y:S01]  /*62a0*/  BSSY B6, `(.L_x_4242) ;  /* 0x0000032000067945 */ /* 0x000fe20003800000 */
[----:B------:R-:W-:Y:S02]  /*62b0*/  LOP3.LUT P0, RZ, R0, 0x3ff, RZ, 0xc0, !PT ;  /* 0x000003ff00ff7812 */ /* 0x000fe4000780c0ff */
[----:B------:R-:W1:Y:S01]  /*62c0*/  LDC.64 R44, c[0x0][0x3e8] ;  /* 0x0000fa00ff2c7b82 */ /* 0x000e620000000a00 */
[----:B------:R-:W-:Y:S02]  /*62d0*/  MOV R4, R16 ;  /* 0x0000001000047202 */ /* 0x000fe40000000f00 */
        /* <DEDUP_REMOVED lines=13> */
[----:B------:R-:W-:-:S04]  /*63b0*/  IMAD.WIDE.U32 R8, R19, R46, R4 ;  /* 0x0000002e13087225 */ /* 0x000fc800078e0004 */
[----:B------:R-:W-:Y:S01]  /*63c0*/  IMAD.WIDE.U32 R10, R19, R44, R4 ;  /* 0x0000002c130a7225 */ /* 0x000fe200078e0004 */
[----:B------:R-:W-:-:S03]  /*63d0*/  IADD3 R27, P3, R8, R42, RZ ;  /* 0x0000002a081b7210 */ /* 0x000fc60007f7e0ff */
        /* <DEDUP_REMOVED lines=30> */
.L_x_4243:
[----:B------:R-:W-:Y:S05]  /*65c0*/  BSYNC B6 ;  /* 0x0000000000067941 */ /* 0x000fea0003800000 */
.L_x_4242:
        /* <DEDUP_REMOVED lines=22> */
[----:B------:R-:W-:Y:S01]  /*6730*/  LEA R3, R185, R19, 0x6 ;  /* 0x00000013b9037211 */ /* 0x000fe200078e30ff */
[----:B------:R-:W-:Y:S01]  /*6740*/  BSSY B1, `(.L_x_4246) ;  /* 0x000002d000017945 */ /* 0x000fe20003800000 */
[-C--:B------:R-:W-:Y:S01]  /*6750*/  ISETP.GE.AND P0, PT, R19, R8.reuse, PT ;  /* 0x000000081300720c */ /* 0x080fe20003f06270 */
[----:B------:R-:W-:Y:S01]  /*6760*/  IMAD.MOV.U32 R10, RZ, RZ, R42 ;  /* 0x000000ffff0a7224 */ /* 0x000fe200078e002a */
        /* <DEDUP_REMOVED lines=32> */
[C---:B------:R-:W-:Y:S02]  /*6970*/  LEA R38, P5, R0.reuse, UR8, 0x1 ;  /* 0x0000000800267c11 */ /* 0x040fe4000f8a08ff */
[----:B------:R-:W-:Y:S02]  /*6980*/  CS2R R32, SRZ ;  /* 0x0000000000207805 */ /* 0x000fe4000001ff00 */
[----:B------:R-:W-:Y:S02]  /*6990*/  LEA.HI.X R15, R15, UR7, R30, 0x1, P4 ;  /* 0x000000070f0f7c11 */ /* 0x000fe4000a0f0c1e */
[----:B------:R-:W-:Y:S02]  /*69a0*/  CS2R R34, SRZ ;  /* 0x0000000000227805 */ /* 0x000fe4000001ff00 */
[----:B------:R-:W-:-:S02]  /*69b0*/  LEA.HI.X R39, R0, UR9, R31, 0x1, P5 ;  /* 0x0000000900277c11 */ /* 0x000fc4000a8f0c1f */
[----:B------:R-:W-:Y:S01]  /*69c0*/  CS2R R30, SRZ ;  /* 0x00000000001e7805 */ /* 0x000fe2000001ff00 */
[----:B------:R0:W5:Y:S04]  /*69d0*/  @!P2 LDG.E.64 R32, desc[UR54][R14.64+0x20] ;  /* 0x000020360e20a981 */ /* 0x000168000c1e1b00 */
[----:B------:R0:W5:Y:S04]  /*69e0*/  @!P3 LDG.E.64 R36, desc[UR54][R14.64] ;  /* 0x000000360e24b981 */ /* 0x000168000c1e1b00 */
[----:B------:R0:W5:Y:S04]  /*69f0*/  @!P3 LDG.E.64 R34, desc[UR54][R38.64] ;  /* 0x000000362622b981 */ /* 0x000168000c1e1b00 */
[----:B------:R0:W5:Y:S02]  /*6a00*/  @!P2 LDG.E.64 R30, desc[UR54][R38.64+0x20] ;  /* 0x00002036261ea981 */ /* 0x000164000c1e1b00 */
.L_x_4247:
[----:B------:R-:W-:Y:S05]  /*6a10*/  BSYNC B1 ;  /* 0x0000000000017941 */ /* 0x000fea0003800000 */
.L_x_4246:
        /* <DEDUP_REMOVED lines=24> */
.L_x_4249:
[----:B------:R-:W-:Y:S05]  /*6ba0*/  BSYNC B1 ;  /* 0x0000000000017941 */ /* 0x000fea0003800000 */
.L_x_4248:
        /* <DEDUP_REMOVED lines=9> */
[----:B------:R-:W-:Y:S01]  /*6c40*/  LEA R4, P2, R10, UR4, 0x1 ;  /* 0x000000040a047c11 */ /* 0x000fe2000f8408ff */
[----:B------:R-:W-:Y:S01]  /*6c50*/  IMAD R3, R3, R7, R6 ;  /* 0x0000000703037224 */ /* 0x000fe200078e0206 */
[----:B------:R-:W-:Y:S01]  /*6c60*/  LOP3.LUT R6, R0, 0xfffffffe, RZ, 0xc0, !PT ;  /* 0xfffffffe00067812 */ /* 0x000fe200078ec0ff */
[----:B------:R-:W-:Y:S01]  /*6c70*/  IMAD.IADD R5, R11, 0x1, R5 ;  /* 0x000000010b057824 */ /* 0x000fe200078e0205 */
[----:B------:R-:W-:Y:S01]  /*6c80*/  LOP3.LUT R15, R14, 0x1c0, RZ, 0xc0, !PT ;  /* 0x000001c00e0f7812 */ /* 0x000fe200078ec0ff */
[----:B------:R-:W-:Y:S01]  /*6c90*/  UMOV UR4, 0xffffffff ;  /* 0xffffffff00047882 */ /* 0x000fe20000000000 */
[----:B------:R-:W-:Y:S01]  /*6ca0*/  LEA R0, P3, R12, UR6, 0x1 ;  /* 0x000000060c007c11 */ /* 0x000fe2000f8608ff */
[----:B------:R-:W-:Y:S01]  /*6cb0*/  IMAD.IADD R57, R219, 0x1, -R6 ;  /* 0x00000001db397824 */ /* 0x000fe200078e0a06 */
[----:B------:R-:W-:-:S02]  /*6cc0*/  IADD3 R3, R13, R3, RZ ;  /* 0x000000030d037210 */ /* 0x000fc40007ffe0ff */
[----:B------:R-:W-:Y:S02]  /*6cd0*/  LOP3.LUT R7, R15, 0x18, R16, 0xf8, !PT ;  /* 0x000000180f077812 */ /* 0x000fe400078ef810 */
[----:B------:R-:W-:Y:S02]  /*6ce0*/  SHF.R.U32.HI R14, RZ, 0x3, R15 ;  /* 0x00000003ff0e7819 */ /* 0x000fe4000001160f */
[----:B------:R-:W-:Y:S02]  /*6cf0*/  LEA.HI.X R5, R10, UR5, R5, 0x1, P2 ;  /* 0x000000050a057c11 */ /* 0x000fe400090f0c05 */
[----:B------:R-:W-:Y:S02]  /*6d00*/  LEA.HI.X R3, R12, UR7, R3, 0x1, P3 ;  /* 0x000000070c037c11 */ /* 0x000fe400098f0c03 */
[----:B------:R-:W-:Y:S02]  /*6d10*/  LOP3.LUT R39, R7, R14, RZ, 0x3c, !PT ;  /* 0x0000000e07277212 */ /* 0x000fe400078e3cff */
[----:B------:R-:W-:Y:S01]  /*6d20*/  SHF.L.U32 R7, R57, 0x1f, RZ ;  /* 0x0000001f39077819 */ /* 0x000fe200000006ff */
[----:B------:R-:W-:Y:S06]  /*6d30*/  BRA.DIV UR4, `(.L_x_4250) ;  /* 0x0000016204b47947 */ /* 0x000fec000b800000 */
.L_x_4437:
[----:B------:R-:W-:-:S03]  /*6d40*/  UMOV UR4, 0xffffffff ;  /* 0xffffffff00047882 */ /* 0x000fc60000000000 */
[----:B------:R-:W-:Y:S05]  /*6d50*/  BRA.DIV UR4, `(.L_x_4251) ;  /* 0x0000016204d47947 */ /* 0x000fea000b800000 */
.L_x_4440:
[----:B------:R-:W-:-:S03]  /*6d60*/  UMOV UR4, 0xffffffff ;  /* 0xffffffff00047882 */ /* 0x000fc60000000000 */
[----:B------:R-:W-:Y:S05]  /*6d70*/  BRA.DIV UR4, `(.L_x_4252) ;  /* 0x0000016204f47947 */ /* 0x000fea000b800000 */
.L_x_4443:
[----:B------:R-:W-:-:S03]  /*6d80*/  UMOV UR4, 0xffffffff ;  /* 0xffffffff00047882 */ /* 0x000fc60000000000 */
[----:B------:R-:W-:Y:S05]  /*6d90*/  BRA.DIV UR4, `(.L_x_4253) ;  /* 0x0000016604147947 */ /* 0x000fea000b800000 */
.L_x_4446:
[----:B------:R-:W-:-:S03]  /*6da0*/  UMOV UR4, 0xffffffff ;  /* 0xffffffff00047882 */ /* 0x000fc60000000000 */
[----:B------:R-:W-:Y:S05]  /*6db0*/  BRA.DIV UR4, `(.L_x_4254) ;  /* 0x0000016604347947 */ /* 0x000fea000b800000 */
.L_x_4449:
[----:B------:R-:W-:-:S03]  /*6dc0*/  UMOV UR4, 0xffffffff ;  /* 0xffffffff00047882 */ /* 0x000fc60000000000 */
[----:B------:R-:W-:Y:S05]  /*6dd0*/  BRA.DIV UR4, `(.L_x_4255) ;  /* 0x0000016604547947 */ /* 0x000fea000b800000 */
.L_x_4452:
[----:B------:R-:W-:-:S03]  /*6de0*/  UMOV UR4, 0xffffffff ;  /* 0xffffffff00047882 */ /* 0x000fc60000000000 */
[----:B------:R-:W-:Y:S05]  /*6df0*/  BRA.DIV UR4, `(.L_x_4256) ;  /* 0x0000016604747947 */ /* 0x000fea000b800000 */
.L_x_4455:
[----:B------:R-:W-:-:S03]  /*6e00*/  UMOV UR4, 0xffffffff ;  /* 0xffffffff00047882 */ /* 0x000fc60000000000 */
[----:B------:R-:W-:Y:S05]  /*6e10*/  BRA.DIV UR4, `(.L_x_4257) ;  /* 0x0000016604947947 */ /* 0x000fea000b800000 */
.L_x_4458:
[----:B------:R-:W0:Y:S01]  /*6e20*/  SYNCS.PHASECHK.TRANS64.TRYWAIT P2, [R2+URZ+0x38800], R7 ;  /* 0x03880007020075a7 */ /* 0x000e22000804017f */
[----:B-----5:R-:W-:Y:S01]  /*6e30*/  IMAD.MOV.U32 R3, RZ, RZ, R35 ;  /* 0x000000ffff037224 */ /* 0x020fe200078e0023 */
[----:B------:R-:W-:Y:S01]  /*6e40*/  LOP3.LUT P3, RZ, R191, 0x4, RZ, 0xc0, !PT ;  /* 0x00000004bfff7812 */ /* 0x000fe2000786c0ff */
[----:B------:R-:W-:Y:S01]  /*6e50*/  IMAD.MOV.U32 R4, RZ, RZ, R30 ;  /* 0x000000ffff047224 */ /* 0x000fe200078e001e */
[----:B------:R-:W-:Y:S01]  /*6e60*/  BSSY B1, `(.L_x_4258) ;  /* 0x000001f000017945 */ /* 0x000fe20003800000 */
[----:B------:R-:W-:Y:S02]  /*6e70*/  IMAD.MOV.U32 R5, RZ, RZ, R31 ;  /* 0x000000ffff057224 */ /* 0x000fe400078e001f */
[----:B------:R-:W-:Y:S01]  /*6e80*/  IMAD.MOV.U32 R0, RZ, RZ, R34 ;  /* 0x000000ffff007224 */ /* 0x000fe200078e0022 */
[----:B------:R-:W-:Y:S01]  /*6e90*/  PRMT R42, R3, 0x5410, R4 ;  /* 0x00005410032a7816 */ /* 0x000fe20000000004 */
[----:B------:R-:W-:Y:S01]  /*6ea0*/  IMAD R3, R212, 0x200, R39 ;  /* 0x00000200d4037824 */ /* 0x000fe200078e0227 */
[----:B------:R-:W-:Y:S01]  /*6eb0*/  PRMT R43, R5, 0x7610, R43 ;  /* 0x00007610052b7816 */ /* 0x000fe2000000002b */
[----:B------:R-:W-:Y:S01]  /*6ec0*/  IMAD.MOV.U32 R4, RZ, RZ, R37 ;  /* 0x000000ffff047224 */ /* 0x000fe200078e0025 */
[----:B------:R-:W-:Y:S01]  /*6ed0*/  PRMT R10, R0, 0x7610, R10 ;  /* 0x00007610000a7816 */ /* 0x000fe2000000000a */
[----:B------:R-:W-:Y:S01]  /*6ee0*/  IMAD.MOV.U32 R5, RZ, RZ, R32 ;  /* 0x000000ffff057224 */ /* 0x000fe200078e0020 */
[----:B------:R-:W-:Y:S01]  /*6ef0*/  MOV R0, R36 ;  /* 0x0000002400007202 */ /* 0x000fe20000000f00 */
[----:B------:R-:W-:Y:S01]  /*6f00*/  IMAD R3, R3, 0x2, R2 ;  /* 0x0000000203037824 */ /* 0x000fe200078e0202 */
[----:B------:R-:W-:Y:S01]  /*6f10*/  PRMT R43, R43, 0x5410, R4 ;  /* 0x000054102b2b7816 */ /* 0x000fe20000000004 */
[----:B------:R-:W-:Y:S01]  /*6f20*/  IMAD.MOV.U32 R6, RZ, RZ, R26 ;  /* 0x000000ffff067224 */ /* 0x000fe200078e001a */
[----:B------:R-:W-:Y:S01]  /*6f30*/  PRMT R44, R5, 0x7610, R44 ;  /* 0x00007610052c7816 */ /* 0x000fe2000000002c */
[C---:B------:R-:W-:Y:S01]  /*6f40*/  VIADD R4, R3.reuse, 0x20400 ;  /* 0x0002040003047836 */ /* 0x040fe20000000000 */
[----:B------:R-:W-:Y:S01]  /*6f50*/  MOV R5, R33 ;  /* 0x0000002100057202 */ /* 0x000fe20000000f00 */
[----:B------:R-:W-:Y:S01]  /*6f60*/  IMAD.MOV.U32 R11, RZ, RZ, R27 ;  /* 0x000000ffff0b7224 */ /* 0x000fe200078e001b */
[----:B------:R-:W-:Y:S01]  /*6f70*/  PRMT R14, R0, 0x7610, R14 ;  /* 0x00007610000e7816 */ /* 0x000fe2000000000e */
[----:B------:R-:W-:Y:S01]  /*6f80*/  VIADD R0, R3, 0x20440 ;  /* 0x0002044003007836 */ /* 0x000fe20000000000 */
[----:B------:R-:W-:Y:S01]  /*6f90*/  PRMT R44, R44, 0x5410, R5 ;  /* 0x000054102c2c7816 */ /* 0x000fe20000000005 */
[----:B------:R-:W-:Y:S01]  /*6fa0*/  IMAD.MOV.U32 R5, RZ, RZ, R9 ;  /* 0x000000ffff057224 */ /* 0x000fe200078e0009 */
[----:B------:R-:W-:Y:S01]  /*6fb0*/  @P3 IADD3 R0, R4, -0x40, RZ ;  /* 0xffffffc004003810 */ /* 0x000fe20007ffe0ff */
[----:B------:R-:W-:Y:S01]  /*6fc0*/  IMAD.MOV.U32 R4, RZ, RZ, R8 ;  /* 0x000000ffff047224 */ /* 0x000fe200078e0008 */
[----:B------:R-:W-:Y:S01]  /*6fd0*/  PRMT R45, R6, 0x5410, R11 ;  /* 0x00005410062d7816 */ /* 0x000fe2000000000b */
[----:B------:R-:W-:-:S02]  /*6fe0*/  IMAD.MOV.U32 R6, RZ, RZ, R28 ;  /* 0x000000ffff067224 */ /* 0x000fc400078e001c */
[----:B------:R-:W-:Y:S01]  /*6ff0*/  IMAD.MOV.U32 R11, RZ, RZ, R29 ;  /* 0x000000ffff0b7224 */ /* 0x000fe200078e001d */
[----:B------:R-:W-:Y:S01]  /*7000*/  PRMT R46, R4, 0x5410, R5 ;  /* 0x00005410042e7816 */ /* 0x000fe20000000005 */
[----:B------:R-:W-:Y:S01]  /*7010*/  IMAD.MOV.U32 R5, RZ, RZ, R21 ;  /* 0x000000ffff057224 */ /* 0x000fe200078e0015 */
[----:B------:R-:W-:Y:S02]  /*7020*/  MOV R4, R20 ;  /* 0x0000001400047202 */ /* 0x000fe40000000f00 */
[----:B------:R-:W-:Y:S01]  /*7030*/  PRMT R47, R6, 0x5410, R11 ;  /* 0x00005410062f7816 */ /* 0x000fe2000000000b */
[----:B0-----:R-:W-:Y:S06]  /*7040*/  @!P2 BRA `(.L_x_4259) ;  /* 0x000001640030a947 */ /* 0x001fec0003800000 */
.L_x_4459:
[----:B------:R-:W-:Y:S05]  /*7050*/  BSYNC B1 ;  /* 0x0000000000017941 */ /* 0x000fea0003800000 */
.L_x_4258:
        /* <DEDUP_REMOVED lines=51> */
.L_x_4263:
[----:B------:R-:W-:Y:S05]  /*7390*/  BSYNC B2 ;  /* 0x0000000000027941 */ /* 0x000fea0003800000 */
.L_x_4262:
        /* <DEDUP_REMOVED lines=43> */
.L_x_4261:
[----:B------:R-:W-:Y:S05]  /*7650*/  BSYNC B1 ;  /* 0x0000000000017941 */ /* 0x000fea0003800000 */
.L_x_4260:
        /* <DEDUP_REMOVED lines=49> */
.L_x_4266:
[----:B------:R-:W-:Y:S05]  /*7970*/  BSYNC B1 ;  /* 0x0000000000017941 */ /* 0x000fea0003800000 */
.L_x_4265:
        /* <DEDUP_REMOVED lines=44> */
.L_x_4245:
        /* <DEDUP_REMOVED lines=17> */
[----:B------:R-:W-:Y:S02]  /*7d50*/  @!P0 LEA.HI.X R9, R9, UR5, R10, 0x1, P4 ;  /* 0x0000000509098c11 */ /* 0x000fe4000a0f0c0a */
[----:B------:R-:W-:-:S03]  /*7d60*/  @!P0 IADD3 R11, P5, R54, R29, RZ ;  /* 0x0000001d360b8210 */ /* 0x000fc60007fbe0ff */
[----:B------:R2:W5:Y:S01]  /*7d70*/  @!P0 LDG.E.128 R32, desc[UR54][R8.64] ;  /* 0x0000003608208981 */ /* 0x000562000c1e1d00 */
[----:B------:R-:W-:Y:S02]  /*7d80*/  @!P0 IADD3.X R24, R59, R28, RZ, P5, !PT ;  /* 0x0000001c3b188210 */ /* 0x000fe40002ffe4ff */
[----:B0-----:R-:W-:Y:S02]  /*7d90*/  @!P1 LEA R12, P3, R13, R14, 0x1 ;  /* 0x0000000e0d0c9211 */ /* 0x001fe400078608ff */
[----:B------:R-:W-:Y:S02]  /*7da0*/  CS2R R28, SRZ ;  /* 0x00000000001c7805 */ /* 0x000fe4000001ff00 */
[----:B------:R-:W-:Y:S02]  /*7db0*/  @!P0 LEA R10, P2, R11, UR6, 0x1 ;  /* 0x000000060b0a8c11 */ /* 0x000fe4000f8408ff */
[----:B------:R-:W-:Y:S02]  /*7dc0*/  @!P1 LEA.HI.X R13, R13, R15, R20, 0x1, P3 ;  /* 0x0000000f0d0d9211 */ /* 0x000fe400018f0c14 */
[----:B------:R-:W-:-:S02]  /*7dd0*/  @!P0 LEA.HI.X R11, R11, UR7, R24, 0x1, P2 ;  /* 0x000000070b0b8c11 */ /* 0x000fc400090f0c18 */
[----:B-1----:R-:W-:-:S04]  /*7de0*/  @!P1 LEA R14, P4, R0, R30, 0x1 ;  /* 0x0000001e000e9211 */ /* 0x002fc800078808ff */
[----:B------:R-:W-:Y:S02]  /*7df0*/  @!P1 LEA.HI.X R15, R0, R31, R3, 0x1, P4 ;  /* 0x0000001f000f9211 */ /* 0x000fe400020f0c03 */
[----:B------:R-:W-:Y:S01]  /*7e00*/  CS2R R30, SRZ ;  /* 0x00000000001e7805 */ /* 0x000fe2000001ff00 */
[----:B------:R-:W0:Y:S05]  /*7e10*/  LDC R0, c[0x0][0x428] ;  /* 0x00010a00ff007b82 */ /* 0x000e2a0000000800 */
[----:B------:R-:W5:Y:S01]  /*7e20*/  @!P1 LDG.E.128 R28, desc[UR54][R14.64] ;  /* 0x000000360e1c9981 */ /* 0x000f62000c1e1d00 */
[----:B0-----:R-:W-:-:S13]  /*7e30*/  ISETP.NE.AND P2, PT, R0, 0x1, PT ;  /* 0x000000010000780c */ /* 0x001fda0003f45270 */
[----:B------:R-:W0:Y:S08]  /*7e40*/  @P2 LDC R0, c[0x0][0x42c] ;  /* 0x00010b00ff002b82 */ /* 0x000e300000000800 */
[----:B--2---:R-:W1:Y:S01]  /*7e50*/  @P2 LDC R9, c[0x0][0x430] ;  /* 0x00010c00ff092b82 */ /* 0x004e620000000800 */
[----:B------:R-:W-:-:S04]  /*7e60*/  IMAD R3, R185, 0x40, R19 ;  /* 0x00000040b9037824 */ /* 0x000fc800078e0213 */
[----:B------:R-:W-:Y:S01]  /*7e70*/  IMAD R3, R222, 0x20, R3 ;  /* 0x00000020de037824 */ /* 0x000fe200078e0203 */
[----:B------:R-:W-:Y:S02]  /*7e80*/  CS2R R36, SRZ ;  /* 0x0000000000247805 */ /* 0x000fe4000001ff00 */
[----:B------:R-:W-:Y:S02]  /*7e90*/  CS2R R38, SRZ ;  /* 0x0000000000267805 */ /* 0x000fe4000001ff00 */
[----:B------:R-:W-:Y:S02]  /*7ea0*/  CS2R R24, SRZ ;  /* 0x0000000000187805 */ /* 0x000fe4000001ff00 */
[----:B------:R-:W-:Y:S01]  /*7eb0*/  CS2R R26, SRZ ;  /* 0x00000000001a7805 */ /* 0x000fe2000001ff00 */
[----:B------:R-:W-:Y:S01]  /*7ec0*/  IMAD.MOV.U32 R8, RZ, RZ, R42 ;  /* 0x000000ffff087224 */ /* 0x000fe200078e002a */
        /* <DEDUP_REMOVED lines=23> */
.L_x_4462:
[----:B------:R-:W-:-:S03]  /*8040*/  UMOV UR4, 0xffffffff ;  /* 0xffffffff00047882 */ /* 0x000fc60000000000 */
[----:B------:R-:W-:Y:S05]  /*8050*/  BRA.DIV UR4, `(.L_x_4268) ;  /* 0x0000015604687947 */ /* 0x000fea000b800000 */
.L_x_4465:
[----:B------:R-:W-:-:S03]  /*8060*/  UMOV UR4, 0xffffffff ;  /* 0xffffffff00047882 */ /* 0x000fc60000000000 */
[----:B------:R-:W-:Y:S05]  /*8070*/  BRA.DIV UR4, `(.L_x_4269) ;  /* 0x0000015604887947 */ /* 0x000fea000b800000 */
.L_x_4468:
[----:B------:R-:W-:-:S03]  /*8080*/  UMOV UR4, 0xffffffff ;  /* 0xffffffff00047882 */ /* 0x000fc60000000000 */
[----:B------:R-:W-:Y:S05]  /*8090*/  BRA.DIV UR4, `(.L_x_4270) ;  /* 0x0000015604a87947 */ /* 0x000fea000b800000 */
.L_x_4471:
[----:B------:R-:W-:-:S03]  /*80a0*/  UMOV UR4, 0xffffffff ;  /* 0xffffffff00047882 */ /* 0x000fc60000000000 */
[----:B------:R-:W-:Y:S05]  /*80b0*/  BRA.DIV UR4, `(.L_x_4271) ;  /* 0x0000015604c87947 */ /* 0x000fea000b800000 */
.L_x_4474:
[----:B------:R-:W-:Y:S01]  /*80c0*/  UMOV UR4, 0xffffffff ;  /* 0xffffffff00047882 */ /* 0x000fe20000000000 */
[----:B------:R-:W-:Y:S02]  /*80d0*/  LOP3.LUT R6, R6, 0xfffffffe, RZ, 0xc0, !PT ;  /* 0xfffffffe06067812 */ /* 0x000fe400078ec0ff */
[----:B------:R-:W-:Y:S05]  /*80e0*/  BRA.DIV UR4, `(.L_x_4272) ;  /* 0x0000015604e47947 */ /* 0x000fea000b800000 */
.L_x_4477:
[----:B------:R-:W-:Y:S01]  /*80f0*/  UMOV UR4, 0xffffffff ;  /* 0xffffffff00047882 */ /* 0x000fe20000000000 */
[----:B------:R-:W-:Y:S02]  /*8100*/  IMAD.IADD R57, R219, 0x1, -R6 ;  /* 0x00000001db397824 */ /* 0x000fe400078e0a06 */
[----:B------:R-:W-:Y:S05]  /*8110*/  BRA.DIV UR4, `(.L_x_4273) ;  /* 0x0000015a04007947 */ /* 0x000fea000b800000 */
.L_x_4480:
[----:B------:R-:W-:Y:S01]  /*8120*/  UMOV UR4, 0xffffffff ;  /* 0xffffffff00047882 */ /* 0x000fe20000000000 */
[----:B------:R-:W-:Y:S02]  /*8130*/  SHF.L.U32 R3, R57, 0x1f, RZ ;  /* 0x0000001f39037819 */ /* 0x000fe400000006ff */
[----:B------:R-:W-:Y:S05]  /*8140*/  BRA.DIV UR4, `(.L_x_4274) ;  /* 0x0000015a041c7947 */ /* 0x000fea000b800000 */
.L_x_4483:
[----:B------:R-:W0:Y:S01]  /*8150*/  SYNCS.PHASECHK.TRANS64.TRYWAIT P2, [R2+URZ+0x38800], R3 ;  /* 0x03880003020075a7 */ /* 0x000e22000804017f */
[----:B-----5:R-:W-:Y:S01]  /*8160*/  MOV R0, R32 ;  /* 0x0000002000007202 */ /* 0x020fe20000000f00 */
[----:B------:R-:W-:Y:S01]  /*8170*/  IMAD.MOV.U32 R4, RZ, RZ, R33 ;  /* 0x000000ffff047224 */ /* 0x000fe200078e0021 */
[----:B------:R-:W-:Y:S01]  /*8180*/  BSSY B1, `(.L_x_4275) ;  /* 0x0000019000017945 */ /* 0x000fe20003800000 */
        /* <DEDUP_REMOVED lines=24> */
.L_x_4484:
[----:B------:R-:W-:Y:S05]  /*8310*/  BSYNC B1 ;  /* 0x0000000000017941 */ /* 0x000fea0003800000 */
.L_x_4275:
[----:B------:R-:W-:Y:S01]  /*8320*/  BSSY B1, `(.L_x_4277) ;  /* 0x0000063000017945 */ /* 0x000fe20003800000 */
[----:B------:R-:W-:Y:S01]  /*8330*/  MOV R55, R30 ;  /* 0x0000001e00377202 */ /* 0x000fe20000000f00 */
[----:B------:R-:W-:Y:S01]  /*8340*/  IMAD.MOV.U32 R58, RZ, RZ, R31 ;  /* 0x000000ffff3a7224 */ /* 0x000fe200078e001f */
        /* <DEDUP_REMOVED lines=22> */
[----:B------:R-:W-:Y:S01]  /*84b0*/  LEA R3, R212, R3, 0x9 ;  /* 0x00000003d4037211 */ /* 0x000fe200078e48ff */
[----:B------:R-:W0:Y:S04]  /*84c0*/  LDS.128 R4, [R41+0x20400] ;  /* 0x0204000029047984 */ /* 0x000e280000000c00 */
[----:B------:R-:W-:-:S05]  /*84d0*/  IMAD R43, R3, 0x2, R2 ;  /* 0x00000002032b7824 */ /* 0x000fca00078e0202 */
[----:B------:R-:W1:Y:S01]  /*84e0*/  LDS.128 R8, [R43+0x20400] ;  /* 0x020400002b087984 */ /* 0x000e620000000c00 */
[--C-:B0-----:R-:W-:Y:S02]  /*84f0*/  HADD2.F32 R12, -RZ, R5.reuse.H0_H0 ;  /* 0x20000005ff0c7230 */ /* 0x101fe40000004100 */
[----:B------:R-:W-:Y:S02]  /*8500*/  HADD2.F32 R5, -RZ, R5.H1_H1 ;  /* 0x30000005ff057230 */ /* 0x000fe40000004100 */
[--C-:B------:R-:W-:Y:S02]  /*8510*/  HADD2.F32 R13, -RZ, R7.reuse.H0_H0 ;  /* 0x20000007ff0d7230 */ /* 0x100fe40000004100 */
[----:B------:R-:W-:Y:S02]  /*8520*/  HADD2.F32 R14, -RZ, R7.H1_H1 ;  /* 0x30000007ff0e7230 */ /* 0x000fe40000004100 */
[----:B------:R-:W-:Y:S02]  /*8530*/  HADD2.F32 R3, -RZ, R4.H0_H0 ;  /* 0x20000004ff037230 */ /* 0x000fe40000004100 */
[----:B-1----:R-:W-:-:S02]  /*8540*/  HADD2.F32 R15, -RZ, R9.H0_H0 ;  /* 0x20000009ff0f7230 */ /* 0x002fc40000004100 */
        /* <DEDUP_REMOVED lines=32> */
[----:B------:R-:W-:Y:S02]  /*8750*/  HADD2.F32 R7, -RZ, R6.H0_H0 ;  /* 0x20000006ff077230 */ /* 0x000fe40000004100 */
[----:B------:R-:W-:Y:S01]  /*8760*/  FMUL.FTZ R14, R11, R32 ;  /* 0x000000200b0e7220 */ /* 0x000fe20000410000 */
[----:B------:R-:W-:Y:S01]  /*8770*/  FFMA.FTZ R34, R3, R34, R9 ;  /* 0x0000002203227223 */ /* 0x000fe20000010009 */
[----:B------:R-:W-:Y:S01]  /*8780*/  FMUL.FTZ R12, R11, R20 ;  /* 0x000000140b0c7220 */ /* 0x000fe20000410000 */
[----:B------:R-:W-:-:S02]  /*8790*/  HADD2.F32 R8, -RZ, R8.H1_H1 ;  /* 0x30000008ff087230 */ /* 0x000fc40000004100 */
[C---:B------:R-:W-:Y:S01]  /*87a0*/  FFMA.FTZ R14, R7.reuse, R20, -R14 ;  /* 0x00000014070e7223 */ /* 0x040fe2000001080e */
[----:B------:R-:W-:Y:S02]  /*87b0*/  HADD2.F32 R10, -RZ, R10.H1_H1 ;  /* 0x3000000aff0a7230 */ /* 0x000fe40000004100 */
[----:B------:R-:W-:Y:S01]  /*87c0*/  FFMA.FTZ R12, R7, R32, R12 ;  /* 0x00000020070c7223 */ /* 0x000fe2000001000c */
[----:B------:R-:W-:Y:S02]  /*87d0*/  HADD2.F32 R9, -RZ, R46.H0_H0 ;  /* 0x2000002eff097230 */ /* 0x000fe40000004100 */
[----:B------:R-:W-:Y:S02]  /*87e0*/  HADD2.F32 R11, -RZ, R45.H0_H0 ;  /* 0x2000002dff0b7230 */ /* 0x000fe40000004100 */
[----:B------:R-:W-:Y:S02]  /*87f0*/  HADD2.F32 R3, -RZ, R48.H0_H0 ;  /* 0x20000030ff037230 */ /* 0x000fe40000004100 */
[----:B------:R-:W-:Y:S01]  /*8800*/  FMUL.FTZ R7, R8, R9 ;  /* 0x0000000908077220 */ /* 0x000fe20000410000 */
[----:B------:R-:W-:-:S02]  /*8810*/  HADD2.F32 R5, -RZ, R47.H0_H0 ;  /* 0x2000002fff057230 */ /* 0x000fc40000004100 */
        /* <DEDUP_REMOVED lines=19> */
.L_x_4278:
[----:B------:R-:W-:Y:S05]  /*8950*/  BSYNC B1 ;  /* 0x0000000000017941 */ /* 0x000fea0003800000 */
.L_x_4277:
        /* <DEDUP_REMOVED lines=43> */
[----:B------:R-:W-:Y:S02]  /*8c10*/  HADD2.F32 R12, -RZ, R54.H0_H0 ;  /* 0x20000036ff0c7230 */ /* 0x000fe40000004100 */
[----:B------:R-:W-:Y:S01]  /*8c20*/  FFMA.FTZ R30, R5, R27, R30 ;  /* 0x0000001b051e7223 */ /* 0x000fe2000001001e */
[----:B------:R-:W-:Y:S02]  /*8c30*/  HADD2.F32 R24, -RZ, R11.H0_H0 ;  /* 0x2000000bff187230 */ /* 0x000fe40000004100 */
[----:B------:R-:W-:Y:S01]  /*8c40*/  FFMA.FTZ R26, R0, R25, R26 ;  /* 0x00000019001a7223 */ /* 0x000fe2000001001a */
[----:B------:R-:W-:-:S02]  /*8c50*/  HADD2.F32 R9, -RZ, R39.H1_H1 ;  /* 0x30000027ff097230 */ /* 0x000fc40000004100 */
[C---:B------:R-:W-:Y:S01]  /*8c60*/  FMUL.FTZ R0, R21.reuse, R20 ;  /* 0x0000001415007220 */ /* 0x040fe20000410000 */
[----:B------:R-:W-:Y:S02]  /*8c70*/  HADD2.F32 R5, -RZ, R54.H1_H1 ;  /* 0x30000036ff057230 */ /* 0x000fe40000004100 */
[-C--:B------:R-:W-:Y:S01]  /*8c80*/  FMUL.FTZ R32, R21, R12.reuse ;  /* 0x0000000c15207220 */ /* 0x080fe20000410000 */
[----:B------:R-:W-:Y:S02]  /*8c90*/  HADD2.F32 R11, -RZ, R11.H1_H1 ;  /* 0x3000000bff0b7230 */ /* 0x000fe40000004100 */
[----:B------:R-:W-:Y:S01]  /*8ca0*/  FFMA.FTZ R25, R13, R12, -R0 ;  /* 0x0000000c0d197223 */ /* 0x000fe20000010800 */
[C---:B------:R-:W-:Y:S01]  /*8cb0*/  FMUL.FTZ R21, R24.reuse, R9 ;  /* 0x0000000918157220 */ /* 0x040fe20000410000 */
[----:B------:R-:W-:Y:S02]  /*8cc0*/  HADD2.F32 R12, -RZ, R33.H0_H0 ;  /* 0x20000021ff0c7230 */ /* 0x000fe40000004100 */
[----:B------:R-:W-:Y:S01]  /*8cd0*/  FMUL.FTZ R24, R24, R5 ;  /* 0x0000000518187220 */ /* 0x000fe20000410000 */
[----:B------:R-:W-:-:S02]  /*8ce0*/  HADD2.F32 R0, -RZ, R34.H0_H0 ;  /* 0x20000022ff007230 */ /* 0x000fc40000004100 */
[----:B------:R-:W-:Y:S01]  /*8cf0*/  FFMA.FTZ R32, R13, R20, R32 ;  /* 0x000000140d207223 */ /* 0x000fe20000010020 */
[C---:B------:R-:W-:Y:S01]  /*8d00*/  FFMA.FTZ R20, R14.reuse, R5, -R21 ;  /* 0x000000050e147223 */ /* 0x040fe20000010815 */
[----:B------:R-:W-:Y:S01]  /*8d10*/  FFMA.FTZ R24, R14, R9, R24 ;  /* 0x000000090e187223 */ /* 0x000fe20000010018 */
[C---:B------:R-:W-:Y:S01]  /*8d20*/  FMUL.FTZ R34, R11.reuse, R12 ;  /* 0x0000000c0b227220 */ /* 0x040fe20000410000 */
[-C--:B------:R-:W-:Y:S01]  /*8d30*/  FMUL.FTZ R14, R11, R0.reuse ;  /* 0x000000000b0e7220 */ /* 0x080fe20000410000 */
[----:B------:R-:W-:Y:S02]  /*8d40*/  HADD2.F32 R8, -RZ, R8.H1_H1 ;  /* 0x30000008ff087230 */ /* 0x000fe40000004100 */
[----:B------:R-:W-:Y:S02]  /*8d50*/  HADD2.F32 R10, -RZ, R10.H1_H1 ;  /* 0x3000000aff0a7230 */ /* 0x000fe40000004100 */
[----:B------:R-:W-:Y:S01]  /*8d60*/  FFMA.FTZ R33, R7, R0, -R34 ;  /* 0x0000000007217223 */ /* 0x000fe20000010822 */
[----:B------:R-:W-:-:S02]  /*8d70*/  HADD2.F32 R11, -RZ, R36.H0_H0 ;  /* 0x20000024ff0b7230 */ /* 0x000fc40000004100 */
[----:B------:R-:W-:Y:S02]  /*8d80*/  HADD2.F32 R13, -RZ, R35.H0_H0 ;  /* 0x20000023ff0d7230 */ /* 0x000fe40000004100 */
[----:B------:R-:W-:Y:S01]  /*8d90*/  FFMA.FTZ R35, R7, R12, R14 ;  /* 0x0000000c07237223 */ /* 0x000fe2000001000e */
[----:B------:R-:W-:Y:S02]  /*8da0*/  HADD2.F32 R5, -RZ, R38.H0_H0 ;  /* 0x20000026ff057230 */ /* 0x000fe40000004100 */
[----:B------:R-:W-:Y:S01]  /*8db0*/  FMUL.FTZ R7, R8, R11 ;  /* 0x0000000b08077220 */ /* 0x000fe20000410000 */
[----:B------:R-:W-:Y:S02]  /*8dc0*/  HADD2.F32 R9, -RZ, R37.H0_H0 ;  /* 0x20000025ff097230 */ /* 0x000fe40000004100 */
[----:B------:R-:W-:Y:S01]  /*8dd0*/  FMUL.FTZ R27, R10, R13 ;  /* 0x0000000d0a1b7220 */ /* 0x000fe20000410000 */
[----:B------:R-:W-:Y:S02]  /*8de0*/  HADD2.F32 R6, -RZ, R6.H1_H1 ;  /* 0x30000006ff067230 */ /* 0x000fe40000004100 */
[-C--:B------:R-:W-:Y:S01]  /*8df0*/  FMUL.FTZ R8, R8, R5.reuse ;  /* 0x0000000508087220 */ /* 0x080fe20000410000 */
[----:B------:R-:W-:Y:S01]  /*8e00*/  FFMA.FTZ R0, R4, R5, -R7 ;  /* 0x0000000504007223 */ /* 0x000fe20000010807 */
[-C--:B------:R-:W-:Y:S01]  /*8e10*/  FMUL.FTZ R12, R10, R9.reuse ;  /* 0x000000090a0c7220 */ /* 0x080fe20000410000 */
[----:B------:R-:W-:Y:S01]  /*8e20*/  F2FP.F16.F32.PACK_AB R7, R33, R20 ;  /* 0x000000142107723e */ /* 0x000fe200000000ff */
[----:B------:R-:W-:Y:S01]  /*8e30*/  FFMA.FTZ R10, R6, R9, -R27 ;  /* 0x00000009060a7223 */ /* 0x000fe2000001081b */
[----:B------:R-:W-:Y:S01]  /*8e40*/  FFMA.FTZ R21, R4, R11, R8 ;  /* 0x0000000b04157223 */ /* 0x000fe20000010008 */
[----:B------:R-:W-:Y:S01]  /*8e50*/  FFMA.FTZ R13, R6, R13, R12 ;  /* 0x0000000d060d7223 */ /* 0x000fe2000001000c */
        /* <DEDUP_REMOVED lines=9> */
.L_x_4264:
[----:B------:R-:W-:Y:S05]  /*8ef0*/  BSYNC B0 ;  /* 0x0000000000007941 */ /* 0x000fea0003800000 */
.L_x_4244:
        /* <DEDUP_REMOVED lines=8> */
.L_x_4241:
[----:B------:R-:W-:-:S13]  /*8f80*/  ISETP.NE.AND P0, PT, R189, 0x3, PT ;  /* 0x00000003bd00780c */ /* 0x000fda0003f05270 */
[----:B------:R-:W-:Y:S05]  /*8f90*/  @!P0 BRA `(.L_x_4279) ;  /* 0x0000000000048947 */ /* 0x000fea0003800000 */
[----:B------:R-:W-:Y:S01]  /*8fa0*/  BPT.TRAP 0x1 ;  /* 0x000000040000795c */ /* 0x000fe20000300000 */
.L_x_4279:
[----:B---3--:R-:W-:Y:S01]  /*8fb0*/  IMAD R15, R18, 0x8, R2 ;  /* 0x00000008120f7824 */ /* 0x008fe200078e0202 */
[----:B------:R-:W-:-:S04]  /*8fc0*/  SHF.L.U32 R20, R22, 0x1f, RZ ;  /* 0x0000001f16147819 */ /* 0x000fc800000006ff */
[----:B------:R3:W0:Y:S01]  /*8fd0*/  SYNCS.PHASECHK.TRANS64.TRYWAIT P1, [R15+URZ+0x38830], R20 ;  /* 0x038830140f0075a7 */ /* 0x000622000802017f */
[----:B------:R-:W-:Y:S05]  /*8fe0*/  @!P0 BRA `(.L_x_4280) ;  /* 0x0000000000048947 */ /* 0x000fea0003800000 */
[----:B------:R-:W-:Y:S01]  /*8ff0*/  BPT.TRAP 0x1 ;  /* 0x000000040000795c */ /* 0x000fe20000300000 */
.L_x_4280:
[C---:B--2---:R-:W-:Y:S01]  /*9000*/  IADD3 R0, R2.reuse, 0x22400, RZ ;  /* 0x0002240002007810 */ /* 0x044fe20007ffe0ff */
        /* <DEDUP_REMOVED lines=9> */
.L_x_4281:
[----:B------:R-:W-:Y:S01]  /*90a0*/  IMAD R4, R18, 0x200, R3 ;  /* 0x0000020012047824 */ /* 0x000fe200078e0203 */
[----:B------:R-:W-:Y:S01]  /*90b0*/  LOP3.LUT R6, R6, 0x10000, RZ, 0xfc, !PT ;  /* 0x0001000006067812 */ /* 0x000fe200078efcff */
[----:B------:R-:W-:Y:S01]  /*90c0*/  IMAD.MOV.U32 R7, RZ, RZ, 0x40000040 ;  /* 0x40000040ff077424 */ /* 0x000fe200078e00ff */
[----:B------:R-:W-:Y:S05]  /*90d0*/  WARPSYNC.ALL ;  /* 0x0000000000007948 */ /* 0x000fea0003800000 */
[----:B------:R-:W-:Y:S01]  /*90e0*/  IMAD.MOV.U32 R5, RZ, RZ, 0x40000040 ;  /* 0x40000040ff057424 */ /* 0x000fe200078e00ff */
[----:B------:R-:W-:Y:S01]  /*90f0*/  R2UR UR4, R6 ;  /* 0x00000000060472ca */ /* 0x000fe200000e0000 */
[----:B-----5:R-:W-:Y:S01]  /*9100*/  WARPGROUP.ARRIVE ;  /* 0x00000000000079c5 */ /* 0x020fe20000000000 */
[----:B------:R-:W-:Y:S01]  /*9110*/  R2UR UR5, R7 ;  /* 0x00000000070572ca */ /* 0x000fe200000e0000 */
[C---:B------:R-:W-:Y:S01]  /*9120*/  VIADD R8, R4.reuse, 0x2 ;  /* 0x0000000204087836 */ /* 0x040fe20000000000 */
[----:B------:R-:W-:Y:S01]  /*9130*/  R2UR UR6, R4 ;  /* 0x00000000040672ca */ /* 0x000fe200000e0000 */
[----:B------:R-:W-:Y:S01]  /*9140*/  IMAD.MOV.U32 R13, RZ, RZ, 0x40000040 ;  /* 0x40000040ff0d7424 */ /* 0x000fe200078e00ff */
[----:B------:R-:W-:Y:S01]  /*9150*/  R2UR UR7, R5 ;  /* 0x00000000050772ca */ /* 0x000fe200000e0000 */
[----:B------:R-:W-:Y:S01]  /*9160*/  IMAD.MOV.U32 R9, RZ, RZ, 0x40000040 ;  /* 0x40000040ff097424 */ /* 0x000fe200078e00ff */
[C---:B------:R-:W-:Y:S01]  /*9170*/  IADD3 R12, R6.reuse, 0x2, RZ ;  /* 0x00000002060c7810 */ /* 0x040fe20007ffe0ff */
[----:B------:R-:W-:Y:S01]  /*9180*/  VIADD R10, R6, 0x4 ;  /* 0x00000004060a7836 */ /* 0x000fe20000000000 */
[----:B------:R-:W-:Y:S01]  /*9190*/  SHF.L.U32 R57, R57, 0x1f, RZ ;  /* 0x0000001f39397819 */ /* 0x000fe200000006ff */
[----:B------:R-:W-:Y:S01]  /*91a0*/  IMAD.MOV.U32 R11, RZ, RZ, 0x40000040 ;  /* 0x40000040ff0b7424 */ /* 0x000fe200078e00ff */
[----:B------:R-:W-:Y:S01]  /*91b0*/  BSSY B0, `(.L_x_4283) ;  /* 0x0000020000007945 */ /* 0x000fe20003800000 */
[----:B------:R-:W-:-:S06]  /*91c0*/  IMAD.MOV.U32 R5, RZ, RZ, 0x40000040 ;  /* 0x40000040ff057424 */ /* 0x000fcc00078e00ff */
        /* <DEDUP_REMOVED lines=30> */
.L_x_4485:
[----:B------:R-:W-:Y:S05]  /*93b0*/  BSYNC B0 ;  /* 0x0000000000007941 */ /* 0x000fea0003800000 */
.L_x_4283:
[----:B------:R-:W-:Y:S05]  /*93c0*/  @!P0 BRA `(.L_x_4285) ;  /* 0x0000000000048947 */ /* 0x000fea0003800000 */
[----:B------:R-:W-:Y:S01]  /*93d0*/  BPT.TRAP 0x1 ;  /* 0x000000040000795c */ /* 0x000fe20000300000 */
.L_x_4285:
[----:B------:R2:W4:Y:S01]  /*93e0*/  SYNCS.PHASECHK.TRANS64.TRYWAIT P1, [R15+URZ+0x38850], R20 ;  /* 0x038850140f0075a7 */ /* 0x000522000802017f */
[----:B------:R-:W-:Y:S05]  /*93f0*/  @!P0 BRA `(.L_x_4286) ;  /* 0x0000000000048947 */ /* 0x000fea0003800000 */
[----:B------:R-:W-:Y:S01]  /*9400*/  BPT.TRAP 0x1 ;  /* 0x000000040000795c */ /* 0x000fe20000300000 */
.L_x_4286:
[C---:B------:R-:W-:Y:S01]  /*9410*/  VIADD R0, R2.reuse, 0x400 ;  /* 0x0000040002007836 */ /* 0x040fe20000000000 */
[----:B------:R-:W-:Y:S01]  /*9420*/  BSSY B0, `(.L_x_4287) ;  /* 0x000000a000007945 */ /* 0x000fe20003800000 */
[----:B------:R-:W-:-:S03]  /*9430*/  VIADD R4, R2, 0x26400 ;  /* 0x0002640002047836 */ /* 0x000fc60000000000 */
[----:B------:R-:W-:Y:S02]  /*9440*/  SHF.R.U32.HI R0, RZ, 0x4, R0 ;  /* 0x00000004ff007819 */ /* 0x000fe40000011600 */
[----:B------:R-:W-:Y:S02]  /*9450*/  SHF.R.U32.HI R4, RZ, 0x4, R4 ;  /* 0x00000004ff047819 */ /* 0x000fe40000011604 */
[----:B------:R-:W-:Y:S02]  /*9460*/  LOP3.LUT R0, R0, 0x3fff, RZ, 0xc0, !PT ;  /* 0x00003fff00007812 */ /* 0x000fe400078ec0ff */
[----:B------:R-:W-:Y:S02]  /*9470*/  LOP3.LUT R4, R4, 0x3fff, RZ, 0xc0, !PT ;  /* 0x00003fff04047812 */ /* 0x000fe400078ec0ff */
[----:B------:R-:W-:Y:S01]  /*9480*/  LOP3.LUT R14, R0, 0x10000, RZ, 0xfc, !PT ;  /* 0x00010000000e7812 */ /* 0x000fe200078efcff */
[----:B----4-:R-:W-:Y:S06]  /*9490*/  @P1 BRA `(.L_x_4288) ;  /* 0x0000000000081947 */ /* 0x010fec0003800000 */
[----:B------:R-:W4:Y:S02]  /*94a0*/  SYNCS.PHASECHK.TRANS64.TRYWAIT P1, [R15+URZ+0x38850], R20 ;  /* 0x038850140f0075a7 */ /* 0x000f24000802017f */
[----:B----4-:R-:W-:Y:S05]  /*94b0*/  @!P1 BRA `(.L_x_4289) ;  /* 0x0000014400a49947 */ /* 0x010fea0003800000 */
.L_x_4288:
[----:B------:R-:W-:Y:S05]  /*94c0*/  BSYNC B0 ;  /* 0x0000000000007941 */ /* 0x000fea0003800000 */
.L_x_4287:
[----:B0-234-:R-:W-:Y:S01]  /*94d0*/  IMAD R20, R18, 0x1000, R14 ;  /* 0x0000100012147824 */ /* 0x01dfe200078e020e */
[----:B------:R-:W-:Y:S01]  /*94e0*/  LOP3.LUT R4, R4, 0x10000, RZ, 0xfc, !PT ;  /* 0x0001000004047812 */ /* 0x000fe200078efcff */
[----:B------:R-:W-:Y:S01]  /*94f0*/  IMAD.MOV.U32 R21, RZ, RZ, 0x40000040 ;  /* 0x40000040ff157424 */ /* 0x000fe200078e00ff */
[----:B------:R-:W-:Y:S01]  /*9500*/  MOV R5, 0x40000040 ;  /* 0x4000004000057802 */ /* 0x000fe20000000f00 */
[----:B------:R-:W-:Y:S05]  /*9510*/  WARPSYNC.ALL ;  /* 0x0000000000007948 */ /* 0x000fea0003800000 */
[C---:B------:R-:W-:Y:S01]  /*9520*/  R2UR UR4, R4.reuse ;  /* 0x00000000040472ca */ /* 0x040fe200000e0000 */
[----:B------:R-:W-:Y:S01]  /*9530*/  WARPGROUP.ARRIVE ;  /* 0x00000000000079c5 */ /* 0x000fe20000000000 */
[----:B------:R-:W-:Y:S01]  /*9540*/  R2UR UR5, R5 ;  /* 0x00000000050572ca */ /* 0x000fe200000e0000 */
[----:B------:R-:W-:Y:S01]  /*9550*/  VIADD R60, R4, 0x2 ;  /* 0x00000002043c7836 */ /* 0x000fe20000000000 */
[C---:B------:R-:W-:Y:S01]  /*9560*/  R2UR UR6, R20.reuse ;  /* 0x00000000140672ca */ /* 0x040fe200000e0000 */
[C---:B------:R-:W-:Y:S01]  /*9570*/  VIADD R58, R20.reuse, 0x2 ;  /* 0x00000002143a7836 */ /* 0x040fe20000000000 */
[----:B------:R-:W-:Y:S01]  /*9580*/  R2UR UR7, R21 ;  /* 0x00000000150772ca */ /* 0x000fe200000e0000 */
[----:B------:R-:W-:Y:S01]  /*9590*/  IMAD.MOV.U32 R61, RZ, RZ, 0x40000040 ;  /* 0x40000040ff3d7424 */ /* 0x000fe200078e00ff */
[----:B------:R-:W-:Y:S01]  /*95a0*/  MOV R59, 0x40000040 ;  /* 0x40000040003b7802 */ /* 0x000fe20000000f00 */
[----:B------:R-:W0:Y:S01]  /*95b0*/  S2R R0, SR_TID.X ;  /* 0x0000000000007919 */ /* 0x000e220000002100 */
[----:B-1----:R-:W-:Y:S01]  /*95c0*/  VIADD R57, R20, 0x800 ;  /* 0x0000080014397836 */ /* 0x002fe20000000000 */
[----:B------:R-:W-:Y:S01]  /*95d0*/  MOV R67, 0x40000040 ;  /* 0x4000004000437802 */ /* 0x000fe20000000f00 */
[----:B------:R-:W-:Y:S01]  /*95e0*/  VIADD R21, R4, 0x800 ;  /* 0x0000080004157836 */ /* 0x000fe20000000000 */
[----:B------:R-:W1:Y:S01]  /*95f0*/  S2R R70, SR_TID.X ;  /* 0x0000000000467919 */ /* 0x000e620000002100 */
[----:B------:R-:W-:Y:S01]  /*9600*/  IMAD.MOV.U32 R64, RZ, RZ, 0x4 ;  /* 0x00000004ff407424 */ /* 0x000fe200078e00ff */
[----:B------:R-:W-:Y:S01]  /*9610*/  BSSY B1, `(.L_x_4290) ;  /* 0x0000690000017945 */ /* 0x000fe20003800000 */
[----:B------:R-:W-:-:S03]  /*9620*/  IMAD.MOV.U32 R69, RZ, RZ, 0x40000040 ;  /* 0x40000040ff457424 */ /* 0x000fc600078e00ff */
        /* <DEDUP_REMOVED lines=9> */
[----:B0-----:R-:W-:Y:S02]  /*96c0*/  SHF.R.U32.HI R0, RZ, 0x7, R0 ;  /* 0x00000007ff007819 */ /* 0x001fe40000011600 */
[----:B-1----:R-:W-:-:S04]  /*96d0*/  LOP3.LUT R70, R70, 0x7f, RZ, 0xc0, !PT ;  /* 0x0000007f46467812 */ /* 0x002fc800078ec0ff */
        /* <DEDUP_REMOVED lines=195> */
[CC--:B------:R-:W-:Y:S02]  /*a310*/  IADD3 R60, R21.reuse, R57.reuse, R4 ;  /* 0x00000039153c7210 */ /* 0x0c0fe40007ffe004 */
[----:B------:R-:W-:Y:S01]  /*a320*/  IADD3 R58, R21, R57, R20 ;  /* 0x00000039153a7210 */ /* 0x000fe20007ffe014 */
[----:B------:R-:W-:Y:S01]  /*a330*/  IMAD.MOV.U32 R57, RZ, RZ, 0xc00 ;  /* 0x00000c00ff397424 */ /* 0x000fe200078e00ff */
[----:B------:R-:W-:-:S02]  /*a340*/  MOV R59, 0x40000040 ;  /* 0x40000040003b7802 */ /* 0x000fc40000000f00 */
[----:B------:R-:W-:Y:S02]  /*a350*/  MOV R21, 0x30 ;  /* 0x0000003000157802 */ /* 0x000fe40000000f00 */
        /* <DEDUP_REMOVED lines=12> */
[----:B------:R-:W-:Y:S02]  /*a420*/  VIADD R59, R4, 0xa00 ;  /* 0x00000a00043b7836 */ /* 0x000fe40000000000 */
[----:B------:R-:W-:-:S02]  /*a430*/  IMAD.IADD R68, R0, 0x1, R61 ;  /* 0x0000000100447824 */ /* 0x000fc400078e023d */
[--C-:B------:R-:W-:Y:S02]  /*a440*/  IMAD.IADD R66, R0, 0x1, R59.reuse ;  /* 0x0000000100427824 */ /* 0x100fe400078e023b */
[C---:B------:R-:W-:Y:S02]  /*a450*/  IMAD.IADD R58, R64.reuse, 0x1, R59 ;  /* 0x00000001403a7824 */ /* 0x040fe400078e023b */
[----:B------:R-:W-:Y:S01]  /*a460*/  IMAD.IADD R60, R64, 0x1, R61 ;  /* 0x00000001403c7824 */ /* 0x000fe200078e023d */
        /* <DEDUP_REMOVED lines=12> */
[----:B------:R-:W-:Y:S01]  /*a530*/  IMAD.MOV.U32 R61, RZ, RZ, 0x40000040 ;  /* 0x40000040ff3d7424 */ /* 0x000fe200078e00ff */
[----:B------:R-:W-:-:S02]  /*a540*/  WARPGROUP.DEPBAR.LE gsb0, 0x0 ;  /* 0x00008000000079c5 */ /* 0x000fc40000010000 */
[----:B------:R-:W-:-:S07]  /*a550*/  WARPGROUP.ARRIVE ;  /* 0x00000000000079c5 */ /* 0x000fce0000000000 */
        /* <DEDUP_REMOVED lines=31> */
[----:B------:R-:W-:Y:S01]  /*a750*/  VIADD R59, R4, 0xc00 ;  /* 0x00000c00043b7836 */ /* 0x000fe20000000000 */
[----:B------:R-:W-:-:S03]  /*a760*/  IADD3 R61, R20, 0xc00, RZ ;  /* 0x00000c00143d7810 */ /* 0x000fc60007ffe0ff */
[----:B------:R-:W-:Y:S01]  /*a770*/  IMAD.IADD R66, R0, 0x1, R59 ;  /* 0x0000000100427824 */ /* 0x000fe200078e023b */
[----:B------:R-:W-:Y:S01]  /*a780*/  IADD3 R60, R64, R61, RZ ;  /* 0x0000003d403c7210 */ /* 0x000fe20007ffe0ff */
[----:B------:R-:W-:Y:S02]  /*a790*/  IMAD.IADD R68, R0, 0x1, R61 ;  /* 0x0000000100447824 */ /* 0x000fe400078e023d */
[----:B------:R-:W-:Y:S01]  /*a7a0*/  IMAD.IADD R58, R64, 0x1, R59 ;  /* 0x00000001403a7824 */ /* 0x000fe200078e023b */
[----:B------:R-:W-:Y:S02]  /*a7b0*/  WARPGROUP.DEPBAR.LE gsb0, 0x0 ;  /* 0x00008000000079c5 */ /* 0x000fe40000010000 */
[----:B------:R-:W-:-:S06]  /*a7c0*/  WARPGROUP.ARRIVE ;  /* 0x00000000000079c5 */ /* 0x000fcc0000000000 */
        /* <DEDUP_REMOVED lines=24> */
[----:B------:R-:W-:Y:S01]  /*a950*/  IMAD.MOV.U32 R59, RZ, RZ, 0x40000040 ;  /* 0x40000040ff3b7424 */ /* 0x000fe200078e00ff */
[----:B------:R-:W-:Y:S02]  /*a960*/  R2UR UR6, R60 ;  /* 0x000000003c0672ca */ /* 0x000fe400000e0000 */
[----:B------:R-:W-:Y:S02]  /*a970*/  R2UR UR7, R61 ;  /* 0x000000003d0772ca */ /* 0x000fe400000e0000 */
[CC--:B------:R-:W-:Y:S02]  /*a980*/  IADD3 R60, R21.reuse, R57.reuse, R4 ;  /* 0x00000039153c7210 */ /* 0x0c0fe40007ffe004 */
[----:B------:R-:W-:Y:S01]  /*a990*/  IADD3 R58, R21, R57, R20 ;  /* 0x00000039153a7210 */ /* 0x000fe20007ffe014 */
[----:B------:R-:W-:Y:S01]  /*a9a0*/  VIADD R21, R4, 0xe00 ;  /* 0x00000e0004157836 */ /* 0x000fe20000000000 */
[----:B------:R-:W-:Y:S01]  /*a9b0*/  MOV R61, 0x40000040 ;  /* 0x40000040003d7802 */ /* 0x000fe20000000f00 */
        /* <DEDUP_REMOVED lines=11> */
[C---:B------:R-:W-:Y:S01]  /*aa70*/  IMAD.IADD R66, R0.reuse, 0x1, R61 ;  /* 0x0000000100427824 */ /* 0x040fe200078e023d */
[----:B------:R-:W-:Y:S01]  /*aa80*/  IADD3 R58, R0, R21, RZ ;  /* 0x00000015003a7210 */ /* 0x000fe20007ffe0ff */
[----:B------:R-:W-:-:S02]  /*aa90*/  IMAD.MOV.U32 R59, RZ, RZ, 0x40000040 ;  /* 0x40000040ff3b7424 */ /* 0x000fc400078e00ff */
[----:B------:R-:W-:Y:S01]  /*aaa0*/  IMAD.IADD R60, R64, 0x1, R61 ;  /* 0x00000001403c7824 */ /* 0x000fe200078e023d */
[----:B------:R-:W-:Y:S02]  /*aab0*/  WARPGROUP.DEPBAR.LE gsb0, 0x0 ;  /* 0x00008000000079c5 */ /* 0x000fe40000010000 */
[----:B------:R-:W-:-:S06]  /*aac0*/  WARPGROUP.ARRIVE ;  /* 0x00000000000079c5 */ /* 0x000fcc0000000000 */
[----:B------:R-:W-:Y:S01]  /*aad0*/  HGMMA.64x64x16.F32 R24, gdesc[UR4], R24, gsb0 ;  /* 0x00e00000041879f0 */ /* 0x000fe20008000818 */
[----:B------:R-:W-:Y:S01]  /*aae0*/  R2UR UR6, R66 ;  /* 0x00000000420672ca */ /* 0x000fe200000e0000 */
[----:B------:R-:W-:Y:S01]  /*aaf0*/  IMAD.IADD R66, R62, 0x1, R21 ;  /* 0x000000013e427824 */ /* 0x000fe200078e0215 */
[----:B------:R-:W-:Y:S02]  /*ab00*/  R2UR UR7, R67 ;  /* 0x00000000430772ca */ /* 0x000fe400000e0000 */
[----:B------:R-:W-:Y:S01]  /*ab10*/  R2UR UR4, R58 ;  /* 0x000000003a0472ca */ /* 0x000fe200000e0000 */
[----:B------:R-:W-:Y:S01]  /*ab20*/  IMAD.IADD R58, R62, 0x1, R61 ;  /* 0x000000013e3a7824 */ /* 0x000fe200078e023d */
[----:B------:R-:W-:Y:S01]  /*ab30*/  R2UR UR5, R59 ;  /* 0x000000003b0572ca */ /* 0x000fe200000e0000 */
[----:B------:R-:W-:Y:S01]  /*ab40*/  IMAD.MOV.U32 R59, RZ, RZ, 0x40000040 ;  /* 0x40000040ff3b7424 */ /* 0x000fe200078e00ff */
[----:B------:R-:W-:Y:S02]  /*ab50*/  MOV R67, 0x40000040 ;  /* 0x4000004000437802 */ /* 0x000fe40000000f00 */
[----:B------:R-:W-:Y:S01]  /*ab60*/  MOV R61, 0x40000040 ;  /* 0x40000040003d7802 */ /* 0x000fe20000000f00 */
[----:B------:R-:W-:-:S02]  /*ab70*/  WARPGROUP.DEPBAR.LE gsb0, 0x0 ;  /* 0x00008000000079c5 */ /* 0x000fc40000010000 */
        /* <DEDUP_REMOVED lines=17> */
[----:B------:R-:W-:-:S04]  /*ac90*/  SEL R0, R59, 0x3e, P1 ;  /* 0x0000003e3b007807 */ /* 0x000fc80000800000 */
[----:B------:R-:W-:Y:S01]  /*aca0*/  LOP3.LUT R21, R0, 0x6, RZ, 0xc0, !PT ;  /* 0x0000000600157812 */ /* 0x000fe200078ec0ff */
[----:B------:R-:W-:-:S03]  /*acb0*/  IMAD R0, R168, -0x40, R59 ;  /* 0xffffffc0a8007824 */ /* 0x000fc600078e023b */
        /* <DEDUP_REMOVED lines=9> */
[----:B------:R-:W-:Y:S02]  /*ad50*/  R2UR UR7, R21 ;  /* 0x00000000150772ca */ /* 0x000fe400000e0000 */
[----:B------:R-:W-:Y:S02]  /*ad60*/  IADD3 R21, R187, 0x1, R0 ;  /* 0x00000001bb157810 */ /* 0x000fe40007ffe000 */
[----:B------:R-:W-:-:S02]  /*ad70*/  LEA R20, R185, R190, 0x6 ;  /* 0x000000beb9147211 */ /* 0x000fc400078e30ff */
[C---:B------:R-:W-:Y:S02]  /*ad80*/  IADD3 R0, -R192.reuse, R0, R187 ;  /* 0x00000000c0007210 */ /* 0x040fe40007ffe1bb */
[----:B------:R-:W-:-:S04]  /*ad90*/  IADD3 R21, -R192, R21, -R184 ;  /* 0x00000015c0157210 */ /* 0x000fc80007ffe9b8 */
[----:B------:R-:W-:Y:S02]  /*ada0*/  VIADDMNMX R57, R20, R21, R0, PT ;  /* 0x0000001514397246 */ /* 0x000fe40003800100 */
[----:B------:R-:W-:Y:S02]  /*adb0*/  IADD3 R21, R21, 0x8, R20 ;  /* 0x0000000815157810 */ /* 0x000fe40007ffe014 */
[C---:B------:R-:W-:Y:S02]  /*adc0*/  ISETP.GT.AND P1, PT, R57.reuse, RZ, PT ;  /* 0x000000ff3900720c */ /* 0x040fe40003f24270 */
[C---:B------:R-:W-:Y:S02]  /*add0*/  ISETP.GT.AND P2, PT, R57.reuse, 0x1, PT ;  /* 0x000000013900780c */ /* 0x040fe40003f44270 */
[----:B------:R-:W-:Y:S02]  /*ade0*/  ISETP.GT.AND P3, PT, R57, 0x8, PT ;  /* 0x000000083900780c */ /* 0x000fe40003f64270 */
[----:B------:R-:W-:-:S04]  /*adf0*/  VIMNMX R21, R0, R21, PT ;  /* 0x0000001500157248 */ /* 0x000fc80003fe0100 */
        /* <DEDUP_REMOVED lines=51> */
[----:B------:R-:W-:Y:S01]  /*b130*/  ULDC UR4, c[0x0][0xa80] ;  /* 0x0002a00000047ab9 */ /* 0x000fe20000000800 */
[----:B------:R-:W2:Y:S01]  /*b140*/  MUFU.TANH R33, R33 ;  /* 0x0000002100217308 */ /* 0x000ea20000002400 */
[----:B0-----:R-:W-:Y:S01]  /*b150*/  FSEL R29, R29, -INF , P1 ;  /* 0xff8000001d1d7808 */ /* 0x001fe20000800000 */
[----:B------:R-:W-:Y:S01]  /*b160*/  IMAD.U32 R170, RZ, RZ, UR4 ;  /* 0x00000004ffaa7e24 */ /* 0x000fe2000f8e00ff */
[----:B------:R-:W-:-:S02]  /*b170*/  ISETP.GT.AND P1, PT, R57, 0x11, PT ;  /* 0x000000113900780c */ /* 0x000fc40003f24270 */
        /* <DEDUP_REMOVED lines=41> */
[----:B------:R-:W-:Y:S01]  /*b410*/  MUFU.TANH R26, R26 ;  /* 0x0000001a001a7308 */ /* 0x000fe20000002400 */
[----:B--2---:R-:W-:Y:S02]  /*b420*/  FSEL R57, R52, -INF , P2 ;  /* 0xff80000034397808 */ /* 0x004fe40001000000 */
[----:B------:R-:W-:Y:S02]  /*b430*/  ISETP.GT.AND P2, PT, R21, 0x1, PT ;  /* 0x000000011500780c */ /* 0x000fe40003f44270 */
[----:B------:R-:W-:-:S03]  /*b440*/  FMNMX.FTZ R24, R57, R24, !PT ;  /* 0x0000001839187209 */ /* 0x000fc60007810000 */
[----:B------:R-:W1:Y:S01]  /*b450*/  MUFU.TANH R27, R27 ;  /* 0x0000001b001b7308 */ /* 0x000e620000002400 */
[----:B0-----:R-:W-:Y:S02]  /*b460*/  FSEL R53, R53, -INF , P1 ;  /* 0xff80000035357808 */ /* 0x001fe40000800000 */
[----:B------:R-:W-:Y:S02]  /*b470*/  ISETP.GT.AND P1, PT, R21, RZ, PT ;  /* 0x000000ff1500720c */ /* 0x000fe40003f24270 */
[----:B------:R-:W-:-:S03]  /*b480*/  FMNMX.FTZ R24, R53, R24, !PT ;  /* 0x0000001835187209 */ /* 0x000fc60007810000 */
[----:B------:R-:W0:Y:S02]  /*b490*/  MUFU.TANH R30, R30 ;  /* 0x0000001e001e7308 */ /* 0x000e240000002400 */
[----:B------:R-:W2:Y:S06]  /*b4a0*/  SHFL.BFLY PT, R73, R24, 0x2, 0x1f ;  /* 0x0c401f0018497f89 */ /* 0x000eac00000e0000 */
[----:B------:R-:W-:Y:S01]  /*b4b0*/  MUFU.TANH R31, R31 ;  /* 0x0000001f001f7308 */ /* 0x000fe20000002400 */
[----:B-1----:R-:W-:Y:S02]  /*b4c0*/  FSEL R27, R27, -INF , P2 ;  /* 0xff8000001b1b7808 */ /* 0x002fe40001000000 */
[----:B------:R-:W-:-:S05]  /*b4d0*/  ISETP.GT.AND P2, PT, R21, 0x10, PT ;  /* 0x000000101500780c */ /* 0x000fca0003f44270 */
[----:B------:R-:W1:Y:S01]  /*b4e0*/  MUFU.TANH R34, R34 ;  /* 0x0000002200227308 */ /* 0x000e620000002400 */
[----:B0-----:R-:W-:Y:S02]  /*b4f0*/  FSEL R75, R30, -INF , P3 ;  /* 0xff8000001e4b7808 */ /* 0x001fe40001800000 */
[----:B------:R-:W-:-:S05]  /*b500*/  ISETP.GT.AND P3, PT, R21, 0x20, PT ;  /* 0x000000201500780c */ /* 0x000fca0003f64270 */
[----:B------:R-:W-:Y:S01]  /*b510*/  MUFU.TANH R35, R35 ;  /* 0x0000002300237308 */ /* 0x000fe20000002400 */
[----:B--2---:R-:W-:-:S05]  /*b520*/  FMNMX.FTZ R73, R24, R73, !PT ;  /* 0x0000004918497209 */ /* 0x004fca0007810000 */
[----:B------:R-:W0:Y:S02]  /*b530*/  SHFL.BFLY PT, R24, R73, 0x1, 0x1f ;  /* 0x0c201f0049187f89 */ /* 0x000e2400000e0000 */
[----:B------:R-:W2:Y:S01]  /*b540*/  MUFU.TANH R38, R38 ;  /* 0x0000002600267308 */ /* 0x000ea20000002400 */
[----:B-1----:R-:W-:Y:S02]  /*b550*/  FSEL R77, R34, -INF , P2 ;  /* 0xff800000224d7808 */ /* 0x002fe40001000000 */
[----:B------:R-:W-:-:S05]  /*b560*/  ISETP.GT.AND P2, PT, R21, 0x18, PT ;  /* 0x000000181500780c */ /* 0x000fca0003f44270 */
[----:B------:R-:W1:Y:S08]  /*b570*/  MUFU.TANH R39, R39 ;  /* 0x0000002700277308 */ /* 0x000e700000002400 */
[----:B------:R-:W3:Y:S01]  /*b580*/  MUFU.TANH R42, R42 ;  /* 0x0000002a002a7308 */ /* 0x000ee20000002400 */
[----:B--2---:R-:W-:Y:S02]  /*b590*/  FSEL R79, R38, -INF , P2 ;  /* 0xff800000264f7808 */ /* 0x004fe40001000000 */
[----:B------:R-:W-:-:S02]  /*b5a0*/  ISETP.GT.AND P2, PT, R21, 0x21, PT ;  /* 0x000000211500780c */ /* 0x000fc40003f44270 */
[----:B0-----:R-:W-:-:S03]  /*b5b0*/  FMNMX.FTZ R169, R73, R24, !PT ;  /* 0x0000001849a97209 */ /* 0x001fc60007810000 */
[----:B------:R-:W0:Y:S01]  /*b5c0*/  MUFU.TANH R43, R43 ;  /* 0x0000002b002b7308 */ /* 0x000e220000002400 */
[----:B------:R-:W-:Y:S02]  /*b5d0*/  FSEL R73, R26, -INF , P1 ;  /* 0xff8000001a497808 */ /* 0x000fe40000800000 */
[----:B------:R-:W-:Y:S01]  /*b5e0*/  ISETP.GT.AND P1, PT, R21, 0x9, PT ;  /* 0x000000091500780c */ /* 0x000fe20003f24270 */
[----:B------:R-:W-:Y:S01]  /*b5f0*/  FMUL.FTZ R20, R169, R170 ;  /* 0x000000aaa9147220 */ /* 0x000fe20000410000 */
[----:B------:R-:W-:Y:S02]  /*b600*/  FMNMX.FTZ R0, R73, R27, !PT ;  /* 0x0000001b49007209 */ /* 0x000fe40007810000 */
[----:B------:R-:W-:Y:S01]  /*b610*/  FSEL R31, R31, -INF , P1 ;  /* 0xff8000001f1f7808 */ /* 0x000fe20000800000 */
[----:B------:R-:W2:Y:S01]  /*b620*/  MUFU.TANH R46, R46 ;  /* 0x0000002e002e7308 */ /* 0x000ea20000002400 */
[----:B------:R-:W-:Y:S02]  /*b630*/  FMNMX.FTZ R0, R75, R0, !PT ;  /* 0x000000004b007209 */ /* 0x000fe40007810000 */
[----:B------:R-:W-:-:S02]  /*b640*/  ISETP.GT.AND P1, PT, R21, 0x11, PT ;  /* 0x000000111500780c */ /* 0x000fc40003f24270 */
[----:B------:R-:W-:Y:S02]  /*b650*/  FMNMX.FTZ R0, R31, R0, !PT ;  /* 0x000000001f007209 */ /* 0x000fe40007810000 */
[----:B------:R-:W-:Y:S01]  /*b660*/  FSEL R35, R35, -INF , P1 ;  /* 0xff80000023237808 */ /* 0x000fe20000800000 */
[----:B------:R-:W4:Y:S01]  /*b670*/  MUFU.TANH R47, R47 ;  /* 0x0000002f002f7308 */ /* 0x000f220000002400 */
[----:B------:R-:W-:Y:S02]  /*b680*/  FMNMX.FTZ R0, R77, R0, !PT ;  /* 0x000000004d007209 */ /* 0x000fe40007810000 */
[----:B------:R-:W-:Y:S02]  /*b690*/  ISETP.GT.AND P1, PT, R21, 0x19, PT ;  /* 0x000000191500780c */ /* 0x000fe40003f24270 */
[----:B------:R-:W-:Y:S02]  /*b6a0*/  FMNMX.FTZ R0, R35, R0, !PT ;  /* 0x0000000023007209 */ /* 0x000fe40007810000 */
[----:B-1----:R-:W-:Y:S01]  /*b6b0*/  FSEL R39, R39, -INF , P1 ;  /* 0xff80000027277808 */ /* 0x002fe20000800000 */
[----:B------:R-:W1:Y:S01]  /*b6c0*/  MUFU.TANH R50, R50 ;  /* 0x0000003200327308 */ /* 0x000e620000002400 */
[----:B------:R-:W-:-:S02]  /*b6d0*/  FMNMX.FTZ R0, R79, R0, !PT ;  /* 0x000000004f007209 */ /* 0x000fc40007810000 */
[----:B---3--:R-:W-:Y:S02]  /*b6e0*/  FSEL R81, R42, -INF , P3 ;  /* 0xff8000002a517808 */ /* 0x008fe40001800000 */
[----:B------:R-:W-:Y:S02]  /*b6f0*/  FMNMX.FTZ R0, R39, R0, !PT ;  /* 0x0000000027007209 */ /* 0x000fe40007810000 */
[----:B------:R-:W-:Y:S01]  /*b700*/  ISETP.GT.AND P1, PT, R21, 0x28, PT ;  /* 0x000000281500780c */ /* 0x000fe20003f24270 */
[----:B------:R-:W3:Y:S01]  /*b710*/  MUFU.TANH R51, R51 ;  /* 0x0000003300337308 */ /* 0x000ee20000002400 */
[----:B0-----:R-:W-:Y:S02]  /*b720*/  FSEL R43, R43, -INF , P2 ;  /* 0xff8000002b2b7808 */ /* 0x001fe40001000000 */
[----:B------:R-:W-:Y:S02]  /*b730*/  FMNMX.FTZ R0, R81, R0, !PT ;  /* 0x0000000051007209 */ /* 0x000fe40007810000 */
[----:B--2---:R-:W-:-:S02]  /*b740*/  FSEL R83, R46, -INF , P1 ;  /* 0xff8000002e537808 */ /* 0x004fc40000800000 */
[----:B------:R-:W-:Y:S01]  /*b750*/  FMNMX.FTZ R0, R43, R0, !PT ;  /* 0x000000002b007209 */ /* 0x000fe20007810000 */
[----:B------:R-:W0:Y:S01]  /*b760*/  MUFU.TANH R54, R54 ;  /* 0x0000003600367308 */ /* 0x000e220000002400 */
[----:B------:R-:W-:Y:S02]  /*b770*/  ISETP.GT.AND P3, PT, R21, 0x30, PT ;  /* 0x000000301500780c */ /* 0x000fe40003f64270 */
[----:B----4-:R-:W-:Y:S02]  /*b780*/  FSEL R47, R47, -INF , P4 ;  /* 0xff8000002f2f7808 */ /* 0x010fe40002000000 */
[----:B------:R-:W-:Y:S02]  /*b790*/  FMNMX.FTZ R0, R83, R0, !PT ;  /* 0x0000000053007209 */ /* 0x000fe40007810000 */
[----:B------:R-:W-:Y:S01]  /*b7a0*/  FSETP.NEU.FTZ.AND P2, PT, R169, -INF , PT ;  /* 0xff800000a900780b */ /* 0x000fe20003f5d000 */
[----:B------:R-:W2:Y:S01]  /*b7b0*/  MUFU.TANH R55, R55 ;  /* 0x0000003700377308 */ /* 0x000ea20000002400 */
[----:B------:R-:W-:-:S02]  /*b7c0*/  ISETP.GT.AND P1, PT, R21, 0x31, PT ;  /* 0x000000311500780c */ /* 0x000fc40003f24270 */
[----:B-1----:R-:W-:Y:S02]  /*b7d0*/  FSEL R85, R50, -INF , P3 ;  /* 0xff80000032557808 */ /* 0x002fe40001800000 */
[----:B------:R-:W-:Y:S02]  /*b7e0*/  FMNMX.FTZ R0, R47, R0, !PT ;  /* 0x000000002f007209 */ /* 0x000fe40007810000 */
[----:B------:R-:W-:Y:S02]  /*b7f0*/  FSEL R20, R20, RZ, P2 ;  /* 0x000000ff14147208 */ /* 0x000fe40001000000 */
[----:B------:R-:W-:Y:S02]  /*b800*/  ISETP.GT.AND P2, PT, R21, 0x38, PT ;  /* 0x000000381500780c */ /* 0x000fe40003f44270 */
[----:B---3--:R-:W-:Y:S01]  /*b810*/  FSEL R51, R51, -INF , P1 ;  /* 0xff80000033337808 */ /* 0x008fe20000800000 */
[--C-:B------:R-:W-:Y:S01]  /*b820*/  FFMA.FTZ R24, R59, R170, -R20.reuse ;  /* 0x000000aa3b187223 */ /* 0x100fe20000010814 */
[----:B------:R-:W-:Y:S01]  /*b830*/  FMNMX.FTZ R0, R85, R0, !PT ;  /* 0x0000000055007209 */ /* 0x000fe20007810000 */
[-CC-:B------:R-:W-:Y:S01]  /*b840*/  FFMA.FTZ R177, R61, R170.reuse, -R20.reuse ;  /* 0x000000aa3db17223 */ /* 0x180fe20000010814 */
[----:B------:R-:W-:Y:S01]  /*b850*/  ISETP.GT.AND P1, PT, R21, 0x39, PT ;  /* 0x000000391500780c */ /* 0x000fe20003f24270 */
[-CC-:B------:R-:W-:Y:S01]  /*b860*/  FFMA.FTZ R178, R29, R170.reuse, -R20.reuse ;  /* 0x000000aa1db27223 */ /* 0x180fe20000010814 */
[----:B0-----:R-:W-:Y:S01]  /*b870*/  FSEL R59, R54, -INF , P2 ;  /* 0xff800000363b7808 */ /* 0x001fe20001000000 */
[--C-:B------:R-:W-:Y:S01]  /*b880*/  FFMA.FTZ R25, R25, R170, -R20.reuse ;  /* 0x000000aa19197223 */ /* 0x100fe20000010814 */
[----:B------:R-:W-:Y:S01]  /*b890*/  FMNMX.FTZ R0, R51, R0, !PT ;  /* 0x0000000033007209 */ /* 0x000fe20007810000 */
[-CC-:B------:R-:W-:Y:S01]  /*b8a0*/  FFMA.FTZ R179, R63, R170.reuse, -R20.reuse ;  /* 0x000000aa3fb37223 */ /* 0x180fe20000010814 */
[----:B--2---:R-:W-:Y:S01]  /*b8b0*/  FSEL R55, R55, -INF , P1 ;  /* 0xff80000037377808 */ /* 0x004fe20000800000 */
        /* <DEDUP_REMOVED lines=15> */
[----:B------:R1:W2:Y:S08]  /*b9b0*/  MUFU.EX2 R87, R25 ;  /* 0x0000001900577308 */ /* 0x0002b00000000800 */
[----:B------:R-:W-:Y:S01]  /*b9c0*/  MUFU.EX2 R177, R177 ;  /* 0x000000b100b17308 */ /* 0x000fe20000000800 */
[----:B-1----:R-:W-:Y:S01]  /*b9d0*/  IMAD.MOV.U32 R25, RZ, RZ, 0x40000040 ;  /* 0x40000040ff197424 */ /* 0x002fe200078e00ff */
[----:B0-----:R-:W-:-:S04]  /*b9e0*/  FMNMX.FTZ R21, R0, R21, !PT ;  /* 0x0000001500157209 */ /* 0x001fc80007810000 */
[----:B------:R-:W-:Y:S02]  /*b9f0*/  R2UR UR11, R25 ;  /* 0x00000000190b72ca */ /* 0x000fe400000e0000 */
[----:B------:R-:W0:Y:S01]  /*ba00*/  MUFU.EX2 R178, R178 ;  /* 0x000000b200b27308 */ /* 0x000e220000000800 */
[----:B------:R-:W1:Y:S01]  /*ba10*/  SHFL.BFLY PT, R0, R21, 0x1, 0x1f ;  /* 0x0c201f0015007f89 */ /* 0x000e6200000e0000 */
[----:B--2---:R-:W-:Y:S01]  /*ba20*/  FADD.FTZ R228, R152, R87 ;  /* 0x0000005798e47221 */ /* 0x004fe20000010000 */
[----:B------:R-:W-:-:S05]  /*ba30*/  F2FP.F16.F32.PACK_AB R152, R87, R152 ;  /* 0x000000985798723e */ /* 0x000fca00000000ff */
        /* <DEDUP_REMOVED lines=12> */
[----:B------:R-:W-:Y:S02]  /*bb00*/  FSEL R26, R0, RZ, P1 ;  /* 0x000000ff001a7208 */ /* 0x000fe40000800000 */
[----:B------:R-:W-:Y:S01]  /*bb10*/  ISETP.NE.AND P1, PT, R70, RZ, PT ;  /* 0x000000ff4600720c */ /* 0x000fe20003f25270 */
[----:B------:R-:W-:Y:S01]  /*bb20*/  FADD.FTZ R180, R180, R179 ;  /* 0x000000b3b4b47221 */ /* 0x000fe20000010000 */
[----:B------:R-:W-:Y:S01]  /*bb30*/  LOP3.LUT R0, R56, 0x2000000, RZ, 0xfc, !PT ;  /* 0x0200000038007812 */ /* 0x000fe200078efcff */
        /* <DEDUP_REMOVED lines=20> */
[----:B------:R-:W-:Y:S01]  /*bc80*/  IMAD R20, R18, 0x1000, R0 ;  /* 0x0000100012147824 */ /* 0x000fe200078e0200 */
[----:B0-----:R-:W-:Y:S01]  /*bc90*/  F2FP.F16.F32.PACK_AB R158, R182, R181 ;  /* 0x000000b5b69e723e */ /* 0x001fe200000000ff */
[----:B------:R-:W-:Y:S01]  /*bca0*/  FADD.FTZ R181, R181, R180 ;  /* 0x000000b4b5b57221 */ /* 0x000fe20000010000 */
[----:B------:R-:W-:-:S02]  /*bcb0*/  @!P1 VIADD R15, R15, 0x38860 ;  /* 0x000388600f0f9836 */ /* 0x000fc40000000000 */
[C---:B------:R-:W-:Y:S01]  /*bcc0*/  R2UR UR6, R20.reuse ;  /* 0x00000000140672ca */ /* 0x040fe200000e0000 */
[----:B------:R-:W0:Y:S01]  /*bcd0*/  MUFU.EX2 R200, R200 ;  /* 0x000000c800c87308 */ /* 0x000e220000000800 */
[----:B-1----:R-:W-:Y:S01]  /*bce0*/  MOV R21, 0x40000040 ;  /* 0x4000004000157802 */ /* 0x002fe20000000f00 */
[----:B------:R-:W-:Y:S02]  /*bcf0*/  VIADD R24, R20, 0x80 ;  /* 0x0000008014187836 */ /* 0x000fe40000000000 */
[----:B------:R-:W-:Y:S01]  /*bd00*/  FADD.FTZ R182, R182, R181 ;  /* 0x000000b5b6b67221 */ /* 0x000fe20000010000 */
[----:B------:R-:W-:Y:S02]  /*bd10*/  @!P1 PRMT R15, RZ, 0x654, R15 ;  /* 0x00000654ff0f9816 */ /* 0x000fe4000000000f */
[----:B------:R-:W-:Y:S01]  /*bd20*/  R2UR UR7, R21 ;  /* 0x00000000150772ca */ /* 0x000fe200000e0000 */
[----:B------:R-:W-:Y:S01]  /*bd30*/  MUFU.EX2 R201, R201 ;  /* 0x000000c900c97308 */ /* 0x000fe20000000800 */
[----:B------:R-:W-:-:S07]  /*bd40*/  R2UR UR10, R24 ;  /* 0x00000000180a72ca */ /* 0x000fce00000e0000 */
[----:B------:R-:W1:Y:S01]  /*bd50*/  MUFU.EX2 R202, R202 ;  /* 0x000000ca00ca7308 */ /* 0x000e620000000800 */
[----:B0-----:R-:W-:Y:S01]  /*bd60*/  F2FP.F16.F32.PACK_AB R153, R200, R199 ;  /* 0x000000c7c899723e */ /* 0x001fe200000000ff */
[----:B------:R-:W-:-:S06]  /*bd70*/  FADD.FTZ R200, R199, R200 ;  /* 0x000000c8c7c87221 */ /* 0x000fcc0000010000 */
[----:B------:R-:W-:Y:S08]  /*bd80*/  MUFU.EX2 R203, R203 ;  /* 0x000000cb00cb7308 */ /* 0x000ff00000000800 */
[----:B------:R-:W0:Y:S01]  /*bd90*/  MUFU.EX2 R204, R204 ;  /* 0x000000cc00cc7308 */ /* 0x000e220000000800 */
[----:B-1----:R-:W-:Y:S01]  /*bda0*/  F2FP.F16.F32.PACK_AB R155, R202, R201 ;  /* 0x000000c9ca9b723e */ /* 0x002fe200000000ff */
[----:B------:R-:W-:Y:S01]  /*bdb0*/  BAR.SYNC.DEFER_BLOCKING 0xf, 0x100 ;  /* 0x03c4000000007b1d */ /* 0x000fe20000010000 */
[----:B------:R-:W-:-:S04]  /*bdc0*/  FADD.FTZ R201, R201, R200 ;  /* 0x000000c8c9c97221 */ /* 0x000fc80000010000 */
[----:B------:R-:W-:Y:S01]  /*bdd0*/  FADD.FTZ R202, R202, R201 ;  /* 0x000000c9caca7221 */ /* 0x000fe20000010000 */
[----:B------:R-:W-:Y:S08]  /*bde0*/  MUFU.EX2 R205, R205 ;  /* 0x000000cd00cd7308 */ /* 0x000ff00000000800 */
[----:B------:R-:W1:Y:S01]  /*bdf0*/  MUFU.EX2 R206, R206 ;  /* 0x000000ce00ce7308 */ /* 0x000e620000000800 */
[----:B0-----:R-:W-:Y:S01]  /*be00*/  F2FP.F16.F32.PACK_AB R157, R204, R203 ;  /* 0x000000cbcc9d723e */ /* 0x001fe200000000ff */
[----:B------:R-:W-:-:S04]  /*be10*/  FADD.FTZ R203, R203, R202 ;  /* 0x000000cacbcb7221 */ /* 0x000fc80000010000 */
[----:B------:R-:W-:Y:S02]  /*be20*/  FADD.FTZ R204, R204, R203 ;  /* 0x000000cbcccc7221 */ /* 0x000fe40000010000 */
[----:B------:R-:W-:Y:S01]  /*be30*/  MUFU.EX2 R183, R183 ;  /* 0x000000b700b77308 */ /* 0x000fe20000000800 */
[----:B------:R0:W-:Y:S07]  /*be40*/  STSM.16.M88.4 [R195+0x36400], R152 ;  /* 0x03640098c3007844 */ /* 0x0001ee0000000200 */
[----:B------:R-:W2:Y:S01]  /*be50*/  MUFU.EX2 R186, R186 ;  /* 0x000000ba00ba7308 */ /* 0x000ea20000000800 */
[----:B-1----:R-:W-:Y:S01]  /*be60*/  F2FP.F16.F32.PACK_AB R159, R206, R205 ;  /* 0x000000cdce9f723e */ /* 0x002fe200000000ff */
[----:B------:R-:W-:-:S04]  /*be70*/  FADD.FTZ R205, R205, R204 ;  /* 0x000000cccdcd7221 */ /* 0x000fc80000010000 */
[----:B------:R1:W-:Y:S01]  /*be80*/  STSM.16.M88.4 [R208], R156 ;  /* 0x0000009cd0007844 */ /* 0x0003e20000000200 */
[----:B------:R-:W-:Y:S01]  /*be90*/  FADD.FTZ R206, R206, R205 ;  /* 0x000000cdcece7221 */ /* 0x000fe20000010000 */
[----:B------:R-:W-:Y:S08]  /*bea0*/  MUFU.EX2 R196, R196 ;  /* 0x000000c400c47308 */ /* 0x000ff00000000800 */
[----:B------:R-:W3:Y:S01]  /*beb0*/  MUFU.EX2 R197, R197 ;  /* 0x000000c500c57308 */ /* 0x000ee20000000800 */
[----:B--2---:R-:W-:Y:S01]  /*bec0*/  F2FP.F16.F32.PACK_AB R160, R186, R183 ;  /* 0x000000b7baa0723e */ /* 0x004fe200000000ff */
[----:B------:R-:W-:-:S04]  /*bed0*/  FADD.FTZ R183, R183, R182 ;  /* 0x000000b6b7b77221 */ /* 0x000fc80000010000 */
[----:B------:R-:W-:Y:S01]  /*bee0*/  FADD.FTZ R183, R186, R183 ;  /* 0x000000b7bab77221 */ /* 0x000fe20000010000 */
[----:B------:R-:W-:Y:S01]  /*bef0*/  VIADD R186, R168, 0xfffffffe ;  /* 0xfffffffea8ba7836 */ /* 0x000fe20000000000 */
[----:B------:R-:W2:Y:S08]  /*bf00*/  MUFU.EX2 R207, R207 ;  /* 0x000000cf00cf7308 */ /* 0x000eb00000000800 */
[----:B------:R-:W4:Y:S01]  /*bf10*/  MUFU.EX2 R211, R211 ;  /* 0x000000d300d37308 */ /* 0x000f220000000800 */
[----:B---3--:R-:W-:Y:S01]  /*bf20*/  F2FP.F16.F32.PACK_AB R162, R197, R196 ;  /* 0x000000c4c5a2723e */ /* 0x008fe200000000ff */
[----:B------:R-:W-:-:S04]  /*bf30*/  FADD.FTZ R196, R196, R183 ;  /* 0x000000b7c4c47221 */ /* 0x000fc80000010000 */
[----:B------:R-:W-:Y:S02]  /*bf40*/  FADD.FTZ R197, R197, R196 ;  /* 0x000000c4c5c57221 */ /* 0x000fe40000010000 */
[----:B------:R-:W-:Y:S01]  /*bf50*/  MUFU.EX2 R225, R225 ;  /* 0x000000e100e17308 */ /* 0x000fe20000000800 */
[----:B--2---:R-:W-:-:S07]  /*bf60*/  FADD.FTZ R206, R207, R206 ;  /* 0x000000cecfce7221 */ /* 0x004fce0000010000 */
[----:B------:R-:W2:Y:S01]  /*bf70*/  MUFU.EX2 R226, R226 ;  /* 0x000000e200e27308 */ /* 0x000ea20000000800 */
[C---:B----4-:R-:W-:Y:S01]  /*bf80*/  F2FP.F16.F32.PACK_AB R161, R211.reuse, R207 ;  /* 0x000000cfd3a1723e */ /* 0x050fe200000000ff */
[----:B------:R-:W-:-:S06]  /*bf90*/  FADD.FTZ R206, R211, R206 ;  /* 0x000000ced3ce7221 */ /* 0x000fcc0000010000 */
[----:B------:R-:W3:Y:S08]  /*bfa0*/  MUFU.EX2 R198, R198 ;  /* 0x000000c600c67308 */ /* 0x000ef00000000800 */
[----:B------:R-:W4:Y:S01]  /*bfb0*/  MUFU.EX2 R172, R172 ;  /* 0x000000ac00ac7308 */ /* 0x000f220000000800 */
[----:B--2---:R-:W-:Y:S01]  /*bfc0*/  F2FP.F16.F32.PACK_AB R163, R226, R225 ;  /* 0x000000e1e2a3723e */ /* 0x004fe200000000ff */
[----:B------:R-:W-:-:S04]  /*bfd0*/  FADD.FTZ R225, R225, R206 ;  /* 0x000000cee1e17221 */ /* 0x000fc80000010000 */
[----:B------:R1:W-:Y:S01]  /*bfe0*/  STSM.16.M88.4 [R210], R160 ;  /* 0x000000a0d2007844 */ /* 0x0003e20000000200 */
[----:B------:R-:W-:Y:S01]  /*bff0*/  FADD.FTZ R226, R226, R225 ;  /* 0x000000e1e2e27221 */ /* 0x000fe20000010000 */
[----:B------:R-:W-:Y:S01]  /*c000*/  MUFU.EX2 R173, R173 ;  /* 0x000000ad00ad7308 */ /* 0x000fe20000000800 */
[----:B---3--:R-:W-:-:S07]  /*c010*/  FADD.FTZ R197, R198, R197 ;  /* 0x000000c5c6c57221 */ /* 0x008fce0000010000 */
[----:B------:R-:W2:Y:S01]  /*c020*/  MUFU.EX2 R174, R174 ;  /* 0x000000ae00ae7308 */ /* 0x000ea20000000800 */
[C---:B----4-:R-:W-:Y:S01]  /*c030*/  F2FP.F16.F32.PACK_AB R164, R172.reuse, R198 ;  /* 0x000000c6aca4723e */ /* 0x050fe200000000ff */
[----:B------:R-:W-:-:S06]  /*c040*/  FADD.FTZ R172, R172, R197 ;  /* 0x000000c5acac7221 */ /* 0x000fcc0000010000 */
[----:B------:R-:W3:Y:S08]  /*c050*/  MUFU.EX2 R227, R227 ;  /* 0x000000e300e37308 */ /* 0x000ef00000000800 */
[----:B------:R-:W4:Y:S01]  /*c060*/  MUFU.EX2 R175, R175 ;  /* 0x000000af00af7308 */ /* 0x000f220000000800 */
[----:B--2---:R-:W-:-:S07]  /*c070*/  F2FP.F16.F32.PACK_AB R166, R174, R173 ;  /* 0x000000adaea6723e */ /* 0x004fce00000000ff */
[----:B------:R-:W-:Y:S01]  /*c080*/  MUFU.EX2 R176, R176 ;  /* 0x000000b000b07308 */ /* 0x000fe20000000800 */
[----:B---3--:R-:W-:-:S07]  /*c090*/  FADD.FTZ R226, R227, R226 ;  /* 0x000000e2e3e27221 */ /* 0x008fce0000010000 */
[----:B------:R-:W2:Y:S01]  /*c0a0*/  MUFU.EX2 R21, R26 ;  /* 0x0000001a00157308 */ /* 0x000ea20000000800 */
[C---:B----4-:R-:W-:Y:S01]  /*c0b0*/  F2FP.F16.F32.PACK_AB R165, R175.reuse, R227 ;  /* 0x000000e3afa5723e */ /* 0x050fe200000000ff */
[----:B------:R-:W-:Y:S01]  /*c0c0*/  FADD.FTZ R175, R175, R226 ;  /* 0x000000e2afaf7221 */ /* 0x000fe20000010000 */
[----:B--2---:R-:W-:-:S05]  /*c0d0*/  F2FP.F16.F32.PACK_AB R167, R21, R176 ;  /* 0x000000b015a7723e */ /* 0x004fca00000000ff */
[----:B------:R1:W-:Y:S01]  /*c0e0*/  STSM.16.M88.4 [R209], R164 ;  /* 0x000000a4d1007844 */ /* 0x0003e20000000200 */
[----:B------:R-:W-:-:S06]  /*c0f0*/  WARPGROUP.ARRIVE ;  /* 0x00000000000079c5 */ /* 0x000fcc0000000000 */
[----:B------:R-:W-:Y:S03]  /*c100*/  HGMMA.64x256x16.F32 R24, R152, gdesc[UR4].tnspB, RZ, !UPT, gsb0 ;  /* 0x43e0000498187df0 */ /* 0x000fe6000c0008ff */
[----:B------:R-:W-:Y:S02]  /*c110*/  WARPGROUP.DEPBAR.LE gsb0, 0x0 ;  /* 0x00008000000079c5 */ /* 0x000fe40000010000 */
[----:B------:R-:W-:Y:S01]  /*c120*/  WARPGROUP.ARRIVE ;  /* 0x00000000000079c5 */ /* 0x000fe20000000000 */
[----:B0-----:R-:W-:Y:S02]  /*c130*/  VIADD R152, R20, 0x100 ;  /* 0x0000010014987836 */ /* 0x001fe40000000000 */
[----:B------:R-:W-:-:S15]  /*c140*/  IMAD.MOV.U32 R153, RZ, RZ, 0x40000040 ;  /* 0x40000040ff997424 */ /* 0x000fde00078e00ff */
[----:B------:R-:W-:-:S05]  /*c150*/  NOP ;  /* 0x0000000000007918 */ /* 0x000fca0000000000 */
[----:B------:R-:W-:Y:S01]  /*c160*/  HGMMA.64x256x16.F32 R24, R156, gdesc[UR8].tnspB, R24, gsb0 ;  /* 0x43e000089c187df0 */ /* 0x000fe20008000818 */
[----:B------:R-:W-:Y:S01]  /*c170*/  R2UR UR6, R152 ;  /* 0x00000000980672ca */ /* 0x000fe200000e0000 */
[----:B------:R-:W-:Y:S01]  /*c180*/  VIADD R152, R20, 0x180 ;  /* 0x0000018014987836 */ /* 0x000fe20000000000 */
[----:B------:R-:W-:Y:S01]  /*c190*/  R2UR UR7, R153 ;  /* 0x00000000990772ca */ /* 0x000fe200000e0000 */
[----:B------:R-:W-:Y:S01]  /*c1a0*/  IMAD.IADD R20, R187, 0x1, -R184 ;  /* 0x00000001bb147824 */ /* 0x000fe200078e0ab8 */
[----:B------:R-:W-:-:S03]  /*c1b0*/  MOV R153, 0x40000040 ;  /* 0x4000004000997802 */ /* 0x000fc60000000f00 */
[----:B------:R-:W-:Y:S01]  /*c1c0*/  IMAD R20, R185, 0x40, R20 ;  /* 0x00000040b9147824 */ /* 0x000fe200078e0214 */
[----:B------:R-:W-:Y:S02]  /*c1d0*/  WARPGROUP.DEPBAR.LE gsb0, 0x0 ;  /* 0x00008000000079c5 */ /* 0x000fe40000010000 */
[----:B------:R-:W-:-:S15]  /*c1e0*/  WARPGROUP.ARRIVE ;  /* 0x00000000000079c5 */ /* 0x000fde0000000000 */
[----:B------:R-:W-:-:S02]  /*c1f0*/  NOP ;  /* 0x0000000000007918 */ /* 0x000fc40000000000 */
[----:B------:R-:W-:Y:S01]  /*c200*/  HGMMA.64x256x16.F32 R24, R160, gdesc[UR4].tnspB, R24, gsb0 ;  /* 0x43e00004a0187df0 */ /* 0x000fe20008000818 */
[----:B------:R-:W-:Y:S02]  /*c210*/  R2UR UR6, R152 ;  /* 0x00000000980672ca */ /* 0x000fe400000e0000 */
[----:B------:R-:W-:Y:S02]  /*c220*/  R2UR UR7, R153 ;  /* 0x00000000990772ca */ /* 0x000fe400000e0000 */
[----:B------:R-:W-:-:S04]  /*c230*/  SHF.R.S32.HI R153, RZ, 0x1f, R20 ;  /* 0x0000001fff997819 */ /* 0x000fc80000011414 */
[----:B------:R-:W-:Y:S01]  /*c240*/  LEA.HI R153, R153, R20, RZ, 0x6 ;  /* 0x0000001499997211 */ /* 0x000fe200078f30ff */
[----:B------:R-:W-:-:S03]  /*c250*/  FADD.FTZ R20, R176, R175 ;  /* 0x000000afb0147221 */ /* 0x000fc60000010000 */
[----:B------:R-:W-:Y:S01]  /*c260*/  SHF.R.S32.HI R153, RZ, 0x6, R153 ;  /* 0x00000006ff997819 */ /* 0x000fe20000011499 */
[----:B------:R-:W-:-:S03]  /*c270*/  FADD.FTZ R20, R21, R20 ;  /* 0x0000001415147221 */ /* 0x000fc60000010000 */
[----:B------:R-:W-:-:S04]  /*c280*/  VIMNMX R211, RZ, R153, !PT ;  /* 0x00000099ffd37248 */ /* 0x000fc80007fe0100 */
[----:B------:R-:W-:Y:S01]  /*c290*/  ISETP.GE.AND P2, PT, R186, R211, PT ;  /* 0x000000d3ba00720c */ /* 0x000fe20003f46270 */
[----:B------:R-:W-:Y:S02]  /*c2a0*/  WARPGROUP.DEPBAR.LE gsb0, 0x0 ;  /* 0x00008000000079c5 */ /* 0x000fe40000010000 */
[----:B------:R-:W-:-:S06]  /*c2b0*/  WARPGROUP.ARRIVE ;  /* 0x00000000000079c5 */ /* 0x000fcc0000000000 */
        /* <DEDUP_REMOVED lines=13> */
[----:B-1----:R-:W-:Y:S06]  /*c390*/  @!P2 BRA `(.L_x_4291) ;  /* 0x0000003800dca947 */ /* 0x002fec0003800000 */
[----:B------:R-:W-:Y:S01]  /*c3a0*/  BSSY B0, `(.L_x_4292) ;  /* 0x00003b5000007945 */ /* 0x000fe20003800000 */
[----:B------:R-:W-:Y:S01]  /*c3b0*/  MOV R200, R171 ;  /* 0x000000ab00c87202 */ /* 0x000fe20000000f00 */
[----:B------:R-:W-:Y:S02]  /*c3c0*/  IMAD.MOV.U32 R198, RZ, RZ, R169 ;  /* 0x000000ffffc67224 */ /* 0x000fe400078e00a9 */
[----:B------:R-:W-:-:S07]  /*c3d0*/  IMAD.MOV.U32 R199, RZ, RZ, R18 ;  /* 0x000000ffffc77224 */ /* 0x000fce00078e0012 */
.L_x_4303:
[----:B------:R-:W-:-:S05]  /*c3e0*/  VIADD R18, R199, 0x1 ;  /* 0x00000001c7127836 */ /* 0x000fca0000000000 */
[----:B------:R-:W-:-:S04]  /*c3f0*/  ISETP.NE.AND P2, PT, R18, 0x2, PT ;  /* 0x000000021200780c */ /* 0x000fc80003f45270 */
[----:B------:R-:W-:Y:S02]  /*c400*/  SEL R21, RZ, 0x1, P2 ;  /* 0x00000001ff157807 */ /* 0x000fe40001000000 */
[----:B------:R-:W-:Y:S02]  /*c410*/  SEL R18, R18, RZ, P2 ;  /* 0x000000ff12127207 */ /* 0x000fe40001000000 */
[----:B------:R-:W-:Y:S01]  /*c420*/  LOP3.LUT R22, R22, R21, RZ, 0x3c, !PT ;  /* 0x0000001516167212 */ /* 0x000fe200078e3cff */
[----:B------:R-:W-:Y:S06]  /*c430*/  @!P0 BRA `(.L_x_4293) ;  /* 0x0000000000048947 */ /* 0x000fec0003800000 */
[----:B------:R-:W-:Y:S01]  /*c440*/  BPT.TRAP 0x1 ;  /* 0x000000040000795c */ /* 0x000fe20000300000 */
.L_x_4293:
[----:B------:R-:W-:Y:S01]  /*c450*/  IMAD R21, R18, 0x8, R2 ;  /* 0x0000000812157824 */ /* 0x000fe200078e0202 */
[----:B------:R-:W-:-:S04]  /*c460*/  SHF.L.U32 R204, R22, 0x1f, RZ ;  /* 0x0000001f16cc7819 */ /* 0x000fc800000006ff */
[----:B------:R0:W1:Y:S01]  /*c470*/  SYNCS.PHASECHK.TRANS64.TRYWAIT P2, [R21+URZ+0x38830], R204 ;  /* 0x038830cc150075a7 */ /* 0x000062000804017f */
[----:B------:R-:W-:Y:S05]  /*c480*/  @!P0 BRA `(.L_x_4294) ;  /* 0x0000000000048947 */ /* 0x000fea0003800000 */
[----:B------:R-:W-:Y:S01]  /*c490*/  BPT.TRAP 0x1 ;  /* 0x000000040000795c */ /* 0x000fe20000300000 */
.L_x_4294:
[----:B------:R-:W-:Y:S01]  /*c4a0*/  BSSY B2, `(.L_x_4295) ;  /* 0x0000006000027945 */ /* 0x000fe20003800000 */
[----:B------:R-:W-:Y:S01]  /*c4b0*/  LEA R196, R18, R3, 0x9 ;  /* 0x0000000312c47211 */ /* 0x000fe200078e48ff */
[----:B------:R-:W-:Y:S02]  /*c4c0*/  IMAD.MOV.U32 R197, RZ, RZ, 0x40000040 ;  /* 0x40000040ffc57424 */ /* 0x000fe400078e00ff */
[----:B-1----:R-:W-:Y:S05]  /*c4d0*/  @P2 BRA `(.L_x_4296) ;  /* 0x0000000000082947 */ /* 0x002fea0003800000 */
[----:B------:R-:W1:Y:S02]  /*c4e0*/  SYNCS.PHASECHK.TRANS64.TRYWAIT P2, [R21+URZ+0x38830], R204 ;  /* 0x038830cc150075a7 */ /* 0x000e64000804017f */
[----:B-1----:R-:W-:Y:S05]  /*c4f0*/  @!P2 BRA `(.L_x_4297) ;  /* 0x0000011400a8a947 */ /* 0x002fea0003800000 */
.L_x_4296:
[----:B------:R-:W-:Y:S05]  /*c500*/  BSYNC B2 ;  /* 0x0000000000027941 */ /* 0x000fea0003800000 */
.L_x_4295:
        /* <DEDUP_REMOVED lines=36> */
.L_x_4298:
[----:B------:R2:W3:Y:S01]  /*c750*/  SYNCS.PHASECHK.TRANS64.TRYWAIT P2, [R21+URZ+0x38850], R204 ;  /* 0x038850cc150075a7 */ /* 0x0004e2000804017f */
[----:B------:R-:W-:Y:S05]  /*c760*/  @!P0 BRA `(.L_x_4299) ;  /* 0x0000000000048947 */ /* 0x000fea0003800000 */
[----:B------:R-:W-:Y:S01]  /*c770*/  BPT.TRAP 0x1 ;  /* 0x000000040000795c */ /* 0x000fe20000300000 */
.L_x_4299:
[----:B------:R-:W-:Y:S04]  /*c780*/  BSSY B2, `(.L_x_4300) ;  /* 0x0000004000027945 */ /* 0x000fe80003800000 */
[----:B---3--:R-:W-:Y:S05]  /*c790*/  @P2 BRA `(.L_x_4301) ;  /* 0x0000000000082947 */ /* 0x008fea0003800000 */
[----:B------:R-:W3:Y:S02]  /*c7a0*/  SYNCS.PHASECHK.TRANS64.TRYWAIT P2, [R21+URZ+0x38850], R204 ;  /* 0x038850cc150075a7 */ /* 0x000ee4000804017f */
[----:B---3--:R-:W-:Y:S05]  /*c7b0*/  @!P2 BRA `(.L_x_4302) ;  /* 0x00000114000ca947 */ /* 0x008fea0003800000 */
.L_x_4301:
[----:B------:R-:W-:Y:S05]  /*c7c0*/  BSYNC B2 ;  /* 0x0000000000027941 */ /* 0x000fea0003800000 */
.L_x_4300:
[----:B------:R-:W-:Y:S01]  /*c7d0*/  IMAD R202, R18, 0x1000, R14 ;  /* 0x0000100012ca7824 */ /* 0x000fe200078e020e */
[----:B------:R-:W-:Y:S01]  /*c7e0*/  R2UR UR4, R4 ;  /* 0x00000000040472ca */ /* 0x000fe200000e0000 */
[----:B------:R-:W-:Y:S01]  /*c7f0*/  IMAD.MOV.U32 R203, RZ, RZ, 0x40000040 ;  /* 0x40000040ffcb7424 */ /* 0x000fe200078e00ff */
[----:B------:R-:W-:Y:S01]  /*c800*/  R2UR UR5, R5 ;  /* 0x00000000050572ca */ /* 0x000fe200000e0000 */
[----:B------:R-:W-:Y:S01]  /*c810*/  WARPGROUP.ARRIVE ;  /* 0x00000000000079c5 */ /* 0x000fe20000000000 */
[----:B------:R-:W-:Y:S01]  /*c820*/  R2UR UR6, R202 ;  /* 0x00000000ca0672ca */ /* 0x000fe200000e0000 */
[----:B------:R-:W-:Y:S01]  /*c830*/  IMAD.MOV.U32 R197, RZ, RZ, 0x40000040 ;  /* 0x40000040ffc57424 */ /* 0x000fe200078e00ff */
[----:B------:R-:W-:-:S03]  /*c840*/  R2UR UR7, R203 ;  /* 0x00000000cb0772ca */ /* 0x000fc600000e0000 */
[----:B------:R-:W4:Y:S01]  /*c850*/  S2R R201, SR_TID.X ;  /* 0x0000000000c97919 */ /* 0x000f220000002100 */
[----:B------:R-:W-:Y:S01]  /*c860*/  IADD3 R196, R4, 0x2, RZ ;  /* 0x0000000204c47810 */ /* 0x000fe20007ffe0ff */
[----:B------:R-:W-:Y:S01]  /*c870*/  IMAD.MOV.U32 R205, RZ, RZ, 0x40000040 ;  /* 0x40000040ffcd7424 */ /* 0x000fe200078e00ff */
[----:B------:R-:W-:Y:S01]  /*c880*/  IADD3 R203, R202, 0x800, RZ ;  /* 0x00000800cacb7810 */ /* 0x000fe20007ffe0ff */
[----:B------:R-:W-:Y:S02]  /*c890*/  VIADD R206, R4, 0x800 ;  /* 0x0000080004ce7836 */ /* 0x000fe40000000000 */
[----:B------:R-:W-:-:S04]  /*c8a0*/  IMAD.MOV.U32 R207, RZ, RZ, 0x40000040 ;  /* 0x40000040ffcf7424 */ /* 0x000fc800078e00ff */
        /* <DEDUP_REMOVED lines=162> */
[----:B------:R-:W4:Y:S01]  /*d2d0*/  SHFL.IDX PT, R196, R201, RZ, 0x1f ;  /* 0x00001fffc9c47589 */ /* 0x000f2200000e0000 */
[----:B------:R-:W-:Y:S01]  /*d2e0*/  IMAD.MOV.U32 R197, RZ, RZ, 0x4 ;  /* 0x00000004ffc57424 */ /* 0x000fe200078e00ff */
[----:B----4-:R-:W-:-:S04]  /*d2f0*/  ISETP.GT.AND P2, PT, R196, 0x7f, PT ;  /* 0x0000007fc400780c */ /* 0x010fc80003f44270 */
        /* <DEDUP_REMOVED lines=90> */
[----:B------:R-:W-:Y:S02]  /*d8a0*/  R2UR UR7, R205 ;  /* 0x00000000cd0772ca */ /* 0x000fe400000e0000 */
[----:B------:R-:W-:Y:S02]  /*d8b0*/  MOV R205, 0x40000040 ;  /* 0x4000004000cd7802 */ /* 0x000fe40000000f00 */
        /* <DEDUP_REMOVED lines=72> */
[----:B------:R-:W-:Y:S02]  /*dd40*/  R2UR UR7, R205 ;  /* 0x00000000cd0772ca */ /* 0x000fe400000e0000 */
[----:B------:R-:W-:Y:S02]  /*dd50*/  MOV R205, 0x40000040 ;  /* 0x4000004000cd7802 */ /* 0x000fe40000000f00 */
        /* <DEDUP_REMOVED lines=29> */
[----:B------:R-:W-:-:S04]  /*df30*/  LOP3.LUT R197, R197, 0x1e00, RZ, 0xc0, !PT ;  /* 0x00001e00c5c57812 */ /* 0x000fc800078ec0ff */
[CC--:B------:R-:W-:Y:S02]  /*df40*/  IADD3 R196, R203.reuse, R197.reuse, R4 ;  /* 0x000000c5cbc47210 */ /* 0x0c0fe40007ffe004 */
[----:B------:R-:W-:Y:S01]  /*df50*/  IADD3 R202, R203, R197, R202 ;  /* 0x000000c5cbca7210 */ /* 0x000fe20007ffe0ca */
[----:B------:R-:W-:Y:S02]  /*df60*/  IMAD.MOV.U32 R197, RZ, RZ, 0x40000040 ;  /* 0x40000040ffc57424 */ /* 0x000fe400078e00ff */
[----:B------:R-:W-:Y:S01]  /*df70*/  IMAD.MOV.U32 R203, RZ, RZ, 0x40000040 ;  /* 0x40000040ffcb7424 */ /* 0x000fe200078e00ff */
[----:B------:R-:W-:Y:S02]  /*df80*/  WARPGROUP.DEPBAR.LE gsb0, 0x0 ;  /* 0x00008000000079c5 */ /* 0x000fe40000010000 */
[----:B------:R-:W-:-:S06]  /*df90*/  WARPGROUP.ARRIVE ;  /* 0x00000000000079c5 */ /* 0x000fcc0000000000 */
        /* <DEDUP_REMOVED lines=10> */
[----:B------:R-:W-:Y:S01]  /*e040*/  ULDC UR4, c[0x0][0xad0] ;  /* 0x0002b40000047ab9 */ /* 0x000fe20000000800 */
[----:B------:R-:W-:Y:S01]  /*e050*/  R2UR UR7, R197 ;  /* 0x00000000c50772ca */ /* 0x000fe200000e0000 */
[----:B------:R-:W-:Y:S01]  /*e060*/  ULDC UR5, c[0x0][0xa80] ;  /* 0x0002a00000057ab9 */ /* 0x000fe20000000800 */
[----:B------:R-:W-:Y:S01]  /*e070*/  R2UR UR6, R196 ;  /* 0x00000000c40672ca */ /* 0x000fe200000e0000 */
[----:B------:R-:W-:Y:S02]  /*e080*/  WARPGROUP.DEPBAR.LE gsb0, 0x0 ;  /* 0x00008000000079c5 */ /* 0x000fe40000010000 */
[----:B------:R-:W-:Y:S01]  /*e090*/  FMUL.FTZ R206, R156, UR4 ;  /* 0x000000049cce7c20 */ /* 0x000fe20008410000 */
[----:B------:R-:W-:Y:S01]  /*e0a0*/  FMUL.FTZ R156, R157, UR4 ;  /* 0x000000049d9c7c20 */ /* 0x000fe20008410000 */
[----:B------:R-:W-:Y:S01]  /*e0b0*/  MOV R157, 0xffffffc0 ;  /* 0xffffffc0009d7802 */ /* 0x000fe20000000f00 */
[----:B------:R-:W-:Y:S01]  /*e0c0*/  FMUL.FTZ R207, R152, UR4 ;  /* 0x0000000498cf7c20 */ /* 0x000fe20008410000 */
[----:B------:R-:W-:Y:S01]  /*e0d0*/  FMUL.FTZ R225, R153, UR4 ;  /* 0x0000000499e17c20 */ /* 0x000fe20008410000 */
[----:B------:R-:W-:Y:S01]  /*e0e0*/  FMUL.FTZ R153, R160, UR4 ;  /* 0x00000004a0997c20 */ /* 0x000fe20008410000 */
[----:B------:R-:W-:Y:S01]  /*e0f0*/  FMUL.FTZ R197, R154, UR4 ;  /* 0x000000049ac57c20 */ /* 0x000fe20008410000 */
[----:B------:R-:W-:-:S02]  /*e100*/  IMAD R160, R186, R157, 0x1 ;  /* 0x00000001baa07424 */ /* 0x000fc400078e029d */
[----:B------:R-:W-:Y:S01]  /*e110*/  FMUL.FTZ R154, R161, UR4 ;  /* 0x00000004a19a7c20 */ /* 0x000fe20008410000 */
[----:B------:R-:W0:Y:S01]  /*e120*/  MUFU.TANH R207, R207 ;  /* 0x000000cf00cf7308 */ /* 0x000e220000002400 */
[----:B------:R-:W-:Y:S01]  /*e130*/  FMUL.FTZ R161, R165, UR4 ;  /* 0x00000004a5a17c20 */ /* 0x000fe20008410000 */
[----:B------:R-:W-:Y:S02]  /*e140*/  IMAD R160, R185, 0x40, R160 ;  /* 0x00000040b9a07824 */ /* 0x000fe400078e02a0 */
[----:B------:R-:W-:Y:S01]  /*e150*/  FMUL.FTZ R157, R169, UR4 ;  /* 0x00000004a99d7c20 */ /* 0x000fe20008410000 */
[----:B------:R-:W-:Y:S01]  /*e160*/  FMUL.FTZ R152, R164, UR4 ;  /* 0x00000004a4987c20 */ /* 0x000fe20008410000 */
[----:B------:R-:W-:Y:S01]  /*e170*/  FMUL.FTZ R164, R168, UR4 ;  /* 0x00000004a8a47c20 */ /* 0x000fe20008410000 */
[----:B------:R-:W-:Y:S01]  /*e180*/  FMUL.FTZ R201, R173, UR4 ;  /* 0x00000004adc97c20 */ /* 0x000fe20008410000 */
[----:B------:R-:W-:Y:S01]  /*e190*/  IADD3 R165, -R184, R160, R187 ;  /* 0x000000a0b8a57210 */ /* 0x000fe20007ffe1bb */
[----:B------:R-:W1:Y:S01]  /*e1a0*/  MUFU.TANH R225, R225 ;  /* 0x000000e100e17308 */ /* 0x000e620000002400 */
[----:B------:R-:W-:Y:S01]  /*e1b0*/  FMUL.FTZ R160, R172, UR4 ;  /* 0x00000004aca07c20 */ /* 0x000fe20008410000 */
[----:B------:R-:W-:Y:S01]  /*e1c0*/  FMUL.FTZ R176, R176, UR4 ;  /* 0x00000004b0b07c20 */ /* 0x000fe20008410000 */
[----:B------:R-:W-:Y:S01]  /*e1d0*/  IADD3 R169, R190, R165, -R192 ;  /* 0x000000a5bea97210 */ /* 0x000fe20007ffe8c0 */
[----:B------:R-:W-:Y:S01]  /*e1e0*/  FMUL.FTZ R162, R162, UR4 ;  /* 0x00000004a2a27c20 */ /* 0x000fe20008410000 */
[----:B------:R-:W-:Y:S01]  /*e1f0*/  FMUL.FTZ R202, R166, UR4 ;  /* 0x00000004a6ca7c20 */ /* 0x000fe20008410000 */
[----:B------:R-:W-:Y:S01]  /*e200*/  FMUL.FTZ R171, R171, UR4 ;  /* 0x00000004abab7c20 */ /* 0x000fe20008410000 */
[C---:B------:R-:W-:Y:S01]  /*e210*/  ISETP.GT.AND P2, PT, R169.reuse, RZ, PT ;  /* 0x000000ffa900720c */ /* 0x040fe20003f44270 */
[----:B------:R-:W2:Y:S01]  /*e220*/  MUFU.TANH R206, R206 ;  /* 0x000000ce00ce7308 */ /* 0x000ea20000002400 */
[----:B------:R-:W-:Y:S01]  /*e230*/  ISETP.GT.AND P3, PT, R169, 0x1, PT ;  /* 0x00000001a900780c */ /* 0x000fe20003f64270 */
[----:B------:R-:W-:Y:S01]  /*e240*/  FMUL.FTZ R204, R174, UR4 ;  /* 0x00000004aecc7c20 */ /* 0x000fe20008410000 */
[----:B0-----:R-:W-:Y:S01]  /*e250*/  FSEL R207, R207, -INF , P2 ;  /* 0xff800000cfcf7808 */ /* 0x001fe20001000000 */
[----:B------:R-:W-:Y:S01]  /*e260*/  FMUL.FTZ R205, R175, UR4 ;  /* 0x00000004afcd7c20 */ /* 0x000fe20008410000 */
[----:B------:R-:W-:Y:S01]  /*e270*/  ISETP.GT.AND P4, PT, R169, 0x8, PT ;  /* 0x00000008a900780c */ /* 0x000fe20003f84270 */
[----:B------:R-:W-:Y:S01]  /*e280*/  FMUL.FTZ R178, R178, UR4 ;  /* 0x00000004b2b27c20 */ /* 0x000fe20008410000 */
[----:B------:R-:W-:Y:S01]  /*e290*/  FMNMX.FTZ R168, R207, R198, !PT ;  /* 0x000000c6cfa87209 */ /* 0x000fe20007810000 */
[----:B------:R-:W0:Y:S01]  /*e2a0*/  MUFU.TANH R156, R156 ;  /* 0x0000009c009c7308 */ /* 0x000e220000002400 */
[----:B-1----:R-:W-:Y:S01]  /*e2b0*/  FSEL R225, R225, -INF , P3 ;  /* 0xff800000e1e17808 */ /* 0x002fe20001800000 */
[----:B------:R-:W-:Y:S01]  /*e2c0*/  FMUL.FTZ R227, R179, UR4 ;  /* 0x00000004b3e37c20 */ /* 0x000fe20008410000 */
[----:B------:R-:W-:Y:S01]  /*e2d0*/  ISETP.GT.AND P2, PT, R169, 0x9, PT ;  /* 0x00000009a900780c */ /* 0x000fe20003f44270 */
[----:B------:R-:W-:Y:S01]  /*e2e0*/  FMUL.FTZ R228, R182, UR4 ;  /* 0x00000004b6e47c20 */ /* 0x000fe20008410000 */
[----:B------:R-:W-:Y:S01]  /*e2f0*/  FMNMX.FTZ R173, R225, R168, !PT ;  /* 0x000000a8e1ad7209 */ /* 0x000fe20007810000 */
[----:B------:R-:W-:Y:S01]  /*e300*/  FMUL.FTZ R229, R183, UR4 ;  /* 0x00000004b7e57c20 */ /* 0x000fe20008410000 */
[----:B------:R-:W-:Y:S01]  /*e310*/  ISETP.GT.AND P3, PT, R169, 0x10, PT ;  /* 0x00000010a900780c */ /* 0x000fe20003f64270 */
[----:B------:R-:W1:Y:S01]  /*e320*/  MUFU.TANH R153, R153 ;  /* 0x0000009900997308 */ /* 0x000e620000002400 */
[----:B--2---:R-:W-:-:S07]  /*e330*/  FSEL R206, R206, -INF , P4 ;  /* 0xff800000cece7808 */ /* 0x004fce0002000000 */
[----:B------:R-:W2:Y:S01]  /*e340*/  MUFU.TANH R154, R154 ;  /* 0x0000009a009a7308 */ /* 0x000ea20000002400 */
[----:B0-----:R-:W-:Y:S02]  /*e350*/  FSEL R165, R156, -INF , P2 ;  /* 0xff8000009ca57808 */ /* 0x001fe40001000000 */
[----:B------:R-:W-:Y:S02]  /*e360*/  FMNMX.FTZ R156, R206, R173, !PT ;  /* 0x000000adce9c7209 */ /* 0x000fe40007810000 */
[----:B------:R-:W-:Y:S02]  /*e370*/  ISETP.GT.AND P2, PT, R169, 0x11, PT ;  /* 0x00000011a900780c */ /* 0x000fe40003f44270 */
[----:B------:R-:W-:Y:S01]  /*e380*/  FMNMX.FTZ R156, R165, R156, !PT ;  /* 0x0000009ca59c7209 */ /* 0x000fe20007810000 */
[----:B------:R-:W0:Y:S01]  /*e390*/  MUFU.TANH R152, R152 ;  /* 0x0000009800987308 */ /* 0x000e220000002400 */
[----:B-1----:R-:W-:Y:S02]  /*e3a0*/  FSEL R173, R153, -INF , P3 ;  /* 0xff80000099ad7808 */ /* 0x002fe40001800000 */
[----:B------:R-:W-:-:S02]  /*e3b0*/  ISETP.GT.AND P3, PT, R169, 0x18, PT ;  /* 0x00000018a900780c */ /* 0x000fc40003f64270 */
[----:B------:R-:W-:-:S03]  /*e3c0*/  FMNMX.FTZ R203, R173, R156, !PT ;  /* 0x0000009cadcb7209 */ /* 0x000fc60007810000 */
[----:B------:R-:W1:Y:S01]  /*e3d0*/  MUFU.TANH R161, R161 ;  /* 0x000000a100a17308 */ /* 0x000e620000002400 */
[----:B--2---:R-:W-:Y:S01]  /*e3e0*/  FSEL R168, R154, -INF , P2 ;  /* 0xff8000009aa87808 */ /* 0x004fe20001000000 */
[----:B------:R-:W-:Y:S01]  /*e3f0*/  FMUL.FTZ R154, R177, UR4 ;  /* 0x00000004b19a7c20 */ /* 0x000fe20008410000 */
[----:B------:R-:W-:Y:S02]  /*e400*/  ISETP.GT.AND P2, PT, R169, 0x19, PT ;  /* 0x00000019a900780c */ /* 0x000fe40003f44270 */
[----:B------:R-:W-:-:S03]  /*e410*/  FMNMX.FTZ R203, R168, R203, !PT ;  /* 0x000000cba8cb7209 */ /* 0x000fc60007810000 */
[----:B------:R-:W2:Y:S01]  /*e420*/  MUFU.TANH R164, R164 ;  /* 0x000000a400a47308 */ /* 0x000ea20000002400 */
[----:B0-----:R-:W-:Y:S01]  /*e430*/  FSEL R172, R152, -INF , P3 ;  /* 0xff80000098ac7808 */ /* 0x001fe20001800000 */
[----:B------:R-:W-:Y:S01]  /*e440*/  FMUL.FTZ R152, R180, UR4 ;  /* 0x00000004b4987c20 */ /* 0x000fe20008410000 */
[----:B------:R-:W-:Y:S02]  /*e450*/  ISETP.GT.AND P3, PT, R169, 0x20, PT ;  /* 0x00000020a900780c */ /* 0x000fe40003f64270 */
[----:B------:R-:W-:Y:S01]  /*e460*/  FMNMX.FTZ R156, R172, R203, !PT ;  /* 0x000000cbac9c7209 */ /* 0x000fe20007810000 */
[----:B------:R-:W-:Y:S02]  /*e470*/  FMUL.FTZ R203, R170, UR4 ;  /* 0x00000004aacb7c20 */ /* 0x000fe40008410000 */
[----:B------:R-:W0:Y:S01]  /*e480*/  MUFU.TANH R157, R157 ;  /* 0x0000009d009d7308 */ /* 0x000e220000002400 */
[----:B-1----:R-:W-:Y:S02]  /*e490*/  FSEL R161, R161, -INF , P2 ;  /* 0xff800000a1a17808 */ /* 0x002fe40001000000 */
[----:B------:R-:W-:-:S02]  /*e4a0*/  ISETP.GT.AND P2, PT, R169, 0x21, PT ;  /* 0x00000021a900780c */ /* 0x000fc40003f44270 */
[----:B------:R-:W-:-:S03]  /*e4b0*/  FMNMX.FTZ R177, R161, R156, !PT ;  /* 0x0000009ca1b17209 */ /* 0x000fc60007810000 */
[----:B------:R-:W1:Y:S01]  /*e4c0*/  MUFU.TANH R160, R160 ;  /* 0x000000a000a07308 */ /* 0x000e620000002400 */
[----:B--2---:R-:W-:Y:S02]  /*e4d0*/  FSEL R164, R164, -INF , P3 ;  /* 0xff800000a4a47808 */ /* 0x004fe40001800000 */
[----:B------:R-:W-:Y:S02]  /*e4e0*/  ISETP.GT.AND P3, PT, R169, 0x28, PT ;  /* 0x00000028a900780c */ /* 0x000fe40003f64270 */
[----:B------:R-:W-:Y:S01]  /*e4f0*/  FMNMX.FTZ R156, R164, R177, !PT ;  /* 0x000000b1a49c7209 */ /* 0x000fe20007810000 */
[----:B------:R-:W-:Y:S02]  /*e500*/  FMUL.FTZ R177, R181, UR4 ;  /* 0x00000004b5b17c20 */ /* 0x000fe40008410000 */
[----:B------:R-:W2:Y:S01]  /*e510*/  MUFU.TANH R201, R201 ;  /* 0x000000c900c97308 */ /* 0x000ea20000002400 */
[----:B0-----:R-:W-:Y:S02]  /*e520*/  FSEL R157, R157, -INF , P2 ;  /* 0xff8000009d9d7808 */ /* 0x001fe40001000000 */
[----:B------:R-:W-:-:S02]  /*e530*/  ISETP.GT.AND P2, PT, R169, 0x29, PT ;  /* 0x00000029a900780c */ /* 0x000fc40003f44270 */
[----:B------:R-:W-:-:S03]  /*e540*/  FMNMX.FTZ R181, R157, R156, !PT ;  /* 0x0000009c9db57209 */ /* 0x000fc60007810000 */
[----:B------:R0:W3:Y:S01]  /*e550*/  MUFU.TANH R153, R176 ;  /* 0x000000b000997308 */ /* 0x0000e20000002400 */
[----:B-1----:R-:W-:Y:S02]  /*e560*/  FSEL R160, R160, -INF , P3 ;  /* 0xff800000a0a07808 */ /* 0x002fe40001800000 */
[----:B------:R-:W-:Y:S02]  /*e570*/  ISETP.GT.AND P3, PT, R169, 0x30, PT ;  /* 0x00000030a900780c */ /* 0x000fe40003f64270 */
[----:B------:R-:W-:-:S03]  /*e580*/  FMNMX.FTZ R181, R160, R181, !PT ;  /* 0x000000b5a0b57209 */ /* 0x000fc60007810000 */
[----:B------:R-:W1:Y:S01]  /*e590*/  MUFU.TANH R154, R154 ;  /* 0x0000009a009a7308 */ /* 0x000e620000002400 */
[----:B--2---:R-:W-:Y:S01]  /*e5a0*/  FSEL R156, R201, -INF , P2 ;  /* 0xff800000c99c7808 */ /* 0x004fe20001000000 */
[----:B0-----:R-:W-:Y:S01]  /*e5b0*/  FMUL.FTZ R176, R155, UR4 ;  /* 0x000000049bb07c20 */ /* 0x001fe20008410000 */
[----:B------:R-:W-:Y:S02]  /*e5c0*/  ISETP.GT.AND P2, PT, R169, 0x31, PT ;  /* 0x00000031a900780c */ /* 0x000fe40003f44270 */
[----:B------:R-:W-:Y:S01]  /*e5d0*/  FMNMX.FTZ R180, R156, R181, !PT ;  /* 0x000000b59cb47209 */ /* 0x000fe20007810000 */
[----:B------:R-:W-:Y:S02]  /*e5e0*/  FMUL.FTZ R181, R158, UR4 ;  /* 0x000000049eb57c20 */ /* 0x000fe40008410000 */
[----:B------:R-:W0:Y:S01]  /*e5f0*/  MUFU.TANH R152, R152 ;  /* 0x0000009800987308 */ /* 0x000e220000002400 */
[----:B---3--:R-:W-:Y:S02]  /*e600*/  FSEL R155, R153, -INF , P3 ;  /* 0xff800000999b7808 */ /* 0x008fe40001800000 */
[----:B------:R-:W-:-:S02]  /*e610*/  ISETP.GT.AND P3, PT, R169, 0x38, PT ;  /* 0x00000038a900780c */ /* 0x000fc40003f64270 */
[----:B------:R-:W-:Y:S01]  /*e620*/  FMNMX.FTZ R153, R155, R180, !PT ;  /* 0x000000b49b997209 */ /* 0x000fe20007810000 */
[----:B------:R-:W-:Y:S02]  /*e630*/  FMUL.FTZ R180, R159, UR4 ;  /* 0x000000049fb47c20 */ /* 0x000fe40008410000 */
[----:B------:R-:W2:Y:S01]  /*e640*/  MUFU.TANH R177, R177 ;  /* 0x000000b100b17308 */ /* 0x000ea20000002400 */
[----:B-1----:R-:W-:Y:S02]  /*e650*/  FSEL R154, R154, -INF , P2 ;  /* 0xff8000009a9a7808 */ /* 0x002fe40001000000 */
[C---:B------:R-:W-:Y:S01]  /*e660*/  ISETP.GT.AND P2, PT, R169.reuse, 0x39, PT ;  /* 0x00000039a900780c */ /* 0x040fe20003f44270 */
[----:B------:R-:W-:Y:S01]  /*e670*/  VIADD R169, R169, 0x8 ;  /* 0x00000008a9a97836 */ /* 0x000fe20000000000 */
[----:B------:R-:W-:-:S03]  /*e680*/  FMNMX.FTZ R201, R154, R153, !PT ;  /* 0x000000999ac97209 */ /* 0x000fc60007810000 */
[----:B------:R-:W-:Y:S01]  /*e690*/  MUFU.TANH R197, R197 ;  /* 0x000000c500c57308 */ /* 0x000fe20000002400 */
[----:B0-----:R-:W-:Y:S02]  /*e6a0*/  FSEL R152, R152, -INF , P3 ;  /* 0xff80000098987808 */ /* 0x001fe40001800000 */
[----:B------:R-:W-:Y:S02]  /*e6b0*/  ISETP.GT.AND P3, PT, R169, RZ, PT ;  /* 0x000000ffa900720c */ /* 0x000fe40003f64270 */
[----:B------:R-:W-:Y:S01]  /*e6c0*/  FMNMX.FTZ R158, R152, R201, !PT ;  /* 0x000000c9989e7209 */ /* 0x000fe20007810000 */
[----:B------:R-:W-:Y:S01]  /*e6d0*/  FMUL.FTZ R201, R167, UR4 ;  /* 0x00000004a7c97c20 */ /* 0x000fe20008410000 */
[----:B------:R-:W-:Y:S01]  /*e6e0*/  ISETP.GT.AND P4, PT, R169, 0x10, PT ;  /* 0x00000010a900780c */ /* 0x000fe20003f84270 */
[----:B------:R-:W0:Y:S01]  /*e6f0*/  MUFU.TANH R180, R180 ;  /* 0x000000b400b47308 */ /* 0x000e220000002400 */
[----:B--2---:R-:W-:Y:S01]  /*e700*/  FSEL R153, R177, -INF , P2 ;  /* 0xff800000b1997808 */ /* 0x004fe20001000000 */
[----:B------:R-:W-:Y:S01]  /*e710*/  FMUL.FTZ R177, R163, UR4 ;  /* 0x00000004a3b17c20 */ /* 0x000fe20008410000 */
[----:B------:R-:W-:-:S02]  /*e720*/  ISETP.GT.AND P2, PT, R169, 0x9, PT ;  /* 0x00000009a900780c */ /* 0x000fc40003f44270 */
[----:B------:R-:W-:Y:S02]  /*e730*/  FMNMX.FTZ R158, R153, R158, !PT ;  /* 0x0000009e999e7209 */ /* 0x000fe40007810000 */
[C---:B------:R-:W-:Y:S01]  /*e740*/  ISETP.GT.AND P6, PT, R169.reuse, 0x1, PT ;  /* 0x00000001a900780c */ /* 0x040fe20003fc4270 */
[----:B------:R-:W1:Y:S01]  /*e750*/  MUFU.TANH R162, R162 ;  /* 0x000000a200a27308 */ /* 0x000e620000002400 */
[----:B------:R-:W-:Y:S01]  /*e760*/  ISETP.GT.AND P5, PT, R169, 0x8, PT ;  /* 0x00000008a900780c */ /* 0x000fe20003fa4270 */
[----:B------:R-:W2:Y:S06]  /*e770*/  SHFL.BFLY PT, R159, R158, 0x2, 0x1f ;  /* 0x0c401f009e9f7f89 */ /* 0x000eac00000e0000 */
[----:B------:R-:W3:Y:S01]  /*e780*/  MUFU.TANH R176, R176 ;  /* 0x000000b000b07308 */ /* 0x000ee20000002400 */
[----:B0-----:R-:W-:-:S02]  /*e790*/  FSEL R167, R180, -INF , P2 ;  /* 0xff800000b4a77808 */ /* 0x001fc40001000000 */
[----:B------:R-:W-:-:S05]  /*e7a0*/  ISETP.GT.AND P2, PT, R169, 0x20, PT ;  /* 0x00000020a900780c */ /* 0x000fca0003f44270 */
[----:B------:R-:W0:Y:S01]  /*e7b0*/  MUFU.TANH R181, R181 ;  /* 0x000000b500b57308 */ /* 0x000e220000002400 */
[----:B-1----:R-:W-:Y:S02]  /*e7c0*/  FSEL R163, R162, -INF , P4 ;  /* 0xff800000a2a37808 */ /* 0x002fe40002000000 */
[----:B------:R-:W-:-:S05]  /*e7d0*/  ISETP.GT.AND P4, PT, R169, 0x21, PT ;  /* 0x00000021a900780c */ /* 0x000fca0003f84270 */
[----:B------:R-:W1:Y:S01]  /*e7e0*/  MUFU.TANH R177, R177 ;  /* 0x000000b100b17308 */ /* 0x000e620000002400 */
[----:B--2---:R-:W-:Y:S02]  /*e7f0*/  FMNMX.FTZ R170, R158, R159, !PT ;  /* 0x0000009f9eaa7209 */ /* 0x004fe40007810000 */
[----:B------:R-:W-:Y:S02]  /*e800*/  FSEL R158, R197, -INF , P3 ;  /* 0xff800000c59e7808 */ /* 0x000fe40001800000 */
[----:B------:R-:W-:Y:S01]  /*e810*/  ISETP.GT.AND P3, PT, R169, 0x11, PT ;  /* 0x00000011a900780c */ /* 0x000fe20003f64270 */
[----:B------:R-:W2:Y:S02]  /*e820*/  SHFL.BFLY PT, R175, R170, 0x1, 0x1f ;  /* 0x0c201f00aaaf7f89 */ /* 0x000ea400000e0000 */
[----:B------:R-:W4:Y:S01]  /*e830*/  MUFU.TANH R203, R203 ;  /* 0x000000cb00cb7308 */ /* 0x000f220000002400 */
[----:B---3--:R-:W-:Y:S02]  /*e840*/  FSEL R159, R176, -INF , P6 ;  /* 0xff800000b09f7808 */ /* 0x008fe40003000000 */
[----:B0-----:R-:W-:-:S02]  /*e850*/  FSEL R166, R181, -INF , P5 ;  /* 0xff800000b5a67808 */ /* 0x001fc40002800000 */
[C---:B------:R-:W-:Y:S02]  /*e860*/  ISETP.GT.AND P6, PT, R169.reuse, 0x18, PT ;  /* 0x00000018a900780c */ /* 0x040fe40003fc4270 */
[----:B------:R-:W-:Y:S01]  /*e870*/  ISETP.GT.AND P5, PT, R169, 0x19, PT ;  /* 0x00000019a900780c */ /* 0x000fe20003fa4270 */
[----:B------:R-:W0:Y:S01]  /*e880*/  MUFU.TANH R202, R202 ;  /* 0x000000ca00ca7308 */ /* 0x000e220000002400 */
[----:B-1----:R-:W-:Y:S02]  /*e890*/  FSEL R162, R177, -INF , P3 ;  /* 0xff800000b1a27808 */ /* 0x002fe40001800000 */
[----:B------:R-:W-:Y:S02]  /*e8a0*/  ISETP.GT.AND P3, PT, R169, 0x28, PT ;  /* 0x00000028a900780c */ /* 0x000fe40003f64270 */
[----:B------:R-:W-:-:S03]  /*e8b0*/  FMNMX.FTZ R174, R158, R200, !PT ;  /* 0x000000c89eae7209 */ /* 0x000fc60007810000 */
[----:B------:R-:W1:Y:S01]  /*e8c0*/  MUFU.TANH R201, R201 ;  /* 0x000000c900c97308 */ /* 0x000e620000002400 */
[----:B----4-:R-:W-:Y:S02]  /*e8d0*/  FSEL R197, R203, -INF , P2 ;  /* 0xff800000cbc57808 */ /* 0x010fe40001000000 */
[----:B------:R-:W-:-:S05]  /*e8e0*/  ISETP.GT.AND P2, PT, R169, 0x31, PT ;  /* 0x00000031a900780c */ /* 0x000fca0003f44270 */
[----:B------:R-:W3:Y:S01]  /*e8f0*/  MUFU.TANH R171, R171 ;  /* 0x000000ab00ab7308 */ /* 0x000ee20000002400 */
[----:B0-----:R-:W-:Y:S02]  /*e900*/  FSEL R202, R202, -INF , P6 ;  /* 0xff800000caca7808 */ /* 0x001fe40003000000 */
[----:B------:R-:W-:-:S05]  /*e910*/  ISETP.GT.AND P6, PT, R169, 0x29, PT ;  /* 0x00000029a900780c */ /* 0x000fca0003fc4270 */
[----:B------:R-:W0:Y:S01]  /*e920*/  MUFU.TANH R204, R204 ;  /* 0x000000cc00cc7308 */ /* 0x000e220000002400 */
[----:B-1----:R-:W-:Y:S02]  /*e930*/  FSEL R201, R201, -INF , P5 ;  /* 0xff800000c9c97808 */ /* 0x002fe40002800000 */
[----:B------:R-:W-:-:S05]  /*e940*/  ISETP.GT.AND P5, PT, R169, 0x30, PT ;  /* 0x00000030a900780c */ /* 0x000fca0003fa4270 */
[----:B------:R-:W1:Y:S01]  /*e950*/  MUFU.TANH R205, R205 ;  /* 0x000000cd00cd7308 */ /* 0x000e620000002400 */
[----:B---3--:R-:W-:Y:S02]  /*e960*/  FSEL R203, R171, -INF , P4 ;  /* 0xff800000abcb7808 */ /* 0x008fe40002000000 */
[----:B------:R-:W-:-:S05]  /*e970*/  ISETP.GT.AND P4, PT, R169, 0x38, PT ;  /* 0x00000038a900780c */ /* 0x000fca0003f84270 */
[----:B------:R-:W-:Y:S01]  /*e980*/  MUFU.TANH R171, R178 ;  /* 0x000000b200ab7308 */ /* 0x000fe20000002400 */
[----:B0-----:R-:W-:Y:S02]  /*e990*/  FSEL R204, R204, -INF , P3 ;  /* 0xff800000cccc7808 */ /* 0x001fe40001800000 */
[----:B------:R-:W-:Y:S02]  /*e9a0*/  ISETP.GT.AND P3, PT, R169, 0x39, PT ;  /* 0x00000039a900780c */ /* 0x000fe40003f64270 */
[----:B------:R-:W-:-:S03]  /*e9b0*/  FMNMX.FTZ R169, R159, R174, !PT ;  /* 0x000000ae9fa97209 */ /* 0x000fc60007810000 */
[----:B------:R-:W0:Y:S01]  /*e9c0*/  MUFU.TANH R227, R227 ;  /* 0x000000e300e37308 */ /* 0x000e220000002400 */
[----:B------:R-:W-:Y:S02]  /*e9d0*/  FMNMX.FTZ R174, R166, R169, !PT ;  /* 0x000000a9a6ae7209 */ /* 0x000fe40007810000 */
[----:B--2---:R-:W-:Y:S01]  /*e9e0*/  FMNMX.FTZ R169, R170, R175, !PT ;  /* 0x000000afaaa97209 */ /* 0x004fe20007810000 */
[----:B------:R-:W-:Y:S01]  /*e9f0*/  IMAD.U32 R170, RZ, RZ, UR5 ;  /* 0x00000005ffaa7e24 */ /* 0x000fe2000f8e00ff */
[----:B------:R-:W-:Y:S02]  /*ea00*/  FMNMX.FTZ R174, R167, R174, !PT ;  /* 0x000000aea7ae7209 */ /* 0x000fe40007810000 */
[----:B-1----:R-:W-:Y:S01]  /*ea10*/  FSEL R205, R205, -INF , P6 ;  /* 0xff800000cdcd7808 */ /* 0x002fe20003000000 */
[----:B------:R-:W-:Y:S01]  /*ea20*/  FMUL.FTZ R180, R169, R170 ;  /* 0x000000aaa9b47220 */ /* 0x000fe20000410000 */
[----:B------:R-:W-:Y:S01]  /*ea30*/  FMNMX.FTZ R175, R163, R174, !PT ;  /* 0x000000aea3af7209 */ /* 0x000fe20007810000 */
[----:B------:R-:W1:Y:S01]  /*ea40*/  MUFU.TANH R228, R228 ;  /* 0x000000e400e47308 */ /* 0x000e620000002400 */
[----:B------:R-:W-:-:S02]  /*ea50*/  FSETP.NEU.FTZ.AND P6, PT, R169, -INF , PT ;  /* 0xff800000a900780b */ /* 0x000fc40003fdd000 */
[----:B------:R-:W-:Y:S02]  /*ea60*/  FMNMX.FTZ R175, R162, R175, !PT ;  /* 0x000000afa2af7209 */ /* 0x000fe40007810000 */
[----:B------:R-:W-:Y:S02]  /*ea70*/  FSEL R180, R180, RZ, P6 ;  /* 0x000000ffb4b47208 */ /* 0x000fe40003000000 */
[----:B------:R-:W-:Y:S01]  /*ea80*/  FMNMX.FTZ R174, R202, R175, !PT ;  /* 0x000000afcaae7209 */ /* 0x000fe20007810000 */
[----:B------:R-:W2:Y:S01]  /*ea90*/  MUFU.TANH R229, R229 ;  /* 0x000000e500e57308 */ /* 0x000ea20000002400 */
[----:B0-----:R-:W-:Y:S01]  /*eaa0*/  FSEL R227, R227, -INF , P2 ;  /* 0xff800000e3e37808 */ /* 0x001fe20001000000 */
[--C-:B------:R-:W-:Y:S01]  /*eab0*/  FFMA.FTZ R226, R225, R170, -R180.reuse ;  /* 0x000000aae1e27223 */ /* 0x100fe200000108b4 */
[----:B------:R-:W-:Y:S01]  /*eac0*/  FMNMX.FTZ R174, R201, R174, !PT ;  /* 0x000000aec9ae7209 */ /* 0x000fe20007810000 */
[-CC-:B------:R-:W-:Y:S01]  /*ead0*/  FFMA.FTZ R183, R206, R170.reuse, -R180.reuse ;  /* 0x000000aaceb77223 */ /* 0x180fe200000108b4 */
[----:B------:R-:W-:Y:S01]  /*eae0*/  FSEL R225, R171, -INF , P5 ;  /* 0xff800000abe17808 */ /* 0x000fe20002800000 */
[--C-:B------:R-:W-:Y:S01]  /*eaf0*/  FFMA.FTZ R206, R165, R170, -R180.reuse ;  /* 0x000000aaa5ce7223 */ /* 0x100fe200000108b4 */
[----:B------:R-:W-:Y:S01]  /*eb00*/  FMNMX.FTZ R174, R197, R174, !PT ;  /* 0x000000aec5ae7209 */ /* 0x000fe20007810000 */
[-CC-:B------:R-:W-:Y:S01]  /*eb10*/  FFMA.FTZ R165, R173, R170.reuse, -R180.reuse ;  /* 0x000000aaada57223 */ /* 0x180fe200000108b4 */
[----:B-1----:R-:W-:Y:S01]  /*eb20*/  FSEL R228, R228, -INF , P4 ;  /* 0xff800000e4e47808 */ /* 0x002fe20002000000 */
[--C-:B------:R-:W-:Y:S01]  /*eb30*/  FFMA.FTZ R173, R161, R170, -R180.reuse ;  /* 0x000000aaa1ad7223 */ /* 0x100fe200000108b4 */
[----:B------:R-:W-:Y:S01]  /*eb40*/  FMNMX.FTZ R175, R203, R174, !PT ;  /* 0x000000aecbaf7209 */ /* 0x000fe20007810000 */
[-CC-:B------:R-:W-:Y:S01]  /*eb50*/  FFMA.FTZ R177, R156, R170.reuse, -R180.reuse ;  /* 0x000000aa9cb17223 */ /* 0x180fe200000108b4 */
[-CC-:B------:R-:W-:Y:S01]  /*eb60*/  FFMA.FTZ R156, R152, R170.reuse, -R180.reuse ;  /* 0x000000aa989c7223 */ /* 0x180fe200000108b4 */
[-CC-:B------:R-:W-:Y:S01]  /*eb70*/  FFMA.FTZ R179, R154, R170.reuse, -R180.reuse ;  /* 0x000000aa9ab37223 */ /* 0x180fe200000108b4 */
[----:B------:R-:W-:Y:S01]  /*eb80*/  FMNMX.FTZ R174, R204, R175, !PT ;  /* 0x000000afccae7209 */ /* 0x000fe20007810000 */
[-CC-:B------:R-:W-:Y:S01]  /*eb90*/  FFMA.FTZ R175, R157, R170.reuse, -R180.reuse ;  /* 0x000000aa9daf7223 */ /* 0x180fe200000108b4 */
[----:B--2---:R-:W-:Y:S01]  /*eba0*/  FSEL R229, R229, -INF , P3 ;  /* 0xff800000e5e57808 */ /* 0x004fe20001800000 */
[--C-:B------:R-:W-:Y:S01]  /*ebb0*/  FFMA.FTZ R207, R207, R170, -R180.reuse ;  /* 0x000000aacfcf7223 */ /* 0x100fe200000108b4 */
[----:B------:R-:W-:Y:S01]  /*ebc0*/  FMNMX.FTZ R174, R205, R174, !PT ;  /* 0x000000aecdae7209 */ /* 0x000fe20007810000 */
[-CC-:B------:R-:W-:Y:S01]  /*ebd0*/  FFMA.FTZ R181, R153, R170.reuse, -R180.reuse ;  /* 0x000000aa99b57223 */ /* 0x180fe200000108b4 */
[----:B------:R-:W-:Y:S01]  /*ebe0*/  MUFU.EX2 R226, R226 ;  /* 0x000000e200e27308 */ /* 0x000fe20000000800 */
[--C-:B------:R-:W-:Y:S01]  /*ebf0*/  FFMA.FTZ R178, R155, R170, -R180.reuse ;  /* 0x000000aa9bb27223 */ /* 0x100fe200000108b4 */
[----:B------:R-:W-:Y:S01]  /*ec00*/  FMNMX.FTZ R174, R225, R174, !PT ;  /* 0x000000aee1ae7209 */ /* 0x000fe20007810000 */
[-CC-:B------:R-:W-:Y:S01]  /*ec10*/  FFMA.FTZ R168, R168, R170.reuse, -R180.reuse ;  /* 0x000000aaa8a87223 */ /* 0x180fe200000108b4 */
[----:B------:R-:W-:-:S02]  /*ec20*/  FFMA.FTZ R172, R172, R170, -R180 ;  /* 0x000000aaacac7223 */ /* 0x000fc400000108b4 */
[----:B------:R-:W-:Y:S02]  /*ec30*/  FMNMX.FTZ R171, R227, R174, !PT ;  /* 0x000000aee3ab7209 */ /* 0x000fe40007810000 */
[----:B------:R-:W0:Y:S02]  /*ec40*/  MUFU.EX2 R207, R207 ;  /* 0x000000cf00cf7308 */ /* 0x000e240000000800 */
[----:B------:R-:W-:-:S04]  /*ec50*/  FMNMX.FTZ R174, R228, R171, !PT ;  /* 0x000000abe4ae7209 */ /* 0x000fc80007810000 */
[----:B------:R-:W-:Y:S01]  /*ec60*/  FMNMX.FTZ R171, R229, R174, !PT ;  /* 0x000000aee5ab7209 */ /* 0x000fe20007810000 */
[--C-:B------:R-:W-:Y:S01]  /*ec70*/  FFMA.FTZ R174, R164, R170, -R180.reuse ;  /* 0x000000aaa4ae7223 */ /* 0x100fe200000108b4 */
[----:B------:R-:W-:Y:S03]  /*ec80*/  MUFU.EX2 R183, R183 ;  /* 0x000000b700b77308 */ /* 0x000fe60000000800 */
[----:B------:R-:W1:Y:S05]  /*ec90*/  SHFL.BFLY PT, R176, R171, 0x2, 0x1f ;  /* 0x0c401f00abb07f89 */ /* 0x000e6a00000e0000 */
[----:B------:R-:W-:Y:S08]  /*eca0*/  MUFU.EX2 R206, R206 ;  /* 0x000000ce00ce7308 */ /* 0x000ff00000000800 */
[----:B------:R-:W-:Y:S08]  /*ecb0*/  MUFU.EX2 R165, R165 ;  /* 0x000000a500a57308 */ /* 0x000ff00000000800 */
[----:B------:R-:W-:Y:S01]  /*ecc0*/  MUFU.EX2 R168, R168 ;  /* 0x000000a800a87308 */ /* 0x000fe20000000800 */
[----:B-1----:R-:W-:Y:S01]  /*ecd0*/  FMNMX.FTZ R161, R171, R176, !PT ;  /* 0x000000b0aba17209 */ /* 0x002fe20007810000 */
[----:B------:R-:W-:Y:S01]  /*ece0*/  FFMA.FTZ R176, R160, R170, -R180 ;  /* 0x000000aaa0b07223 */ /* 0x000fe200000108b4 */
[C---:B------:R-:W-:Y:S01]  /*ecf0*/  @!P1 IADD3 R160, R21.reuse, 0x38840, RZ ;  /* 0x0003884015a09810 */ /* 0x040fe20007ffe0ff */
[----:B------:R-:W-:-:S02]  /*ed00*/  @!P1 VIADD R21, R21, 0x38860 ;  /* 0x0003886015159836 */ /* 0x000fc40000000000 */
[----:B------:R-:W1:Y:S01]  /*ed10*/  SHFL.BFLY PT, R164, R161, 0x1, 0x1f ;  /* 0x0c201f00a1a47f89 */ /* 0x000e6200000e0000 */
[----:B------:R-:W-:Y:S01]  /*ed20*/  @!P1 PRMT R160, RZ, 0x654, R160 ;  /* 0x00000654ffa09816 */ /* 0x000fe200000000a0 */
[----:B------:R-:W-:Y:S01]  /*ed30*/  MUFU.EX2 R180, R156 ;  /* 0x0000009c00b47308 */ /* 0x000fe20000000800 */
[----:B------:R-:W-:Y:S02]  /*ed40*/  @!P1 PRMT R21, RZ, 0x654, R21 ;  /* 0x00000654ff159816 */ /* 0x000fe40000000015 */
[----:B------:R2:W-:Y:S05]  /*ed50*/  @!P1 SYNCS.ARRIVE.TRANS64.RED.A1T0 RZ, [R160+URZ], RZ ;  /* 0x000000ffa0ff99a7 */ /* 0x0005ea000810043f */
[----:B------:R-:W-:Y:S08]  /*ed60*/  MUFU.EX2 R172, R172 ;  /* 0x000000ac00ac7308 */ /* 0x000ff00000000800 */
[----:B------:R-:W-:Y:S01]  /*ed70*/  MUFU.EX2 R173, R173 ;  /* 0x000000ad00ad7308 */ /* 0x000fe20000000800 */
[----:B-1----:R-:W-:-:S07]  /*ed80*/  FMNMX.FTZ R171, R161, R164, !PT ;  /* 0x000000a4a1ab7209 */ /* 0x002fce0007810000 */
[----:B------:R-:W-:Y:S01]  /*ed90*/  MUFU.EX2 R174, R174 ;  /* 0x000000ae00ae7308 */ /* 0x000fe20000000800 */
[C---:B------:R-:W-:Y:S01]  /*eda0*/  FSETP.NEU.FTZ.AND P2, PT, R171.reuse, -INF , PT ;  /* 0xff800000ab00780b */ /* 0x040fe20003f5d000 */
[----:B------:R-:W-:-:S03]  /*edb0*/  FMUL.FTZ R152, R171, R170 ;  /* 0x000000aaab987220 */ /* 0x000fc60000410000 */
[----:B------:R-:W-:Y:S02]  /*edc0*/  FSEL R161, R171, RZ, P2 ;  /* 0x000000ffaba17208 */ /* 0x000fe40001000000 */
[----:B------:R-:W-:Y:S01]  /*edd0*/  FSEL R152, R152, RZ, P2 ;  /* 0x000000ff98987208 */ /* 0x000fe20001000000 */
[----:B------:R-:W-:Y:S02]  /*ede0*/  MUFU.EX2 R175, R175 ;  /* 0x000000af00af7308 */ /* 0x000fe40000000800 */
[----:B------:R-:W-:Y:S02]  /*edf0*/  FADD.FTZ R161, -R161, R200 ;  /* 0x000000c8a1a17221 */ /* 0x000fe40000010100 */
[-CC-:B------:R-:W-:Y:S01]  /*ee00*/  FFMA.FTZ R154, R159, R170.reuse, -R152.reuse ;  /* 0x000000aa9f9a7223 */ /* 0x180fe20000010898 */
[----:B------:R-:W-:Y:S01]  /*ee10*/  FSEL R159, R169, RZ, P6 ;  /* 0x000000ffa99f7208 */ /* 0x000fe20003000000 */
[----:B------:R-:W-:Y:S01]  /*ee20*/  FFMA.FTZ R157, R163, R170, -R152 ;  /* 0x000000aaa39d7223 */ /* 0x000fe20000010898 */
[----:B------:R-:W-:-:S02]  /*ee30*/  IMAD.MOV R163, RZ, RZ, -R194 ;  /* 0x000000ffffa37224 */ /* 0x000fc400078e0ac2 */
[-C--:B------:R-:W-:Y:S01]  /*ee40*/  FFMA.FTZ R153, R158, R170.reuse, -R152 ;  /* 0x000000aa9e997223 */ /* 0x080fe20000010898 */
[-C--:B------:R-:W-:Y:S01]  /*ee50*/  FMUL.FTZ R158, R161, R170.reuse ;  /* 0x000000aaa19e7220 */ /* 0x080fe20000410000 */
[----:B------:R-:W-:Y:S01]  /*ee60*/  FADD.FTZ R159, -R159, R198 ;  /* 0x000000c69f9f7221 */ /* 0x000fe20000010100 */
[----:B------:R-:W-:Y:S01]  /*ee70*/  MUFU.EX2 R154, R154 ;  /* 0x0000009a009a7308 */ /* 0x000fe20000000800 */
[----:B------:R-:W-:Y:S01]  /*ee80*/  ISETP.NE.AND P2, PT, R192, R163, PT ;  /* 0x000000a3c000720c */ /* 0x000fe20003f45270 */
[-CC-:B------:R-:W-:Y:S01]  /*ee90*/  FFMA.FTZ R155, R166, R170.reuse, -R152.reuse ;  /* 0x000000aaa69b7223 */ /* 0x180fe20000010898 */
[-C--:B------:R-:W-:Y:S01]  /*eea0*/  FMUL.FTZ R159, R159, R170.reuse ;  /* 0x000000aa9f9f7220 */ /* 0x080fe20000410000 */
        /* <DEDUP_REMOVED lines=9> */
[----:B------:R-:W-:Y:S01]  /*ef40*/  FFMA.FTZ R227, R227, R170, -R152 ;  /* 0x000000aae3e37223 */ /* 0x000fe20000010898 */
[----:B------:R-:W-:-:S02]  /*ef50*/  @!P2 IMAD R161, R199, 0x40, R190 ;  /* 0x00000040c7a1a824 */ /* 0x000fc400078e02be */
[-CC-:B------:R-:W-:Y:S01]  /*ef60*/  FFMA.FTZ R199, R204, R170.reuse, -R152.reuse ;  /* 0x000000aaccc77223 */ /* 0x180fe20000010898 */
[----:B------:R-:W1:Y:S01]  /*ef70*/  MUFU.EX2 R159, R159 ;  /* 0x0000009f009f7308 */ /* 0x000e620000000800 */
[-C--:B------:R-:W-:Y:S01]  /*ef80*/  FFMA.FTZ R204, R228, R170.reuse, -R152 ;  /* 0x000000aae4cc7223 */ /* 0x080fe20000010898 */
[----:B--2---:R-:W-:Y:S02]  /*ef90*/  @!P2 IMAD R160, R161, 0x4, R2 ;  /* 0x00000004a1a0a824 */ /* 0x004fe400078e0202 */
[----:B------:R-:W-:Y:S01]  /*efa0*/  FFMA.FTZ R229, R229, R170, -R152 ;  /* 0x000000aae5e57223 */ /* 0x000fe20000010898 */
[----:B0-----:R-:W-:-:S03]  /*efb0*/  F2FP.F16.F32.PACK_AB R152, R226, R207 ;  /* 0x000000cfe298723e */ /* 0x001fc600000000ff */
[----:B------:R-:W0:Y:S08]  /*efc0*/  MUFU.EX2 R158, R158 ;  /* 0x0000009e009e7308 */ /* 0x000e300000000800 */
[----:B------:R-:W2:Y:S01]  /*efd0*/  MUFU.EX2 R155, R155 ;  /* 0x0000009b009b7308 */ /* 0x000ea20000000800 */
[----:B-1----:R-:W-:Y:S01]  /*efe0*/  FFMA.FTZ R15, R159, R15, R207 ;  /* 0x0000000f9f0f7223 */ /* 0x002fe200000100cf */
[----:B------:R-:W-:Y:S01]  /*eff0*/  @!P2 STS [R160+0x38400], R159 ;  /* 0x0384009fa000a388 */ /* 0x000fe20000000800 */
[-C--:B------:R-:W-:Y:S01]  /*f000*/  FMUL.FTZ R24, R24, R159.reuse ;  /* 0x0000009f18187220 */ /* 0x080fe20000410000 */
[-C--:B------:R-:W-:Y:S01]  /*f010*/  FMUL.FTZ R25, R25, R159.reuse ;  /* 0x0000009f19197220 */ /* 0x080fe20000410000 */
[-C--:B------:R-:W-:Y:S01]  /*f020*/  FMUL.FTZ R28, R28, R159.reuse ;  /* 0x0000009f1c1c7220 */ /* 0x080fe20000410000 */
[-C--:B------:R-:W-:Y:S01]  /*f030*/  FMUL.FTZ R29, R29, R159.reuse ;  /* 0x0000009f1d1d7220 */ /* 0x080fe20000410000 */
[----:B------:R-:W-:Y:S01]  /*f040*/  FMUL.FTZ R32, R32, R159 ;  /* 0x0000009f20207220 */ /* 0x000fe20000410000 */
[----:B------:R-:W1:Y:S01]  /*f050*/  MUFU.EX2 R156, R167 ;  /* 0x000000a7009c7308 */ /* 0x000e620000000800 */
[----:B0-----:R-:W-:Y:S01]  /*f060*/  FFMA.FTZ R161, R158, R20, R153 ;  /* 0x000000149ea17223 */ /* 0x001fe20000010099 */
[----:B------:R0:W-:Y:S01]  /*f070*/  @!P2 STS [R160+0x38420], R158 ;  /* 0x0384209ea000a388 */ /* 0x0001e20000000800 */
[----:B------:R-:W-:Y:S01]  /*f080*/  FADD.FTZ R20, R226, R15 ;  /* 0x0000000fe2147221 */ /* 0x000fe20000010000 */
[C---:B------:R-:W-:Y:S01]  /*f090*/  F2FP.F16.F32.PACK_AB R153, R154.reuse, R153 ;  /* 0x000000999a99723e */ /* 0x040fe200000000ff */
[----:B------:R-:W-:Y:S01]  /*f0a0*/  FADD.FTZ R162, R154, R161 ;  /* 0x000000a19aa27221 */ /* 0x000fe20000010000 */
[----:B------:R-:W-:Y:S01]  /*f0b0*/  F2FP.F16.F32.PACK_AB R154, R206, R183 ;  /* 0x000000b7ce9a723e */ /* 0x000fe200000000ff */
[----:B------:R-:W-:Y:S01]  /*f0c0*/  FADD.FTZ R161, R183, R20 ;  /* 0x00000014b7a17221 */ /* 0x000fe20000010000 */
[----:B------:R-:W3:Y:S01]  /*f0d0*/  MUFU.EX2 R157, R157 ;  /* 0x0000009d009d7308 */ /* 0x000ee20000000800 */
[----:B--2---:R-:W-:Y:S01]  /*f0e0*/  FADD.FTZ R163, R155, R162 ;  /* 0x000000a29ba37221 */ /* 0x004fe20000010000 */
[-C--:B------:R-:W-:Y:S01]  /*f0f0*/  FMUL.FTZ R33, R33, R159.reuse ;  /* 0x0000009f21217220 */ /* 0x080fe20000410000 */
[-C--:B------:R-:W-:Y:S01]  /*f100*/  FMUL.FTZ R36, R36, R159.reuse ;  /* 0x0000009f24247220 */ /* 0x080fe20000410000 */
[----:B0-----:R-:W-:Y:S01]  /*f110*/  FADD.FTZ R160, R206, R161 ;  /* 0x000000a1cea07221 */ /* 0x001fe20000010000 */
[-C--:B------:R-:W-:Y:S01]  /*f120*/  FMUL.FTZ R37, R37, R159.reuse ;  /* 0x0000009f25257220 */ /* 0x080fe20000410000 */
[-C--:B------:R-:W-:Y:S01]  /*f130*/  FMUL.FTZ R40, R40, R159.reuse ;  /* 0x0000009f28287220 */ /* 0x080fe20000410000 */
[----:B------:R-:W-:Y:S01]  /*f140*/  FMUL.FTZ R41, R41, R159 ;  /* 0x0000009f29297220 */ /* 0x000fe20000410000 */
[----:B------:R-:W0:Y:S01]  /*f150*/  MUFU.EX2 R182, R182 ;  /* 0x000000b600b67308 */ /* 0x000e220000000800 */
[C---:B-1----:R-:W-:Y:S01]  /*f160*/  FADD.FTZ R206, R156.reuse, R163 ;  /* 0x000000a39cce7221 */ /* 0x042fe20000010000 */
        /* <DEDUP_REMOVED lines=135> */
[----:B---3--:R-:W-:Y:S01]  /*f9e0*/  FADD.FTZ R206, R157, R206 ;  /* 0x000000ce9dce7221 */ /* 0x008fe20000010000 */
[----:B------:R-:W-:Y:S01]  /*f9f0*/  FADD.FTZ R205, R165, R160 ;  /* 0x000000a0a5cd7221 */ /* 0x000fe20000010000 */
[----:B------:R-:W-:Y:S01]  /*fa00*/  F2FP.F16.F32.PACK_AB R156, R168, R165 ;  /* 0x000000a5a89c723e */ /* 0x000fe200000000ff */
[----:B------:R3:W-:Y:S01]  /*fa10*/  STSM.16.M88.4 [R195+0x36400], R152 ;  /* 0x03640098c3007844 */ /* 0x0007e20000000200 */
[----:B0-----:R-:W-:Y:S01]  /*fa20*/  F2FP.F16.F32.PACK_AB R157, R182, R157 ;  /* 0x0000009db69d723e */ /* 0x001fe200000000ff */
[----:B--2---:R-:W-:Y:S01]  /*fa30*/  IMAD.MOV.U32 R197, RZ, RZ, 0x40000040 ;  /* 0x40000040ffc57424 */ /* 0x004fe200078e00ff */
[----:B------:R-:W-:Y:S01]  /*fa40*/  F2FP.F16.F32.PACK_AB R158, R173, R172 ;  /* 0x000000acad9e723e */ /* 0x000fe200000000ff */
[----:B------:R-:W-:Y:S01]  /*fa50*/  FADD.FTZ R205, R168, R205 ;  /* 0x000000cda8cd7221 */ /* 0x000fe20000010000 */
[----:B-1----:R-:W-:-:S02]  /*fa60*/  F2FP.F16.F32.PACK_AB R159, R201, R202 ;  /* 0x000000cac99f723e */ /* 0x002fc400000000ff */
[----:B------:R-:W-:Y:S01]  /*fa70*/  F2FP.F16.F32.PACK_AB R160, R175, R174 ;  /* 0x000000aeafa0723e */ /* 0x000fe200000000ff */
[----:B------:R-:W-:Y:S01]  /*fa80*/  FADD.FTZ R172, R172, R205 ;  /* 0x000000cdacac7221 */ /* 0x000fe20000010000 */
[----:B----4-:R-:W-:Y:S01]  /*fa90*/  F2FP.F16.F32.PACK_AB R161, R200, R198 ;  /* 0x000000c6c8a1723e */ /* 0x010fe200000000ff */
[----:B------:R0:W-:Y:S01]  /*faa0*/  STSM.16.M88.4 [R208], R156 ;  /* 0x0000009cd0007844 */ /* 0x0001e20000000200 */
[----:B------:R-:W-:Y:S01]  /*fab0*/  F2FP.F16.F32.PACK_AB R162, R177, R176 ;  /* 0x000000b0b1a2723e */ /* 0x000fe200000000ff */
[----:B------:R-:W-:Y:S01]  /*fac0*/  FADD.FTZ R173, R173, R172 ;  /* 0x000000acadad7221 */ /* 0x000fe20000010000 */
[----:B-----5:R-:W-:Y:S02]  /*fad0*/  F2FP.F16.F32.PACK_AB R163, R203, R199 ;  /* 0x000000c7cba3723e */ /* 0x020fe400000000ff */
[----:B------:R-:W-:Y:S01]  /*fae0*/  F2FP.F16.F32.PACK_AB R164, R179, R178 ;  /* 0x000000b2b3a4723e */ /* 0x000fe200000000ff */
[----:B------:R-:W-:Y:S01]  /*faf0*/  FADD.FTZ R174, R174, R173 ;  /* 0x000000adaeae7221 */ /* 0x000fe20000010000 */
[----:B------:R-:W-:Y:S01]  /*fb00*/  F2FP.F16.F32.PACK_AB R165, R183, R15 ;  /* 0x0000000fb7a5723e */ /* 0x000fe200000000ff */
[----:B------:R0:W-:Y:S01]  /*fb10*/  STSM.16.M88.4 [R210], R160 ;  /* 0x000000a0d2007844 */ /* 0x0001e20000000200 */
[----:B------:R-:W-:Y:S01]  /*fb20*/  F2FP.F16.F32.PACK_AB R166, R181, R180 ;  /* 0x000000b4b5a6723e */ /* 0x000fe200000000ff */
[----:B------:R-:W-:Y:S01]  /*fb30*/  FADD.FTZ R175, R175, R174 ;  /* 0x000000aeafaf7221 */ /* 0x000fe20000010000 */
[----:B------:R-:W-:-:S02]  /*fb40*/  F2FP.F16.F32.PACK_AB R167, R20, R204 ;  /* 0x000000cc14a7723e */ /* 0x000fc400000000ff */
[----:B------:R-:W-:Y:S01]  /*fb50*/  ISETP.GT.AND P2, PT, R186, R211, PT ;  /* 0x000000d3ba00720c */ /* 0x000fe20003f44270 */
[----:B------:R-:W-:Y:S02]  /*fb60*/  FADD.FTZ R176, R176, R175 ;  /* 0x000000afb0b07221 */ /* 0x000fe40000010000 */
[----:B------:R0:W-:Y:S01]  /*fb70*/  STSM.16.M88.4 [R209], R164 ;  /* 0x000000a4d1007844 */ /* 0x0001e20000000200 */
[----:B------:R-:W-:Y:S01]  /*fb80*/  WARPGROUP.ARRIVE ;  /* 0x00000000000079c5 */ /* 0x000fe20000000000 */
[----:B------:R-:W-:-:S04]  /*fb90*/  FADD.FTZ R177, R177, R176 ;  /* 0x000000b0b1b17221 */ /* 0x000fc80000010000 */
[----:B------:R-:W-:Y:S01]  /*fba0*/  FADD.FTZ R178, R178, R177 ;  /* 0x000000b1b2b27221 */ /* 0x000fe20000010000 */
[----:B------:R-:W-:Y:S03]  /*fbb0*/  HGMMA.64x256x16.F32 R24, R152, gdesc[UR4].tnspB, R24, gsb0 ;  /* 0x43e0000498187df0 */ /* 0x000fe60008000818 */
[----:B------:R-:W-:-:S04]  /*fbc0*/  FADD.FTZ R179, R179, R178 ;  /* 0x000000b2b3b37221 */ /* 0x000fc80000010000 */
[----:B------:R-:W-:Y:S01]  /*fbd0*/  FADD.FTZ R180, R180, R179 ;  /* 0x000000b3b4b47221 */ /* 0x000fe20000010000 */
[----:B------:R-:W-:Y:S02]  /*fbe0*/  WARPGROUP.DEPBAR.LE gsb0, 0x0 ;  /* 0x00008000000079c5 */ /* 0x000fe40000010000 */
[----:B---3--:R-:W-:Y:S01]  /*fbf0*/  VIADD R152, R196, 0x80 ;  /* 0x00000080c4987836 */ /* 0x008fe20000000000 */
[----:B------:R-:W-:Y:S01]  /*fc00*/  WARPGROUP.ARRIVE ;  /* 0x00000000000079c5 */ /* 0x000fe20000000000 */
[----:B------:R-:W-:-:S03]  /*fc10*/  IMAD.MOV.U32 R153, RZ, RZ, 0x40000040 ;  /* 0x40000040ff997424 */ /* 0x000fc600078e00ff */
[----:B------:R-:W-:Y:S02]  /*fc20*/  R2UR UR6, R152 ;  /* 0x00000000980672ca */ /* 0x000fe400000e0000 */
[----:B------:R-:W-:Y:S01]  /*fc30*/  R2UR UR7, R153 ;  /* 0x00000000990772ca */ /* 0x000fe200000e0000 */
[----:B------:R-:W-:Y:S01]  /*fc40*/  IMAD.MOV.U32 R153, RZ, RZ, 0x40000040 ;  /* 0x40000040ff997424 */ /* 0x000fe200078e00ff */
[C---:B------:R-:W-:Y:S01]  /*fc50*/  IADD3 R152, R196.reuse, 0x100, RZ ;  /* 0x00000100c4987810 */ /* 0x040fe20007ffe0ff */
[----:B------:R-:W-:-:S10]  /*fc60*/  VIADD R196, R196, 0x180 ;  /* 0x00000180c4c47836 */ /* 0x000fd40000000000 */
[----:B------:R-:W-:Y:S01]  /*fc70*/  HGMMA.64x256x16.F32 R24, R156, gdesc[UR4].tnspB, R24, gsb0 ;  /* 0x43e000049c187df0 */ /* 0x000fe20008000818 */
[----:B------:R-:W-:Y:S02]  /*fc80*/  R2UR UR6, R152 ;  /* 0x00000000980672ca */ /* 0x000fe400000e0000 */
[----:B------:R-:W-:Y:S01]  /*fc90*/  R2UR UR7, R153 ;  /* 0x00000000990772ca */ /* 0x000fe200000e0000 */
[----:B------:R-:W-:-:S04]  /*fca0*/  FADD.FTZ R153, R182, R206 ;  /* 0x000000ceb6997221 */ /* 0x000fc80000010000 */
[----:B------:R-:W-:-:S04]  /*fcb0*/  FADD.FTZ R202, R202, R153 ;  /* 0x00000099caca7221 */ /* 0x000fc80000010000 */
[----:B------:R-:W-:-:S04]  /*fcc0*/  FADD.FTZ R201, R201, R202 ;  /* 0x000000cac9c97221 */ /* 0x000fc80000010000 */
[----:B------:R-:W-:Y:S01]  /*fcd0*/  FADD.FTZ R201, R198, R201 ;  /* 0x000000c9c6c97221 */ /* 0x000fe20000010000 */
[----:B------:R-:W-:-:S03]  /*fce0*/  IMAD.MOV.U32 R198, RZ, RZ, R169 ;  /* 0x000000ffffc67224 */ /* 0x000fc600078e00a9 */
[----:B------:R-:W-:-:S04]  /*fcf0*/  FADD.FTZ R200, R200, R201 ;  /* 0x000000c9c8c87221 */ /* 0x000fc80000010000 */
[----:B------:R-:W-:Y:S01]  /*fd00*/  FADD.FTZ R200, R199, R200 ;  /* 0x000000c8c7c87221 */ /* 0x000fe20000010000 */
[----:B------:R-:W-:-:S03]  /*fd10*/  IMAD.MOV.U32 R199, RZ, RZ, R18 ;  /* 0x000000ffffc77224 */ /* 0x000fc600078e0012 */
[----:B------:R-:W-:-:S04]  /*fd20*/  FADD.FTZ R200, R203, R200 ;  /* 0x000000c8cbc87221 */ /* 0x000fc80000010000 */
[----:B------:R-:W-:Y:S01]  /*fd30*/  FADD.FTZ R200, R15, R200 ;  /* 0x000000c80fc87221 */ /* 0x000fe20000010000 */
[----:B------:R-:W-:-:S03]  /*fd40*/  FADD.FTZ R15, R181, R180 ;  /* 0x000000b4b50f7221 */ /* 0x000fc60000010000 */
[----:B------:R-:W-:Y:S01]  /*fd50*/  FADD.FTZ R183, R183, R200 ;  /* 0x000000c8b7b77221 */ /* 0x000fe20000010000 */
[----:B------:R-:W-:-:S03]  /*fd60*/  IMAD.MOV.U32 R200, RZ, RZ, R171 ;  /* 0x000000ffffc87224 */ /* 0x000fc600078e00ab */
[----:B------:R-:W-:-:S04]  /*fd70*/  FADD.FTZ R183, R204, R183 ;  /* 0x000000b7ccb77221 */ /* 0x000fc80000010000 */
[----:B------:R-:W-:Y:S01]  /*fd80*/  FADD.FTZ R20, R20, R183 ;  /* 0x000000b714147221 */ /* 0x000fe20000010000 */
[----:B------:R-:W-:Y:S02]  /*fd90*/  WARPGROUP.DEPBAR.LE gsb0, 0x0 ;  /* 0x00008000000079c5 */ /* 0x000fe40000010000 */
[----:B------:R-:W-:-:S06]  /*fda0*/  WARPGROUP.ARRIVE ;  /* 0x00000000000079c5 */ /* 0x000fcc0000000000 */
        /* <DEDUP_REMOVED lines=17> */
[----:B-1----:R-:W-:-:S05]  /*fec0*/  IADD3 R21, R186, -0x1, RZ ;  /* 0xffffffffba157810 */ /* 0x002fca0007ffe0ff */
[----:B------:R-:W-:Y:S01]  /*fed0*/  IMAD.MOV.U32 R186, RZ, RZ, R21 ;  /* 0x000000ffffba7224 */ /* 0x000fe200078e0015 */
[----:B0-----:R-:W-:Y:S06]  /*fee0*/  @P2 BRA `(.L_x_4303) ;  /* 0xffffffc4003c2947 */ /* 0x001fec000383ffff */
[----:B------:R-:W-:Y:S05]  /*fef0*/  BSYNC B0 ;  /* 0x0000000000007941 */ /* 0x000fea0003800000 */
.L_x_4292:
[----:B------:R-:W-:-:S07]  /*ff00*/  MOV R186, R21 ;  /* 0x0000001500ba7202 */ /* 0x000fce0000000f00 */
.L_x_4291:
[----:B------:R-:W-:Y:S05]  /*ff10*/  BSYNC B1 ;  /* 0x0000000000017941 */ /* 0x000fea0003800000 */
.L_x_4290:
[----:B------:R-:W-:Y:S01]  /*ff20*/  ISETP.GE.AND P2, PT, R186, RZ, PT ;  /* 0x000000ffba00720c */ /* 0x000fe20003f46270 */
[----:B------:R-:W-:-:S12]  /*ff30*/  BSSY B0, `(.L_x_4304) ;  /* 0x000036b000007945 */ /* 0x000fd80003800000 */
[----:B------:R-:W-:Y:S05]  /*ff40*/  @!P2 BRA `(.L_x_4305) ;  /* 0x0000003400a4a947 */ /* 0x000fea0003800000 */
[----:B------:R-:W-:Y:S02]  /*ff50*/  IMAD.MOV.U32 R197, RZ, RZ, R171 ;  /* 0x000000ffffc57224 */ /* 0x000fe400078e00ab */
[----:B------:R-:W-:Y:S02]  /*ff60*/  IMAD.MOV.U32 R187, RZ, RZ, R169 ;  /* 0x000000ffffbb7224 */ /* 0x000fe400078e00a9 */
[----:B------:R-:W-:-:S07]  /*ff70*/  IMAD.MOV.U32 R196, RZ, RZ, R18 ;  /* 0x000000ffffc47224 */ /* 0x000fce00078e0012 */
.L_x_4316:
[----:B------:R-:W-:-:S05]  /*ff80*/  VIADD R18, R196, 0x1 ;  /* 0x00000001c4127836 */ /* 0x000fca0000000000 */
[----:B------:R-:W-:-:S04]  /*ff90*/  ISETP.NE.AND P2, PT, R18, 0x2, PT ;  /* 0x000000021200780c */ /* 0x000fc80003f45270 */
[----:B------:R-:W-:Y:S02]  /*ffa0*/  SEL R21, RZ, 0x1, P2 ;  /* 0x00000001ff157807 */ /* 0x000fe40001000000 */
[----:B------:R-:W-:Y:S02]  /*ffb0*/  SEL R18, R18, RZ, P2 ;  /* 0x000000ff12127207 */ /* 0x000fe40001000000 */
[----:B------:R-:W-:Y:S01]  /*ffc0*/  LOP3.LUT R22, R22, R21, RZ, 0x3c, !PT ;  /* 0x0000001516167212 */ /* 0x000fe200078e3cff */
[----:B------:R-:W-:Y:S06]  /*ffd0*/  @!P0 BRA `(.L_x_4306) ;  /* 0x0000000000048947 */ /* 0x000fec0003800000 */
[----:B------:R-:W-:Y:S01]  /*ffe0*/  BPT.TRAP 0x1 ;  /* 0x000000040000795c */ /* 0x000fe20000300000 */
.L_x_4306:
[----:B------:R-:W-:Y:S02]  /*fff0*/  LEA R21, R18, R2, 0x3 ;  /* 0x0000000212157211 */ /* 0x000fe400078e18ff */
[----:B------:R-:W-:-:S04]  /*10000*/  SHF.L.U32 R200, R22, 0x1f, RZ ;  /* 0x0000001f16c87819 */ /* 0x000fc800000006ff */
[----:B------:R0:W1:Y:S01]  /*10010*/  SYNCS.PHASECHK.TRANS64.TRYWAIT P2, [R21+URZ+0x38830], R200 ;  /* 0x038830c8150075a7 */ /* 0x000062000804017f */
[----:B------:R-:W-:Y:S05]  /*10020*/  @!P0 BRA `(.L_x_4307) ;  /* 0x0000000000048947 */ /* 0x000fea0003800000 */
[----:B------:R-:W-:Y:S01]  /*10030*/  BPT.TRAP 0x1 ;  /* 0x000000040000795c */ /* 0x000fe20000300000 */
.L_x_4307:
[----:B------:R-:W-:Y:S01]  /*10040*/  BSSY B1, `(.L_x_4308) ;  /* 0x0000006000017945 */ /* 0x000fe20003800000 */
[----:B------:R-:W-:Y:S02]  /*10050*/  IMAD R184, R18, 0x200, R3 ;  /* 0x0000020012b87824 */ /* 0x000fe400078e0203 */
[----:B------:R-:W-:Y:S01]  /*10060*/  IMAD.MOV.U32 R185, RZ, RZ, 0x40000040 ;  /* 0x40000040ffb97424 */ /* 0x000fe200078e00ff */
[----:B-1----:R-:W-:Y:S06]  /*10070*/  @P2 BRA `(.L_x_4309) ;  /* 0x0000000000082947 */ /* 0x002fec0003800000 */
[----:B------:R-:W1:Y:S02]  /*10080*/  SYNCS.PHASECHK.TRANS64.TRYWAIT P2, [R21+URZ+0x38830], R200 ;  /* 0x038830c8150075a7 */ /* 0x000e64000804017f */
[----:B-1----:R-:W-:Y:S05]  /*10090*/  @!P2 BRA `(.L_x_4310) ;  /* 0x000000d800e8a947 */ /* 0x002fea0003800000 */
.L_x_4309:
[----:B------:R-:W-:Y:S05]  /*100a0*/  BSYNC B1 ;  /* 0x0000000000017941 */ /* 0x000fea0003800000 */
.L_x_4308:
        /* <DEDUP_REMOVED lines=36> */
.L_x_4311:
[----:B------:R2:W3:Y:S01]  /*102f0*/  SYNCS.PHASECHK.TRANS64.TRYWAIT P2, [R21+URZ+0x38850], R200 ;  /* 0x038850c8150075a7 */ /* 0x0004e2000804017f */
[----:B------:R-:W-:Y:S05]  /*10300*/  @!P0 BRA `(.L_x_4312) ;  /* 0x0000000000048947 */ /* 0x000fea0003800000 */
[----:B------:R-:W-:Y:S01]  /*10310*/  BPT.TRAP 0x1 ;  /* 0x000000040000795c */ /* 0x000fe20000300000 */
.L_x_4312:
[----:B------:R-:W-:Y:S04]  /*10320*/  BSSY B1, `(.L_x_4313) ;  /* 0x0000004000017945 */ /* 0x000fe80003800000 */
[----:B---3--:R-:W-:Y:S05]  /*10330*/  @P2 BRA `(.L_x_4314) ;  /* 0x0000000000082947 */ /* 0x008fea0003800000 */
[----:B------:R-:W3:Y:S02]  /*10340*/  SYNCS.PHASECHK.TRANS64.TRYWAIT P2, [R21+URZ+0x38850], R200 ;  /* 0x038850c8150075a7 */ /* 0x000ee4000804017f */
[----:B---3--:R-:W-:Y:S05]  /*10350*/  @!P2 BRA `(.L_x_4315) ;  /* 0x000000d8004ca947 */ /* 0x008fea0003800000 */
.L_x_4314:
[----:B------:R-:W-:Y:S05]  /*10360*/  BSYNC B1 ;  /* 0x0000000000017941 */ /* 0x000fea0003800000 */
.L_x_4313:
[----:B0123--:R-:W-:Y:S01]  /*10370*/  IMAD R200, R18, 0x1000, R14 ;  /* 0x0000100012c87824 */ /* 0x00ffe200078e020e */
[----:B------:R-:W-:Y:S01]  /*10380*/  MOV R201, 0x40000040 ;  /* 0x4000004000c97802 */ /* 0x000fe20000000f00 */
[----:B------:R-:W-:Y:S01]  /*10390*/  WARPGROUP.ARRIVE ;  /* 0x00000000000079c5 */ /* 0x000fe20000000000 */
[C---:B------:R-:W-:Y:S01]  /*103a0*/  R2UR UR4, R4.reuse ;  /* 0x00000000040472ca */ /* 0x040fe200000e0000 */
[----:B------:R-:W-:Y:S01]  /*103b0*/  VIADD R184, R4, 0x2 ;  /* 0x0000000204b87836 */ /* 0x000fe20000000000 */
[C---:B------:R-:W-:Y:S01]  /*103c0*/  R2UR UR6, R200.reuse ;  /* 0x00000000c80672ca */ /* 0x040fe200000e0000 */
[----:B------:R-:W-:Y:S01]  /*103d0*/  IMAD.MOV.U32 R185, RZ, RZ, 0x40000040 ;  /* 0x40000040ffb97424 */ /* 0x000fe200078e00ff */
[----:B------:R-:W-:Y:S01]  /*103e0*/  R2UR UR7, R201 ;  /* 0x00000000c90772ca */ /* 0x000fe200000e0000 */
[----:B------:R-:W0:Y:S01]  /*103f0*/  S2R R198, SR_TID.X ;  /* 0x0000000000c67919 */ /* 0x000e220000002100 */
[----:B------:R-:W-:Y:S01]  /*10400*/  R2UR UR5, R5 ;  /* 0x00000000050572ca */ /* 0x000fe200000e0000 */
[----:B------:R-:W-:-:S02]  /*10410*/  VIADD R201, R200, 0x800 ;  /* 0x00000800c8c97836 */ /* 0x000fc40000000000 */
[----:B------:R-:W-:Y:S02]  /*10420*/  IMAD.MOV.U32 R199, RZ, RZ, 0x40000040 ;  /* 0x40000040ffc77424 */ /* 0x000fe400078e00ff */
[----:B------:R-:W-:Y:S02]  /*10430*/  VIADD R205, R4, 0x800 ;  /* 0x0000080004cd7836 */ /* 0x000fe40000000000 */
[----:B------:R-:W-:-:S06]  /*10440*/  IMAD.MOV.U32 R203, RZ, RZ, 0x40000040 ;  /* 0x40000040ffcb7424 */ /* 0x000fcc00078e00ff */
        /* <DEDUP_REMOVED lines=8> */
[----:B------:R-:W-:Y:S02]  /*104d0*/  IADD3 R184, R4, 0x4, RZ ;  /* 0x0000000404b87810 */ /* 0x000fe40007ffe0ff */
[----:B0-----:R-:W-:Y:S01]  /*104e0*/  SHF.R.U32.HI R198, RZ, 0x7, R198 ;  /* 0x00000007ffc67819 */ /* 0x001fe200000116c6 */
        /* <DEDUP_REMOVED lines=152> */
[----:B------:R-:W0:Y:S01]  /*10e70*/  SHFL.IDX PT, R184, R198, RZ, 0x1f ;  /* 0x00001fffc6b87589 */ /* 0x000e2200000e0000 */
[----:B------:R-:W-:Y:S01]  /*10e80*/  IMAD.MOV.U32 R185, RZ, RZ, 0x4 ;  /* 0x00000004ffb97424 */ /* 0x000fe200078e00ff */
[----:B0-----:R-:W-:-:S04]  /*10e90*/  ISETP.GT.AND P2, PT, R184, 0x7f, PT ;  /* 0x0000007fb800780c */ /* 0x001fc80003f44270 */
[----:B------:R-:W-:-:S05]  /*10ea0*/  SEL R184, RZ, 0x2, !P2 ;  /* 0x00000002ffb87807 */ /* 0x000fca0005000000 */
[----:B------:R-:W-:Y:S01]  /*10eb0*/  IMAD.IADD R198, R184, 0x1, R201 ;  /* 0x00000001b8c67824 */ /* 0x000fe200078e02c9 */
        /* <DEDUP_REMOVED lines=9> */
[----:B------:R-:W-:Y:S02]  /*10f50*/  R2UR UR4, R198 ;  /* 0x00000000c60472ca */ /* 0x000fe400000e0000 */
[----:B------:R-:W-:-:S02]  /*10f60*/  SEL R198, R185, 0x2, P2 ;  /* 0x00000002b9c67807 */ /* 0x000fc40001000000 */
        /* <DEDUP_REMOVED lines=15> */
[----:B------:R-:W-:Y:S01]  /*11060*/  IMAD.MOV.U32 R205, RZ, RZ, 0x40000040 ;  /* 0x40000040ffcd7424 */ /* 0x000fe200078e00ff */
[----:B------:R-:W-:Y:S02]  /*11070*/  WARPGROUP.DEPBAR.LE gsb0, 0x0 ;  /* 0x00008000000079c5 */ /* 0x000fe40000010000 */
[----:B------:R-:W-:-:S07]  /*11080*/  WARPGROUP.ARRIVE ;  /* 0x00000000000079c5 */ /* 0x000fce0000000000 */
        /* <DEDUP_REMOVED lines=70> */
[----:B------:R-:W-:Y:S01]  /*114f0*/  R2UR UR4, R202 ;  /* 0x00000000ca0472ca */ /* 0x000fe200000e0000 */
[----:B------:R-:W-:Y:S01]  /*11500*/  IMAD.IADD R202, R199, 0x1, R184 ;  /* 0x00000001c7ca7824 */ /* 0x000fe200078e02b8 */
[----:B------:R-:W-:Y:S02]  /*11510*/  R2UR UR5, R203 ;  /* 0x00000000cb0572ca */ /* 0x000fe400000e0000 */
[----:B------:R-:W-:Y:S02]  /*11520*/  R2UR UR6, R204 ;  /* 0x00000000cc0672ca */ /* 0x000fe400000e0000 */
[----:B------:R-:W-:Y:S02]  /*11530*/  R2UR UR7, R205 ;  /* 0x00000000cd0772ca */ /* 0x000fe400000e0000 */
[----:B------:R-:W-:Y:S02]  /*11540*/  MOV R203, 0x40000040 ;  /* 0x4000004000cb7802 */ /* 0x000fe40000000f00 */
        /* <DEDUP_REMOVED lines=33> */
[----:B------:R-:W-:Y:S01]  /*11760*/  IMAD.MOV.U32 R201, RZ, RZ, 0xe00 ;  /* 0x00000e00ffc97424 */ /* 0x000fe200078e00ff */
[----:B------:R-:W-:Y:S01]  /*11770*/  R2UR UR7, R203 ;  /* 0x00000000cb0772ca */ /* 0x000fe200000e0000 */
[----:B------:R-:W-:Y:S01]  /*11780*/  IMAD.MOV.U32 R203, RZ, RZ, 0x40000040 ;  /* 0x40000040ffcb7424 */ /* 0x000fe200078e00ff */
[----:B------:R-:W-:Y:S02]  /*11790*/  R2UR UR6, R202 ;  /* 0x00000000ca0672ca */ /* 0x000fe400000e0000 */
[----:B------:R-:W-:-:S04]  /*117a0*/  SEL R201, R201, 0xd80, P2 ;  /* 0x00000d80c9c97807 */ /* 0x000fc80001000000 */
[----:B------:R-:W-:-:S04]  /*117b0*/  LOP3.LUT R201, R201, 0xe00, RZ, 0xc0, !PT ;  /* 0x00000e00c9c97812 */ /* 0x000fc800078ec0ff */
[CC--:B------:R-:W-:Y:S02]  /*117c0*/  IADD3 R202, R199.reuse, R201.reuse, R4 ;  /* 0x000000c9c7ca7210 */ /* 0x0c0fe40007ffe004 */
[----:B------:R-:W-:Y:S01]  /*117d0*/  IADD3 R204, R199, R201, R200 ;  /* 0x000000c9c7cc7210 */ /* 0x000fe20007ffe0c8 */
[----:B------:R-:W-:Y:S01]  /*117e0*/  VIADD R201, R200, 0xe00 ;  /* 0x00000e00c8c97836 */ /* 0x000fe20000000000 */
[----:B------:R-:W-:Y:S01]  /*117f0*/  MOV R199, 0x40000040 ;  /* 0x4000004000c77802 */ /* 0x000fe20000000f00 */
        /* <DEDUP_REMOVED lines=14> */
[----:B------:R-:W-:Y:S01]  /*118e0*/  IMAD.MOV.U32 R203, RZ, RZ, 0x40000040 ;  /* 0x40000040ffcb7424 */ /* 0x000fe200078e00ff */
[----:B------:R-:W-:Y:S02]  /*118f0*/  R2UR UR6, R202 ;  /* 0x00000000ca0672ca */ /* 0x000fe400000e0000 */
[C---:B------:R-:W-:Y:S01]  /*11900*/  IADD3 R202, R205.reuse, R184, RZ ;  /* 0x000000b8cdca7210 */ /* 0x040fe20007ffe0ff */
[----:B------:R-:W-:Y:S01]  /*11910*/  IMAD.IADD R184, R205, 0x1, R185 ;  /* 0x00000001cdb87824 */ /* 0x000fe200078e02b9 */
[----:B------:R-:W-:Y:S01]  /*11920*/  R2UR UR5, R203 ;  /* 0x00000000cb0572ca */ /* 0x000fe200000e0000 */
[----:B------:R-:W-:Y:S01]  /*11930*/  IMAD.MOV.U32 R203, RZ, RZ, 0x40000040 ;  /* 0x40000040ffcb7424 */ /* 0x000fe200078e00ff */
[----:B------:R-:W-:Y:S01]  /*11940*/  R2UR UR4, R202 ;  /* 0x00000000ca0472ca */ /* 0x000fe200000e0000 */
[----:B------:R-:W-:-:S02]  /*11950*/  IMAD.IADD R202, R205, 0x1, R198 ;  /* 0x00000001cdca7824 */ /* 0x000fc400078e02c6 */
[----:B------:R-:W-:Y:S01]  /*11960*/  IMAD.IADD R198, R198, 0x1, R201 ;  /* 0x00000001c6c67824 */ /* 0x000fe200078e02c9 */
[----:B------:R-:W-:Y:S02]  /*11970*/  WARPGROUP.DEPBAR.LE gsb0, 0x0 ;  /* 0x00008000000079c5 */ /* 0x000fe40000010000 */
[----:B------:R-:W-:-:S07]  /*11980*/  WARPGROUP.ARRIVE ;  /* 0x00000000000079c5 */ /* 0x000fce0000000000 */
[----:B------:R-:W-:Y:S01]  /*11990*/  HGMMA.64x64x16.F32 R152, gdesc[UR4], R152, gsb0 ;  /* 0x00e00000049879f0 */ /* 0x000fe20008000898 */
[----:B------:R-:W-:Y:S02]  /*119a0*/  R2UR UR4, R202 ;  /* 0x00000000ca0472ca */ /* 0x000fe400000e0000 */
[----:B------:R-:W-:Y:S02]  /*119b0*/  R2UR UR5, R203 ;  /* 0x00000000cb0572ca */ /* 0x000fe400000e0000 */
        /* <DEDUP_REMOVED lines=27> */
[----:B------:R-:W-:Y:S02]  /*11b70*/  R2UR UR5, R185 ;  /* 0x00000000b90572ca */ /* 0x000fe400000e0000 */
[----:B------:R-:W-:Y:S02]  /*11b80*/  R2UR UR6, R200 ;  /* 0x00000000c80672ca */ /* 0x000fe400000e0000 */
[----:B------:R-:W-:Y:S02]  /*11b90*/  R2UR UR7, R201 ;  /* 0x00000000c90772ca */ /* 0x000fe400000e0000 */
[----:B------:R-:W-:Y:S01]  /*11ba0*/  MOV R185, 0x40000040 ;  /* 0x4000004000b97802 */ /* 0x000fe20000000f00 */
[----:B------:R-:W-:-:S02]  /*11bb0*/  WARPGROUP.DEPBAR.LE gsb0, 0x0 ;  /* 0x00008000000079c5 */ /* 0x000fc40000010000 */
[----:B------:R-:W-:-:S08]  /*11bc0*/  WARPGROUP.ARRIVE ;  /* 0x00000000000079c5 */ /* 0x000fd00000000000 */
[----:B------:R-:W-:Y:S01]  /*11bd0*/  HGMMA.64x64x16.F32 R152, gdesc[UR4], R152, gsb0 ;  /* 0x00e00000049879f0 */ /* 0x000fe20008000898 */
[----:B------:R-:W-:Y:S01]  /*11be0*/  ULDC UR4, c[0x0][0xad0] ;  /* 0x0002b40000047ab9 */ /* 0x000fe20000000800 */
        /* <DEDUP_REMOVED lines=41> */
[----:B-1----:R-:W-:Y:S01]  /*11e80*/  FMNMX.FTZ R169, R159, R198, !PT ;  /* 0x000000c69fa97209 */ /* 0x002fe20007810000 */
[----:B------:R-:W-:Y:S01]  /*11e90*/  FMUL.FTZ R198, R177, UR4 ;  /* 0x00000004b1c67c20 */ /* 0x000fe20008410000 */
[----:B------:R-:W-:-:S05]  /*11ea0*/  FMUL.FTZ R177, R180, UR4 ;  /* 0x00000004b4b17c20 */ /* 0x000fca0008410000 */
        /* <DEDUP_REMOVED lines=8> */
[----:B------:R-:W-:-:S06]  /*11f30*/  FMUL.FTZ R180, R181, UR4 ;  /* 0x00000004b5b47c20 */ /* 0x000fcc0008410000 */
        /* <DEDUP_REMOVED lines=43> */
[--C-:B------:R-:W-:Y:S01]  /*121f0*/  FFMA.FTZ R179, R161, R170, -R207.reuse ;  /* 0x000000aaa1b37223 */ /* 0x100fe200000108cf */
[----:B------:R-:W-:Y:S01]  /*12200*/  IMAD.MOV R161, RZ, RZ, -R194 ;  /* 0x000000ffffa17224 */ /* 0x000fe200078e0ac2 */
[----:B-----5:R-:W-:Y:S01]  /*12210*/  FMNMX.FTZ R171, R199, R174, !PT ;  /* 0x000000aec7ab7209 */ /* 0x020fe20007810000 */
[-CC-:B------:R-:W-:Y:S01]  /*12220*/  FFMA.FTZ R152, R152, R170.reuse, -R207.reuse ;  /* 0x000000aa98987223 */ /* 0x180fe200000108cf */
[-CC-:B------:R-:W-:Y:S01]  /*12230*/  FFMA.FTZ R185, R185, R170.reuse, -R207.reuse ;  /* 0x000000aab9b97223 */ /* 0x180fe200000108cf */
[----:B------:R-:W2:Y:S01]  /*12240*/  MUFU.TANH R202, R202 ;  /* 0x000000ca00ca7308 */ /* 0x000ea20000002400 */
[----:B-1----:R-:W-:Y:S01]  /*12250*/  FMNMX.FTZ R174, R200, R171, !PT ;  /* 0x000000abc8ae7209 */ /* 0x002fe20007810000 */
[-CC-:B------:R-:W-:Y:S01]  /*12260*/  FFMA.FTZ R155, R155, R170.reuse, -R207.reuse ;  /* 0x000000aa9b9b7223 */ /* 0x180fe200000108cf */
[----:B------:R-:W-:Y:S01]  /*12270*/  ISETP.NE.AND P2, PT, R192, R161, PT ;  /* 0x000000a1c000720c */ /* 0x000fe20003f45270 */
[-CC-:B------:R-:W-:Y:S01]  /*12280*/  FFMA.FTZ R181, R164, R170.reuse, -R207.reuse ;  /* 0x000000aaa4b57223 */ /* 0x180fe200000108cf */
[-CC-:B------:R-:W-:Y:S01]  /*12290*/  FFMA.FTZ R182, R165, R170.reuse, -R207.reuse ;  /* 0x000000aaa5b67223 */ /* 0x180fe200000108cf */
[-CC-:B------:R-:W-:Y:S01]  /*122a0*/  FFMA.FTZ R168, R168, R170.reuse, -R207.reuse ;  /* 0x000000aaa8a87223 */ /* 0x180fe200000108cf */
[--C-:B------:R-:W-:Y:S01]  /*122b0*/  FFMA.FTZ R172, R172, R170, -R207.reuse ;  /* 0x000000aaacac7223 */ /* 0x100fe200000108cf */
        /* <DEDUP_REMOVED lines=9> */
[----:B------:R-:W-:-:S06]  /*12350*/  @!P2 IMAD R161, R196, 0x40, R190 ;  /* 0x00000040c4a1a824 */ /* 0x000fcc00078e02be */
        /* <DEDUP_REMOVED lines=62> */
[----:B--2---:R-:W-:Y:S01]  /*12740*/  FMNMX.FTZ R171, R159, R160, !PT ;  /* 0x000000a09fab7209 */ /* 0x004fe20007810000 */
[-C--:B------:R-:W-:Y:S01]  /*12750*/  FMUL.FTZ R108, R108, R187.reuse ;  /* 0x000000bb6c6c7220 */ /* 0x080fe20000410000 */
[-C--:B------:R-:W-:Y:S01]  /*12760*/  FMUL.FTZ R109, R109, R187.reuse ;  /* 0x000000bb6d6d7220 */ /* 0x080fe20000410000 */
[-C--:B------:R-:W-:Y:S01]  /*12770*/  FMUL.FTZ R112, R112, R187.reuse ;  /* 0x000000bb70707220 */ /* 0x080fe20000410000 */
[-C--:B------:R-:W-:Y:S01]  /*12780*/  FMUL.FTZ R113, R113, R187.reuse ;  /* 0x000000bb71717220 */ /* 0x080fe20000410000 */
[C---:B------:R-:W-:Y:S01]  /*12790*/  FADD.FTZ R157, -R171.reuse, R197 ;  /* 0x000000c5ab9d7221 */ /* 0x040fe20000010100 */
[-C--:B------:R-:W-:Y:S01]  /*127a0*/  FMUL.FTZ R159, R171, R170.reuse ;  /* 0x000000aaab9f7220 */ /* 0x080fe20000410000 */
[----:B------:R-:W-:Y:S01]  /*127b0*/  MUFU.EX2 R182, R182 ;  /* 0x000000b600b67308 */ /* 0x000fe20000000800 */
[----:B------:R-:W-:Y:S01]  /*127c0*/  FMUL.FTZ R116, R116, R187 ;  /* 0x000000bb74747220 */ /* 0x000fe20000410000 */
[-C--:B------:R-:W-:Y:S01]  /*127d0*/  FMUL.FTZ R157, R157, R170.reuse ;  /* 0x000000aa9d9d7220 */ /* 0x080fe20000410000 */
[-CC-:B------:R-:W-:Y:S01]  /*127e0*/  FFMA.FTZ R153, R153, R170.reuse, -R159.reuse ;  /* 0x000000aa99997223 */ /* 0x180fe2000001089f */
[-CC-:B------:R-:W-:Y:S01]  /*127f0*/  FFMA.FTZ R154, R154, R170.reuse, -R159.reuse ;  /* 0x000000aa9a9a7223 */ /* 0x180fe2000001089f */
[----:B------:R-:W-:Y:S01]  /*12800*/  FFMA.FTZ R197, R158, R170, -R159 ;  /* 0x000000aa9ec57223 */ /* 0x000fe2000001089f */
[----:B------:R-:W-:-:S02]  /*12810*/  @!P1 VIADD R158, R21, 0x38840 ;  /* 0x00038840159e9836 */ /* 0x000fc40000000000 */
[-CC-:B------:R-:W-:Y:S01]  /*12820*/  FFMA.FTZ R156, R156, R170.reuse, -R159.reuse ;  /* 0x000000aa9c9c7223 */ /* 0x180fe2000001089f */
[----:B------:R-:W0:Y:S01]  /*12830*/  MUFU.EX2 R157, R157 ;  /* 0x0000009d009d7308 */ /* 0x000e220000000800 */
[-CC-:B------:R-:W-:Y:S01]  /*12840*/  FFMA.FTZ R198, R162, R170.reuse, -R159.reuse ;  /* 0x000000aaa2c67223 */ /* 0x180fe2000001089f */
[-CC-:B------:R-:W-:Y:S01]  /*12850*/  FFMA.FTZ R207, R163, R170.reuse, -R159.reuse ;  /* 0x000000aaa3cf7223 */ /* 0x180fe2000001089f */
[----:B------:R-:W-:Y:S01]  /*12860*/  @!P1 PRMT R158, RZ, 0x654, R158 ;  /* 0x00000654ff9e9816 */ /* 0x000fe2000000009e */
[-CC-:B------:R-:W-:Y:S01]  /*12870*/  FFMA.FTZ R211, R166, R170.reuse, -R159.reuse ;  /* 0x000000aaa6d37223 */ /* 0x180fe2000001089f */
[-CC-:B------:R-:W-:Y:S01]  /*12880*/  FFMA.FTZ R225, R167, R170.reuse, -R159.reuse ;  /* 0x000000aaa7e17223 */ /* 0x180fe2000001089f */
[-CC-:B------:R-:W-:Y:S01]  /*12890*/  FFMA.FTZ R199, R199, R170.reuse, -R159.reuse ;  /* 0x000000aac7c77223 */ /* 0x180fe2000001089f */
[----:B------:R2:W-:Y:S01]  /*128a0*/  @!P1 SYNCS.ARRIVE.TRANS64.RED.A1T0 RZ, [R158+URZ], RZ ;  /* 0x000000ff9eff99a7 */ /* 0x0005e2000810043f */
[----:B------:R-:W3:Y:S01]  /*128b0*/  MUFU.EX2 R153, R153 ;  /* 0x0000009900997308 */ /* 0x000ee20000000800 */
[-CC-:B------:R-:W-:Y:S01]  /*128c0*/  FFMA.FTZ R200, R200, R170.reuse, -R159.reuse ;  /* 0x000000aac8c87223 */ /* 0x180fe2000001089f */
[-CC-:B------:R-:W-:Y:S01]  /*128d0*/  FFMA.FTZ R201, R201, R170.reuse, -R159.reuse ;  /* 0x000000aac9c97223 */ /* 0x180fe2000001089f */
[-CC-:B------:R-:W-:Y:S01]  /*128e0*/  FFMA.FTZ R160, R202, R170.reuse, -R159.reuse ;  /* 0x000000aacaa07223 */ /* 0x180fe2000001089f */
[----:B-1----:R-:W-:Y:S01]  /*128f0*/  FFMA.FTZ R162, R187, R15, R152 ;  /* 0x0000000fbba27223 */ /* 0x002fe20000010098 */
[-CC-:B------:R-:W-:Y:S01]  /*12900*/  FFMA.FTZ R202, R203, R170.reuse, -R159.reuse ;  /* 0x000000aacbca7223 */ /* 0x180fe2000001089f */
[--C-:B------:R-:W-:Y:S01]  /*12910*/  FFMA.FTZ R204, R204, R170, -R159.reuse ;  /* 0x000000aacccc7223 */ /* 0x100fe2000001089f */
[----:B--2---:R-:W-:Y:S01]  /*12920*/  @!P2 LEA R158, R161, R2, 0x2 ;  /* 0x00000002a19ea211 */ /* 0x004fe200078e10ff */
        /* <DEDUP_REMOVED lines=8> */
[----:B0-----:R0:W-:Y:S01]  /*129b0*/  @!P2 STS [R158+0x38420], R157 ;  /* 0x0384209d9e00a388 */ /* 0x0011e20000000800 */
[----:B---3--:R-:W-:Y:S01]  /*129c0*/  FFMA.FTZ R15, R157, R20, R153 ;  /* 0x000000149d0f7223 */ /* 0x008fe20000010099 */
[----:B------:R-:W-:Y:S01]  /*129d0*/  MUFU.EX2 R156, R156 ;  /* 0x0000009c009c7308 */ /* 0x000fe20000000800 */
[-C--:B------:R-:W-:Y:S01]  /*129e0*/  FMUL.FTZ R125, R125, R187.reuse ;  /* 0x000000bb7d7d7220 */ /* 0x080fe20000410000 */
[-C--:B------:R-:W-:Y:S01]  /*129f0*/  FMUL.FTZ R128, R128, R187.reuse ;  /* 0x000000bb80807220 */ /* 0x080fe20000410000 */
[-C--:B------:R-:W-:Y:S01]  /*12a00*/  FMUL.FTZ R129, R129, R187.reuse ;  /* 0x000000bb81817220 */ /* 0x080fe20000410000 */
[-C--:B------:R-:W-:Y:S01]  /*12a10*/  FMUL.FTZ R132, R132, R187.reuse ;  /* 0x000000bb84847220 */ /* 0x080fe20000410000 */
[-C--:B------:R-:W-:Y:S01]  /*12a20*/  FMUL.FTZ R133, R133, R187.reuse ;  /* 0x000000bb85857220 */ /* 0x080fe20000410000 */
[-C--:B------:R-:W-:Y:S01]  /*12a30*/  FMUL.FTZ R136, R136, R187.reuse ;  /* 0x000000bb88887220 */ /* 0x080fe20000410000 */
[----:B-1----:R-:W-:Y:S01]  /*12a40*/  FADD.FTZ R159, R154, R15 ;  /* 0x0000000f9a9f7221 */ /* 0x002fe20000010000 */
        /* <DEDUP_REMOVED lines=9> */
[----:B------:R-:W-:Y:S01]  /*12ae0*/  FADD.FTZ R162, R185, R162 ;  /* 0x000000a2b9a27221 */ /* 0x000fe20000010000 */
[----:B------:R-:W-:Y:S01]  /*12af0*/  F2FP.F16.F32.PACK_AB R153, R154, R153 ;  /* 0x000000999a99723e */ /* 0x000fe200000000ff */
[----:B------:R-:W-:Y:S01]  /*12b00*/  FMUL.FTZ R26, R26, R157 ;  /* 0x0000009d1a1a7220 */ /* 0x000fe20000410000 */
[----:B------:R-:W-:Y:S01]  /*12b10*/  F2FP.F16.F32.PACK_AB R154, R174, R155 ;  /* 0x0000009bae9a723e */ /* 0x000fe200000000ff */
[----:B------:R-:W-:Y:S01]  /*12b20*/  FADD.FTZ R203, R155, R162 ;  /* 0x000000a29bcb7221 */ /* 0x000fe20000010000 */
[----:B------:R-:W-:Y:S01]  /*12b30*/  F2FP.F16.F32.PACK_AB R152, R185, R152 ;  /* 0x00000098b998723e */ /* 0x000fe200000000ff */
        /* <DEDUP_REMOVED lines=72> */
[----:B-1----:R-:W-:Y:S01]  /*12fc0*/  F2FP.F16.F32.PACK_AB R155, R197, R156 ;  /* 0x0000009cc59b723e */ /* 0x002fe200000000ff */
[----:B------:R-:W-:Y:S01]  /*12fd0*/  BAR.SYNC.DEFER_BLOCKING 0xf, 0x100 ;  /* 0x03c4000000007b1d */ /* 0x000fe20000010000 */
[----:B0-----:R-:W-:Y:S01]  /*12fe0*/  F2FP.F16.F32.PACK_AB R157, R207, R198 ;  /* 0x000000c6cf9d723e */ /* 0x001fe200000000ff */
[----:B------:R-:W-:Y:S01]  /*12ff0*/  IMAD.MOV.U32 R185, RZ, RZ, 0x40000040 ;  /* 0x40000040ffb97424 */ /* 0x000fe200078e00ff */
[----:B------:R-:W-:Y:S01]  /*13000*/  F2FP.F16.F32.PACK_AB R158, R181, R179 ;  /* 0x000000b3b59e723e */ /* 0x000fe200000000ff */
[----:B------:R-:W-:Y:S01]  /*13010*/  FADD.FTZ R174, R174, R203 ;  /* 0x000000cbaeae7221 */ /* 0x000fe20000010000 */
[----:B--2---:R-:W-:Y:S01]  /*13020*/  F2FP.F16.F32.PACK_AB R161, R200, R199 ;  /* 0x000000c7c8a1723e */ /* 0x004fe200000000ff */
[----:B------:R0:W1:Y:S01]  /*13030*/  MUFU.EX2 R196, R160 ;  /* 0x000000a000c47308 */ /* 0x0000620000000800 */
[----:B------:R-:W-:Y:S01]  /*13040*/  F2FP.F16.F32.PACK_AB R162, R173, R172 ;  /* 0x000000acada2723e */ /* 0x000fe200000000ff */
[----:B------:R-:W-:Y:S01]  /*13050*/  @!P1 VIADD R21, R21, 0x38860 ;  /* 0x0003886015159836 */ /* 0x000fe20000000000 */
[----:B------:R-:W-:-:S04]  /*13060*/  ISETP.GT.AND P2, PT, R186, RZ, PT ;  /* 0x000000ffba00720c */ /* 0x000fc80003f44270 */
[----:B------:R-:W-:Y:S01]  /*13070*/  @!P1 PRMT R21, RZ, 0x654, R21 ;  /* 0x00000654ff159816 */ /* 0x000fe20000000015 */
[----:B------:R-:W-:Y:S01]  /*13080*/  MUFU.EX2 R176, R176 ;  /* 0x000000b000b07308 */ /* 0x000fe20000000800 */
[----:B0-----:R-:W-:-:S07]  /*13090*/  F2FP.F16.F32.PACK_AB R160, R168, R182 ;  /* 0x000000b6a8a0723e */ /* 0x001fce00000000ff */
[----:B------:R-:W0:Y:S01]  /*130a0*/  MUFU.EX2 R183, R183 ;  /* 0x000000b700b77308 */ /* 0x000e220000000800 */
[----:B-1----:R-:W-:Y:S01]  /*130b0*/  F2FP.F16.F32.PACK_AB R163, R196, R201 ;  /* 0x000000c9c4a3723e */ /* 0x002fe200000000ff */
[----:B------:R1:W-:Y:S06]  /*130c0*/  STSM.16.M88.4 [R195+0x36400], R152 ;  /* 0x03640098c3007844 */ /* 0x0003ec0000000200 */
[----:B------:R-:W-:Y:S08]  /*130d0*/  MUFU.EX2 R177, R177 ;  /* 0x000000b100b17308 */ /* 0x000ff00000000800 */
[----:B------:R-:W2:Y:S01]  /*130e0*/  MUFU.EX2 R180, R180 ;  /* 0x000000b400b47308 */ /* 0x000ea20000000800 */
[----:B0-----:R-:W-:-:S07]  /*130f0*/  F2FP.F16.F32.PACK_AB R164, R183, R176 ;  /* 0x000000b0b7a4723e */ /* 0x001fce00000000ff */
[----:B------:R-:W-:Y:S08]  /*13100*/  MUFU.EX2 R202, R202 ;  /* 0x000000ca00ca7308 */ /* 0x000ff00000000800 */
[----:B------:R0:W3:Y:S01]  /*13110*/  MUFU.EX2 R15, R204 ;  /* 0x000000cc000f7308 */ /* 0x0000e20000000800 */
[----:B--2---:R-:W-:-:S07]  /*13120*/  F2FP.F16.F32.PACK_AB R166, R180, R177 ;  /* 0x000000b1b4a6723e */ /* 0x004fce00000000ff */
[----:B------:R-:W-:Y:S01]  /*13130*/  MUFU.EX2 R20, R205 ;  /* 0x000000cd00147308 */ /* 0x000fe20000000800 */
[----:B0-----:R-:W-:Y:S01]  /*13140*/  FADD.FTZ R204, R156, R159 ;  /* 0x0000009f9ccc7221 */ /* 0x001fe20000010000 */
[C---:B------:R-:W-:Y:S01]  /*13150*/  F2FP.F16.F32.PACK_AB R156, R178.reuse, R175 ;  /* 0x000000afb29c723e */ /* 0x040fe200000000ff */
[----:B------:R-:W-:Y:S01]  /*13160*/  FADD.FTZ R175, R175, R174 ;  /* 0x000000aeafaf7221 */ /* 0x000fe20000010000 */
[----:B------:R-:W-:Y:S01]  /*13170*/  F2FP.F16.F32.PACK_AB R159, R225, R211 ;  /* 0x000000d3e19f723e */ /* 0x000fe200000000ff */
[----:B------:R-:W-:Y:S02]  /*13180*/  FADD.FTZ R197, R197, R204 ;  /* 0x000000ccc5c57221 */ /* 0x000fe40000010000 */
[----:B------:R-:W-:Y:S01]  /*13190*/  FADD.FTZ R178, R178, R175 ;  /* 0x000000afb2b27221 */ /* 0x000fe20000010000 */
[----:B------:R-:W0:Y:S01]  /*131a0*/  MUFU.EX2 R187, R206 ;  /* 0x000000ce00bb7308 */ /* 0x000e220000000800 */
[----:B---3--:R-:W-:Y:S01]  /*131b0*/  F2FP.F16.F32.PACK_AB R165, R15, R202 ;  /* 0x000000ca0fa5723e */ /* 0x008fe200000000ff */
[----:B------:R2:W-:Y:S01]  /*131c0*/  STSM.16.M88.4 [R208], R156 ;  /* 0x0000009cd0007844 */ /* 0x0005e20000000200 */
[----:B------:R-:W-:Y:S01]  /*131d0*/  FADD.FTZ R198, R198, R197 ;  /* 0x000000c5c6c67221 */ /* 0x000fe20000010000 */
[----:B------:R-:W-:Y:S01]  /*131e0*/  FADD.FTZ R178, R179, R178 ;  /* 0x000000b2b3b27221 */ /* 0x000fe20000010000 */
[----:B------:R-:W-:Y:S01]  /*131f0*/  IMAD.MOV.U32 R197, RZ, RZ, R171 ;  /* 0x000000ffffc57224 */ /* 0x000fe200078e00ab */
[----:B------:R2:W-:Y:S01]  /*13200*/  STSM.16.M88.4 [R210], R160 ;  /* 0x000000a0d2007844 */ /* 0x0005e20000000200 */
[----:B------:R-:W-:Y:S01]  /*13210*/  FADD.FTZ R198, R207, R198 ;  /* 0x000000c6cfc67221 */ /* 0x000fe20000010000 */
[----:B------:R-:W-:-:S03]  /*13220*/  FADD.FTZ R181, R181, R178 ;  /* 0x000000b2b5b57221 */ /* 0x000fc60000010000 */
[----:B------:R-:W-:Y:S01]  /*13230*/  FADD.FTZ R198, R211, R198 ;  /* 0x000000c6d3c67221 */ /* 0x000fe20000010000 */
[----:B------:R-:W-:-:S03]  /*13240*/  FADD.FTZ R181, R182, R181 ;  /* 0x000000b5b6b57221 */ /* 0x000fc60000010000 */
[----:B------:R-:W-:Y:S01]  /*13250*/  FADD.FTZ R198, R225, R198 ;  /* 0x000000c6e1c67221 */ /* 0x000fe20000010000 */
[----:B------:R-:W-:Y:S01]  /*13260*/  FADD.FTZ R181, R168, R181 ;  /* 0x000000b5a8b57221 */ /* 0x000fe20000010000 */
[----:B0-----:R-:W-:Y:S02]  /*13270*/  F2FP.F16.F32.PACK_AB R167, R187, R20 ;  /* 0x00000014bba7723e */ /* 0x001fe400000000ff */
        /* <DEDUP_REMOVED lines=8> */
[----:B------:R-:W-:Y:S02]  /*13300*/  FADD.FTZ R176, R176, R173 ;  /* 0x000000adb0b07221 */ /* 0x000fe40000010000 */
[----:B------:R-:W-:Y:S01]  /*13310*/  FADD.FTZ R201, R196, R201 ;  /* 0x000000c9c4c97221 */ /* 0x000fe20000010000 */
[----:B------:R-:W-:Y:S01]  /*13320*/  MOV R196, R18 ;  /* 0x0000001200c47202 */ /* 0x000fe20000000f00 */
[----:B------:R-:W-:Y:S02]  /*13330*/  FADD.FTZ R176, R183, R176 ;  /* 0x000000b0b7b07221 */ /* 0x000fe40000010000 */
[----:B------:R-:W-:Y:S02]  /*13340*/  FADD.FTZ R202, R202, R201 ;  /* 0x000000c9caca7221 */ /* 0x000fe40000010000 */
[----:B------:R-:W-:-:S02]  /*13350*/  FADD.FTZ R177, R177, R176 ;  /* 0x000000b0b1b17221 */ /* 0x000fc40000010000 */
[----:B------:R-:W-:-:S04]  /*13360*/  FADD.FTZ R15, R15, R202 ;  /* 0x000000ca0f0f7221 */ /* 0x000fc80000010000 */
[----:B------:R-:W-:Y:S01]  /*13370*/  FADD.FTZ R20, R20, R15 ;  /* 0x0000000f14147221 */ /* 0x000fe20000010000 */
[----:B------:R-:W-:-:S03]  /*13380*/  FADD.FTZ R15, R180, R177 ;  /* 0x000000b1b40f7221 */ /* 0x000fc60000010000 */
[----:B------:R-:W-:Y:S01]  /*13390*/  FADD.FTZ R20, R187, R20 ;  /* 0x00000014bb147221 */ /* 0x000fe20000010000 */
[----:B------:R-:W-:Y:S01]  /*133a0*/  IMAD.MOV.U32 R187, RZ, RZ, R169 ;  /* 0x000000ffffbb7224 */ /* 0x000fe200078e00a9 */
[----:B------:R-:W-:Y:S02]  /*133b0*/  WARPGROUP.DEPBAR.LE gsb0, 0x0 ;  /* 0x00008000000079c5 */ /* 0x000fe40000010000 */
[----:B-1----:R-:W-:Y:S01]  /*133c0*/  VIADD R152, R184, 0x80 ;  /* 0x00000080b8987836 */ /* 0x002fe20000000000 */
[----:B------:R-:W-:Y:S01]  /*133d0*/  WARPGROUP.ARRIVE ;  /* 0x00000000000079c5 */ /* 0x000fe20000000000 */
[----:B------:R-:W-:-:S03]  /*133e0*/  IMAD.MOV.U32 R153, RZ, RZ, 0x40000040 ;  /* 0x40000040ff997424 */ /* 0x000fc600078e00ff */
[----:B------:R-:W-:Y:S01]  /*133f0*/  R2UR UR6, R152 ;  /* 0x00000000980672ca */ /* 0x000fe200000e0000 */
[C---:B------:R-:W-:Y:S01]  /*13400*/  VIADD R152, R184.reuse, 0x100 ;  /* 0x00000100b8987836 */ /* 0x040fe20000000000 */
[----:B------:R-:W-:Y:S01]  /*13410*/  R2UR UR7, R153 ;  /* 0x00000000990772ca */ /* 0x000fe200000e0000 */
[----:B------:R-:W-:Y:S01]  /*13420*/  IMAD.MOV.U32 R153, RZ, RZ, 0x40000040 ;  /* 0x40000040ff997424 */ /* 0x000fe200078e00ff */
[----:B------:R-:W-:-:S11]  /*13430*/  IADD3 R184, R184, 0x180, RZ ;  /* 0x00000180b8b87810 */ /* 0x000fd60007ffe0ff */
        /* <DEDUP_REMOVED lines=23> */
[----:B0-----:R-:W-:-:S04]  /*135b0*/  VIADD R21, R186, 0xffffffff ;  /* 0xffffffffba157836 */ /* 0x001fc80000000000 */
[----:B------:R-:W-:Y:S01]  /*135c0*/  IMAD.MOV.U32 R186, RZ, RZ, R21 ;  /* 0x000000ffffba7224 */ /* 0x000fe200078e0015 */
[----:B--2---:R-:W-:Y:S06]  /*135d0*/  @P2 BRA `(.L_x_4316) ;  /* 0xffffffc800682947 */ /* 0x004fec000383ffff */
.L_x_4305:
[----:B------:R-:W-:Y:S05]  /*135e0*/  BSYNC B0 ;  /* 0x0000000000007941 */ /* 0x000fea0003800000 */
.L_x_4304:
[----:B------:R-:W0:Y:S01]  /*135f0*/  SHFL.BFLY PT, R0, R15, 0x2, 0x1f ;  /* 0x0c401f000f007f89 */ /* 0x000e2200000e0000 */
[----:B------:R-:W-:Y:S01]  /*13600*/  IMAD.MOV.U32 R6, RZ, RZ, RZ ;  /* 0x000000ffff067224 */ /* 0x000fe200078e00ff */
[----:B------:R-:W-:Y:S01]  /*13610*/  MOV R167, 0xff800000 ;  /* 0xff80000000a77802 */ /* 0x000fe20000000f00 */
[----:B------:R-:W-:Y:S01]  /*13620*/  IMAD.MOV.U32 R166, RZ, RZ, -0x800000 ;  /* 0xff800000ffa67424 */ /* 0x000fe200078e00ff */
[----:B------:R-:W1:Y:S01]  /*13630*/  SHFL.BFLY PT, R5, R20, 0x2, 0x1f ;  /* 0x0c401f0014057f89 */ /* 0x000e6200000e0000 */
        /* <DEDUP_REMOVED lines=8> */
[----:B------:R-:W-:Y:S01]  /*136c0*/  IMAD.MOV R3, RZ, RZ, -R194 ;  /* 0x000000ffff037224 */ /* 0x000fe200078e0ac2 */
[----:B------:R-:W-:Y:S01]  /*136d0*/  IADD3 R4, R18, 0x1, RZ ;  /* 0x0000000112047810 */ /* 0x000fe20007ffe0ff */
[----:B-1----:R-:W-:Y:S02]  /*136e0*/  FADD.FTZ R0, R5, R0 ;  /* 0x0000000005007221 */ /* 0x002fe40000010000 */
        /* <DEDUP_REMOVED lines=10> */
[----:B------:R-:W-:Y:S01]  /*13790*/  @P3 FMUL.FTZ R170, R170, 0.69314718246459960938 ;  /* 0x3f317218aaaa3820 */ /* 0x000fe20000410000 */
[----:B------:R-:W-:Y:S02]  /*137a0*/  @!P0 IMAD R5, R5, 0x4, R2 ;  /* 0x0000000405058824 */ /* 0x000fe400078e0202 */
[----:B------:R-:W1:Y:S08]  /*137b0*/  @P3 MUFU.RCP R6, R0 ;  /* 0x0000000000063308 */ /* 0x000e700000001000 */
[----:B------:R-:W2:Y:S01]  /*137c0*/  @P2 MUFU.LG2 R2, R8 ;  /* 0x0000000800022308 */ /* 0x000ea20000000c00 */
        /* <DEDUP_REMOVED lines=138> */
.L_x_4231:
[----:B------:R-:W-:Y:S05]  /*14070*/  BSYNC B7 ;  /* 0x0000000000077941 */ /* 0x000fea0003800000 */
.L_x_4229:
        /* <DEDUP_REMOVED lines=9> */
[----:B-----5:R-:W2:Y:S01]  /*14110*/  S2R R33, SR_SWINHI ;  /* 0x0000000000217919 */ /* 0x020ea20000002f00 */
        /* <DEDUP_REMOVED lines=28> */
[----:B------:R-:W-:Y:S01]  /*142e0*/  IADD3 R171, P0, R122, 0x40, RZ ;  /* 0x000000407aab7810 */ /* 0x000fe20007f1e0ff */
[--C-:B------:R-:W-:Y:S01]  /*142f0*/  IMAD.X R53, RZ, RZ, R123.reuse, P3 ;  /* 0x000000ffff357224 */ /* 0x100fe200018e067b */
[----:B------:R-:W-:Y:S02]  /*14300*/  LOP3.LUT R52, R183, 0x380, RZ, 0xc0, !PT ;  /* 0x00000380b7347812 */ /* 0x000fe400078ec0ff */
[----:B------:R-:W-:Y:S01]  /*14310*/  SHF.R.U64 R40, R40, 0x3, RZ ;  /* 0x0000000328287819 */ /* 0x000fe200000012ff */
[----:B------:R-:W-:Y:S01]  /*14320*/  IMAD.X R45, RZ, RZ, R123, P0 ;  /* 0x000000ffff2d7224 */ /* 0x000fe200000e067b */
[----:B------:R-:W-:Y:S02]  /*14330*/  IADD3 R56, P6, R122, 0x2020, RZ ;  /* 0x000020207a387810 */ /* 0x000fe40007fde0ff */
[----:B------:R-:W-:-:S02]  /*14340*/  LOP3.LUT R44, R171, 0x380, RZ, 0xc0, !PT ;  /* 0x00000380ab2c7812 */ /* 0x000fc400078ec0ff */
[----:B------:R-:W-:Y:S01]  /*14350*/  SHF.R.U64 R52, R52, 0x3, RZ ;  /* 0x0000000334347819 */ /* 0x000fe200000012ff */
[----:B------:R-:W-:Y:S01]  /*14360*/  IMAD.X R57, RZ, RZ, R123, P6 ;  /* 0x000000ffff397224 */ /* 0x000fe200030e067b */
[----:B------:R-:W-:Y:S02]  /*14370*/  LOP3.LUT R40, R40, R169, RZ, 0x3c, !PT ;  /* 0x000000a928287212 */ /* 0x000fe400078e3cff */
[----:B------:R-:W-:Y:S02]  /*14380*/  IADD3 R98, P1, R122, 0x4000, RZ ;  /* 0x000040007a627810 */ /* 0x000fe40007f3e0ff */
[----:B------:R-:W-:Y:S02]  /*14390*/  LOP3.LUT R169, R56, 0x380, RZ, 0xc0, !PT ;  /* 0x0000038038a97812 */ /* 0x000fe400078ec0ff */
[----:B------:R-:W-:Y:S02]  /*143a0*/  IADD3 R181, P4, R122, 0x60, RZ ;  /* 0x000000607ab57810 */ /* 0x000fe40007f9e0ff */
[----:B------:R-:W-:-:S02]  /*143b0*/  SHF.R.U64 R44, R44, 0x3, RZ ;  /* 0x000000032c2c7819 */ /* 0x000fc400000012ff */
[----:B------:R-:W-:Y:S02]  /*143c0*/  LOP3.LUT R52, R52, R183, RZ, 0x3c, !PT ;  /* 0x000000b734347212 */ /* 0x000fe400078e3cff */
[----:B------:R-:W-:Y:S02]  /*143d0*/  IADD3 R60, P5, R122, 0x2040, RZ ;  /* 0x000020407a3c7810 */ /* 0x000fe40007fbe0ff */
[----:B------:R-:W-:Y:S02]  /*143e0*/  LOP3.LUT R183, R98, 0x380, RZ, 0xc0, !PT ;  /* 0x0000038062b77812 */ /* 0x000fe400078ec0ff */
[----:B------:R-:W-:Y:S01]  /*143f0*/  SHF.R.U64 R169, R169, 0x3, RZ ;  /* 0x00000003a9a97819 */ /* 0x000fe200000012ff */
[----:B------:R-:W-:Y:S01]  /*14400*/  IMAD.X R61, RZ, RZ, R123, P5 ;  /* 0x000000ffff3d7224 */ /* 0x000fe200028e067b */
[----:B------:R-:W-:Y:S02]  /*14410*/  IADD3 R4, P0, R122, 0x4020, RZ ;  /* 0x000040207a047810 */ /* 0x000fe40007f1e0ff */
[----:B------:R-:W-:-:S02]  /*14420*/  LOP3.LUT R48, R181, 0x380, RZ, 0xc0, !PT ;  /* 0x00000380b5307812 */ /* 0x000fc400078ec0ff */
[----:B------:R-:W-:Y:S01]  /*14430*/  LOP3.LUT R44, R44, R171, RZ, 0x3c, !PT ;  /* 0x000000ab2c2c7212 */ /* 0x000fe200078e3cff */
[--C-:B------:R-:W-:Y:S01]  /*14440*/  IMAD.X R103, RZ, RZ, R123.reuse, P0 ;  /* 0x000000ffff677224 */ /* 0x100fe200000e067b */
[----:B------:R-:W-:Y:S02]  /*14450*/  IADD3 R64, P2, R122, 0x2060, RZ ;  /* 0x000020607a407810 */ /* 0x000fe40007f5e0ff */
[----:B------:R-:W-:Y:S02]  /*14460*/  LOP3.LUT R171, R60, 0x380, RZ, 0xc0, !PT ;  /* 0x000003803cab7812 */ /* 0x000fe400078ec0ff */
[----:B------:R-:W-:Y:S01]  /*14470*/  SHF.R.U64 R183, R183, 0x3, RZ ;  /* 0x00000003b7b77819 */ /* 0x000fe200000012ff */
[----:B------:R-:W-:Y:S01]  /*14480*/  IMAD.X R65, RZ, RZ, R123, P2 ;  /* 0x000000ffff417224 */ /* 0x000fe200010e067b */
[----:B------:R-:W-:Y:S02]  /*14490*/  LOP3.LUT R56, R169, R56, RZ, 0x3c, !PT ;  /* 0x00000038a9387212 */ /* 0x000fe400078e3cff */
[----:B------:R-:W-:-:S02]  /*144a0*/  IADD3 R6, P6, R122, 0x6000, RZ ;  /* 0x000060007a067810 */ /* 0x000fc40007fde0ff */
[----:B------:R-:W-:Y:S02]  /*144b0*/  LOP3.LUT R169, R4, 0x380, RZ, 0xc0, !PT ;  /* 0x0000038004a97812 */ /* 0x000fe400078ec0ff */
[----:B------:R-:W-:Y:S01]  /*144c0*/  LOP3.LUT R33, R122, 0x380, RZ, 0xc0, !PT ;  /* 0x000003807a217812 */ /* 0x000fe200078ec0ff */
[----:B------:R-:W-:Y:S01]  /*144d0*/  IMAD.X R115, RZ, RZ, R123, P6 ;  /* 0x000000ffff737224 */ /* 0x000fe200030e067b */
[----:B------:R-:W-:Y:S02]  /*144e0*/  SHF.R.U64 R48, R48, 0x3, RZ ;  /* 0x0000000330307819 */ /* 0x000fe400000012ff */
[----:B------:R-:W-:Y:S02]  /*144f0*/  IADD3.X R49, RZ, R123, RZ, P4, !PT ;  /* 0x0000007bff317210 */ /* 0x000fe400027fe4ff */
[----:B------:R-:W-:Y:S02]  /*14500*/  SHF.R.U64 R171, R171, 0x3, RZ ;  /* 0x00000003abab7819 */ /* 0x000fe400000012ff */
[----:B------:R-:W-:-:S02]  /*14510*/  LOP3.LUT R98, R183, R98, RZ, 0x3c, !PT ;  /* 0x00000062b7627212 */ /* 0x000fc400078e3cff */
[C---:B------:R-:W-:Y:S02]  /*14520*/  IADD3 R32, P4, R122.reuse, 0x4040, RZ ;  /* 0x000040407a207810 */ /* 0x040fe40007f9e0ff */
[----:B------:R-:W-:Y:S02]  /*14530*/  IADD3 R26, P5, R122, 0x6020, RZ ;  /* 0x000060207a1a7810 */ /* 0x000fe40007fbe0ff */
[----:B------:R-:W-:Y:S01]  /*14540*/  LOP3.LUT R183, R6, 0x380, RZ, 0xc0, !PT ;  /* 0x0000038006b77812 */ /* 0x000fe200078ec0ff */
[----:B------:R-:W-:Y:S01]  /*14550*/  IMAD.X R107, RZ, RZ, R123, P4 ;  /* 0x000000ffff6b7224 */ /* 0x000fe200020e067b */
[----:B------:R-:W-:Y:S02]  /*14560*/  SHF.R.U64 R169, R169, 0x3, RZ ;  /* 0x00000003a9a97819 */ /* 0x000fe400000012ff */
[----:B------:R-:W-:Y:S02]  /*14570*/  IADD3 R30, P2, R122, 0x6040, RZ ;  /* 0x000060407a1e7810 */ /* 0x000fe40007f5e0ff */
[----:B------:R-:W-:-:S02]  /*14580*/  SHF.R.U64 R33, R33, 0x3, RZ ;  /* 0x0000000321217819 */ /* 0x000fc400000012ff */
[----:B------:R-:W-:Y:S02]  /*14590*/  LOP3.LUT R48, R48, R181, RZ, 0x3c, !PT ;  /* 0x000000b530307212 */ /* 0x000fe400078e3cff */
[----:B------:R-:W-:Y:S02]  /*145a0*/  IADD3.X R99, RZ, R123, RZ, P1, !PT ;  /* 0x0000007bff637210 */ /* 0x000fe40000ffe4ff */
[----:B------:R-:W-:Y:S02]  /*145b0*/  LOP3.LUT R181, R64, 0x380, RZ, 0xc0, !PT ;  /* 0x0000038040b57812 */ /* 0x000fe400078ec0ff */
[C---:B------:R-:W-:Y:S02]  /*145c0*/  IADD3 R110, P3, R122.reuse, 0x4060, RZ ;  /* 0x000040607a6e7810 */ /* 0x040fe40007f7e0ff */
[----:B------:R-:W-:Y:S02]  /*145d0*/  IADD3 R36, P1, R122, 0x6060, RZ ;  /* 0x000060607a247810 */ /* 0x000fe40007f3e0ff */
[----:B------:R-:W-:Y:S01]  /*145e0*/  LOP3.LUT R60, R171, R60, RZ, 0x3c, !PT ;  /* 0x0000003cab3c7212 */ /* 0x000fe200078e3cff */
[--C-:B------:R-:W-:Y:S01]  /*145f0*/  IMAD.X R111, RZ, RZ, R123.reuse, P3 ;  /* 0x000000ffff6f7224 */ /* 0x100fe200018e067b */
[----:B------:R-:W-:Y:S01]  /*14600*/  LOP3.LUT R171, R32, 0x380, RZ, 0xc0, !PT ;  /* 0x0000038020ab7812 */ /* 0x000fe200078ec0ff */
[----:B------:R-:W-:Y:S01]  /*14610*/  IMAD.X R37, RZ, RZ, R123, P1 ;  /* 0x000000ffff257224 */ /* 0x000fe200008e067b */
[----:B------:R-:W-:-:S02]  /*14620*/  SHF.R.U64 R183, R183, 0x3, RZ ;  /* 0x00000003b7b77819 */ /* 0x000fc400000012ff */
[----:B------:R-:W-:Y:S02]  /*14630*/  LOP3.LUT R102, R169, R4, RZ, 0x3c, !PT ;  /* 0x00000004a9667212 */ /* 0x000fe400078e3cff */
[----:B------:R-:W-:Y:S02]  /*14640*/  LOP3.LUT R27, R26, 0x380, RZ, 0xc0, !PT ;  /* 0x000003801a1b7812 */ /* 0x000fe400078ec0ff */
[----:B------:R-:W-:Y:S01]  /*14650*/  LOP3.LUT R122, R33, R122, RZ, 0x3c, !PT ;  /* 0x0000007a217a7212 */ /* 0x000fe200078e3cff */
[----:B------:R-:W-:Y:S01]  /*14660*/  IMAD.X R33, RZ, RZ, R123, P2 ;  /* 0x000000ffff217224 */ /* 0x000fe200010e067b */
[----:B------:R-:W-:Y:S02]  /*14670*/  LOP3.LUT R169, R30, 0x380, RZ, 0xc0, !PT ;  /* 0x000003801ea97812 */ /* 0x000fe400078ec0ff */
[----:B------:R-:W-:Y:S02]  /*14680*/  SHF.R.U64 R181, R181, 0x3, RZ ;  /* 0x00000003b5b57819 */ /* 0x000fe400000012ff */
[----:B------:R-:W-:-:S02]  /*14690*/  IADD3.X R119, RZ, R123, RZ, P5, !PT ;  /* 0x0000007bff777210 */ /* 0x000fc40002ffe4ff */
[----:B------:R-:W-:Y:S02]  /*146a0*/  SHF.R.U64 R171, R171, 0x3, RZ ;  /* 0x00000003abab7819 */ /* 0x000fe400000012ff */
[----:B------:R-:W-:Y:S02]  /*146b0*/  LOP3.LUT R114, R183, R6, RZ, 0x3c, !PT ;  /* 0x00000006b7727212 */ /* 0x000fe400078e3cff */
[----:B------:R-:W-:Y:S02]  /*146c0*/  SHF.R.U64 R27, R27, 0x3, RZ ;  /* 0x000000031b1b7819 */ /* 0x000fe400000012ff */
[----:B------:R-:W-:Y:S02]  /*146d0*/  MOV R123, R122 ;  /* 0x0000007a007b7202 */ /* 0x000fe40000000f00 */
[----:B------:R-:W-:Y:S02]  /*146e0*/  F2FP.F16.F32.PACK_AB R4, R177, R179 ;  /* 0x000000b3b104723e */ /* 0x000fe400000000ff */
[----:B------:R-:W-:Y:S01]  /*146f0*/  F2FP.F16.F32.PACK_AB R6, R175, R178 ;  /* 0x000000b2af06723e */ /* 0x000fe200000000ff */
[----:B------:R-:W-:Y:S01]  /*14700*/  BAR.SYNC.DEFER_BLOCKING 0x1, 0x100 ;  /* 0x0044000000007b1d */ /* 0x000fe20000010000 */
[----:B------:R-:W-:-:S02]  /*14710*/  SHF.R.U64 R169, R169, 0x3, RZ ;  /* 0x00000003a9a97819 */ /* 0x000fc400000012ff */
[----:B------:R-:W-:Y:S02]  /*14720*/  LOP3.LUT R64, R181, R64, RZ, 0x3c, !PT ;  /* 0x00000040b5407212 */ /* 0x000fe400078e3cff */
[----:B------:R-:W-:Y:S02]  /*14730*/  LOP3.LUT R181, R110, 0x380, RZ, 0xc0, !PT ;  /* 0x000003806eb57812 */ /* 0x000fe400078ec0ff */
[----:B------:R-:W-:Y:S02]  /*14740*/  LOP3.LUT R106, R171, R32, RZ, 0x3c, !PT ;  /* 0x00000020ab6a7212 */ /* 0x000fe400078e3cff */
[----:B------:R-:W-:Y:S02]  /*14750*/  LOP3.LUT R118, R27, R26, RZ, 0x3c, !PT ;  /* 0x0000001a1b767212 */ /* 0x000fe400078e3cff */
[----:B------:R-:W-:Y:S02]  /*14760*/  LOP3.LUT R32, R169, R30, RZ, 0x3c, !PT ;  /* 0x0000001ea9207212 */ /* 0x000fe400078e3cff */
[----:B------:R-:W-:-:S02]  /*14770*/  MOV R122, R40 ;  /* 0x00000028007a7202 */ /* 0x000fc40000000f00 */
[----:B------:R-:W-:Y:S02]  /*14780*/  F2FP.F16.F32.PACK_AB R26, R172, R174 ;  /* 0x000000aeac1a723e */ /* 0x000fe400000000ff */
[----:B------:R-:W-:Y:S02]  /*14790*/  F2FP.F16.F32.PACK_AB R27, R39, R38 ;  /* 0x00000026271b723e */ /* 0x000fe400000000ff */
[----:B------:R-:W-:Y:S02]  /*147a0*/  MOV R45, R44 ;  /* 0x0000002c002d7202 */ /* 0x000fe40000000f00 */
[----:B------:R-:W-:Y:S02]  /*147b0*/  F2FP.F16.F32.PACK_AB R30, R163, R165 ;  /* 0x000000a5a31e723e */ /* 0x000fe400000000ff */
[----:B------:R-:W-:Y:S01]  /*147c0*/  SHF.R.U64 R181, R181, 0x3, RZ ;  /* 0x00000003b5b57819 */ /* 0x000fe200000012ff */
[----:B------:R2:W-:Y:S01]  /*147d0*/  STSM.16.M88.4 [R123], R4 ;  /* 0x000000047b007844 */ /* 0x0005e20000000200 */
[----:B------:R-:W-:-:S02]  /*147e0*/  LOP3.LUT R171, R36, 0x380, RZ, 0xc0, !PT ;  /* 0x0000038024ab7812 */ /* 0x000fc400078ec0ff */
[----:B------:R-:W-:Y:S01]  /*147f0*/  MOV R48, R48 ;  /* 0x0000003000307202 */ /* 0x000fe20000000f00 */
[----:B------:R3:W-:Y:S01]  /*14800*/  STSM.16.M88.4 [R122], R24 ;  /* 0x000000187a007844 */ /* 0x0007e20000000200 */
[----:B------:R-:W-:Y:S02]  /*14810*/  MOV R52, R52 ;  /* 0x0000003400347202 */ /* 0x000fe40000000f00 */
[----:B------:R-:W-:Y:S01]  /*14820*/  MOV R56, R56 ;  /* 0x0000003800387202 */ /* 0x000fe20000000f00 */
[----:B------:R-:W-:Y:S01]  /*14830*/  STSM.16.M88.4 [R45], R28 ;  /* 0x0000001c2d007844 */ /* 0x000fe20000000200 */
[----:B------:R-:W-:Y:S02]  /*14840*/  MOV R60, R60 ;  /* 0x0000003c003c7202 */ /* 0x000fe40000000f00 */
[----:B------:R-:W-:Y:S02]  /*14850*/  F2FP.F16.F32.PACK_AB R81, R83, R82 ;  /* 0x000000525351723e */ /* 0x000fe400000000ff */
[----:B------:R-:W-:-:S02]  /*14860*/  F2FP.F16.F32.PACK_AB R88, R89, R88 ;  /* 0x000000585958723e */ /* 0x000fc400000000ff */
[----:B------:R-:W-:Y:S02]  /*14870*/  LOP3.LUT R110, R181, R110, RZ, 0x3c, !PT ;  /* 0x0000006eb56e7212 */ /* 0x000fe400078e3cff */
[----:B--2---:R-:W-:Y:S02]  /*14880*/  F2FP.F16.F32.PACK_AB R4, R161, R164 ;  /* 0x000000a4a104723e */ /* 0x004fe400000000ff */
[----:B------:R-:W-:Y:S02]  /*14890*/  F2FP.F16.F32.PACK_AB R5, R51, R50 ;  /* 0x000000323305723e */ /* 0x000fe400000000ff */
[----:B------:R-:W-:Y:S02]  /*148a0*/  F2FP.F16.F32.PACK_AB R6, R159, R162 ;  /* 0x000000a29f06723e */ /* 0x000fe400000000ff */
[----:B------:R-:W-:Y:S02]  /*148b0*/  F2FP.F16.F32.PACK_AB R7, R55, R54 ;  /* 0x000000363707723e */ /* 0x000fe400000000ff */
[----:B------:R-:W-:-:S02]  /*148c0*/  SHF.R.U64 R171, R171, 0x3, RZ ;  /* 0x00000003abab7819 */ /* 0x000fc400000012ff */
[----:B------:R-:W-:Y:S01]  /*148d0*/  MOV R64, R64 ;  /* 0x0000004000407202 */ /* 0x000fe20000000f00 */
[----:B------:R2:W-:Y:S01]  /*148e0*/  STSM.16.M88.4 [R48], R4 ;  /* 0x0000000430007844 */ /* 0x0005e20000000200 */
[----:B------:R-:W-:Y:S02]  /*148f0*/  F2FP.F16.F32.PACK_AB R82, R85, R84 ;  /* 0x000000545552723e */ /* 0x000fe400000000ff */
[----:B------:R-:W-:Y:S01]  /*14900*/  F2FP.F16.F32.PACK_AB R83, R87, R86 ;  /* 0x000000565753723e */ /* 0x000fe200000000ff */
[----:B------:R4:W-:Y:S01]  /*14910*/  STSM.16.M88.4 [R52], R8 ;  /* 0x0000000834007844 */ /* 0x0009e20000000200 */
[----:B------:R-:W-:Y:S02]  /*14920*/  F2FP.F16.F32.PACK_AB R89, R91, R90 ;  /* 0x0000005a5b59723e */ /* 0x000fe400000000ff */
[----:B------:R-:W-:Y:S01]  /*14930*/  MOV R40, R98 ;  /* 0x0000006200287202 */ /* 0x000fe20000000f00 */
[----:B------:R0:W-:Y:S01]  /*14940*/  STSM.16.M88.4 [R56], R12 ;  /* 0x0000000c38007844 */ /* 0x0001e20000000200 */
[----:B------:R-:W-:-:S02]  /*14950*/  F2FP.F16.F32.PACK_AB R90, R93, R92 ;  /* 0x0000005c5d5a723e */ /* 0x000fc400000000ff */
[----:B------:R-:W-:Y:S01]  /*14960*/  F2FP.F16.F32.PACK_AB R91, R95, R94 ;  /* 0x0000005e5f5b723e */ /* 0x000fe200000000ff */
[----:B------:R-:W-:Y:S01]  /*14970*/  STSM.16.M88.4 [R60], R72 ;  /* 0x000000483c007844 */ /* 0x000fe20000000200 */
[----:B------:R-:W-:Y:S02]  /*14980*/  F2FP.F16.F32.PACK_AB R96, R97, R96 ;  /* 0x000000606160723e */ /* 0x000fe400000000ff */
[----:B------:R-:W-:Y:S01]  /*14990*/  MOV R102, R102 ;  /* 0x0000006600667202 */ /* 0x000fe20000000f00 */
[----:B------:R-:W-:Y:S01]  /*149a0*/  STSM.16.M88.4 [R64], R80 ;  /* 0x0000005040007844 */ /* 0x000fe20000000200 */
[----:B------:R-:W-:Y:S02]  /*149b0*/  MOV R41, R106 ;  /* 0x0000006a00297202 */ /* 0x000fe40000000f00 */
[----:B------:R-:W-:Y:S01]  /*149c0*/  F2FP.F16.F32.PACK_AB R97, R3, R0 ;  /* 0x000000000361723e */ /* 0x000fe200000000ff */
[----:B------:R-:W-:Y:S01]  /*149d0*/  STSM.16.M88.4 [R40], R88 ;  /* 0x0000005828007844 */ /* 0x000fe20000000200 */
[----:B------:R-:W-:-:S02]  /*149e0*/  F2FP.F16.F32.PACK_AB R98, R101, R100 ;  /* 0x000000646562723e */ /* 0x000fc400000000ff */
[----:B------:R-:W-:Y:S01]  /*149f0*/  F2FP.F16.F32.PACK_AB R99, R42, R34 ;  /* 0x000000222a63723e */ /* 0x000fe200000000ff */
[----:B------:R-:W-:Y:S01]  /*14a00*/  IMAD.MOV.U32 R0, RZ, RZ, RZ ;  /* 0x000000ffff007224 */ /* 0x000fe200078e00ff */
        /* <DEDUP_REMOVED lines=17> */
[----:B---3--:R-:W-:Y:S02]  /*14b20*/  F2FP.F16.F32.PACK_AB R122, R125, R124 ;  /* 0x0000007c7d7a723e */ /* 0x008fe400000000ff */
[----:B------:R-:W-:Y:S02]  /*14b30*/  F2FP.F16.F32.PACK_AB R123, R127, R126 ;  /* 0x0000007e7f7b723e */ /* 0x000fe400000000ff */
[----:B------:R-:W-:-:S02]  /*14b40*/  F2FP.F16.F32.PACK_AB R129, R131, R130 ;  /* 0x000000828381723e */ /* 0x000fc400000000ff */
[----:B------:R-:W-:Y:S01]  /*14b50*/  F2FP.F16.F32.PACK_AB R136, R137, R136 ;  /* 0x000000888988723e */ /* 0x000fe200000000ff */
[----:B------:R-:W-:Y:S01]  /*14b60*/  STSM.16.M88.4 [R44], R120 ;  /* 0x000000782c007844 */ /* 0x000fe20000000200 */
[----:B------:R-:W-:Y:S02]  /*14b70*/  ISETP.NE.U32.AND P0, PT, RZ, UR4, PT ;  /* 0x00000004ff007c0c */ /* 0x000fe4000bf05070 */
[----:B--2---:R-:W-:Y:S02]  /*14b80*/  IADD3 R4, P1, R216, UR4, RZ ;  /* 0x00000004d8047c10 */ /* 0x004fe4000ff3e0ff */
        /* <DEDUP_REMOVED lines=19> */
[----:B------:R-:W-:-:S04]  /*14cc0*/  ISETP.NE.U32.AND P6, PT, RZ, UR4, PT ;  /* 0x00000004ff007c0c */ /* 0x000fc8000bfc5070 */
[----:B------:R-:W-:Y:S01]  /*14cd0*/  ISETP.NE.AND.EX P6, PT, RZ, UR5, PT, P6 ;  /* 0x00000005ff007c0c */ /* 0x000fe2000bfc5360 */
[----:B------:R-:W-:-:S04]  /*14ce0*/  IMAD R3, R214, 0x40, R193 ;  /* 0x00000040d6037824 */ /* 0x000fc800078e02c1 */
[----:B------:R-:W-:-:S08]  /*14cf0*/  IMAD.WIDE R20, R3, 0x2, R20 ;  /* 0x0000000203147825 */ /* 0x000fd000078e0214 */
[----:B------:R-:W-:Y:S01]  /*14d00*/  @P6 IADD3 R216, P4, R216, UR4, RZ ;  /* 0x00000004d8d86c10 */ /* 0x000fe2000ff9e0ff */
[----:B------:R-:W-:Y:S02]  /*14d10*/  ULDC UR4, c[0x0][0xb88] ;  /* 0x0002e20000047ab9 */ /* 0x000fe40000000800 */
[----:B------:R-:W-:Y:S01]  /*14d20*/  IMAD.U32 R3, RZ, RZ, UR4 ;  /* 0x00000004ff037e24 */ /* 0x000fe2000f8e00ff */
[----:B------:R-:W-:Y:S01]  /*14d30*/  @P6 IADD3.X R217, R217, UR5, RZ, P4, !PT ;  /* 0x00000005d9d96c10 */ /* 0x000fe2000a7fe4ff */
[----:B------:R1:W5:Y:S01]  /*14d40*/  @P0 LDG.E R0, desc[UR54][R4.64] ;  /* 0x0000003604000981 */ /* 0x000362000c1e1900 */
[C---:B----4-:R-:W-:Y:S02]  /*14d50*/  IADD3 R9, P1, R20.reuse, 0x1000, RZ ;  /* 0x0000100014097810 */ /* 0x050fe40007f3e0ff */
[C---:B0-----:R-:W-:Y:S01]  /*14d60*/  IADD3 R13, P2, R20.reuse, 0x2000, RZ ;  /* 0x00002000140d7810 */ /* 0x041fe20007f5e0ff */
[----:B------:R0:W5:Y:S01]  /*14d70*/  @P6 LDG.E R3, desc[UR54][R216.64] ;  /* 0x00000036d8036981 */ /* 0x000162000c1e1900 */
[----:B------:R-:W-:-:S02]  /*14d80*/  IADD3 R25, P3, R20, 0x3000, RZ ;  /* 0x0000300014197810 */ /* 0x000fc40007f7e0ff */
[----:B------:R-:W-:Y:S02]  /*14d90*/  IADD3 R29, P4, R20, 0x4000, RZ ;  /* 0x00004000141d7810 */ /* 0x000fe40007f9e0ff */
[----:B------:R-:W-:Y:S02]  /*14da0*/  LOP3.LUT R8, R9, 0x380, RZ, 0xc0, !PT ;  /* 0x0000038009087812 */ /* 0x000fe400078ec0ff */
[----:B------:R-:W-:Y:S02]  /*14db0*/  LOP3.LUT R12, R13, 0x380, RZ, 0xc0, !PT ;  /* 0x000003800d0c7812 */ /* 0x000fe400078ec0ff */
[----:B------:R-:W-:Y:S02]  /*14dc0*/  LOP3.LUT R24, R25, 0x380, RZ, 0xc0, !PT ;  /* 0x0000038019187812 */ /* 0x000fe400078ec0ff */
[----:B------:R-:W-:Y:S02]  /*14dd0*/  LOP3.LUT R28, R29, 0x380, RZ, 0xc0, !PT ;  /* 0x000003801d1c7812 */ /* 0x000fe400078ec0ff */
[----:B------:R-:W-:-:S02]  /*14de0*/  SHF.R.U64 R8, R8, 0x3, RZ ;  /* 0x0000000308087819 */ /* 0x000fc400000012ff */
[----:B------:R-:W-:Y:S02]  /*14df0*/  SHF.R.U64 R12, R12, 0x3, RZ ;  /* 0x000000030c0c7819 */ /* 0x000fe400000012ff */
[----:B------:R-:W-:Y:S02]  /*14e00*/  SHF.R.U64 R24, R24, 0x3, RZ ;  /* 0x0000000318187819 */ /* 0x000fe400000012ff */
[----:B------:R-:W-:Y:S02]  /*14e10*/  SHF.R.U64 R28, R28, 0x3, RZ ;  /* 0x000000031c1c7819 */ /* 0x000fe400000012ff */
[----:B------:R-:W-:Y:S02]  /*14e20*/  IADD3 R33, P5, R20, 0x5000, RZ ;  /* 0x0000500014217810 */ /* 0x000fe40007fbe0ff */
[----:B------:R-:W-:Y:S02]  /*14e30*/  LOP3.LUT R8, R8, R9, RZ, 0x3c, !PT ;  /* 0x0000000908087212 */ /* 0x000fe400078e3cff */
[----:B------:R-:W-:Y:S01]  /*14e40*/  LOP3.LUT R12, R12, R13, RZ, 0x3c, !PT ;  /* 0x0000000d0c0c7212 */ /* 0x000fe200078e3cff */
[--C-:B------:R-:W-:Y:S01]  /*14e50*/  IMAD.X R13, RZ, RZ, R21.reuse, P2 ;  /* 0x000000ffff0d7224 */ /* 0x100fe200010e0615 */
[----:B------:R-:W-:Y:S01]  /*14e60*/  LOP3.LUT R24, R24, R25, RZ, 0x3c, !PT ;  /* 0x0000001918187212 */ /* 0x000fe200078e3cff */
[--C-:B------:R-:W-:Y:S01]  /*14e70*/  IMAD.X R25, RZ, RZ, R21.reuse, P3 ;  /* 0x000000ffff197224 */ /* 0x100fe200018e0615 */
[----:B------:R-:W-:Y:S01]  /*14e80*/  LOP3.LUT R28, R28, R29, RZ, 0x3c, !PT ;  /* 0x0000001d1c1c7212 */ /* 0x000fe200078e3cff */
[----:B------:R-:W-:Y:S01]  /*14e90*/  IMAD.X R29, RZ, RZ, R21, P4 ;  /* 0x000000ffff1d7224 */ /* 0x000fe200020e0615 */
[----:B------:R-:W-:-:S02]  /*14ea0*/  P2R R7, PR, RZ, 0x20 ;  /* 0x00000020ff077803 */ /* 0x000fc40000000000 */
[----:B------:R-:W-:Y:S02]  /*14eb0*/  IADD3.X R9, RZ, R21, RZ, P1, !PT ;  /* 0x00000015ff097210 */ /* 0x000fe40000ffe4ff */
[C---:B------:R-:W-:Y:S02]  /*14ec0*/  IADD3 R37, P1, R20.reuse, 0x6000, RZ ;  /* 0x0000600014257810 */ /* 0x040fe40007f3e0ff */
[C---:B-1----:R-:W-:Y:S02]  /*14ed0*/  IADD3 R41, P2, R20.reuse, 0x7000, RZ ;  /* 0x0000700014297810 */ /* 0x042fe40007f5e0ff */
[C---:B------:R-:W-:Y:S02]  /*14ee0*/  IADD3 R45, P3, R20.reuse, 0x8000, RZ ;  /* 0x00008000142d7810 */ /* 0x040fe40007f7e0ff */
[C---:B------:R-:W-:Y:S02]  /*14ef0*/  IADD3 R49, P4, R20.reuse, 0x9000, RZ ;  /* 0x0000900014317810 */ /* 0x040fe40007f9e0ff */
[----:B------:R-:W-:-:S02]  /*14f00*/  IADD3 R53, P5, R20, 0xa000, RZ ;  /* 0x0000a00014357810 */ /* 0x000fc40007fbe0ff */
[----:B--2---:R-:W-:Y:S02]  /*14f10*/  LOP3.LUT R32, R33, 0x380, RZ, 0xc0, !PT ;  /* 0x0000038021207812 */ /* 0x004fe400078ec0ff */
[----:B---3--:R-:W-:Y:S02]  /*14f20*/  LOP3.LUT R36, R37, 0x380, RZ, 0xc0, !PT ;  /* 0x0000038025247812 */ /* 0x008fe400078ec0ff */
        /* <DEDUP_REMOVED lines=16> */
[----:B0-----:R-:W-:Y:S06]  /*15030*/  @P6 BRA `(.L_x_4319) ;  /* 0x0000000000106947 */ /* 0x001fec0003800000 */
[----:B------:R-:W-:Y:S05]  /*15040*/  @!P0 BRA `(.L_x_4319) ;  /* 0x00000000000c8947 */ /* 0x000fea0003800000 */
[----:B------:R-:W2:Y:S04]  /*15050*/  LDG.E R6, desc[UR54][R4.64] ;  /* 0x0000003604067981 */ /* 0x000ea8000c1e1900 */
[----:B-----5:R-:W2:Y:S02]  /*15060*/  LDG.E R3, desc[UR54][R4.64+0x4] ;  /* 0x0000043604037981 */ /* 0x020ea4000c1e1900 */
[----:B--2---:R-:W-:-:S07]  /*15070*/  IADD3 R3, -R6, R3, RZ ;  /* 0x0000000306037210 */ /* 0x004fce0007ffe1ff */
.L_x_4319:
        /* <DEDUP_REMOVED lines=19> */
[----:B0-----:R-:W-:Y:S02]  /*151b0*/  ISETP.NE.AND P5, PT, R4, RZ, PT ;  /* 0x000000ff0400720c */ /* 0x001fe40003fa5270 */
        /* <DEDUP_REMOVED lines=12> */
[----:B------:R-:W-:Y:S01]  /*15280*/  IMAD.X R65, RZ, RZ, R21, P2 ;  /* 0x000000ffff417224 */ /* 0x000fe200010e0615 */
[----:B------:R-:W-:-:S02]  /*15290*/  LOP3.LUT R68, R68, R69, RZ, 0x3c, !PT ;  /* 0x0000004544447212 */ /* 0x000fc400078e3cff */
        /* <DEDUP_REMOVED lines=15> */
[----:B------:R-:W-:Y:S01]  /*15390*/  IMAD.IADD R5, R5, 0x1, R7 ;  /* 0x0000000105057824 */ /* 0x000fe200078e0207 */
[----:B------:R-:W-:Y:S01]  /*153a0*/  IADD3 R7, -R194, RZ, RZ ;  /* 0x000000ffc2077210 */ /* 0x000fe20007ffe1ff */
        /* <DEDUP_REMOVED lines=8> */
[----:B------:R-:W-:Y:S01]  /*15430*/  ISETP.GE.OR P1, PT, R14, R3, P0 ;  /* 0x000000030e00720c */ /* 0x000fe20000726670 */
[----:B------:R-:W-:Y:S01]  /*15440*/  ULDC.64 UR4, c[0x0][0xc40] ;  /* 0x0003100000047ab9 */ /* 0x000fe20000000a00 */
[----:B------:R-:W-:Y:S02]  /*15450*/  IADD3.X R7, R7, R5, R11, P2, !PT ;  /* 0x0000000507077210 */ /* 0x000fe400017fe40b */
[----:B------:R-:W-:Y:S02]  /*15460*/  ISETP.GE.OR P0, PT, R6, R3, P0 ;  /* 0x000000030600720c */ /* 0x000fe40000706670 */
[----:B------:R-:W-:-:S04]  /*15470*/  LEA R4, P2, R10, UR4, 0x2 ;  /* 0x000000040a047c11 */ /* 0x000fc8000f8410ff */
[----:B------:R-:W-:-:S05]  /*15480*/  LEA.HI.X R5, R10, UR5, R7, 0x2, P2 ;  /* 0x000000050a057c11 */ /* 0x000fca00090f1407 */
[----:B------:R0:W-:Y:S04]  /*15490*/  @!P1 STG.E desc[UR54][R4.64], R166 ;  /* 0x000000a604009986 */ /* 0x0001e8000c101936 */
[----:B------:R0:W-:Y:S02]  /*154a0*/  @!P0 STG.E desc[UR54][R4.64+0x20], R167 ;  /* 0x000020a704008986 */ /* 0x0001e4000c101936 */
.L_x_4320:
[----:B------:R-:W1:Y:S01]  /*154b0*/  LDC R87, c[0x0][0xb8c] ;  /* 0x0002e300ff577b82 */ /* 0x000e620000000800 */
[----:B0-----:R0:W5:Y:S01]  /*154c0*/  LD.E.128 R4, desc[UR54][R20.64] ;  /* 0x0000003614047980 */ /* 0x001162000c101d00 */
[----:B------:R-:W-:Y:S02]  /*154d0*/  ULDC.64 UR4, c[0x0][0xba0] ;  /* 0x0002e80000047ab9 */ /* 0x000fe40000000a00 */
[----:B------:R-:W-:Y:S01]  /*154e0*/  IMAD R77, R77, UR4, RZ ;  /* 0x000000044d4d7c24 */ /* 0x000fe2000f8e02ff */
[----:B------:R-:W-:Y:S01]  /*154f0*/  IADD3 R82, R193, 0x40, RZ ;  /* 0x00000040c1527810 */ /* 0x000fe20007ffe0ff */
[----:B------:R-:W5:Y:S04]  /*15500*/  LD.E.128 R8, desc[UR54][R8.64] ;  /* 0x0000003608087980 */ /* 0x000f68000c101d00 */
[----:B------:R-:W5:Y:S01]  /*15510*/  LD.E.128 R12, desc[UR54][R12.64] ;  /* 0x000000360c0c7980 */ /* 0x000f62000c101d00 */
[--C-:B0-----:R-:W-:Y:S01]  /*15520*/  SHF.R.S32.HI R21, RZ, 0x1f, R193.reuse ;  /* 0x0000001fff157819 */ /* 0x101fe200000114c1 */
[----:B------:R-:W-:-:S02]  /*15530*/  IMAD.MOV.U32 R20, RZ, RZ, R193 ;  /* 0x000000ffff147224 */ /* 0x000fc400078e00c1 */
[C---:B------:R-:W-:Y:S01]  /*15540*/  IMAD R77, R0.reuse, UR5, R77 ;  /* 0x00000005004d7c24 */ /* 0x040fe2000f8e024d */
[----:B------:R-:W5:Y:S01]  /*15550*/  LD.E.128 R24, desc[UR54][R24.64] ;  /* 0x0000003618187980 */ /* 0x000f62000c101d00 */
[----:B------:R-:W-:Y:S01]  /*15560*/  IMAD.WIDE.U32 R20, R0, UR4, R20 ;  /* 0x0000000400147c25 */ /* 0x000fe2000f8e0014 */
[----:B------:R-:W-:Y:S02]  /*15570*/  ULDC.64 UR4, c[0x0][0xbe0] ;  /* 0x0002f80000047ab9 */ /* 0x000fe40000000a00 */
[----:B------:R-:W5:Y:S01]  /*15580*/  LD.E.128 R28, desc[UR54][R28.64] ;  /* 0x000000361c1c7980 */ /* 0x000f62000c101d00 */
[----:B------:R-:W-:Y:S02]  /*15590*/  IMAD R3, R220, -0x40, R3 ;  /* 0xffffffc0dc037824 */ /* 0x000fe400078e0203 */
[----:B------:R-:W-:Y:S01]  /*155a0*/  VIADD R0, R214, 0x20 ;  /* 0x00000020d6007836 */ /* 0x000fe20000000000 */
[----:B------:R-:W5:Y:S01]  /*155b0*/  LD.E.128 R32, desc[UR54][R32.64] ;  /* 0x0000003620207980 */ /* 0x000f62000c101d00 */
[----:B-1----:R-:W-:-:S03]  /*155c0*/  ISETP.GE.AND P3, PT, R82, R87, PT ;  /* 0x000000575200720c */ /* 0x002fc60003f66270 */
[----:B------:R-:W5:Y:S01]  /*155d0*/  LD.E.128 R36, desc[UR54][R36.64] ;  /* 0x0000003624247980 */ /* 0x000f62000c101d00 */
[----:B------:R-:W-:-:S03]  /*155e0*/  ISETP.GE.AND P0, PT, R0, R3, PT ;  /* 0x000000030000720c */ /* 0x000fc60003f06270 */
[----:B------:R-:W5:Y:S01]  /*155f0*/  LD.E.128 R40, desc[UR54][R40.64] ;  /* 0x0000003628287980 */ /* 0x000f62000c101d00 */
[----:B------:R-:W-:-:S03]  /*15600*/  ISETP.GE.AND P1, PT, R214, R3, PT ;  /* 0x00000003d600720c */ /* 0x000fc60003f26270 */
[----:B------:R-:W5:Y:S01]  /*15610*/  LD.E.128 R44, desc[UR54][R44.64] ;  /* 0x000000362c2c7980 */ /* 0x000f62000c101d00 */
[----:B------:R-:W-:-:S03]  /*15620*/  ISETP.GE.AND P2, PT, R193, R87, PT ;  /* 0x00000057c100720c */ /* 0x000fc60003f46270 */
[----:B------:R-:W5:Y:S01]  /*15630*/  LD.E.128 R48, desc[UR54][R48.64] ;  /* 0x0000003630307980 */ /* 0x000f62000c101d00 */
[----:B------:R-:W-:-:S03]  /*15640*/  SEL R3, RZ, 0xffffffff, P3 ;  /* 0xffffffffff037807 */ /* 0x000fc60001800000 */
[----:B------:R-:W5:Y:S01]  /*15650*/  LD.E.128 R52, desc[UR54][R52.64] ;  /* 0x0000003634347980 */ /* 0x000f62000c101d00 */
[----:B------:R-:W-:-:S03]  /*15660*/  VIADD R83, R193, 0x80 ;  /* 0x00000080c1537836 */ /* 0x000fc60000000000 */
[----:B------:R-:W5:Y:S01]  /*15670*/  LD.E.128 R56, desc[UR54][R56.64] ;  /* 0x0000003638387980 */ /* 0x000f62000c101d00 */
[----:B------:R-:W-:-:S03]  /*15680*/  VIADD R84, R193, 0xc0 ;  /* 0x000000c0c1547836 */ /* 0x000fc60000000000 */
[----:B------:R-:W5:Y:S04]  /*15690*/  LD.E.128 R60, desc[UR54][R60.64] ;  /* 0x000000363c3c7980 */ /* 0x000f68000c101d00 */
[----:B------:R-:W5:Y:S04]  /*156a0*/  LD.E.128 R64, desc[UR54][R64.64] ;  /* 0x0000003640407980 */ /* 0x000f68000c101d00 */
[----:B------:R-:W5:Y:S04]  /*156b0*/  LD.E.128 R68, desc[UR54][R68.64] ;  /* 0x0000003644447980 */ /* 0x000f68000c101d00 */
[----:B------:R-:W5:Y:S01]  /*156c0*/  LD.E.128 R72, desc[UR54][R72.64] ;  /* 0x0000003648487980 */ /* 0x000f62000c101d00 */
[----:B------:R-:W-:Y:S01]  /*156d0*/  IMAD.IADD R21, R21, 0x1, R77 ;  /* 0x0000000115157824 */ /* 0x000fe200078e024d */
[----:B------:R-:W-:Y:S01]  /*156e0*/  SEL R0, RZ, 0x1, P2 ;  /* 0x00000001ff007807 */ /* 0x000fe20001000000 */
[----:B------:R-:W-:Y:S01]  /*156f0*/  IMAD R76, R76, UR4, RZ ;  /* 0x000000044c4c7c24 */ /* 0x000fe2000f8e02ff */
[----:B------:R-:W-:Y:S01]  /*15700*/  @!PT LDS RZ, [RZ] ;  /* 0x00000000fffff984 */ /* 0x000fe20000000800 */
[----:B------:R-:W-:Y:S01]  /*15710*/  @!PT LDS RZ, [RZ] ;  /* 0x00000000fffff984 */ /* 0x000fe20000000800 */
[----:B------:R-:W-:Y:S01]  /*15720*/  @!PT LDS RZ, [RZ] ;  /* 0x00000000fffff984 */ /* 0x000fe20000000800 */
[----:B------:R-:W-:Y:S01]  /*15730*/  @!PT LDS RZ, [RZ] ;  /* 0x00000000fffff984 */ /* 0x000fe20000000800 */
[----:B------:R0:W-:Y:S06]  /*15740*/  MEMBAR.ALL.CTA ;  /* 0x0000000000007992 */ /* 0x0001ec0000008000 */
[----:B0-----:R-:W0:Y:S01]  /*15750*/  FENCE.VIEW.ASYNC.S ;  /* 0x00000000000073c6 */ /* 0x001e220000000000 */
[----:B------:R-:W-:Y:S01]  /*15760*/  SHF.L.U32 R3, R3, 0x1, RZ ;  /* 0x0000000103037819 */ /* 0x000fe200000006ff */
[----:B------:R-:W-:Y:S01]  /*15770*/  IMAD.WIDE.U32 R20, R213, UR4, R20 ;  /* 0x00000004d5147c25 */ /* 0x000fe2000f8e0014 */
[-C--:B------:R-:W-:Y:S01]  /*15780*/  ISETP.GE.AND P2, PT, R83, R87.reuse, PT ;  /* 0x000000575300720c */ /* 0x080fe20003f46270 */
[----:B------:R-:W-:Y:S01]  /*15790*/  BSSY B1, `(.L_x_4321) ;  /* 0x000003c000017945 */ /* 0x000fe20003800000 */
[-C--:B------:R-:W-:Y:S01]  /*157a0*/  ISETP.GE.AND P3, PT, R84, R87.reuse, PT ;  /* 0x000000575400720c */ /* 0x080fe20003f66270 */
[----:B------:R-:W-:Y:S01]  /*157b0*/  IMAD R77, R213, UR5, R76 ;  /* 0x00000005d54d7c24 */ /* 0x000fe2000f8e024c */
[----:B------:R-:W-:Y:S01]  /*157c0*/  LOP3.LUT R0, R3, 0x2, R0, 0xe2, !PT ;  /* 0x0000000203007812 */ /* 0x000fe200078ee200 */
[C---:B------:R-:W-:Y:S01]  /*157d0*/  VIADD R85, R193.reuse, 0x100 ;  /* 0x00000100c1557836 */ /* 0x040fe20000000000 */
[----:B------:R-:W-:Y:S01]  /*157e0*/  SEL R3, RZ, 0x4, P2 ;  /* 0x00000004ff037807 */ /* 0x000fe20001000000 */
[----:B------:R-:W-:Y:S01]  /*157f0*/  VIADD R86, R193, 0x140 ;  /* 0x00000140c1567836 */ /* 0x000fe20000000000 */
[----:B------:R-:W-:Y:S01]  /*15800*/  SEL R76, RZ, 0x8, P3 ;  /* 0x00000008ff4c7807 */ /* 0x000fe20001800000 */
[----:B------:R-:W-:Y:S01]  /*15810*/  IMAD.IADD R21, R21, 0x1, R77 ;  /* 0x0000000115157824 */ /* 0x000fe200078e024d */
[-C--:B------:R-:W-:Y:S01]  /*15820*/  ISETP.GE.AND P2, PT, R85, R87.reuse, PT ;  /* 0x000000575500720c */ /* 0x080fe20003f46270 */
[C---:B------:R-:W-:Y:S01]  /*15830*/  VIADD R77, R193.reuse, 0x180 ;  /* 0x00000180c14d7836 */ /* 0x040fe20000000000 */
[----:B------:R-:W-:Y:S01]  /*15840*/  LOP3.LUT R3, R76, R0, R3, 0xfe, !PT ;  /* 0x000000004c037212 */ /* 0x000fe200078efe03 */
[----:B------:R-:W-:Y:S01]  /*15850*/  VIADD R78, R193, 0x1c0 ;  /* 0x000001c0c14e7836 */ /* 0x000fe20000000000 */
[----:B------:R-:W-:Y:S01]  /*15860*/  ISETP.GE.AND P3, PT, R86, R87, PT ;  /* 0x000000575600720c */ /* 0x000fe20003f66270 */
[----:B------:R-:W-:Y:S01]  /*15870*/  ULDC.64 UR4, c[0x0][0xbe8] ;  /* 0x0002fa0000047ab9 */ /* 0x000fe20000000a00 */
[----:B------:R-:W-:-:S02]  /*15880*/  IADD3 R0, R2, 0x38820, RZ ;  /* 0x0003882002007810 */ /* 0x000fc40007ffe0ff */
[----:B------:R-:W-:Y:S02]  /*15890*/  ISETP.GE.AND P4, PT, R77, R87, PT ;  /* 0x000000574d00720c */ /* 0x000fe40003f86270 */
[----:B------:R-:W-:Y:S02]  /*158a0*/  SEL R76, RZ, 0x10, P2 ;  /* 0x00000010ff4c7807 */ /* 0x000fe40001000000 */
[----:B------:R-:W-:Y:S02]  /*158b0*/  SEL R77, RZ, 0x20, P3 ;  /* 0x00000020ff4d7807 */ /* 0x000fe40001800000 */
[----:B------:R-:W-:Y:S02]  /*158c0*/  PRMT R0, RZ, 0x654, R0 ;  /* 0x00000654ff007816 */ /* 0x000fe40000000000 */
[----:B------:R-:W-:Y:S01]  /*158d0*/  LOP3.LUT R3, R77, R3, R76, 0xfe, !PT ;  /* 0x000000034d037212 */ /* 0x000fe200078efe4c */
[----:B------:R-:W-:Y:S01]  /*158e0*/  IMAD R76, R221, UR4, RZ ;  /* 0x00000004dd4c7c24 */ /* 0x000fe2000f8e02ff */
[----:B0-----:R0:W-:Y:S01]  /*158f0*/  SYNCS.ARRIVE.TRANS64.RED.A1T0 RZ, [R0+URZ], RZ ;  /* 0x000000ff00ff79a7 */ /* 0x0011e2000810043f */
[----:B------:R-:W-:-:S02]  /*15900*/  ISETP.GE.AND P2, PT, R78, R87, PT ;  /* 0x000000574e00720c */ /* 0x000fc40003f46270 */
[----:B------:R-:W-:Y:S01]  /*15910*/  SHF.R.S32.HI R215, RZ, 0x1f, R214 ;  /* 0x0000001fffd77819 */ /* 0x000fe200000114d6 */
[C---:B------:R-:W-:Y:S02]  /*15920*/  IMAD R81, R79.reuse, UR5, R76 ;  /* 0x000000054f517c24 */ /* 0x040fe4000f8e024c */
[----:B------:R-:W-:Y:S01]  /*15930*/  IMAD.WIDE.U32 R78, R79, UR4, R20 ;  /* 0x000000044f4e7c25 */ /* 0x000fe2000f8e0014 */
[----:B0-----:R-:W-:-:S03]  /*15940*/  SEL R0, RZ, 0x40, P4 ;  /* 0x00000040ff007807 */ /* 0x001fc60002000000 */
[----:B------:R-:W-:Y:S01]  /*15950*/  IMAD.WIDE R76, R220, 0x40, R214 ;  /* 0x00000040dc4c7825 */ /* 0x000fe200078e02d6 */
[----:B------:R-:W-:Y:S02]  /*15960*/  LOP3.LUT R0, R3, R0, RZ, 0xfc, !PT ;  /* 0x0000000003007212 */ /* 0x000fe400078efcff */
[----:B------:R-:W-:Y:S01]  /*15970*/  SEL R3, RZ, 0x80, P2 ;  /* 0x00000080ff037807 */ /* 0x000fe20001000000 */
[----:B------:R-:W-:-:S03]  /*15980*/  IMAD.IADD R89, R79, 0x1, R81 ;  /* 0x000000014f597824 */ /* 0x000fc600078e0251 */
        /* <DEDUP_REMOVED lines=28> */
.L_x_4322:
[----:B------:R-:W-:Y:S05]  /*15b50*/  BSYNC B1 ;  /* 0x0000000000017941 */ /* 0x000fea0003800000 */
.L_x_4321:
[----:B------:R-:W-:Y:S05]  /*15b60*/  @P0 BRA `(.L_x_4323) ;  /* 0x0000000c00040947 */ /* 0x000fea0003800000 */
[----:B0----5:R-:W-:Y:S01]  /*15b70*/  IADD3 R7, P0, R76, 0x20, RZ ;  /* 0x000000204c077810 */ /* 0x021fe20007f1e0ff */
[----:B------:R-:W-:Y:S01]  /*15b80*/  ULDC.64 UR4, c[0x0][0xbd8] ;  /* 0x0002f60000047ab9 */ /* 0x000fe20000000a00 */
[----:B------:R-:W-:Y:S01]  /*15b90*/  IMAD.MOV.U32 R4, RZ, RZ, R78 ;  /* 0x000000ffff047224 */ /* 0x000fe200078e004e */
[----:B------:R-:W-:Y:S01]  /*15ba0*/  ISETP.GE.AND P4, PT, R82, R87, PT ;  /* 0x000000575200720c */ /* 0x000fe20003f86270 */
        /* <DEDUP_REMOVED lines=26> */
.L_x_4318:
        /* <DEDUP_REMOVED lines=16> */
[----:B------:R-:W-:Y:S01]  /*15e50*/  ISETP.GT.AND P2, PT, R234, 0x3f, PT ;  /* 0x0000003fea00780c */ /* 0x000fe20003f44270 */
[----:B------:R-:W-:-:S12]  /*15e60*/  @P1 BRA `(.L_x_4324) ;  /* 0x0000000000101947 */ /* 0x000fd80003800000 */
[----:B------:R-:W-:Y:S05]  /*15e70*/  @!P0 BRA `(.L_x_4324) ;  /* 0x00000000000c8947 */ /* 0x000fea0003800000 */
[----:B------:R-:W4:Y:S04]  /*15e80*/  LDG.E R0, desc[UR54][R4.64] ;  /* 0x0000003604007981 */ /* 0x000f28000c1e1900 */
[----:B-----5:R-:W4:Y:S02]  /*15e90*/  LDG.E R3, desc[UR54][R4.64+0x4] ;  /* 0x0000043604037981 */ /* 0x020f24000c1e1900 */
[----:B----4-:R-:W-:-:S07]  /*15ea0*/  IMAD.IADD R3, R3, 0x1, -R0 ;  /* 0x0000000103037824 */ /* 0x010fce00078e0a00 */
.L_x_4324:
[----:B------:R-:W-:Y:S01]  /*15eb0*/  BSSY B1, `(.L_x_4325) ;  /* 0x000001d000017945 */ /* 0x000fe20003800000 */
[----:B------:R-:W-:Y:S02]  /*15ec0*/  SHF.R.S32.HI R10, RZ, 0x1f, R213 ;  /* 0x0000001fff0a7819 */ /* 0x000fe400000114d5 */
[----:B------:R-:W-:Y:S02]  /*15ed0*/  SHF.R.S32.HI R12, RZ, 0x1f, R193 ;  /* 0x0000001fff0c7819 */ /* 0x000fe400000114c1 */
[----:B------:R-:W-:Y:S02]  /*15ee0*/  SEL R11, R218, RZ, !P0 ;  /* 0x000000ffda0b7207 */ /* 0x000fe40004000000 */
[----:B------:R-:W-:Y:S02]  /*15ef0*/  SEL R221, R221, RZ, !P0 ;  /* 0x000000ffdddd7207 */ /* 0x000fe40004000000 */
[----:B-----5:R-:W-:Y:S01]  /*15f00*/  SHF.R.S32.HI R8, RZ, 0x1f, R9 ;  /* 0x0000001fff087819 */ /* 0x020fe20000011409 */
[----:B------:R-:W-:Y:S06]  /*15f10*/  @P2 BRA `(.L_x_4326) ;  /* 0x0000000000582947 */ /* 0x000fec0003800000 */
[----:B------:R-:W4:Y:S02]  /*15f20*/  S2R R0, SR_TID.X ;  /* 0x0000000000007919 */ /* 0x000f240000002100 */
[----:B----4-:R-:W-:-:S04]  /*15f30*/  IMAD R0, R220, 0x40, R0 ;  /* 0x00000040dc007824 */ /* 0x010fc800078e0200 */
[----:B------:R-:W-:-:S05]  /*15f40*/  VIADD R0, R0, 0xffffff80 ;  /* 0xffffff8000007836 */ /* 0x000fca0000000000 */
[----:B------:R-:W-:-:S13]  /*15f50*/  ISETP.GE.AND P0, PT, R0, R3, PT ;  /* 0x000000030000720c */ /* 0x000fda0003f06270 */
[----:B------:R-:W-:Y:S05]  /*15f60*/  @P0 BRA `(.L_x_4326) ;  /* 0x0000000000440947 */ /* 0x000fea0003800000 */
[----:B---3--:R-:W-:Y:S01]  /*15f70*/  IADD3 R4, P0, R0, R9, RZ ;  /* 0x0000000900047210 */ /* 0x008fe20007f1e0ff */
        /* <DEDUP_REMOVED lines=16> */
.L_x_4326:
[----:B------:R-:W-:Y:S05]  /*16080*/  BSYNC B1 ;  /* 0x0000000000017941 */ /* 0x000fea0003800000 */
.L_x_4325:
[----:B------:R-:W-:Y:S01]  /*16090*/  ULDC.64 UR4, c[0x0][0xba0] ;  /* 0x0002e80000047ab9 */ /* 0x000fe20000000a00 */
[----:B---3--:R-:W-:Y:S01]  /*160a0*/  IMAD.MOV.U32 R4, RZ, RZ, R193 ;  /* 0x000000ffff047224 */ /* 0x008fe200078e00c1 */
[CC--:B--2---:R-:W-:Y:S01]  /*160b0*/  ISETP.GE.AND P2, PT, R193.reuse, R14.reuse, PT ;  /* 0x0000000ec100720c */ /* 0x0c4fe20003f46270 */
[----:B----4-:R-:W-:Y:S01]  /*160c0*/  IMAD.MOV.U32 R5, RZ, RZ, R12 ;  /* 0x000000ffff057224 */ /* 0x010fe200078e000c */
[----:B------:R-:W-:Y:S01]  /*160d0*/  IADD3 R21, R193, 0xc0, RZ ;  /* 0x000000c0c1157810 */ /* 0x000fe20007ffe0ff */
[----:B------:R-:W-:Y:S01]  /*160e0*/  IMAD R0, R8, UR4, RZ ;  /* 0x0000000408007c24 */ /* 0x000fe2000f8e02ff */
[----:B------:R-:W-:Y:S01]  /*160f0*/  BSSY B1, `(.L_x_4327) ;  /* 0x000004b000017945 */ /* 0x000fe20003800000 */
[----:B------:R-:W-:Y:S01]  /*16100*/  IMAD.WIDE.U32 R4, R9, UR4, R4 ;  /* 0x0000000409047c25 */ /* 0x000fe2000f8e0004 */
[----:B------:R-:W-:-:S03]  /*16110*/  ISETP.GE.AND P3, PT, R21, R14, PT ;  /* 0x0000000e1500720c */ /* 0x000fc60003f66270 */
[----:B------:R-:W-:Y:S01]  /*16120*/  IMAD R9, R9, UR5, R0 ;  /* 0x0000000509097c24 */ /* 0x000fe2000f8e0200 */
[----:B------:R-:W-:Y:S01]  /*16130*/  ULDC.64 UR4, c[0x0][0xbe0] ;  /* 0x0002f80000047ab9 */ /* 0x000fe20000000a00 */
[----:B------:R-:W-:Y:S02]  /*16140*/  VIADD R13, R193, 0x40 ;  /* 0x00000040c10d7836 */ /* 0x000fe40000000000 */
[----:B------:R-:W-:Y:S01]  /*16150*/  IMAD R0, R10, UR4, RZ ;  /* 0x000000040a007c24 */ /* 0x000fe2000f8e02ff */
[----:B------:R-:W-:Y:S01]  /*16160*/  IADD3 R5, R5, R9, RZ ;  /* 0x0000000905057210 */ /* 0x000fe20007ffe0ff */
[----:B------:R-:W-:Y:S01]  /*16170*/  IMAD R3, R220, -0x40, R3 ;  /* 0xffffffc0dc037824 */ /* 0x000fe200078e0203 */
[-C--:B------:R-:W-:Y:S01]  /*16180*/  ISETP.GE.AND P0, PT, R13, R14.reuse, PT ;  /* 0x0000000e0d00720c */ /* 0x080fe20003f06270 */
[----:B------:R-:W-:Y:S02]  /*16190*/  IMAD R7, R213, UR5, R0 ;  /* 0x00000005d5077c24 */ /* 0x000fe4000f8e0200 */
[C---:B------:R-:W-:Y:S01]  /*161a0*/  VIADD R0, R214.reuse, 0x20 ;  /* 0x00000020d6007836 */ /* 0x040fe20000000000 */
[----:B------:R-:W-:Y:S01]  /*161b0*/  SEL R6, RZ, 0xffffffff, P0 ;  /* 0xffffffffff067807 */ /* 0x000fe20000000000 */
        /* <DEDUP_REMOVED lines=15> */
[-C--:B------:R-:W-:Y:S01]  /*162b0*/  ISETP.GE.AND P2, PT, R25, R14.reuse, PT ;  /* 0x0000000e1900720c */ /* 0x080fe20003f46270 */
[----:B------:R-:W-:Y:S01]  /*162c0*/  VIADD R9, R193, 0x1c0 ;  /* 0x000001c0c1097836 */ /* 0x000fe20000000000 */
[----:B------:R-:W-:-:S02]  /*162d0*/  ISETP.GE.AND P3, PT, R27, R14, PT ;  /* 0x0000000e1b00720c */ /* 0x000fc40003f66270 */
[----:B------:R-:W-:Y:S02]  /*162e0*/  ISETP.GE.AND P4, PT, R7, R14, PT ;  /* 0x0000000e0700720c */ /* 0x000fe40003f86270 */
[----:B------:R-:W-:Y:S01]  /*162f0*/  LOP3.LUT R3, R6, R0, R3, 0xfe, !PT ;  /* 0x0000000006037212 */ /* 0x000fe200078efe03 */
[----:B------:R-:W-:Y:S01]  /*16300*/  IMAD R0, R221, UR4, RZ ;  /* 0x00000004dd007c24 */ /* 0x000fe2000f8e02ff */
[----:B------:R-:W-:Y:S02]  /*16310*/  SEL R6, RZ, 0x10, P2 ;  /* 0x00000010ff067807 */ /* 0x000fe40001000000 */
[----:B------:R-:W-:Y:S02]  /*16320*/  SEL R7, RZ, 0x20, P3 ;  /* 0x00000020ff077807 */ /* 0x000fe40001800000 */
[----:B------:R-:W-:Y:S02]  /*16330*/  SEL R8, RZ, 0x40, P4 ;  /* 0x00000040ff087807 */ /* 0x000fe40002000000 */
[----:B------:R-:W-:Y:S01]  /*16340*/  LOP3.LUT R29, R7, R3, R6, 0xfe, !PT ;  /* 0x00000003071d7212 */ /* 0x000fe200078efe06 */
[----:B------:R-:W-:Y:S01]  /*16350*/  IMAD R3, R11, UR5, R0 ;  /* 0x000000050b037c24 */ /* 0x000fe2000f8e0200 */
[----:B------:R-:W-:Y:S01]  /*16360*/  ISETP.GE.AND P2, PT, R9, R14, PT ;  /* 0x0000000e0900720c */ /* 0x000fe20003f46270 */
[----:B------:R-:W-:Y:S01]  /*16370*/  IMAD.WIDE.U32 R6, R11, UR4, R4 ;  /* 0x000000040b067c25 */ /* 0x000fe2000f8e0004 */
[----:B------:R-:W-:-:S02]  /*16380*/  LOP3.LUT R29, R29, R8, RZ, 0xfc, !PT ;  /* 0x000000081d1d7212 */ /* 0x000fc400078efcff */
[----:B------:R-:W-:Y:S01]  /*16390*/  SHF.R.S32.HI R9, RZ, 0x1f, R214 ;  /* 0x0000001fff097819 */ /* 0x000fe200000114d6 */
[----:B------:R-:W-:Y:S01]  /*163a0*/  IMAD.IADD R11, R7, 0x1, R3 ;  /* 0x00000001070b7824 */ /* 0x000fe200078e0203 */
[----:B------:R-:W-:Y:S02]  /*163b0*/  MOV R8, R214 ;  /* 0x000000d600087202 */ /* 0x000fe40000000f00 */
[----:B------:R-:W-:-:S03]  /*163c0*/  SEL R0, RZ, 0x80, P2 ;  /* 0x00000080ff007807 */ /* 0x000fc60001000000 */
        /* <DEDUP_REMOVED lines=16> */
[----:B------:R-:W-:-:S04]  /*164d0*/  LEA R30, P1, R4, UR4, 0x1 ;  /* 0x00000004041e7c11 */ /* 0x000fc8000f8208ff */
        /* <DEDUP_REMOVED lines=12> */
.L_x_4328:
[----:B------:R-:W-:Y:S05]  /*165a0*/  BSYNC B1 ;  /* 0x0000000000017941 */ /* 0x000fea0003800000 */
.L_x_4327:
        /* <DEDUP_REMOVED lines=29> */
.L_x_4323:
[----:B------:R-:W-:Y:S05]  /*16780*/  BSYNC B0 ;  /* 0x0000000000007941 */ /* 0x000fea0003800000 */
.L_x_4317:
[----:B------:R-:W-:Y:S02]  /*16790*/  ULDC UR4, c[0x0][0xd14] ;  /* 0x0003450000047ab9 */ /* 0x000fe40000000800 */
[----:B-1----:R-:W-:-:S13]  /*167a0*/  ISETP.GE.AND P0, PT, R187, UR4, PT ;  /* 0x00000004bb007c0c */ /* 0x002fda000bf06270 */
[----:B------:R-:W-:Y:S05]  /*167b0*/  @!P0 BRA `(.L_x_4329) ;  /* 0xfffffea800648947 */ /* 0x000fea000383ffff */
[----:B------:R-:W-:Y:S05]  /*167c0*/  BRA `(.L_x_4188) ;  /* 0x0000006400b87947 */ /* 0x000fea0003800000 */
.L_x_4186:
        /* <DEDUP_REMOVED lines=57> */
[----:B------:R-:W-:Y:S01]  /*16b60*/  ULDC UR5, c[0x0][0xd14] ;  /* 0x0003450000057ab9 */ /* 0x000fe20000000800 */
[----:B------:R-:W-:Y:S01]  /*16b70*/  IMAD.MOV.U32 R6, RZ, RZ, RZ ;  /* 0x000000ffff067224 */ /* 0x000fe200078e00ff */
[----:B------:R-:W-:Y:S01]  /*16b80*/  ULDC UR7, c[0x0][0xd14] ;  /* 0x0003450000077ab9 */ /* 0x000fe20000000800 */
[----:B------:R-:W-:-:S05]  /*16b90*/  ULDC UR4, c[0x0][0xd10] ;  /* 0x0003440000047ab9 */ /* 0x000fca0000000800 */
.L_x_4334:
[----:B------:R-:W-:Y:S01]  /*16ba0*/  IADD3 R6, R6, 0x1f, RZ ;  /* 0x0000001f06067810 */ /* 0x000fe20007ffe0ff */
        /* <DEDUP_REMOVED lines=14> */
.L_x_4333:
[----:B------:R-:W-:Y:S05]  /*16c90*/  BSYNC B0 ;  /* 0x0000000000007941 */ /* 0x000fea0003800000 */
.L_x_4332:
        /* <DEDUP_REMOVED lines=25> */
.L_x_4330:
[----:B------:R-:W-:-:S05]  /*16e30*/  IADD3 R7, -R2, R5, RZ ;  /* 0x0000000502077210 */ /* 0x000fca0007ffe1ff */
        /* <DEDUP_REMOVED lines=19> */
.L_x_4335:
        /* <DEDUP_REMOVED lines=53> */
[----:B------:R-:W-:-:S04]  /*172c0*/  IMAD R18, R3, R8, R4 ;  /* 0x0000000803127224 */ /* 0x000fc800078e0204 */
[----:B------:R-:W-:Y:S01]  /*172d0*/  IMAD.IADD R17, R17, 0x1, R2 ;  /* 0x0000000111117824 */ /* 0x000fe200078e0202 */
[----:B------:R-:W-:Y:S06]  /*172e0*/  BRA `(.L_x_4336) ;  /* 0x00000000000c7947 */ /* 0x000fec0003800000 */
.L_x_4331:
[----:B------:R-:W-:Y:S01]  /*172f0*/  IMAD.MOV.U32 R17, RZ, RZ, RZ ;  /* 0x000000ffff117224 */ /* 0x000fe200078e00ff */
[----:B------:R-:W-:Y:S01]  /*17300*/  MOV R16, UR6 ;  /* 0x0000000600107c02 */ /* 0x000fe20008000f00 */
[----:B------:R-:W-:-:S07]  /*17310*/  IMAD.MOV.U32 R18, RZ, RZ, RZ ;  /* 0x000000ffff127224 */ /* 0x000fce00078e00ff */
.L_x_4336:
        /* <DEDUP_REMOVED lines=15> */
[----:B------:R-:W-:Y:S01]  /*17410*/  STL [R1+0x28], RZ ;  /* 0x000028ff01007387 */ /* 0x000fe20000100800 */
[----:B------:R-:W-:Y:S01]  /*17420*/  ULDC UR4, c[0x0][0xc] ;  /* 0x0000030000047ab9 */ /* 0x000fe20000000800 */
[----:B------:R-:W-:Y:S02]  /*17430*/  IMAD.MOV.U32 R2, RZ, RZ, 0x1 ;  /* 0x00000001ff027424 */ /* 0x000fe400078e00ff */
[----:B------:R1:W-:Y:S04]  /*17440*/  STL [R1+0xc], R0 ;  /* 0x00000c0001007387 */ /* 0x0003e80000100800 */
[----:B------:R2:W-:Y:S04]  /*17450*/  STL [R1+0x4], RZ ;  /* 0x000004ff01007387 */ /* 0x0005e80000100800 */
[----:B------:R2:W-:Y:S01]  /*17460*/  STL [R1], RZ ;  /* 0x000000ff01007387 */ /* 0x0005e20000100800 */
[----:B-1----:R-:W-:-:S03]  /*17470*/  MOV R0, UR4 ;  /* 0x0000000400007c02 */ /* 0x002fc60008000f00 */
[----:B------:R2:W-:Y:S04]  /*17480*/  STL [R1+0x8], R2 ;  /* 0x0000080201007387 */ /* 0x0005e80000100800 */
[----:B------:R2:W-:Y:S02]  /*17490*/  STL [R1+0x30], R0 ;  /* 0x0000300001007387 */ /* 0x0005e40000100800 */
.L_x_4421:
[----:B--23--:R-:W1:Y:S02]  /*174a0*/  LDC.64 R2, c[0x0][0xd60] ;  /* 0x00035800ff027b82 */ /* 0x00ce640000000a00 */
[----:B-1----:R-:W-:-:S05]  /*174b0*/  IMAD.WIDE R2, R19, 0x4, R2 ;  /* 0x0000000413027825 */ /* 0x002fca00078e0202 */
[----:B------:R-:W2:Y:S01]  /*174c0*/  LDG.E R11, desc[UR54][R2.64] ;  /* 0x00000036020b7981 */ /* 0x000ea2000c1e1900 */
[----:B------:R-:W-:Y:S05]  /*174d0*/  YIELD ;  /* 0x0000000000007946 */ /* 0x000fea0003800000 */
[----:B------:R-:W-:Y:S01]  /*174e0*/  ULDC.64 UR4, c[0x0][0xb20] ;  /* 0x0002c80000047ab9 */ /* 0x000fe20000000a00 */
[----:B------:R-:W-:Y:S02]  /*174f0*/  CS2R R8, SRZ ;  /* 0x0000000000087805 */ /* 0x000fe4000001ff00 */
[----:B------:R-:W-:Y:S01]  /*17500*/  ISETP.NE.U32.AND P0, PT, RZ, UR4, PT ;  /* 0x00000004ff007c0c */ /* 0x000fe2000bf05070 */
[----:B------:R-:W-:Y:S01]  /*17510*/  ULDC.64 UR8, c[0x0][0xb00] ;  /* 0x0002c00000087ab9 */ /* 0x000fe20000000a00 */
[----:B------:R-:W-:-:S02]  /*17520*/  ULDC.64 UR10, c[0x0][0xb08] ;  /* 0x0002c200000a7ab9 */ /* 0x000fc40000000a00 */
[----:B------:R-:W-:Y:S02]  /*17530*/  ISETP.NE.AND.EX P0, PT, RZ, UR5, PT, P0 ;  /* 0x00000005ff007c0c */ /* 0x000fe4000bf05300 */
[----:B--2---:R-:W-:Y:S01]  /*17540*/  SHF.R.S32.HI R0, RZ, 0x1f, R11 ;  /* 0x0000001fff007819 */ /* 0x004fe2000001140b */
[----:B------:R-:W-:-:S10]  /*17550*/  IMAD.SHL.U32 R15, R11, 0x4, RZ ;  /* 0x000000040b0f7824 */ /* 0x000fd400078e00ff */
[C---:B------:R-:W-:Y:S01]  /*17560*/  @P0 LEA R2, P1, R11.reuse, UR4, 0x2 ;  /* 0x000000040b020c11 */ /* 0x040fe2000f8210ff */
[----:B------:R-:W-:Y:S03]  /*17570*/  STL [R1+0x18], R11 ;  /* 0x0000180b01007387 */ /* 0x000fe60000100800 */
[----:B------:R-:W-:Y:S01]  /*17580*/  @P0 LEA.HI.X R3, R11, UR5, R0, 0x2, P1 ;  /* 0x000000050b030c11 */ /* 0x000fe200088f1400 */
[----:B------:R-:W-:-:S04]  /*17590*/  ULDC.64 UR4, c[0x0][0xb10] ;  /* 0x0002c40000047ab9 */ /* 0x000fc80000000a00 */
[----:B------:R1:W5:Y:S01]  /*175a0*/  @P0 LDG.E R8, desc[UR54][R2.64] ;  /* 0x0000003602080981 */ /* 0x000362000c1e1900 */
[----:B------:R-:W-:Y:S02]  /*175b0*/  ISETP.NE.U32.AND P0, PT, RZ, UR4, PT ;  /* 0x00000004ff007c0c */ /* 0x000fe4000bf05070 */
[----:B------:R-:W-:Y:S01]  /*175c0*/  SHF.L.U64.HI R14, R11, 0x2, R0 ;  /* 0x000000020b0e7819 */ /* 0x000fe20000010200 */
[----:B------:R-:W-:Y:S01]  /*175d0*/  STL [R1+0x20], R15 ;  /* 0x0000200f01007387 */ /* 0x000fe20000100800 */
[----:B------:R-:W-:Y:S01]  /*175e0*/  ISETP.NE.AND.EX P0, PT, RZ, UR5, PT, P0 ;  /* 0x00000005ff007c0c */ /* 0x000fe2000bf05300 */
[----:B------:R-:W-:Y:S02]  /*175f0*/  ULDC UR6, c[0x0][0x338] ;  /* 0x0000ce0000067ab9 */ /* 0x000fe40000000800 */
[----:B------:R-:W-:Y:S10]  /*17600*/  STL [R1+0x24], R14 ;  /* 0x0000240e01007387 */ /* 0x000ff40000100800 */
        /* <DEDUP_REMOVED lines=28> */
[----:B-1----:R-:W-:Y:S01]  /*177d0*/  IMAD.U32 R9, RZ, RZ, UR4 ;  /* 0x00000004ff097e24 */ /* 0x002fe2000f8e00ff */
[----:B0-----:R-:W-:Y:S09]  /*177e0*/  @P0 BRA `(.L_x_4338) ;  /* 0x0000000000100947 */ /* 0x001ff20003800000 */
[----:B------:R-:W-:Y:S05]  /*177f0*/  @!P2 BRA `(.L_x_4338) ;  /* 0x00000000000ca947 */ /* 0x000fea0003800000 */
[----:B-----5:R-:W2:Y:S04]  /*17800*/  LDG.E R10, desc[UR54][R2.64] ;  /* 0x00000036020a7981 */ /* 0x020ea8000c1e1900 */
[----:B------:R-:W2:Y:S02]  /*17810*/  LDG.E R2, desc[UR54][R2.64+0x4] ;  /* 0x0000043602027981 */ /* 0x000ea4000c1e1900 */
[----:B--2---:R-:W-:-:S07]  /*17820*/  IADD3 R10, -R10, R2, RZ ;  /* 0x000000020a0a7210 */ /* 0x004fce0007ffe1ff */
.L_x_4338:
[----:B------:R-:W-:Y:S01]  /*17830*/  IMAD.MOV.U32 R2, RZ, RZ, RZ ;  /* 0x000000ffff027224 */ /* 0x000fe200078e00ff */
[----:B------:R-:W-:-:S05]  /*17840*/  ULDC.64 UR4, c[0x0][0xb18] ;  /* 0x0002c60000047ab9 */ /* 0x000fca0000000a00 */
[----:B------:R-:W2:Y:S01]  /*17850*/  @P3 LDG.E R2, desc[UR54][R6.64] ;  /* 0x0000003606023981 */ /* 0x000ea2000c1e1900 */
[----:B------:R-:W-:-:S06]  /*17860*/  IMAD.MOV.U32 R20, RZ, RZ, RZ ;  /* 0x000000ffff147224 */ /* 0x000fcc00078e00ff */
        /* <DEDUP_REMOVED lines=10> */
.L_x_4339:
[----:B------:R-:W-:Y:S05]  /*17910*/  @!P3 BRA `(.L_x_4340) ;  /* 0x00000000000cb947 */ /* 0x000fea0003800000 */
[----:B------:R-:W2:Y:S04]  /*17920*/  LDG.E R9, desc[UR54][R6.64] ;  /* 0x0000003606097981 */ /* 0x000ea8000c1e1900 */
[----:B------:R-:W2:Y:S02]  /*17930*/  LDG.E R6, desc[UR54][R6.64+0x4] ;  /* 0x0000043606067981 */ /* 0x000ea4000c1e1900 */
[----:B--2---:R-:W-:-:S07]  /*17940*/  IMAD.IADD R9, R6, 0x1, -R9 ;  /* 0x0000000106097824 */ /* 0x004fce00078e0a09 */
.L_x_4340:
        /* <DEDUP_REMOVED lines=8> */
[C---:B------:R-:W-:Y:S01]  /*179d0*/  IADD3 R3, R2.reuse, R3, -R10 ;  /* 0x0000000302037210 */ /* 0x040fe20007ffe80a */
[----:B------:R-:W-:-:S05]  /*179e0*/  VIADD R2, R2, 0x3f ;  /* 0x0000003f02027836 */ /* 0x000fca0000000000 */
[----:B------:R-:W-:-:S04]  /*179f0*/  SHF.R.S32.HI R4, RZ, 0x1f, R2 ;  /* 0x0000001fff047819 */ /* 0x000fc80000011402 */
[----:B------:R-:W-:Y:S02]  /*17a00*/  LEA.HI R4, R4, R2, RZ, 0x6 ;  /* 0x0000000204047211 */ /* 0x000fe400078f30ff */
[----:B------:R-:W-:-:S04]  /*17a10*/  SHF.R.S32.HI R2, RZ, 0x1f, R3 ;  /* 0x0000001fff027819 */ /* 0x000fc80000011403 */
[----:B------:R-:W-:Y:S02]  /*17a20*/  LEA.HI R2, R2, R3, RZ, 0x6 ;  /* 0x0000000302027211 */ /* 0x000fe400078f30ff */
[----:B------:R-:W-:Y:S02]  /*17a30*/  SHF.R.S32.HI R4, RZ, 0x6, R4 ;  /* 0x00000006ff047819 */ /* 0x000fe40000011404 */
[----:B------:R-:W-:-:S04]  /*17a40*/  SHF.R.S32.HI R2, RZ, 0x6, R2 ;  /* 0x00000006ff027819 */ /* 0x000fc80000011402 */
[----:B------:R-:W-:-:S05]  /*17a50*/  VIMNMX R6, R4, R2, PT ;  /* 0x0000000204067248 */ /* 0x000fca0003fe0100 */
[----:B------:R-:W-:Y:S01]  /*17a60*/  IMAD R2, R6, 0x40, -R9 ;  /* 0x0000004006027824 */ /* 0x000fe200078e0a09 */
[----:B------:R-:W-:-:S04]  /*17a70*/  IADD3 R9, -R9, RZ, RZ ;  /* 0x000000ff09097210 */ /* 0x000fc80007ffe1ff */
[----:B------:R-:W-:Y:S02]  /*17a80*/  VIMNMX R2, R2, R0, PT ;  /* 0x0000000002027248 */ /* 0x000fe40003fe0100 */
[----:B------:R-:W-:-:S04]  /*17a90*/  VIMNMX R9, RZ, R9, !PT ;  /* 0x00000009ff097248 */ /* 0x000fc80007fe0100 */
[----:B------:R-:W-:Y:S02]  /*17aa0*/  ISETP.GT.AND P0, PT, R2, R9, PT ;  /* 0x000000090200720c */ /* 0x000fe40003f04270 */
[----:B------:R-:W-:-:S11]  /*17ab0*/  SHF.R.U32.HI R0, RZ, 0x6, R9 ;  /* 0x00000006ff007819 */ /* 0x000fd60000011609 */
[----:B------:R-:W-:-:S05]  /*17ac0*/  @P0 VIADD R2, R2, 0x3f ;  /* 0x0000003f02020836 */ /* 0x000fca0000000000 */
        /* <DEDUP_REMOVED lines=17> */
.L_x_4488:
[----:B------:R-:W-:-:S03]  /*17be0*/  UMOV UR4, 0xffffffff ;  /* 0xffffffff00047882 */ /* 0x000fc60000000000 */
[----:B------:R-:W-:Y:S05]  /*17bf0*/  BRA.DIV UR4, `(.L_x_4344) ;  /* 0x00000062046c7947 */ /* 0x000fea000b800000 */
[----:B------:R-:W-:-:S13]  /*17c00*/  ELECT P6, URZ, PT ;  /* 0x00000000003f782f */ /* 0x000fda00038c0000 */
.L_x_4491:
[----:B------:R-:W2:Y:S01]  /*17c10*/  LDL R5, [R1+0x28] ;  /* 0x0000280001057983 */ /* 0x000ea20000100800 */
[----:B------:R-:W0:Y:S01]  /*17c20*/  S2R R9, SR_CgaCtaId ;  /* 0x0000000000097919 */ /* 0x000e220000008800 */
[----:B--2---:R-:W-:-:S05]  /*17c30*/  VIADD R5, R5, 0x1 ;  /* 0x0000000105057836 */ /* 0x004fca0000000000 */
[----:B------:R-:W-:-:S04]  /*17c40*/  LEA.HI R6, R5, R5, RZ, 0x1 ;  /* 0x0000000505067211 */ /* 0x000fc800078f08ff */
[----:B------:R-:W-:-:S04]  /*17c50*/  LOP3.LUT R6, R6, 0xfffffffe, RZ, 0xc0, !PT ;  /* 0xfffffffe06067812 */ /* 0x000fc800078ec0ff */
[----:B------:R-:W-:Y:S02]  /*17c60*/  IADD3 R5, R5, -R6, RZ ;  /* 0x8000000605057210 */ /* 0x000fe40007ffe0ff */
[----:B------:R-:W-:Y:S02]  /*17c70*/  MOV R6, 0x400 ;  /* 0x0000040000067802 */ /* 0x000fe40000000f00 */
[----:B------:R-:W-:Y:S02]  /*17c80*/  SHF.L.U32 R5, R5, 0x1f, RZ ;  /* 0x0000001f05057819 */ /* 0x000fe400000006ff */
[----:B0-----:R-:W-:-:S04]  /*17c90*/  LEA R9, R9, R6, 0x18 ;  /* 0x0000000609097211 */ /* 0x001fc800078ec0ff */
[----:B------:R-:W0:Y:S02]  /*17ca0*/  SYNCS.PHASECHK.TRANS64.TRYWAIT P0, [R9+URZ+0x38820], R5 ;  /* 0x03882005090075a7 */ /* 0x000e24000800017f */
[----:B0-----:R-:W-:Y:S05]  /*17cb0*/  @!P0 BRA `(.L_x_4345) ;  /* 0x00000060005c8947 */ /* 0x001fea0003800000 */
.L_x_4492:
        /* <DEDUP_REMOVED lines=8> */
.L_x_4493:
        /* <DEDUP_REMOVED lines=11> */
.L_x_4349:
        /* <DEDUP_REMOVED lines=20> */
.L_x_4494:
        /* <DEDUP_REMOVED lines=8> */
.L_x_4351:
        /* <DEDUP_REMOVED lines=52> */
.L_x_4347:
[----:B------:R-:W-:Y:S05]  /*182f0*/  BSYNC B1 ;  /* 0x0000000000017941 */ /* 0x000fea0003800000 */
.L_x_4346:
[----:B0-----:R-:W2:Y:S04]  /*18300*/  LDL.LU R5, [R1+0x4] ;  /* 0x0000040001057983 */ /* 0x001ea80000300800 */
        /* <DEDUP_REMOVED lines=11> */
[----:B0-----:R-:W-:Y:S05]  /*183c0*/  @!P0 BRA `(.L_x_4342) ;  /* 0x0000000400cc8947 */ /* 0x001fea0003800000 */
[C---:B------:R-:W-:Y:S01]  /*183d0*/  LEA R5, R2.reuse, R20, 0x6 ;  /* 0x0000001402057211 */ /* 0x040fe200078e30ff */
[----:B------:R-:W-:-:S04]  /*183e0*/  VIADD R2, R2, 0xffffffff ;  /* 0xffffffff02027836 */ /* 0x000fc80000000000 */
[----:B------:R-:W-:-:S07]  /*183f0*/  VIADD R5, R5, 0xffffff80 ;  /* 0xffffff8005057836 */ /* 0x000fce0000000000 */
.L_x_4358:
        /* <DEDUP_REMOVED lines=9> */
.L_x_4495:
        /* <DEDUP_REMOVED lines=11> */
.L_x_4355:
        /* <DEDUP_REMOVED lines=12> */
[----:B--2---:R-:W-:-:S04]  /*18600*/  LEA R8, R8, R9, 0xd ;  /* 0x0000000908087211 */ /* 0x004fc800078e68ff */
[----:B------:R-:W-:-:S13]  /*18610*/  R2UR UR8, R8 ;  /* 0x00000000080872ca */ /* 0x000fda00000e0000 */
[----:B------:R-:W-:-:S09]  /*18620*/  UIADD3 UR8, UR8, 0x22400, URZ ;  /* 0x0002240008087890 */ /* 0x000fd2000fffe03f */
[----:B------:R1:W-:Y:S01]  /*18630*/  UTMALDG.4D [UR8], [UR4], desc[UR6] ;  /* 0x00000608040075b4 */ /* 0x0003e20008019000 */
[----:B------:R-:W2:Y:S02]  /*18640*/  SYNCS.PHASECHK.TRANS64.TRYWAIT P1, [R6+URZ+0x388c0], R7 ;  /* 0x0388c007060075a7 */ /* 0x000ea4000802017f */
[----:B-12---:R-:W-:Y:S05]  /*18650*/  @!P1 BRA `(.L_x_4356) ;  /* 0x0000005800449947 */ /* 0x006fea0003800000 */
.L_x_4496:
        /* <DEDUP_REMOVED lines=8> */
.L_x_4357:
        /* <DEDUP_REMOVED lines=52> */
.L_x_4353:
[----:B------:R-:W-:Y:S05]  /*18a20*/  BSYNC B1 ;  /* 0x0000000000017941 */ /* 0x000fea0003800000 */
.L_x_4352:
        /* <DEDUP_REMOVED lines=13> */
.L_x_4342:
[----:B------:R-:W-:Y:S05]  /*18b00*/  BSYNC B0 ;  /* 0x0000000000007941 */ /* 0x000fea0003800000 */
.L_x_4341:
[----:B0-----:R-:W2:Y:S01]  /*18b10*/  LDL R6, [R1+0x1c] ;  /* 0x00001c0001067983 */ /* 0x001ea20000100800 */
[----:B------:R-:W-:Y:S05]  /*18b20*/  @!P2 WARPSYNC.ALL ;  /* 0x000000000000a948 */ /* 0x000fea0003800000 */
[----:B------:R-:W-:Y:S01]  /*18b30*/  BSSY B6, `(.L_x_4359) ;  /* 0x000033e000067945 */ /* 0x000fe20003800000 */
[----:B------:R-:W-:Y:S01]  /*18b40*/  @!P2 BAR.SYNC.DEFER_BLOCKING 0xc, 0x120 ;  /* 0x030480000000ab1d */ /* 0x000fe20000010000 */
[----:B--2---:R-:W-:-:S13]  /*18b50*/  ISETP.GT.AND P0, PT, R6, RZ, PT ;  /* 0x000000ff0600720c */ /* 0x004fda0003f04270 */
[----:B------:R-:W-:Y:S05]  /*18b60*/  @P0 BRA `(.L_x_4360) ;  /* 0x00000000004c0947 */ /* 0x000fea0003800000 */
[----:B------:R-:W0:Y:S02]  /*18b70*/  S2R R6, SR_TID.X ;  /* 0x0000000000067919 */ /* 0x000e240000002100 */
[----:B0-----:R-:W-:-:S04]  /*18b80*/  LOP3.LUT R6, R6, 0x1f, RZ, 0xc0, !PT ;  /* 0x0000001f06067812 */ /* 0x001fc800078ec0ff */
[----:B------:R-:W-:-:S13]  /*18b90*/  ISETP.NE.AND P1, PT, R6, RZ, PT ;  /* 0x000000ff0600720c */ /* 0x000fda0003f25270 */
[----:B------:R-:W-:Y:S05]  /*18ba0*/  @P1 BRA `(.L_x_4361) ;  /* 0x0000003000d81947 */ /* 0x000fea0003800000 */
[----:B------:R-:W0:Y:S01]  /*18bb0*/  S2R R7, SR_LANEID ;  /* 0x0000000000077919 */ /* 0x000e220000000000 */
[----:B------:R-:W-:Y:S02]  /*18bc0*/  VOTEU.ANY UR4, UPT, PT ;  /* 0x0000000000047886 */ /* 0x000fe400038e0100 */
[----:B------:R-:W0:Y:S01]  /*18bd0*/  FLO.U32 R0, UR4 ;  /* 0x0000000400007d00 */ /* 0x000e2200080e0000 */
[----:B------:R-:W1:Y:S01]  /*18be0*/  LDC.64 R2, c[0x0][0xd38] ;  /* 0x00034e00ff027b82 */ /* 0x000e620000000a00 */
[----:B------:R-:W2:Y:S06]  /*18bf0*/  LDL R6, [R1+0x30] ;  /* 0x0000300001067983 */ /* 0x000eac0000100800 */
[----:B------:R-:W1:Y:S01]  /*18c00*/  POPC R5, UR4 ;  /* 0x0000000400057d09 */ /* 0x000e620008000000 */
[----:B0-----:R-:W-:-:S13]  /*18c10*/  ISETP.EQ.U32.AND P0, PT, R0, R7, PT ;  /* 0x000000070000720c */ /* 0x001fda0003f02070 */
[----:B-1----:R-:W3:Y:S01]  /*18c20*/  @P0 ATOMG.E.ADD.STRONG.GPU PT, R3, desc[UR54][R2.64], R5 ;  /* 0x00000005020309a8 */ /* 0x002ee200081ee1f6 */
[----:B------:R-:W0:Y:S02]  /*18c30*/  S2R R4, SR_LTMASK ;  /* 0x0000000000047919 */ /* 0x000e240000003900 */
[----:B0-----:R-:W-:-:S04]  /*18c40*/  LOP3.LUT R4, R4, UR4, RZ, 0xc0, !PT ;  /* 0x0000000404047c12 */ /* 0x001fc8000f8ec0ff */
[----:B------:R-:W0:Y:S01]  /*18c50*/  POPC R7, R4 ;  /* 0x0000000400077309 */ /* 0x000e220000000000 */
[----:B--2---:R-:W-:Y:S01]  /*18c60*/  R2UR UR5, R6 ;  /* 0x00000000060572ca */ /* 0x004fe200000e0000 */
[----:B---3--:R-:W0:-:S12]  /*18c70*/  SHFL.IDX PT, R0, R3, R0, 0x1f ;  /* 0x00001f0003007589 */ /* 0x008e1800000e0000 */
[----:B0-----:R-:W-:Y:S01]  /*18c80*/  IADD3 R16, R0, UR5, R7 ;  /* 0x0000000500107c10 */ /* 0x001fe2000fffe007 */
[----:B------:R-:W-:Y:S06]  /*18c90*/  BRA `(.L_x_4361) ;  /* 0x00000030009c7947 */ /* 0x000fec0003800000 */
.L_x_4360:
[----:B------:R-:W0:Y:S01]  /*18ca0*/  S2R R0, SR_CgaCtaId ;  /* 0x0000000000007919 */ /* 0x000e220000008800 */
[----:B------:R-:W-:-:S04]  /*18cb0*/  MOV R2, 0x400 ;  /* 0x0000040000027802 */ /* 0x000fc80000000f00 */
[----:B0-----:R-:W-:-:S05]  /*18cc0*/  LEA R3, R0, R2, 0x18 ;  /* 0x0000000200037211 */ /* 0x001fca00078ec0ff */
        /* <DEDUP_REMOVED lines=12> */
[----:B------:R-:W-:Y:S01]  /*18d90*/  MOV R13, RZ ;  /* 0x000000ff000d7202 */ /* 0x000fe20000000f00 */
[----:B------:R-:W-:Y:S02]  /*18da0*/  IMAD.U32 R6, RZ, RZ, UR8 ;  /* 0x00000008ff067e24 */ /* 0x000fe4000f8e00ff */
[----:B------:R-:W-:-:S02]  /*18db0*/  IMAD.U32 R10, RZ, RZ, UR4 ;  /* 0x00000004ff0a7e24 */ /* 0x000fc4000f8e00ff */
[----:B------:R-:W-:Y:S02]  /*18dc0*/  IMAD.U32 R11, RZ, RZ, UR5 ;  /* 0x00000005ff0b7e24 */ /* 0x000fe4000f8e00ff */
[----:B------:R-:W-:Y:S02]  /*18dd0*/  IMAD.MOV.U32 R8, RZ, RZ, 0x70 ;  /* 0x00000070ff087424 */ /* 0x000fe400078e00ff */
[----:B------:R-:W-:-:S07]  /*18de0*/  IMAD.MOV.U32 R12, RZ, RZ, 0x1 ;  /* 0x00000001ff0c7424 */ /* 0x000fce00078e00ff */
[----:B------:R-:W-:-:S07]  /*18df0*/  LEPC R20, `(.L_x_4362) ;  /* 0x000000001014794e */ /* 0x000fce0000000000 */
[----:B0-----:R-:W-:Y:S05]  /*18e00*/  CALL.ABS.NOINC R2 ;  /* 0x0000000002007343 */ /* 0x001fea0003c00000 */
.L_x_4362:
        /* <DEDUP_REMOVED lines=20> */
.L_x_4364:
        /* <DEDUP_REMOVED lines=16> */
.L_x_4363:
        /* <DEDUP_REMOVED lines=26> */
[----:B-1----:R-:W1:Y:S01]  /*191f0*/  @P0 LDC R2, c[0x0][0x430] ;  /* 0x00010c00ff020b82 */ /* 0x002e620000000800 */
[----:B0-----:R-:W-:-:S05]  /*19200*/  @P0 IMAD.HI.U32 R3, R18, R5, RZ ;  /* 0x0000000512030227 */ /* 0x001fca00078e00ff */
[----:B-1----:R-:W-:Y:S02]  /*19210*/  @P0 SHF.R.U32.HI R4, RZ, R2, R3 ;  /* 0x00000002ff040219 */ /* 0x002fe40000011603 */
[----:B------:R-:W-:-:S04]  /*19220*/  ISETP.NE.U32.AND P0, PT, RZ, UR4, PT ;  /* 0x00000004ff007c0c */ /* 0x000fc8000bf05070 */
[----:B------:R-:W-:-:S04]  /*19230*/  ISETP.NE.AND.EX P0, PT, RZ, UR5, PT, P0 ;  /* 0x00000005ff007c0c */ /* 0x000fc8000bf05300 */
[----:B------:R-:W-:-:S09]  /*19240*/  SEL R5, R6, RZ, !P0 ;  /* 0x000000ff06057207 */ /* 0x000fd20004000000 */
.L_x_4365:
        /* <DEDUP_REMOVED lines=19> */
.L_x_4499:
[----:B------:R-:W-:Y:S01]  /*19380*/  UMOV UR4, 0xffffffff ;  /* 0xffffffff00047882 */ /* 0x000fe20000000000 */
[----:B------:R-:W-:Y:S02]  /*19390*/  SHF.R.S32.HI R8, RZ, 0x1f, R0 ;  /* 0x0000001fff087819 */ /* 0x000fe40000011400 */
[----:B------:R-:W-:Y:S05]  /*193a0*/  BRA.DIV UR4, `(.L_x_4367) ;  /* 0x0000004e04387947 */ /* 0x000fea000b800000 */
[----:B------:R-:W-:-:S13]  /*193b0*/  ELECT P6, URZ, PT ;  /* 0x00000000003f782f */ /* 0x000fda00038c0000 */
.L_x_4502:
        /* <DEDUP_REMOVED lines=12> */
[--C-:B------:R-:W-:Y:S01]  /*19480*/  IMAD.MOV.U32 R10, RZ, RZ, R6.reuse ;  /* 0x000000ffff0a7224 */ /* 0x100fe200078e0006 */
[----:B------:R-:W-:-:S03]  /*19490*/  SHF.R.S32.HI R11, RZ, 0x1f, R6 ;  /* 0x0000001fff0b7819 */ /* 0x000fc60000011406 */
[----:B------:R-:W-:Y:S02]  /*194a0*/  IMAD R7, R12, R9, R7 ;  /* 0x000000090c077224 */ /* 0x000fe400078e0207 */
[----:B------:R-:W-:Y:S02]  /*194b0*/  IMAD R9, R8, UR4, RZ ;  /* 0x0000000408097c24 */ /* 0x000fe4000f8e02ff */
[----:B------:R-:W-:-:S04]  /*194c0*/  IMAD.WIDE.U32 R10, R0, UR4, R10 ;  /* 0x00000004000a7c25 */ /* 0x000fc8000f8e000a */
[----:B------:R-:W-:Y:S01]  /*194d0*/  IMAD R9, R0, UR5, R9 ;  /* 0x0000000500097c24 */ /* 0x000fe2000f8e0209 */
[----:B------:R-:W-:-:S03]  /*194e0*/  LEA R12, P0, R10, R2, 0x2 ;  /* 0x000000020a0c7211 */ /* 0x000fc600078010ff */
[----:B------:R-:W-:-:S05]  /*194f0*/  IMAD.IADD R6, R11, 0x1, R9 ;  /* 0x000000010b067824 */ /* 0x000fca00078e0209 */
[----:B------:R-:W-:-:S05]  /*19500*/  LEA.HI.X R13, R10, R3, R6, 0x2, P0 ;  /* 0x000000030a0d7211 */ /* 0x000fca00000f1406 */
[----:B------:R0:W5:Y:S02]  /*19510*/  LDG.E R6, desc[UR54][R12.64] ;  /* 0x000000360c067981 */ /* 0x000164000c1e1900 */
.L_x_4369:
        /* <DEDUP_REMOVED lines=9> */
.L_x_4503:
        /* <DEDUP_REMOVED lines=11> */
.L_x_4371:
        /* <DEDUP_REMOVED lines=14> */
[----:B0-----:R-:W-:-:S04]  /*19740*/  LEA R12, R13, R12, 0x18 ;  /* 0x0000000c0d0c7211 */ /* 0x001fc800078ec0ff */
[----:B--2---:R-:W-:Y:S02]  /*19750*/  LEA R9, R11, R12, 0xd ;  /* 0x0000000c0b097211 */ /* 0x004fe400078e68ff */
[----:B---3--:R-:W-:Y:S02]  /*19760*/  R2UR UR4, R10 ;  /* 0x000000000a0472ca */ /* 0x008fe400000e0000 */
[----:B------:R-:W-:-:S11]  /*19770*/  R2UR UR8, R9 ;  /* 0x00000000090872ca */ /* 0x000fd600000e0000 */
[----:B------:R-:W-:Y:S02]  /*19780*/  ULEA UR11, UR11, UR4, 0x6 ;  /* 0x000000040b0b7291 */ /* 0x000fe4000f8e303f */
[----:B------:R-:W-:Y:S01]  /*19790*/  UIADD3 UR8, UR8, 0x22400, URZ ;  /* 0x0002240008087890 */ /* 0x000fe2000fffe03f */
[----:B------:R-:W-:-:S08]  /*197a0*/  UMOV UR4, 0x0 ;  /* 0x0000000000047882 */ /* 0x000fd00000000000 */
[----:B------:R0:W-:Y:S02]  /*197b0*/  UTMALDG.4D [UR8], [UR6], desc[UR4] ;  /* 0x00000408060075b4 */ /* 0x0001e40008019000 */
[----:B0-----:R-:W-:Y:S01]  /*197c0*/  NOP ;  /* 0x0000000000007918 */ /* 0x001fe20000000000 */
.L_x_4368:
        /* <DEDUP_REMOVED lines=82> */
.L_x_4373:
[----:B------:R-:W-:Y:S05]  /*19cf0*/  BSYNC B0 ;  /* 0x0000000000007941 */ /* 0x000fea0003800000 */
.L_x_4372:
[----:B------:R-:W2:Y:S02]  /*19d00*/  LDL.LU R9, [R1+0x28] ;  /* 0x0000280001097983 */ /* 0x000ea40000300800 */
[----:B--2---:R-:W-:-:S05]  /*19d10*/  VIADD R9, R9, 0x1 ;  /* 0x0000000109097836 */ /* 0x004fca0000000000 */
[----:B------:R-:W-:Y:S01]  /*19d20*/  LEA.HI R5, R9, R9, RZ, 0x1 ;  /* 0x0000000909057211 */ /* 0x000fe200078f08ff */
[----:B------:R0:W-:Y:S03]  /*19d30*/  STL [R1+0x28], R9 ;  /* 0x0000280901007387 */ /* 0x0001e60000100800 */
[----:B------:R-:W-:-:S05]  /*19d40*/  LOP3.LUT R5, R5, 0xfffffffe, RZ, 0xc0, !PT ;  /* 0xfffffffe05057812 */ /* 0x000fca00078ec0ff */
[----:B------:R-:W-:-:S05]  /*19d50*/  IMAD.IADD R5, R9, 0x1, -R5 ;  /* 0x0000000109057824 */ /* 0x000fca00078e0a05 */
[----:B------:R-:W-:-:S04]  /*19d60*/  SHF.L.U32 R5, R5, 0x1f, RZ ;  /* 0x0000001f05057819 */ /* 0x000fc800000006ff */
[----:B------:R-:W1:Y:S02]  /*19d70*/  SYNCS.PHASECHK.TRANS64.TRYWAIT P0, [R11+URZ+0x38820], R5 ;  /* 0x038820050b0075a7 */ /* 0x000e64000800017f */
[----:B01----:R-:W-:Y:S05]  /*19d80*/  @!P0 BRA `(.L_x_4374) ;  /* 0x0000004000f48947 */ /* 0x003fea0003800000 */
.L_x_4504:
        /* <DEDUP_REMOVED lines=8> */
[----:B0-----:R-:W-:-:S04]  /*19e10*/  LEA R11, R12, R11, 0x18 ;  /* 0x0000000b0c0b7211 */ /* 0x001fc800078ec0ff */
[----:B--2---:R-:W-:Y:S02]  /*19e20*/  LEA R5, R10, R11, 0x3 ;  /* 0x0000000b0a057211 */ /* 0x004fe400078e18ff */
[----:B---3--:R-:W-:-:S04]  /*19e30*/  SHF.L.U32 R9, R9, 0x1f, RZ ;  /* 0x0000001f09097819 */ /* 0x008fc800000006ff */
[----:B------:R-:W0:Y:S02]  /*19e40*/  SYNCS.PHASECHK.TRANS64.TRYWAIT P0, [R5+URZ+0x38860], R9 ;  /* 0x03886009050075a7 */ /* 0x000e24000800017f */
[----:B0-----:R-:W-:Y:S05]  /*19e50*/  @!P0 BRA `(.L_x_4377) ;  /* 0x0000004000e08947 */ /* 0x001fea0003800000 */
.L_x_4505:
        /* <DEDUP_REMOVED lines=11> */
.L_x_4378:
        /* <DEDUP_REMOVED lines=58> */
.L_x_4376:
[----:B------:R-:W-:Y:S05]  /*1a2b0*/  BSYNC B0 ;  /* 0x0000000000007941 */ /* 0x000fea0003800000 */
.L_x_4375:
[----:B------:R-:W2:Y:S01]  /*1a2c0*/  LDL R7, [R1+0x1c] ;  /* 0x00001c0001077983 */ /* 0x000ea20000100800 */
[----:B------:R-:W-:Y:S01]  /*1a2d0*/  BSSY B0, `(.L_x_4379) ;  /* 0x00001a6000007945 */ /* 0x000fe20003800000 */
[----:B--2---:R-:W-:-:S13]  /*1a2e0*/  ISETP.GE.AND P0, PT, R7, 0x2, PT ;  /* 0x000000020700780c */ /* 0x004fda0003f06270 */
[----:B------:R-:W-:Y:S05]  /*1a2f0*/  @!P0 BRA `(.L_x_4380) ;  /* 0x00000018008c8947 */ /* 0x000fea0003800000 */
[C---:B0-----:R-:W-:Y:S01]  /*1a300*/  LOP3.LUT R5, R7.reuse, 0x1, RZ, 0xc0, !PT ;  /* 0x0000000107057812 */ /* 0x041fe200078ec0ff */
[----:B------:R-:W-:Y:S01]  /*1a310*/  VIADD R9, R7, 0xfffffffe ;  /* 0xfffffffe07097836 */ /* 0x000fe20000000000 */
[----:B------:R-:W-:Y:S02]  /*1a320*/  BSSY B1, `(.L_x_4381) ;  /* 0x0000090000017945 */ /* 0x000fe40003800000 */
[----:B------:R-:W-:Y:S01]  /*1a330*/  ISETP.NE.U32.AND P0, PT, R5, 0x1, PT ;  /* 0x000000010500780c */ /* 0x000fe20003f05070 */
[----:B------:R-:W-:-:S12]  /*1a340*/  IMAD.MOV.U32 R5, RZ, RZ, R9 ;  /* 0x000000ffff057224 */ /* 0x000fd800078e0009 */
[----:B------:R-:W-:Y:S05]  /*1a350*/  @!P0 BRA `(.L_x_4382) ;  /* 0x0000000800308947 */ /* 0x000fea0003800000 */
        /* <DEDUP_REMOVED lines=25> */
[----:B------:R-:W-:Y:S01]  /*1a4f0*/  IMAD.MOV.U32 R6, RZ, RZ, R5 ;  /* 0x000000ffff067224 */ /* 0x000fe200078e0005 */
[----:B------:R-:W-:-:S03]  /*1a500*/  IADD3 R5, -R5, RZ, RZ ;  /* 0x000000ff05057210 */ /* 0x000fc60007ffe1ff */
[----:B------:R-:W-:-:S04]  /*1a510*/  IMAD.WIDE.U32 R6, R0, UR4, R6 ;  /* 0x0000000400067c25 */ /* 0x000fc8000f8e0006 */
[----:B------:R-:W-:Y:S01]  /*1a520*/  IMAD.IADD R10, R10, 0x1, R7 ;  /* 0x000000010a0a7824 */ /* 0x000fe200078e0207 */
[----:B------:R-:W-:Y:S01]  /*1a530*/  LEA R2, P0, R6, R2, 0x2 ;  /* 0x0000000206027211 */ /* 0x000fe200078010ff */
[----:B------:R-:W-:-:S03]  /*1a540*/  IMAD R5, R11, R5, R9 ;  /* 0x000000050b057224 */ /* 0x000fc600078e0209 */
[----:B------:R-:W-:-:S05]  /*1a550*/  LEA.HI.X R3, R6, R3, R10, 0x2, P0 ;  /* 0x0000000306037211 */ /* 0x000fca00000f140a */
[----:B------:R1:W5:Y:S04]  /*1a560*/  LDG.E R6, desc[UR54][R2.64] ;  /* 0x0000003602067981 */ /* 0x000368000c1e1900 */
.L_x_4385:
[----:B-1----:R-:W1:Y:S01]  /*1a570*/  S2R R3, SR_CgaCtaId ;  /* 0x0000000000037919 */ /* 0x002e620000008800 */
[----:B------:R-:W-:-:S04]  /*1a580*/  MOV R2, 0x400 ;  /* 0x0000040000027802 */ /* 0x000fc80000000f00 */
[----:B-1----:R-:W-:Y:S02]  /*1a590*/  LEA R2, R3, R2, 0x18 ;  /* 0x0000000203027211 */ /* 0x002fe400078ec0ff */
[----:B------:R-:W-:-:S03]  /*1a5a0*/  SHF.L.U32 R3, R12, 0x1f, RZ ;  /* 0x0000001f0c037819 */ /* 0x000fc600000006ff */
[----:B------:R-:W-:-:S04]  /*1a5b0*/  IMAD R2, R13, 0x8, R2 ;  /* 0x000000080d027824 */ /* 0x000fc800078e0202 */
[----:B------:R-:W1:Y:S02]  /*1a5c0*/  SYNCS.PHASECHK.TRANS64.TRYWAIT P0, [R2+URZ+0x38840], R3 ;  /* 0x03884003020075a7 */ /* 0x000e64000800017f */
[----:B-1----:R-:W-:Y:S05]  /*1a5d0*/  @!P0 BRA `(.L_x_4386) ;  /* 0x0000003c00148947 */ /* 0x002fea0003800000 */
.L_x_4506:
        /* <DEDUP_REMOVED lines=11> */
.L_x_4387:
[----:B--2---:R-:W2:Y:S01]  /*1a690*/  LDL R7, [R1] ;  /* 0x0000000001077983 */ /* 0x004ea20000100800 */
[----:B------:R-:W-:-:S03]  /*1a6a0*/  MOV R11, 0x400 ;  /* 0x00000400000b7802 */ /* 0x000fc60000000f00 */
[----:B------:R-:W3:Y:S01]  /*1a6b0*/  LDL R10, [R1+0x10] ;  /* 0x00001000010a7983 */ /* 0x000ee20000100800 */
        /* <DEDUP_REMOVED lines=20> */
.L_x_4507:
        /* <DEDUP_REMOVED lines=8> */
.L_x_4389:
[----:B01----:R-:W2:Y:S01]  /*1a880*/  LDL R3, [R1] ;  /* 0x0000000001037983 */ /* 0x003ea20000100800 */
        /* <DEDUP_REMOVED lines=54> */
.L_x_4384:
[----:B------:R-:W-:Y:S05]  /*1abf0*/  BSYNC B2 ;  /* 0x0000000000027941 */ /* 0x000fea0003800000 */
.L_x_4383:
[----:B------:R-:W2:Y:S02]  /*1ac00*/  LDL.LU R2, [R1+0x1c] ;  /* 0x00001c0001027983 */ /* 0x000ea40000300800 */
[----:B--2---:R-:W-:-:S07]  /*1ac10*/  VIADD R5, R2, 0xfffffffd ;  /* 0xfffffffd02057836 */ /* 0x004fce0000000000 */
.L_x_4382:
[----:B------:R-:W-:Y:S05]  /*1ac20*/  BSYNC B1 ;  /* 0x0000000000017941 */ /* 0x000fea0003800000 */
.L_x_4381:
[----:B------:R-:W-:-:S13]  /*1ac30*/  ISETP.NE.AND P0, PT, R9, RZ, PT ;  /* 0x000000ff0900720c */ /* 0x000fda0003f05270 */
[----:B------:R-:W-:Y:S05]  /*1ac40*/  @!P0 BRA `(.L_x_4380) ;  /* 0x0000001000388947 */ /* 0x000fea0003800000 */
.L_x_4404:
        /* <DEDUP_REMOVED lines=14> */
[----:B------:R-:W1:Y:S02]  /*1ad30*/  LDC R11, c[0x0][0x41c] ;  /* 0x00010700ff0b7b82 */ /* 0x000e640000000800 */
[----:B-1----:R-:W-:-:S13]  /*1ad40*/  ISETP.NE.AND P0, PT, R11, 0x1, PT ;  /* 0x000000010b00780c */ /* 0x002fda0003f05270 */
[----:B------:R-:W1:Y:S02]  /*1ad50*/  @P0 LDC.64 R2, c[0x0][0x420] ;  /* 0x00010800ff020b82 */ /* 0x000e640000000a00 */
[----:B-1----:R-:W-:Y:S01]  /*1ad60*/  @P0 IMAD.HI.U32 R6, R5, R2, RZ ;  /* 0x0000000205060227 */ /* 0x002fe200078e00ff */
        /* <DEDUP_REMOVED lines=12> */
.L_x_4392:
[----:B------:R-:W2:Y:S01]  /*1ae30*/  S2R R3, SR_CgaCtaId ;  /* 0x0000000000037919 */ /* 0x000ea20000008800 */
[----:B------:R-:W-:-:S04]  /*1ae40*/  MOV R2, 0x400 ;  /* 0x0000040000027802 */ /* 0x000fc80000000f00 */
[----:B--2---:R-:W-:Y:S02]  /*1ae50*/  LEA R2, R3, R2, 0x18 ;  /* 0x0000000203027211 */ /* 0x004fe400078ec0ff */
[----:B------:R-:W-:-:S03]  /*1ae60*/  SHF.L.U32 R3, R9, 0x1f, RZ ;  /* 0x0000001f09037819 */ /* 0x000fc600000006ff */
[----:B------:R-:W-:-:S04]  /*1ae70*/  IMAD R2, R10, 0x8, R2 ;  /* 0x000000080a027824 */ /* 0x000fc800078e0202 */
[----:B------:R-:W2:Y:S02]  /*1ae80*/  SYNCS.PHASECHK.TRANS64.TRYWAIT P0, [R2+URZ+0x38840], R3 ;  /* 0x03884003020075a7 */ /* 0x000ea4000800017f */
[----:B--2---:R-:W-:Y:S05]  /*1ae90*/  @!P0 BRA `(.L_x_4393) ;  /* 0x00000034000c8947 */ /* 0x004fea0003800000 */
.L_x_4508:
        /* <DEDUP_REMOVED lines=11> */
.L_x_4394:
[----:B0-----:R-:W3:Y:S01]  /*1af50*/  LDL R12, [R1+0x10] ;  /* 0x00001000010c7983 */ /* 0x001ee20000100800 */
[----:B-1----:R-:W-:Y:S01]  /*1af60*/  MOV R7, 0x400 ;  /* 0x0000040000077802 */ /* 0x002fe20000000f00 */
[----:B------:R-:W0:Y:S01]  /*1af70*/  S2R R13, SR_CgaCtaId ;  /* 0x00000000000d7919 */ /* 0x000e220000008800 */
[----:B------:R-:W-:Y:S01]  /*1af80*/  R2UR UR9, R2 ;  /* 0x00000000020972ca */ /* 0x000fe200000e0000 */
[----:B------:R-:W-:Y:S01]  /*1af90*/  ULDC.64 UR6, c[0x0][0x198] ;  /* 0x0000660000067ab9 */ /* 0x000fe20000000a00 */
[----:B------:R-:W-:Y:S01]  /*1afa0*/  R2UR UR12, R4 ;  /* 0x00000000040c72ca */ /* 0x000fe200000e0000 */
[----:B------:R-:W-:Y:S01]  /*1afb0*/  UIADD3 UR4, UP0, UR6, 0x370, URZ ;  /* 0x0000037006047890 */ /* 0x000fe2000ff1e03f */
[----:B-----5:R-:W-:-:S03]  /*1afc0*/  R2UR UR13, R6 ;  /* 0x00000000060d72ca */ /* 0x020fc600000e0000 */
[----:B------:R-:W-:Y:S01]  /*1afd0*/  UIADD3.X UR5, URZ, UR7, URZ, UP0, !UPT ;  /* 0x000000073f057290 */ /* 0x000fe200087fe43f */
[----:B0-----:R-:W-:-:S04]  /*1afe0*/  LEA R7, R13, R7, 0x18 ;  /* 0x000000070d077211 */ /* 0x001fc800078ec0ff */
        /* <DEDUP_REMOVED lines=12> */
.L_x_4509:
        /* <DEDUP_REMOVED lines=8> */
.L_x_4396:
[----:B------:R-:W1:Y:S01]  /*1b130*/  S2R R11, SR_CgaCtaId ;  /* 0x00000000000b7919 */ /* 0x000e620000008800 */
[----:B0-2---:R-:W-:Y:S01]  /*1b140*/  MOV R3, 0x400 ;  /* 0x0000040000037802 */ /* 0x005fe20000000f00 */
        /* <DEDUP_REMOVED lines=52> */
.L_x_4391:
[----:B------:R-:W-:Y:S05]  /*1b490*/  BSYNC B1 ;  /* 0x0000000000017941 */ /* 0x000fea0003800000 */
.L_x_4390:
        /* <DEDUP_REMOVED lines=9> */
[----:B------:R-:W-:Y:S02]  /*1b530*/  ISETP.NE.U32.AND P0, PT, RZ, UR38, PT ;  /* 0x00000026ff007c0c */ /* 0x000fe4000bf05070 */
[----:B------:R-:W-:Y:S02]  /*1b540*/  IADD3 R9, R5, -0x1, RZ ;  /* 0xffffffff05097810 */ /* 0x000fe40007ffe0ff */
[----:B------:R-:W-:-:S13]  /*1b550*/  ISETP.NE.AND.EX P0, PT, RZ, UR39, PT, P0 ;  /* 0x00000027ff007c0c */ /* 0x000fda000bf05300 */
[----:B------:R-:W-:Y:S05]  /*1b560*/  @!P0 BRA `(.L_x_4399) ;  /* 0x0000000000408947 */ /* 0x000fea0003800000 */
[----:B------:R-:W1:Y:S02]  /*1b570*/  LDC R6, c[0x0][0x41c] ;  /* 0x00010700ff067b82 */ /* 0x000e640000000800 */
        /* <DEDUP_REMOVED lines=15> */
.L_x_4399:
[----:B------:R-:W2:Y:S01]  /*1b670*/  S2R R3, SR_CgaCtaId ;  /* 0x0000000000037919 */ /* 0x000ea20000008800 */
[----:B------:R-:W-:-:S04]  /*1b680*/  MOV R2, 0x400 ;  /* 0x0000040000027802 */ /* 0x000fc80000000f00 */
[----:B--2---:R-:W-:Y:S02]  /*1b690*/  LEA R2, R3, R2, 0x18 ;  /* 0x0000000203027211 */ /* 0x004fe400078ec0ff */
[----:B------:R-:W-:-:S03]  /*1b6a0*/  SHF.L.U32 R3, R11, 0x1f, RZ ;  /* 0x0000001f0b037819 */ /* 0x000fc600000006ff */
[----:B------:R-:W-:-:S04]  /*1b6b0*/  IMAD R2, R12, 0x8, R2 ;  /* 0x000000080c027824 */ /* 0x000fc800078e0202 */
[----:B------:R-:W2:Y:S02]  /*1b6c0*/  SYNCS.PHASECHK.TRANS64.TRYWAIT P0, [R2+URZ+0x38840], R3 ;  /* 0x03884003020075a7 */ /* 0x000ea4000800017f */
[----:B--2---:R-:W-:Y:S05]  /*1b6d0*/  @!P0 BRA `(.L_x_4400) ;  /* 0x0000002c00248947 */ /* 0x004fea0003800000 */
.L_x_4510:
[----:B-1----:R-:W1:Y:S02]  /*1b6e0*/  S2R R7, SR_TID.X ;  /* 0x0000000000077919 */ /* 0x002e640000002100 */
        /* <DEDUP_REMOVED lines=10> */
.L_x_4401:
[----:B-1----:R-:W3:Y:S01]  /*1b790*/  LDL R7, [R1] ;  /* 0x0000000001077983 */ /* 0x002ee20000100800 */
        /* <DEDUP_REMOVED lines=22> */
.L_x_4511:
        /* <DEDUP_REMOVED lines=8> */
.L_x_4403:
        /* <DEDUP_REMOVED lines=55> */
.L_x_4398:
[----:B------:R-:W-:Y:S05]  /*1bcf0*/  BSYNC B1 ;  /* 0x0000000000017941 */ /* 0x000fea0003800000 */
.L_x_4397:
[C---:B------:R-:W-:Y:S02]  /*1bd00*/  ISETP.GT.AND P0, PT, R5.reuse, 0x1, PT ;  /* 0x000000010500780c */ /* 0x040fe40003f04270 */
[----:B------:R-:W-:-:S11]  /*1bd10*/  IADD3 R5, R5, -0x2, RZ ;  /* 0xfffffffe05057810 */ /* 0x000fd60007ffe0ff */
[----:B------:R-:W-:Y:S05]  /*1bd20*/  @P0 BRA `(.L_x_4404) ;  /* 0xffffffec00c80947 */ /* 0x000fea000383ffff */
.L_x_4380:
[----:B------:R-:W-:Y:S05]  /*1bd30*/  BSYNC B0 ;  /* 0x0000000000007941 */ /* 0x000fea0003800000 */
.L_x_4379:
        /* <DEDUP_REMOVED lines=12> */
[----:B------:R-:W-:Y:S02]  /*1be00*/  VOTEU.ANY UR4, UPT, PT ;  /* 0x0000000000047886 */ /* 0x000fe400038e0100 */
[----:B------:R-:W1:Y:S01]  /*1be10*/  FLO.U32 R4, UR4 ;  /* 0x0000000400047d00 */ /* 0x000e6200080e0000 */
[----:B------:R-:W1:Y:S07]  /*1be20*/  S2R R7, SR_LANEID ;  /* 0x0000000000077919 */ /* 0x000e6e0000000000 */
[----:B0-----:R-:W0:Y:S01]  /*1be30*/  POPC R5, UR4 ;  /* 0x0000000400057d09 */ /* 0x001e220008000000 */
[----:B-1----:R-:W-:-:S02]  /*1be40*/  ISETP.EQ.U32.AND P0, PT, R4, R7, PT ;  /* 0x000000070400720c */ /* 0x002fc40003f02070 */
[----:B--2---:R-:W-:Y:S02]  /*1be50*/  R2UR UR5, R2 ;  /* 0x00000000020572ca */ /* 0x004fe400000e0000 */
[----:B------:R-:W0:Y:S09]  /*1be60*/  LDC.64 R2, c[0x0][0xd38] ;  /* 0x00034e00ff027b82 */ /* 0x000e320000000a00 */
[----:B0-----:R-:W2:Y:S01]  /*1be70*/  @P0 ATOMG.E.ADD.STRONG.GPU PT, R3, desc[UR54][R2.64], R5 ;  /* 0x00000005020309a8 */ /* 0x001ea200081ee1f6 */
[----:B------:R-:W0:Y:S02]  /*1be80*/  S2R R6, SR_LTMASK ;  /* 0x0000000000067919 */ /* 0x000e240000003900 */
[----:B0-----:R-:W-:-:S04]  /*1be90*/  LOP3.LUT R6, R6, UR4, RZ, 0xc0, !PT ;  /* 0x0000000406067c12 */ /* 0x001fc8000f8ec0ff */
[----:B------:R-:W0:Y:S01]  /*1bea0*/  POPC R7, R6 ;  /* 0x0000000600077309 */ /* 0x000e220000000000 */
[----:B--2---:R-:W0:Y:S02]  /*1beb0*/  SHFL.IDX PT, R4, R3, R4, 0x1f ;  /* 0x00001f0403047589 */ /* 0x004e2400000e0000 */
[----:B0-----:R-:W-:-:S07]  /*1bec0*/  IADD3 R16, R4, UR5, R7 ;  /* 0x0000000504107c10 */ /* 0x001fce000fffe007 */
.L_x_4406:
[----:B------:R-:W-:Y:S05]  /*1bed0*/  BSYNC B0 ;  /* 0x0000000000007941 */ /* 0x000fea0003800000 */
.L_x_4405:
[----:B-1----:R-:W2:Y:S02]  /*1bee0*/  LDL.LU R2, [R1+0x8] ;  /* 0x0000080001027983 */ /* 0x002ea40000300800 */
[----:B--2---:R-:W-:-:S05]  /*1bef0*/  LOP3.LUT R2, R2, R0, RZ, 0x3c, !PT ;  /* 0x0000000002027212 */ /* 0x004fca00078e3cff */
[----:B------:R1:W-:Y:S02]  /*1bf00*/  STL [R1+0x8], R2 ;  /* 0x0000080201007387 */ /* 0x0003e40000100800 */
.L_x_4361:
[----:B------:R-:W-:Y:S05]  /*1bf10*/  BSYNC B6 ;  /* 0x0000000000067941 */ /* 0x000fea0003800000 */
.L_x_4359:
[----:B------:R-:W-:-:S03]  /*1bf20*/  UMOV UR4, 0xffffffff ;  /* 0xffffffff00047882 */ /* 0x000fc60000000000 */
[----:B------:R-:W-:Y:S05]  /*1bf30*/  BRA.DIV UR4, `(.L_x_4407) ;  /* 0x0000002604347947 */ /* 0x000fea000b800000 */
[----:B------:R2:W3:Y:S04]  /*1bf40*/  SHFL.IDX PT, R4, R16, RZ, 0x1f ;  /* 0x00001fff10047589 */ /* 0x0004e800000e0000 */
[----:B------:R-:W4:Y:S02]  /*1bf50*/  SHFL.IDX PT, R16, R16, 0x1, 0x1f ;  /* 0x00201f0010107f89 */ /* 0x000f2400000e0000 */
.L_x_4515:
[----:B------:R-:W5:Y:S01]  /*1bf60*/  S2R R0, SR_TID.X ;  /* 0x0000000000007919 */ /* 0x000f620000002100 */
[----:B------:R-:W-:Y:S01]  /*1bf70*/  ULDC UR4, c[0x0][0xd14] ;  /* 0x0003450000047ab9 */ /* 0x000fe20000000800 */
[----:B------:R-:W-:Y:S01]  /*1bf80*/  BSSY B0, `(.L_x_4408) ;  /* 0x000000b000007945 */ /* 0x000fe20003800000 */
[----:B------:R-:W-:Y:S01]  /*1bf90*/  IMAD.MOV.U32 R17, RZ, RZ, RZ ;  /* 0x000000ffff117224 */ /* 0x000fe200078e00ff */
[----:B-----5:R-:W-:Y:S01]  /*1bfa0*/  LOP3.LUT R7, R0, 0x1f, RZ, 0xc0, !PT ;  /* 0x0000001f00077812 */ /* 0x020fe200078ec0ff */
[----:B------:R-:W-:-:S03]  /*1bfb0*/  IMAD.U32 R0, RZ, RZ, UR4 ;  /* 0x00000004ff007e24 */ /* 0x000fc6000f8e00ff */
[C---:B------:R-:W-:Y:S01]  /*1bfc0*/  ISETP.NE.AND P0, PT, R7.reuse, 0x1f, PT ;  /* 0x0000001f0700780c */ /* 0x040fe20003f05270 */
[----:B0-----:R-:W-:-:S05]  /*1bfd0*/  IMAD.IADD R5, R7, 0x1, R19 ;  /* 0x0000000107057824 */ /* 0x001fca00078e0213 */
[----:B------:R-:W-:-:S13]  /*1bfe0*/  ISETP.GE.OR P0, PT, R5, R0, !P0 ;  /* 0x000000000500720c */ /* 0x000fda0004706670 */
[----:B------:R-:W-:Y:S05]  /*1bff0*/  @P0 BRA `(.L_x_4409) ;  /* 0x00000000000c0947 */ /* 0x000fea0003800000 */
[----:B-1----:R-:W0:Y:S02]  /*1c000*/  LDC.64 R2, c[0x0][0xd58] ;  /* 0x00035600ff027b82 */ /* 0x002e240000000a00 */
[----:B0-----:R-:W-:-:S05]  /*1c010*/  IMAD.WIDE R2, R5, 0x4, R2 ;  /* 0x0000000405027825 */ /* 0x001fca00078e0202 */
[----:B------:R0:W5:Y:S02]  /*1c020*/  LDG.E R17, desc[UR54][R2.64] ;  /* 0x0000003602117981 */ /* 0x000164000c1e1900 */
.L_x_4409:
[----:B------:R-:W-:Y:S05]  /*1c030*/  BSYNC B0 ;  /* 0x0000000000007941 */ /* 0x000fea0003800000 */
.L_x_4408:
[----:B------:R-:W-:-:S03]  /*1c040*/  UMOV UR4, 0xffffffff ;  /* 0xffffffff00047882 */ /* 0x000fc60000000000 */
[----:B------:R-:W-:Y:S05]  /*1c050*/  BRA.DIV UR4, `(.L_x_4410) ;  /* 0x0000002604387947 */ /* 0x000fea000b800000 */
[----:B-----5:R-:W0:Y:S01]  /*1c060*/  SHFL.UP PT, R14, R17, 0x1, RZ ;  /* 0x04200000110e7989 */ /* 0x020e2200000e00ff */
[C---:B------:R-:W-:Y:S02]  /*1c070*/  ISETP.NE.AND P0, PT, R7.reuse, RZ, PT ;  /* 0x000000ff0700720c */ /* 0x040fe40003f05270 */
[C---:B------:R-:W-:Y:S02]  /*1c080*/  ISETP.GE.U32.AND P1, PT, R7.reuse, 0x2, PT ;  /* 0x000000020700780c */ /* 0x040fe40003f26070 */
        /* <DEDUP_REMOVED lines=16> */
[----:B-1----:R-:W-:-:S05]  /*1c190*/  IMAD.IADD R2, R6, 0x1, R7 ;  /* 0x0000000106027824 */ /* 0x002fca00078e0207 */
[----:B------:R0:W1:Y:S02]  /*1c1a0*/  SHFL.IDX PT, R14, R2, 0x1f, 0x1f ;  /* 0x03e01f00020e7f89 */ /* 0x00006400000e0000 */
.L_x_4523:
[----:B------:R-:W-:Y:S02]  /*1c1b0*/  ULDC UR4, c[0x0][0xd10] ;  /* 0x0003440000047ab9 */ /* 0x000fe40000000800 */
[----:B------:R-:W-:-:S05]  /*1c1c0*/  MOV R5, UR4 ;  /* 0x0000000400057c02 */ /* 0x000fca0008000f00 */
[----:B-1----:R-:W-:-:S04]  /*1c1d0*/  IMAD R3, R14, R5, RZ ;  /* 0x000000050e037224 */ /* 0x002fc800078e02ff */
[----:B--2-4-:R-:W-:-:S05]  /*1c1e0*/  IMAD.IADD R16, R16, 0x1, R3 ;  /* 0x0000000110107824 */ /* 0x014fca00078e0203 */
[----:B---3--:R-:W-:-:S13]  /*1c1f0*/  ISETP.GT.AND P0, PT, R16, R4, PT ;  /* 0x000000041000720c */ /* 0x008fda0003f04270 */
[----:B------:R-:W-:Y:S05]  /*1c200*/  @P0 BRA `(.L_x_4411) ;  /* 0x0000000000b40947 */ /* 0x000fea0003800000 */
[----:B------:R-:W1:Y:S02]  /*1c210*/  LDC R0, c[0x0][0xd14] ;  /* 0x00034500ff007b82 */ /* 0x000e640000000800 */
.L_x_4416:
        /* <DEDUP_REMOVED lines=14> */
.L_x_4414:
[----:B------:R-:W-:Y:S05]  /*1c300*/  BSYNC B0 ;  /* 0x0000000000007941 */ /* 0x000fea0003800000 */
.L_x_4413:
        /* <DEDUP_REMOVED lines=8> */
[----:B------:R-:W1:Y:S02]  /*1c390*/  SHFL.UP PT, R14, R13, 0x2, RZ ;  /* 0x044000000d0e7989 */ /* 0x000e6400000e00ff */
[----:B-1----:R-:W-:Y:S02]  /*1c3a0*/  SEL R14, R14, RZ, P1 ;  /* 0x000000ff0e0e7207 */ /* 0x002fe40000800000 */
[----:B------:R-:W-:-:S03]  /*1c3b0*/  ISETP.GE.U32.AND P1, PT, R7, 0x8, PT ;  /* 0x000000080700780c */ /* 0x000fc60003f26070 */
[----:B0-----:R-:W-:-:S05]  /*1c3c0*/  IMAD.IADD R3, R13, 0x1, R14 ;  /* 0x000000010d037824 */ /* 0x001fca00078e020e */
        /* <DEDUP_REMOVED lines=11> */
.L_x_4531:
[----:B------:R-:W-:Y:S02]  /*1c480*/  ULDC UR4, c[0x0][0xd10] ;  /* 0x0003440000047ab9 */ /* 0x000fe40000000800 */
[----:B------:R-:W-:-:S05]  /*1c490*/  MOV R5, UR4 ;  /* 0x0000000400057c02 */ /* 0x000fca0008000f00 */
[----:B-1----:R-:W-:-:S04]  /*1c4a0*/  IMAD R3, R14, R5, RZ ;  /* 0x000000050e037224 */ /* 0x002fc800078e02ff */
[----:B------:R-:W-:-:S05]  /*1c4b0*/  IMAD.IADD R16, R3, 0x1, R16 ;  /* 0x0000000103107824 */ /* 0x000fca00078e0210 */
[----:B------:R-:W-:-:S13]  /*1c4c0*/  ISETP.GT.AND P0, PT, R16, R4, PT ;  /* 0x000000041000720c */ /* 0x000fda0003f04270 */
[----:B------:R-:W-:Y:S05]  /*1c4d0*/  @!P0 BRA `(.L_x_4416) ;  /* 0xfffffffc00508947 */ /* 0x000fea000383ffff */
.L_x_4411:
        /* <DEDUP_REMOVED lines=8> */
.L_x_4535:
[----:B------:R-:W-:Y:S01]  /*1c560*/  ISETP.NE.AND P0, PT, R3, RZ, PT ;  /* 0x000000ff0300720c */ /* 0x000fe20003f05270 */
[----:B------:R-:W-:-:S12]  /*1c570*/  IMAD.MOV.U32 R7, RZ, RZ, RZ ;  /* 0x000000ffff077224 */ /* 0x000fd800078e00ff */
[----:B------:R-:W-:Y:S05]  /*1c580*/  @!P0 BRA `(.L_x_4418) ;  /* 0x0000000000108947 */ /* 0x000fea0003800000 */
[----:B------:R-:W-:Y:S01]  /*1c590*/  UMOV UR4, 0xffffffff ;  /* 0xffffffff00047882 */ /* 0x000fe20000000000 */
[----:B------:R-:W-:Y:S02]  /*1c5a0*/  VIADD R12, R6, 0xffffffff ;  /* 0xffffffff060c7836 */ /* 0x000fe40000000000 */
[----:B------:R-:W-:Y:S05]  /*1c5b0*/  BRA.DIV UR4, `(.L_x_4419) ;  /* 0x0000002604c87947 */ /* 0x000fea000b800000 */
[----:B------:R3:W4:Y:S02]  /*1c5c0*/  SHFL.IDX PT, R7, R2, R12, 0x1f ;  /* 0x00001f0c02077589 */ /* 0x00072400000e0000 */
.L_x_4418:
[----:B0--3--:R-:W0:Y:S01]  /*1c5d0*/  LDC.64 R2, c[0x0][0xd68] ;  /* 0x00035a00ff027b82 */ /* 0x009e220000000a00 */
[----:B------:R-:W-:-:S05]  /*1c5e0*/  IADD3 R19, R6, R19, RZ ;  /* 0x0000001306137210 */ /* 0x000fca0007ffe0ff */
[----:B0-----:R-:W-:-:S05]  /*1c5f0*/  IMAD.WIDE R2, R19, 0x4, R2 ;  /* 0x0000000413027825 */ /* 0x001fca00078e0202 */
[----:B------:R-:W1:Y:S01]  /*1c600*/  LDG.E R9, desc[UR54][R2.64] ;  /* 0x0000003602097981 */ /* 0x000e62000c1e1900 */
[----:B----4-:R-:W-:Y:S02]  /*1c610*/  IMAD R16, R7, R5, R16 ;  /* 0x0000000507107224 */ /* 0x010fe400078e0210 */
[----:B-12---:R-:W-:-:S05]  /*1c620*/  IMAD R6, R17, R9, RZ ;  /* 0x0000000911067224 */ /* 0x006fca00078e02ff */
        /* <DEDUP_REMOVED lines=46> */
[----:B------:R-:W-:Y:S02]  /*1c910*/  @!P0 IMAD.IADD R2, R2, 0x1, -R5 ;  /* 0x0000000102028824 */ /* 0x000fe400078e0a05 */
[----:B------:R-:W-:-:S03]  /*1c920*/  @!P0 VIADD R11, R11, 0x1 ;  /* 0x000000010b0b8836 */ /* 0x000fc60000000000 */
[----:B------:R-:W-:Y:S02]  /*1c930*/  ISETP.GE.U32.AND P0, PT, R2, R5, PT ;  /* 0x000000050200720c */ /* 0x000fe40003f06070 */
[C---:B------:R-:W-:Y:S01]  /*1c940*/  LOP3.LUT R2, R4.reuse, R9, RZ, 0x3c, !PT ;  /* 0x0000000904027212 */ /* 0x040fe200078e3cff */
[----:B------:R-:W-:-:S10]  /*1c950*/  IMAD.IADD R4, R4, 0x1, R7 ;  /* 0x0000000104047824 */ /* 0x000fd400078e0207 */
        /* <DEDUP_REMOVED lines=10> */
.L_x_4412:
[----:B------:R-:W-:Y:S01]  /*1ca00*/  UMOV UR4, URZ ;  /* 0x0000003f00047c82 */ /* 0x000fe20008000000 */
[----:B------:R-:W-:Y:S01]  /*1ca10*/  UMOV UR5, URZ ;  /* 0x0000003f00057c82 */ /* 0x000fe20008000000 */
[----:B------:R-:W-:Y:S01]  /*1ca20*/  ULDC UR6, c[0x0][0xd14] ;  /* 0x0003450000067ab9 */ /* 0x000fe20000000800 */
[----:B------:R-:W-:Y:S01]  /*1ca30*/  IMAD.MOV.U32 R16, RZ, RZ, R4 ;  /* 0x000000ffff107224 */ /* 0x000fe200078e0004 */
[----:B------:R-:W-:Y:S01]  /*1ca40*/  MOV R17, UR4 ;  /* 0x0000000400117c02 */ /* 0x000fe20008000f00 */
[----:B------:R-:W-:Y:S02]  /*1ca50*/  IMAD.U32 R18, RZ, RZ, UR5 ;  /* 0x00000005ff127e24 */ /* 0x000fe4000f8e00ff */
[----:B------:R-:W-:-:S07]  /*1ca60*/  IMAD.U32 R19, RZ, RZ, UR6 ;  /* 0x00000006ff137e24 */ /* 0x000fce000f8e00ff */
.L_x_4420:
        /* <DEDUP_REMOVED lines=12> */
.L_x_4337:
[----:B-1----:R-:W2:Y:S01]  /*1cb30*/  LDL.LU R0, [R1+0x28] ;  /* 0x0000280001007983 */ /* 0x002ea20000300800 */
[----:B------:R-:W1:Y:S01]  /*1cb40*/  S2R R5, SR_CgaCtaId ;  /* 0x0000000000057919 */ /* 0x000e620000008800 */
[----:B--2---:R-:W-:-:S05]  /*1cb50*/  VIADD R0, R0, 0x1 ;  /* 0x0000000100007836 */ /* 0x004fca0000000000 */
[----:B---3--:R-:W-:-:S04]  /*1cb60*/  LEA.HI R2, R0, R0, RZ, 0x1 ;  /* 0x0000000000027211 */ /* 0x008fc800078f08ff */
[----:B------:R-:W-:-:S05]  /*1cb70*/  LOP3.LUT R3, R2, 0xfffffffe, RZ, 0xc0, !PT ;  /* 0xfffffffe02037812 */ /* 0x000fca00078ec0ff */
[----:B------:R-:W-:Y:S01]  /*1cb80*/  IMAD.IADD R3, R0, 0x1, -R3 ;  /* 0x0000000100037824 */ /* 0x000fe200078e0a03 */
[----:B------:R-:W-:-:S04]  /*1cb90*/  MOV R0, 0x400 ;  /* 0x0000040000007802 */ /* 0x000fc80000000f00 */
[----:B-1----:R-:W-:Y:S02]  /*1cba0*/  LEA R0, R5, R0, 0x18 ;  /* 0x0000000005007211 */ /* 0x002fe400078ec0ff */
[----:B------:R-:W-:-:S04]  /*1cbb0*/  SHF.L.U32 R3, R3, 0x1f, RZ ;  /* 0x0000001f03037819 */ /* 0x000fc800000006ff */
[----:B------:R-:W1:Y:S02]  /*1cbc0*/  SYNCS.PHASECHK.TRANS64.TRYWAIT P0, [R0+URZ+0x38820], R3 ;  /* 0x03882003000075a7 */ /* 0x000e64000800017f */
[----:B-1----:R-:W-:Y:S05]  /*1cbd0*/  @!P0 BRA `(.L_x_4422) ;  /* 0x0000002000688947 */ /* 0x002fea0003800000 */
.L_x_4538:
[----:B------:R-:W-:-:S03]  /*1cbe0*/  UMOV UR4, 0xffffffff ;  /* 0xffffffff00047882 */ /* 0x000fc60000000000 */
[----:B------:R-:W-:Y:S05]  /*1cbf0*/  BRA.DIV UR4, `(.L_x_4423) ;  /* 0x0000002204747947 */ /* 0x000fea000b800000 */
[----:B------:R-:W2:Y:S02]  /*1cc00*/  S2R R2, SR_TID.X ;  /* 0x0000000000027919 */ /* 0x000ea40000002100 */
[----:B--2---:R-:W-:-:S04]  /*1cc10*/  SHF.R.U32.HI R2, RZ, 0x5, R2 ;  /* 0x00000005ff027819 */ /* 0x004fc80000011602 */
[----:B------:R-:W-:-:S05]  /*1cc20*/  LOP3.LUT R2, R2, 0x3, RZ, 0xc0, !PT ;  /* 0x0000000302027812 */ /* 0x000fca00078ec0ff */
[----:B------:R2:W3:Y:S02]  /*1cc30*/  SHFL.IDX PT, R14, R2, RZ, 0x1f ;  /* 0x00001fff020e7589 */ /* 0x0004e400000e0000 */
.L_x_4541:
[----:B---3--:R-:W-:-:S13]  /*1cc40*/  ISETP.NE.AND P0, PT, R14, RZ, PT ;  /* 0x000000ff0e00720c */ /* 0x008fda0003f05270 */
[----:B------:R-:W-:Y:S05]  /*1cc50*/  @P0 BRA `(.L_x_4188) ;  /* 0x0000000000940947 */ /* 0x000fea0003800000 */
[----:B------:R-:W-:-:S03]  /*1cc60*/  UMOV UR4, 0xffffffff ;  /* 0xffffffff00047882 */ /* 0x000fc60000000000 */
[----:B------:R-:W-:Y:S05]  /*1cc70*/  BRA.DIV UR4, `(.L_x_4424) ;  /* 0x0000002204887947 */ /* 0x000fea000b800000 */
[----:B------:R-:W-:-:S13]  /*1cc80*/  ELECT P6, URZ, PT ;  /* 0x00000000003f782f */ /* 0x000fda00038c0000 */
.L_x_4544:
[----:B------:R-:W-:Y:S05]  /*1cc90*/  @!P6 BRA `(.L_x_4188) ;  /* 0x000000000084e947 */ /* 0x000fea0003800000 */
[----:B--2---:R-:W2:Y:S02]  /*1cca0*/  LDL.LU R2, [R1+0x34] ;  /* 0x0000340001027983 */ /* 0x004ea40000300800 */
[----:B--2---:R-:W-:-:S04]  /*1ccb0*/  LOP3.LUT R2, R2, 0x2, RZ, 0xfc, !PT ;  /* 0x0000000202027812 */ /* 0x004fc800078efcff */
[----:B------:R-:W-:-:S13]  /*1ccc0*/  ISETP.NE.AND P2, PT, R2, 0x3, PT ;  /* 0x000000030200780c */ /* 0x000fda0003f45270 */
[----:B------:R-:W-:Y:S05]  /*1ccd0*/  @!P2 BRA `(.L_x_4425) ;  /* 0x000000000004a947 */ /* 0x000fea0003800000 */
[----:B------:R-:W-:Y:S01]  /*1cce0*/  BPT.TRAP 0x1 ;  /* 0x000000040000795c */ /* 0x000fe20000300000 */
.L_x_4425:
        /* <DEDUP_REMOVED lines=14> */
.L_x_4545:
[----:B------:R-:W2:Y:S02]  /*1cdd0*/  SYNCS.PHASECHK.TRANS64.TRYWAIT P0, [R7+URZ], R2 ;  /* 0x00000002070075a7 */ /* 0x000ea4000800017f */
[----:B--2---:R-:W-:Y:S05]  /*1cde0*/  @!P0 BRA `(.L_x_4427) ;  /* 0x0000002000608947 */ /* 0x004fea0003800000 */
.L_x_4546:
[----:B------:R-:W-:Y:S05]  /*1cdf0*/  @!P2 BRA `(.L_x_4428) ;  /* 0x000000000004a947 */ /* 0x000fea0003800000 */
[----:B------:R-:W-:Y:S01]  /*1ce00*/  BPT.TRAP 0x1 ;  /* 0x000000040000795c */ /* 0x000fe20000300000 */
.L_x_4428:
[----:B------:R-:W3:Y:S01]  /*1ce10*/  LDL.LU R4, [R1] ;  /* 0x0000000001047983 */ /* 0x000ee20000300800 */
[----:B------:R-:W-:-:S05]  /*1ce20*/  VIADD R0, R0, 0x38860 ;  /* 0x0003886000007836 */ /* 0x000fca0000000000 */
[----:B---3--:R-:W-:-:S04]  /*1ce30*/  LEA R4, R4, R0, 0x3 ;  /* 0x0000000004047211 */ /* 0x008fc800078e18ff */
[----:B------:R-:W3:Y:S02]  /*1ce40*/  SYNCS.PHASECHK.TRANS64.TRYWAIT P0, [R4+URZ], R5 ;  /* 0x00000005040075a7 */ /* 0x000ee4000800017f */
[----:B---3--:R-:W-:Y:S05]  /*1ce50*/  @!P0 BRA `(.L_x_4429) ;  /* 0x0000002000588947 */ /* 0x008fea0003800000 */
.L_x_4547:
[----:B------:R-:W-:-:S07]  /*1ce60*/  IMAD R3, R3, 0x8, R0 ;  /* 0x0000000803037824 */ /* 0x000fce00078e0200 */
.L_x_4430:
[----:B----4-:R4:W0:Y:S02]  /*1ce70*/  SYNCS.PHASECHK.TRANS64.TRYWAIT P0, [R3+URZ], R2 ;  /* 0x00000002030075a7 */ /* 0x010824000800017f */
[----:B0-----:R-:W-:Y:S05]  /*1ce80*/  @!P0 NANOSLEEP.SYNCS 0x989680 ;  /* 0x009896800000895d */ /* 0x001fea0003900000 */
[----:B------:R-:W0:Y:S02]  /*1ce90*/  @!P0 SYNCS.PHASECHK.TRANS64 P0, [R3+URZ], R2 ;  /* 0x00000002030085a7 */ /* 0x000e24000800007f */
[----:B0-----:R-:W-:Y:S05]  /*1cea0*/  @!P0 BRA `(.L_x_4430) ;  /* 0xfffffffc00f08947 */ /* 0x001fea000383ffff */
.L_x_4188:
[----:B------:R-:W-:Y:S05]  /*1ceb0*/  BSYNC B8 ;  /* 0x0000000000087941 */ /* 0x000fea0003800000 */
.L_x_4185:
[----:B------:R-:W-:Y:S05]  /*1cec0*/  EXIT ;  /* 0x000000000000794d */ /* 0x000fea0003800000 */
.L_x_4204:
[----:B0-----:R0:W1:Y:S02]  /*1ced0*/  SYNCS.PHASECHK.TRANS64.TRYWAIT P5, [R70+URZ+0x38890], R57 ;  /* 0x03889039460075a7 */ /* 0x00106400080a017f */
[----:B-1----:R-:W-:Y:S05]  /*1cee0*/  @!P5 NANOSLEEP.SYNCS 0x989680 ;  /* 0x009896800000d95d */ /* 0x002fea0003900000 */
[----:B------:R-:W1:Y:S02]  /*1cef0*/  @!P5 SYNCS.PHASECHK.TRANS64 P5, [R70+URZ+0x38890], R57 ;  /* 0x038890394600d5a7 */ /* 0x000e6400080a007f */
[----:B-1----:R-:W-:Y:S05]  /*1cf00*/  @!P5 BRA `(.L_x_4204) ;  /* 0xfffffffc00f0d947 */ /* 0x002fea000383ffff */
[----:B------:R-:W-:Y:S05]  /*1cf10*/  BRA `(.L_x_4431) ;  /* 0xfffffe5400e07947 */ /* 0x000fea000383ffff */
.L_x_4214:
[----:B0-----:R0:W1:Y:S02]  /*1cf20*/  SYNCS.PHASECHK.TRANS64.TRYWAIT P5, [R70+URZ+0x38890], R57 ;  /* 0x03889039460075a7 */ /* 0x00106400080a017f */
[----:B-1----:R-:W-:Y:S05]  /*1cf30*/  @!P5 NANOSLEEP.SYNCS 0x989680 ;  /* 0x009896800000d95d */ /* 0x002fea0003900000 */
[----:B------:R-:W1:Y:S02]  /*1cf40*/  @!P5 SYNCS.PHASECHK.TRANS64 P5, [R70+URZ+0x38890], R57 ;  /* 0x038890394600d5a7 */ /* 0x000e6400080a007f */
[----:B-1----:R-:W-:Y:S05]  /*1cf50*/  @!P5 BRA `(.L_x_4214) ;  /* 0xfffffffc00f0d947 */ /* 0x002fea000383ffff */
[----:B------:R-:W-:Y:S05]  /*1cf60*/  BRA `(.L_x_4432) ;  /* 0xfffffe6000307947 */ /* 0x000fea000383ffff */
.L_x_4219:
[----:B0-----:R0:W1:Y:S02]  /*1cf70*/  SYNCS.PHASECHK.TRANS64.TRYWAIT P5, [R70+URZ+0x38890], R57 ;  /* 0x03889039460075a7 */ /* 0x00106400080a017f */
[----:B-1----:R-:W-:Y:S05]  /*1cf80*/  @!P5 NANOSLEEP.SYNCS 0x989680 ;  /* 0x009896800000d95d */ /* 0x002fea0003900000 */
[----:B------:R-:W1:Y:S02]  /*1cf90*/  @!P5 SYNCS.PHASECHK.TRANS64 P5, [R70+URZ+0x38890], R57 ;  /* 0x038890394600d5a7 */ /* 0x000e6400080a007f */
[----:B-1----:R-:W-:Y:S05]  /*1cfa0*/  @!P5 BRA `(.L_x_4219) ;  /* 0xfffffffc00f0d947 */ /* 0x002fea000383ffff */
[----:B------:R-:W-:Y:S05]  /*1cfb0*/  BRA `(.L_x_4433) ;  /* 0xfffffe68003c7947 */ /* 0x000fea000383ffff */
.L_x_4223:
[----:B----4-:R4:W0:Y:S02]  /*1cfc0*/  SYNCS.PHASECHK.TRANS64.TRYWAIT P5, [R70+URZ+0x388b0], R57 ;  /* 0x0388b039460075a7 */ /* 0x01082400080a017f */
[----:B0-----:R-:W-:Y:S05]  /*1cfd0*/  @!P5 NANOSLEEP.SYNCS 0x989680 ;  /* 0x009896800000d95d */ /* 0x001fea0003900000 */
[----:B------:R-:W0:Y:S02]  /*1cfe0*/  @!P5 SYNCS.PHASECHK.TRANS64 P5, [R70+URZ+0x388b0], R57 ;  /* 0x0388b0394600d5a7 */ /* 0x000e2400080a007f */
[----:B0-----:R-:W-:Y:S05]  /*1cff0*/  @!P5 BRA `(.L_x_4223) ;  /* 0xfffffffc00f0d947 */ /* 0x001fea000383ffff */
[----:B------:R-:W-:Y:S05]  /*1d000*/  BRA `(.L_x_4434) ;  /* 0xfffffe6800b87947 */ /* 0x000fea000383ffff */
.L_x_4250:
        /* <DEDUP_REMOVED lines=8> */
.L_x_4436:
[----:B------:R-:W-:Y:S05]  /*1d090*/  BSYNC B1 ;  /* 0x0000000000017941 */ /* 0x000fea0003800000 */
.L_x_4435:
[----:B------:R-:W-:Y:S05]  /*1d0a0*/  BRA `(.L_x_4437) ;  /* 0xfffffe9c00247947 */ /* 0x000fea000383ffff */
.L_x_4251:
        /* <DEDUP_REMOVED lines=8> */
.L_x_4439:
[----:B------:R-:W-:Y:S05]  /*1d130*/  BSYNC B1 ;  /* 0x0000000000017941 */ /* 0x000fea0003800000 */
.L_x_4438:
[----:B------:R-:W-:Y:S05]  /*1d140*/  BRA `(.L_x_4440) ;  /* 0xfffffe9c00047947 */ /* 0x000fea000383ffff */
.L_x_4252:
        /* <DEDUP_REMOVED lines=8> */
.L_x_4442:
[----:B------:R-:W-:Y:S05]  /*1d1d0*/  BSYNC B1 ;  /* 0x0000000000017941 */ /* 0x000fea0003800000 */
.L_x_4441:
[----:B------:R-:W-:Y:S05]  /*1d1e0*/  BRA `(.L_x_4443) ;  /* 0xfffffe9800e47947 */ /* 0x000fea000383ffff */
.L_x_4253:
        /* <DEDUP_REMOVED lines=8> */
.L_x_4445:
[----:B------:R-:W-:Y:S05]  /*1d270*/  BSYNC B1 ;  /* 0x0000000000017941 */ /* 0x000fea0003800000 */
.L_x_4444:
[----:B------:R-:W-:Y:S05]  /*1d280*/  BRA `(.L_x_4446) ;  /* 0xfffffe9800c47947 */ /* 0x000fea000383ffff */
.L_x_4254:
        /* <DEDUP_REMOVED lines=8> */
.L_x_4448:
[----:B------:R-:W-:Y:S05]  /*1d310*/  BSYNC B1 ;  /* 0x0000000000017941 */ /* 0x000fea0003800000 */
.L_x_4447:
[----:B------:R-:W-:Y:S05]  /*1d320*/  BRA `(.L_x_4449) ;  /* 0xfffffe9800a47947 */ /* 0x000fea000383ffff */
.L_x_4255:
        /* <DEDUP_REMOVED lines=8> */
.L_x_4451:
[----:B------:R-:W-:Y:S05]  /*1d3b0*/  BSYNC B1 ;  /* 0x0000000000017941 */ /* 0x000fea0003800000 */
.L_x_4450:
[----:B------:R-:W-:Y:S05]  /*1d3c0*/  BRA `(.L_x_4452) ;  /* 0xfffffe9800847947 */ /* 0x000fea000383ffff */
.L_x_4256:
        /* <DEDUP_REMOVED lines=8> */
.L_x_4454:
[----:B------:R-:W-:Y:S05]  /*1d450*/  BSYNC B1 ;  /* 0x0000000000017941 */ /* 0x000fea0003800000 */
.L_x_4453:
[----:B------:R-:W-:Y:S05]  /*1d460*/  BRA `(.L_x_4455) ;  /* 0xfffffe9800647947 */ /* 0x000fea000383ffff */
.L_x_4257:
        /* <DEDUP_REMOVED lines=8> */
.L_x_4457:
[----:B------:R-:W-:Y:S05]  /*1d4f0*/  BSYNC B1 ;  /* 0x0000000000017941 */ /* 0x000fea0003800000 */
.L_x_4456:
[----:B------:R-:W-:Y:S05]  /*1d500*/  BRA `(.L_x_4458) ;  /* 0xfffffe9800447947 */ /* 0x000fea000383ffff */
.L_x_4259:
[----:B0-----:R0:W1:Y:S02]  /*1d510*/  SYNCS.PHASECHK.TRANS64.TRYWAIT P2, [R2+URZ+0x38800], R7 ;  /* 0x03880007020075a7 */ /* 0x001064000804017f */
[----:B-1----:R-:W-:Y:S05]  /*1d520*/  @!P2 NANOSLEEP.SYNCS 0x989680 ;  /* 0x009896800000a95d */ /* 0x002fea0003900000 */
[----:B------:R-:W1:Y:S02]  /*1d530*/  @!P2 SYNCS.PHASECHK.TRANS64 P2, [R2+URZ+0x38800], R7 ;  /* 0x038800070200a5a7 */ /* 0x000e64000804007f */
[----:B-1----:R-:W-:Y:S05]  /*1d540*/  @!P2 BRA `(.L_x_4259) ;  /* 0xfffffffc00f0a947 */ /* 0x002fea000383ffff */
[----:B------:R-:W-:Y:S05]  /*1d550*/  BRA `(.L_x_4459) ;  /* 0xfffffe9800bc7947 */ /* 0x000fea000383ffff */
.L_x_4267:
        /* <DEDUP_REMOVED lines=8> */
.L_x_4461:
[----:B------:R-:W-:Y:S05]  /*1d5e0*/  BSYNC B1 ;  /* 0x0000000000017941 */ /* 0x000fea0003800000 */
.L_x_4460:
[----:B------:R-:W-:Y:S05]  /*1d5f0*/  BRA `(.L_x_4462) ;  /* 0xfffffea800907947 */ /* 0x000fea000383ffff */
.L_x_4268:
        /* <DEDUP_REMOVED lines=8> */
.L_x_4464:
[----:B------:R-:W-:Y:S05]  /*1d680*/  BSYNC B1 ;  /* 0x0000000000017941 */ /* 0x000fea0003800000 */
.L_x_4463:
[----:B------:R-:W-:Y:S05]  /*1d690*/  BRA `(.L_x_4465) ;  /* 0xfffffea800707947 */ /* 0x000fea000383ffff */
.L_x_4269:
        /* <DEDUP_REMOVED lines=8> */
.L_x_4467:
[----:B------:R-:W-:Y:S05]  /*1d720*/  BSYNC B1 ;  /* 0x0000000000017941 */ /* 0x000fea0003800000 */
.L_x_4466:
[----:B------:R-:W-:Y:S05]  /*1d730*/  BRA `(.L_x_4468) ;  /* 0xfffffea800507947 */ /* 0x000fea000383ffff */
.L_x_4270:
        /* <DEDUP_REMOVED lines=8> */
.L_x_4470:
[----:B------:R-:W-:Y:S05]  /*1d7c0*/  BSYNC B1 ;  /* 0x0000000000017941 */ /* 0x000fea0003800000 */
.L_x_4469:
[----:B------:R-:W-:Y:S05]  /*1d7d0*/  BRA `(.L_x_4471) ;  /* 0xfffffea800307947 */ /* 0x000fea000383ffff */
.L_x_4271:
        /* <DEDUP_REMOVED lines=8> */
.L_x_4473:
[----:B------:R-:W-:Y:S05]  /*1d860*/  BSYNC B1 ;  /* 0x0000000000017941 */ /* 0x000fea0003800000 */
.L_x_4472:
[----:B------:R-:W-:Y:S05]  /*1d870*/  BRA `(.L_x_4474) ;  /* 0xfffffea800107947 */ /* 0x000fea000383ffff */
.L_x_4272:
        /* <DEDUP_REMOVED lines=8> */
.L_x_4476:
[----:B------:R-:W-:Y:S05]  /*1d900*/  BSYNC B1 ;  /* 0x0000000000017941 */ /* 0x000fea0003800000 */
.L_x_4475:
[----:B------:R-:W-:Y:S05]  /*1d910*/  BRA `(.L_x_4477) ;  /* 0xfffffea400f47947 */ /* 0x000fea000383ffff */
.L_x_4273:
        /* <DEDUP_REMOVED lines=8> */
.L_x_4479:
[----:B------:R-:W-:Y:S05]  /*1d9a0*/  BSYNC B1 ;  /* 0x0000000000017941 */ /* 0x000fea0003800000 */
.L_x_4478:
[----:B------:R-:W-:Y:S05]  /*1d9b0*/  BRA `(.L_x_4480) ;  /* 0xfffffea400d87947 */ /* 0x000fea000383ffff */
.L_x_4274:
        /* <DEDUP_REMOVED lines=8> */
.L_x_4482:
[----:B------:R-:W-:Y:S05]  /*1da40*/  BSYNC B1 ;  /* 0x0000000000017941 */ /* 0x000fea0003800000 */
.L_x_4481:
[----:B------:R-:W-:Y:S05]  /*1da50*/  BRA `(.L_x_4483) ;  /* 0xfffffea400bc7947 */ /* 0x000fea000383ffff */
.L_x_4276:
[----:B0-----:R0:W1:Y:S02]  /*1da60*/  SYNCS.PHASECHK.TRANS64.TRYWAIT P2, [R2+URZ+0x38800], R3 ;  /* 0x03880003020075a7 */ /* 0x001064000804017f */
[----:B-1----:R-:W-:Y:S05]  /*1da70*/  @!P2 NANOSLEEP.SYNCS 0x989680 ;  /* 0x009896800000a95d */ /* 0x002fea0003900000 */
[----:B------:R-:W1:Y:S02]  /*1da80*/  @!P2 SYNCS.PHASECHK.TRANS64 P2, [R2+URZ+0x38800], R3 ;  /* 0x038800030200a5a7 */ /* 0x000e64000804007f */
[----:B-1----:R-:W-:Y:S05]  /*1da90*/  @!P2 BRA `(.L_x_4276) ;  /* 0xfffffffc00f0a947 */ /* 0x002fea000383ffff */
[----:B------:R-:W-:Y:S05]  /*1daa0*/  BRA `(.L_x_4484) ;  /* 0xfffffea800187947 */ /* 0x000fea000383ffff */
.L_x_4282:
[----:B0-----:R0:W1:Y:S02]  /*1dab0*/  SYNCS.PHASECHK.TRANS64.TRYWAIT P1, [R15+URZ+0x38830], R20 ;  /* 0x038830140f0075a7 */ /* 0x001064000802017f */
[----:B-1----:R-:W-:Y:S05]  /*1dac0*/  @!P1 NANOSLEEP.SYNCS 0x989680 ;  /* 0x009896800000995d */ /* 0x002fea0003900000 */
[----:B------:R-:W1:Y:S02]  /*1dad0*/  @!P1 SYNCS.PHASECHK.TRANS64 P1, [R15+URZ+0x38830], R20 ;  /* 0x038830140f0095a7 */ /* 0x000e64000802007f */
[----:B-1----:R-:W-:Y:S05]  /*1dae0*/  @!P1 BRA `(.L_x_4282) ;  /* 0xfffffffc00f09947 */ /* 0x002fea000383ffff */
[----:B------:R-:W-:Y:S05]  /*1daf0*/  BRA `(.L_x_4281) ;  /* 0xfffffeb400687947 */ /* 0x000fea000383ffff */
.L_x_4284:
[----:B-1----:R1:W2:Y:S02]  /*1db00*/  SYNCS.PHASECHK.TRANS64.TRYWAIT P1, [R2+URZ+0x38810], R57 ;  /* 0x03881039020075a7 */ /* 0x0022a4000802017f */
[----:B--2---:R-:W-:Y:S05]  /*1db10*/  @!P1 NANOSLEEP.SYNCS 0x989680 ;  /* 0x009896800000995d */ /* 0x004fea0003900000 */
[----:B------:R-:W2:Y:S02]  /*1db20*/  @!P1 SYNCS.PHASECHK.TRANS64 P1, [R2+URZ+0x38810], R57 ;  /* 0x03881039020095a7 */ /* 0x000ea4000802007f */
[----:B--2---:R-:W-:Y:S05]  /*1db30*/  @!P1 BRA `(.L_x_4284) ;  /* 0xfffffffc00f09947 */ /* 0x004fea000383ffff */
[----:B------:R-:W-:Y:S05]  /*1db40*/  BRA `(.L_x_4485) ;  /* 0xfffffeb800187947 */ /* 0x000fea000383ffff */
.L_x_4289:
[----:B----4-:R4:W0:Y:S02]  /*1db50*/  SYNCS.PHASECHK.TRANS64.TRYWAIT P1, [R15+URZ+0x38850], R20 ;  /* 0x038850140f0075a7 */ /* 0x010824000802017f */
[----:B0-----:R-:W-:Y:S05]  /*1db60*/  @!P1 NANOSLEEP.SYNCS 0x989680 ;  /* 0x009896800000995d */ /* 0x001fea0003900000 */
[----:B------:R-:W0:Y:S02]  /*1db70*/  @!P1 SYNCS.PHASECHK.TRANS64 P1, [R15+URZ+0x38850], R20 ;  /* 0x038850140f0095a7 */ /* 0x000e24000802007f */
[----:B0-----:R-:W-:Y:S05]  /*1db80*/  @!P1 BRA `(.L_x_4289) ;  /* 0xfffffffc00f09947 */ /* 0x001fea000383ffff */
[----:B------:R-:W-:Y:S05]  /*1db90*/  BRA `(.L_x_4288) ;  /* 0xfffffeb800487947 */ /* 0x000fea000383ffff */
.L_x_4297:
[----:B-1----:R1:W2:Y:S02]  /*1dba0*/  SYNCS.PHASECHK.TRANS64.TRYWAIT P2, [R21+URZ+0x38830], R204 ;  /* 0x038830cc150075a7 */ /* 0x0022a4000804017f */
[----:B--2---:R-:W-:Y:S05]  /*1dbb0*/  @!P2 NANOSLEEP.SYNCS 0x989680 ;  /* 0x009896800000a95d */ /* 0x004fea0003900000 */
[----:B------:R-:W2:Y:S02]  /*1dbc0*/  @!P2 SYNCS.PHASECHK.TRANS64 P2, [R21+URZ+0x38830], R204 ;  /* 0x038830cc1500a5a7 */ /* 0x000ea4000804007f */
[----:B--2---:R-:W-:Y:S05]  /*1dbd0*/  @!P2 BRA `(.L_x_4297) ;  /* 0xfffffffc00f0a947 */ /* 0x004fea000383ffff */
[----:B------:R-:W-:Y:S05]  /*1dbe0*/  BRA `(.L_x_4296) ;  /* 0xfffffee800447947 */ /* 0x000fea000383ffff */
.L_x_4302:
[----:B---3--:R3:W4:Y:S02]  /*1dbf0*/  SYNCS.PHASECHK.TRANS64.TRYWAIT P2, [R21+URZ+0x38850], R204 ;  /* 0x038850cc150075a7 */ /* 0x008724000804017f */
[----:B----4-:R-:W-:Y:S05]  /*1dc00*/  @!P2 NANOSLEEP.SYNCS 0x989680 ;  /* 0x009896800000a95d */ /* 0x010fea0003900000 */
[----:B------:R-:W4:Y:S02]  /*1dc10*/  @!P2 SYNCS.PHASECHK.TRANS64 P2, [R21+URZ+0x38850], R204 ;  /* 0x038850cc1500a5a7 */ /* 0x000f24000804007f */
[----:B----4-:R-:W-:Y:S05]  /*1dc20*/  @!P2 BRA `(.L_x_4302) ;  /* 0xfffffffc00f0a947 */ /* 0x010fea000383ffff */
[----:B------:R-:W-:Y:S05]  /*1dc30*/  BRA `(.L_x_4301) ;  /* 0xfffffee800e07947 */ /* 0x000fea000383ffff */
.L_x_4310:
[----:B-1----:R1:W2:Y:S02]  /*1dc40*/  SYNCS.PHASECHK.TRANS64.TRYWAIT P2, [R21+URZ+0x38830], R200 ;  /* 0x038830c8150075a7 */ /* 0x0022a4000804017f */
[----:B--2---:R-:W-:Y:S05]  /*1dc50*/  @!P2 NANOSLEEP.SYNCS 0x989680 ;  /* 0x009896800000a95d */ /* 0x004fea0003900000 */
[----:B------:R-:W2:Y:S02]  /*1dc60*/  @!P2 SYNCS.PHASECHK.TRANS64 P2, [R21+URZ+0x38830], R200 ;  /* 0x038830c81500a5a7 */ /* 0x000ea4000804007f */
[----:B--2---:R-:W-:Y:S05]  /*1dc70*/  @!P2 BRA `(.L_x_4310) ;  /* 0xfffffffc00f0a947 */ /* 0x004fea000383ffff */
[----:B------:R-:W-:Y:S05]  /*1dc80*/  BRA `(.L_x_4309) ;  /* 0xffffff2400047947 */ /* 0x000fea000383ffff */
.L_x_4315:
[----:B---3--:R3:W4:Y:S02]  /*1dc90*/  SYNCS.PHASECHK.TRANS64.TRYWAIT P2, [R21+URZ+0x38850], R200 ;  /* 0x038850c8150075a7 */ /* 0x008724000804017f */
[----:B----4-:R-:W-:Y:S05]  /*1dca0*/  @!P2 NANOSLEEP.SYNCS 0x989680 ;  /* 0x009896800000a95d */ /* 0x010fea0003900000 */
[----:B------:R-:W4:Y:S02]  /*1dcb0*/  @!P2 SYNCS.PHASECHK.TRANS64 P2, [R21+URZ+0x38850], R200 ;  /* 0x038850c81500a5a7 */ /* 0x000f24000804007f */
[----:B----4-:R-:W-:Y:S05]  /*1dcc0*/  @!P2 BRA `(.L_x_4315) ;  /* 0xfffffffc00f0a947 */ /* 0x010fea000383ffff */
[----:B------:R-:W-:Y:S05]  /*1dcd0*/  BRA `(.L_x_4314) ;  /* 0xffffff2400a07947 */ /* 0x000fea000383ffff */
.L_x_4343:
        /* <DEDUP_REMOVED lines=11> */
.L_x_4487:
[----:B------:R-:W-:Y:S05]  /*1dd90*/  BSYNC B1 ;  /* 0x0000000000017941 */ /* 0x000fea0003800000 */
.L_x_4486:
[----:B------:R-:W-:Y:S05]  /*1dda0*/  BRA `(.L_x_4488) ;  /* 0xffffff9c008c7947 */ /* 0x000fea000383ffff */
.L_x_4344:
[----:B------:R-:W-:Y:S01]  /*1ddb0*/  BSSY B1, `(.L_x_4489) ;  /* 0x0000006000017945 */ /* 0x000fe20003800000 */
[----:B------:R-:W-:-:S07]  /*1ddc0*/  MOV R15, 0xffffffff ;  /* 0xffffffff000f7802 */ /* 0x000fce0000000f00 */
[----:B------:R-:W-:Y:S05]  /*1ddd0*/  WARPSYNC.COLLECTIVE R15, `(.L_x_4490) ;  /* 0x000000000f0c7348 */ /* 0x000fea0003c00000 */
[----:B------:R-:W-:Y:S02]  /*1dde0*/  ELECT P6, UR62, PT ;  /* 0x00000000003e782f */ /* 0x000fe400038c0000 */
[----:B------:R-:W-:Y:S01]  /*1ddf0*/  MOV R14, UR62 ;  /* 0x0000003e000e7c02 */ /* 0x000fe20008000f00 */
[----:B------:R-:W-:Y:S10]  /*1de00*/  ENDCOLLECTIVE ;  /* 0x000000000000791b */ /* 0x000ff40003800000 */
.L_x_4490:
[----:B------:R-:W-:Y:S05]  /*1de10*/  BSYNC B1 ;  /* 0x0000000000017941 */ /* 0x000fea0003800000 */
.L_x_4489:
[----:B------:R-:W-:Y:S05]  /*1de20*/  BRA `(.L_x_4491) ;  /* 0xffffff9c00787947 */ /* 0x000fea000383ffff */
.L_x_4345:
[----:B0-----:R0:W1:Y:S02]  /*1de30*/  SYNCS.PHASECHK.TRANS64.TRYWAIT P0, [R9+URZ+0x38820], R5 ;  /* 0x03882005090075a7 */ /* 0x001064000800017f */
[----:B-1----:R-:W-:Y:S05]  /*1de40*/  @!P0 NANOSLEEP.SYNCS 0x989680 ;  /* 0x009896800000895d */ /* 0x002fea0003900000 */
[----:B------:R-:W1:Y:S02]  /*1de50*/  @!P0 SYNCS.PHASECHK.TRANS64 P0, [R9+URZ+0x38820], R5 ;  /* 0x03882005090085a7 */ /* 0x000e64000800007f */
[----:B-1----:R-:W-:Y:S05]  /*1de60*/  @!P0 BRA `(.L_x_4345) ;  /* 0xfffffffc00f08947 */ /* 0x002fea000383ffff */
[----:B------:R-:W-:Y:S05]  /*1de70*/  BRA `(.L_x_4492) ;  /* 0xffffff9c00907947 */ /* 0x000fea000383ffff */
.L_x_4348:
[----:B0-----:R0:W1:Y:S02]  /*1de80*/  SYNCS.PHASECHK.TRANS64.TRYWAIT P0, [R5+URZ+0x388a0], R7 ;  /* 0x0388a007050075a7 */ /* 0x001064000800017f */
[----:B-1----:R-:W-:Y:S05]  /*1de90*/  @!P0 NANOSLEEP.SYNCS 0x989680 ;  /* 0x009896800000895d */ /* 0x002fea0003900000 */
[----:B------:R-:W1:Y:S02]  /*1dea0*/  @!P0 SYNCS.PHASECHK.TRANS64 P0, [R5+URZ+0x388a0], R7 ;  /* 0x0388a007050085a7 */ /* 0x000e64000800007f */
[----:B-1----:R-:W-:Y:S05]  /*1deb0*/  @!P0 BRA `(.L_x_4348) ;  /* 0xfffffffc00f08947 */ /* 0x002fea000383ffff */
[----:B------:R-:W-:Y:S05]  /*1dec0*/  BRA `(.L_x_4493) ;  /* 0xffffff9c009c7947 */ /* 0x000fea000383ffff */
.L_x_4350:
[----:B-1----:R1:W2:Y:S02]  /*1ded0*/  SYNCS.PHASECHK.TRANS64.TRYWAIT P0, [R5+URZ+0x388c0], R7 ;  /* 0x0388c007050075a7 */ /* 0x0022a4000800017f */
[----:B--2---:R-:W-:Y:S05]  /*1dee0*/  @!P0 NANOSLEEP.SYNCS 0x989680 ;  /* 0x009896800000895d */ /* 0x004fea0003900000 */
[----:B------:R-:W2:Y:S02]  /*1def0*/  @!P0 SYNCS.PHASECHK.TRANS64 P0, [R5+URZ+0x388c0], R7 ;  /* 0x0388c007050085a7 */ /* 0x000ea4000800007f */
[----:B--2---:R-:W-:Y:S05]  /*1df00*/  @!P0 BRA `(.L_x_4350) ;  /* 0xfffffffc00f08947 */ /* 0x004fea000383ffff */
[----:B------:R-:W-:Y:S05]  /*1df10*/  BRA `(.L_x_4494) ;  /* 0xffffffa000047947 */ /* 0x000fea000383ffff */
.L_x_4354:
[----:B0-----:R0:W1:Y:S02]  /*1df20*/  SYNCS.PHASECHK.TRANS64.TRYWAIT P0, [R6+URZ+0x388a0], R7 ;  /* 0x0388a007060075a7 */ /* 0x001064000800017f */
[----:B-1----:R-:W-:Y:S05]  /*1df30*/  @!P0 NANOSLEEP.SYNCS 0x989680 ;  /* 0x009896800000895d */ /* 0x002fea0003900000 */
[----:B------:R-:W1:Y:S02]  /*1df40*/  @!P0 SYNCS.PHASECHK.TRANS64 P0, [R6+URZ+0x388a0], R7 ;  /* 0x0388a007060085a7 */ /* 0x000e64000800007f */
[----:B-1----:R-:W-:Y:S05]  /*1df50*/  @!P0 BRA `(.L_x_4354) ;  /* 0xfffffffc00f08947 */ /* 0x002fea000383ffff */
[----:B------:R-:W-:Y:S05]  /*1df60*/  BRA `(.L_x_4495) ;  /* 0xffffffa400487947 */ /* 0x000fea000383ffff */
.L_x_4356:
[----:B-1----:R1:W2:Y:S02]  /*1df70*/  SYNCS.PHASECHK.TRANS64.TRYWAIT P1, [R6+URZ+0x388c0], R7 ;  /* 0x0388c007060075a7 */ /* 0x0022a4000802017f */
[----:B--2---:R-:W-:Y:S05]  /*1df80*/  @!P1 NANOSLEEP.SYNCS 0x989680 ;  /* 0x009896800000995d */ /* 0x004fea0003900000 */
[----:B------:R-:W2:Y:S02]  /*1df90*/  @!P1 SYNCS.PHASECHK.TRANS64 P1, [R6+URZ+0x388c0], R7 ;  /* 0x0388c007060095a7 */ /* 0x000ea4000802007f */
[----:B--2---:R-:W-:Y:S05]  /*1dfa0*/  @!P1 BRA `(.L_x_4356) ;  /* 0xfffffffc00f09947 */ /* 0x004fea000383ffff */
[----:B------:R-:W-:Y:S05]  /*1dfb0*/  BRA `(.L_x_4496) ;  /* 0xffffffa400a87947 */ /* 0x000fea000383ffff */
.L_x_4366:
        /* <DEDUP_REMOVED lines=11> */
.L_x_4498:
[----:B------:R-:W-:Y:S05]  /*1e070*/  BSYNC B0 ;  /* 0x0000000000007941 */ /* 0x000fea0003800000 */
.L_x_4497:
[----:B------:R-:W-:Y:S05]  /*1e080*/  BRA `(.L_x_4499) ;  /* 0xffffffb000bc7947 */ /* 0x000fea000383ffff */
.L_x_4367:
[----:B------:R-:W-:Y:S01]  /*1e090*/  BSSY B0, `(.L_x_4500) ;  /* 0x0000006000007945 */ /* 0x000fe20003800000 */
[----:B------:R-:W-:-:S07]  /*1e0a0*/  MOV R15, 0xffffffff ;  /* 0xffffffff000f7802 */ /* 0x000fce0000000f00 */
[----:B------:R-:W-:Y:S05]  /*1e0b0*/  WARPSYNC.COLLECTIVE R15, `(.L_x_4501) ;  /* 0x000000000f0c7348 */ /* 0x000fea0003c00000 */
[----:B------:R-:W-:Y:S02]  /*1e0c0*/  ELECT P6, UR62, PT ;  /* 0x00000000003e782f */ /* 0x000fe400038c0000 */
[----:B------:R-:W-:Y:S01]  /*1e0d0*/  MOV R14, UR62 ;  /* 0x0000003e000e7c02 */ /* 0x000fe20008000f00 */
[----:B------:R-:W-:Y:S10]  /*1e0e0*/  ENDCOLLECTIVE ;  /* 0x000000000000791b */ /* 0x000ff40003800000 */
.L_x_4501:
[----:B------:R-:W-:Y:S05]  /*1e0f0*/  BSYNC B0 ;  /* 0x0000000000007941 */ /* 0x000fea0003800000 */
.L_x_4500:
[----:B------:R-:W-:Y:S05]  /*1e100*/  BRA `(.L_x_4502) ;  /* 0xffffffb000ac7947 */ /* 0x000fea000383ffff */
.L_x_4370:
[----:B0-----:R0:W1:Y:S02]  /*1e110*/  SYNCS.PHASECHK.TRANS64.TRYWAIT P0, [R9+URZ+0x38840], R10 ;  /* 0x0388400a090075a7 */ /* 0x001064000800017f */
[----:B-1----:R-:W-:Y:S05]  /*1e120*/  @!P0 NANOSLEEP.SYNCS 0x989680 ;  /* 0x009896800000895d */ /* 0x002fea0003900000 */
[----:B------:R-:W1:Y:S02]  /*1e130*/  @!P0 SYNCS.PHASECHK.TRANS64 P0, [R9+URZ+0x38840], R10 ;  /* 0x0388400a090085a7 */ /* 0x000e64000800007f */
[----:B-1----:R-:W-:Y:S05]  /*1e140*/  @!P0 BRA `(.L_x_4370) ;  /* 0xfffffffc00f08947 */ /* 0x002fea000383ffff */
[----:B------:R-:W-:Y:S05]  /*1e150*/  BRA `(.L_x_4503) ;  /* 0xffffffb400147947 */ /* 0x000fea000383ffff */
.L_x_4374:
        /* <DEDUP_REMOVED lines=8> */
.L_x_4377:
[----:B0-----:R0:W1:Y:S02]  /*1e1e0*/  SYNCS.PHASECHK.TRANS64.TRYWAIT P0, [R5+URZ+0x38860], R9 ;  /* 0x03886009050075a7 */ /* 0x001064000800017f */
[----:B-1----:R-:W-:Y:S05]  /*1e1f0*/  @!P0 NANOSLEEP.SYNCS 0x989680 ;  /* 0x009896800000895d */ /* 0x002fea0003900000 */
[----:B------:R-:W1:Y:S02]  /*1e200*/  @!P0 SYNCS.PHASECHK.TRANS64 P0, [R5+URZ+0x38860], R9 ;  /* 0x03886009050085a7 */ /* 0x000e64000800007f */
[----:B-1----:R-:W-:Y:S05]  /*1e210*/  @!P0 BRA `(.L_x_4377) ;  /* 0xfffffffc00f08947 */ /* 0x002fea000383ffff */
[----:B------:R-:W-:Y:S05]  /*1e220*/  BRA `(.L_x_4505) ;  /* 0xffffffbc000c7947 */ /* 0x000fea000383ffff */
.L_x_4386:
[----:B-1----:R1:W2:Y:S02]  /*1e230*/  SYNCS.PHASECHK.TRANS64.TRYWAIT P0, [R2+URZ+0x38840], R3 ;  /* 0x03884003020075a7 */ /* 0x0022a4000800017f */
[----:B--2---:R-:W-:Y:S05]  /*1e240*/  @!P0 NANOSLEEP.SYNCS 0x989680 ;  /* 0x009896800000895d */ /* 0x004fea0003900000 */
[----:B------:R-:W2:Y:S02]  /*1e250*/  @!P0 SYNCS.PHASECHK.TRANS64 P0, [R2+URZ+0x38840], R3 ;  /* 0x03884003020085a7 */ /* 0x000ea4000800007f */
[----:B--2---:R-:W-:Y:S05]  /*1e260*/  @!P0 BRA `(.L_x_4386) ;  /* 0xfffffffc00f08947 */ /* 0x004fea000383ffff */
[----:B------:R-:W-:Y:S05]  /*1e270*/  BRA `(.L_x_4506) ;  /* 0xffffffc000d87947 */ /* 0x000fea000383ffff */
.L_x_4388:
[----:B0-----:R0:W2:Y:S02]  /*1e280*/  SYNCS.PHASECHK.TRANS64.TRYWAIT P0, [R2+URZ+0x38860], R3 ;  /* 0x03886003020075a7 */ /* 0x0010a4000800017f */
[----:B--2---:R-:W-:Y:S05]  /*1e290*/  @!P0 NANOSLEEP.SYNCS 0x989680 ;  /* 0x009896800000895d */ /* 0x004fea0003900000 */
[----:B------:R-:W2:Y:S02]  /*1e2a0*/  @!P0 SYNCS.PHASECHK.TRANS64 P0, [R2+URZ+0x38860], R3 ;  /* 0x03886003020085a7 */ /* 0x000ea4000800007f */
[----:B--2---:R-:W-:Y:S05]  /*1e2b0*/  @!P0 BRA `(.L_x_4388) ;  /* 0xfffffffc00f08947 */ /* 0x004fea000383ffff */
[----:B------:R-:W-:Y:S05]  /*1e2c0*/  BRA `(.L_x_4507) ;  /* 0xffffffc4004c7947 */ /* 0x000fea000383ffff */
.L_x_4393:
[----:B--2---:R2:W3:Y:S02]  /*1e2d0*/  SYNCS.PHASECHK.TRANS64.TRYWAIT P0, [R2+URZ+0x38840], R3 ;  /* 0x03884003020075a7 */ /* 0x0044e4000800017f */
[----:B---3--:R-:W-:Y:S05]  /*1e2e0*/  @!P0 NANOSLEEP.SYNCS 0x989680 ;  /* 0x009896800000895d */ /* 0x008fea0003900000 */
[----:B------:R-:W3:Y:S02]  /*1e2f0*/  @!P0 SYNCS.PHASECHK.TRANS64 P0, [R2+URZ+0x38840], R3 ;  /* 0x03884003020085a7 */ /* 0x000ee4000800007f */
[----:B---3--:R-:W-:Y:S05]  /*1e300*/  @!P0 BRA `(.L_x_4393) ;  /* 0xfffffffc00f08947 */ /* 0x008fea000383ffff */
[----:B------:R-:W-:Y:S05]  /*1e310*/  BRA `(.L_x_4508) ;  /* 0xffffffc800e07947 */ /* 0x000fea000383ffff */
.L_x_4395:
[----:B0-----:R0:W1:Y:S02]  /*1e320*/  SYNCS.PHASECHK.TRANS64.TRYWAIT P1, [R2+URZ+0x38860], R3 ;  /* 0x03886003020075a7 */ /* 0x001064000802017f */
[----:B-1----:R-:W-:Y:S05]  /*1e330*/  @!P1 NANOSLEEP.SYNCS 0x989680 ;  /* 0x009896800000995d */ /* 0x002fea0003900000 */
[----:B------:R-:W1:Y:S02]  /*1e340*/  @!P1 SYNCS.PHASECHK.TRANS64 P1, [R2+URZ+0x38860], R3 ;  /* 0x03886003020095a7 */ /* 0x000e64000802007f */
[----:B-1----:R-:W-:Y:S05]  /*1e350*/  @!P1 BRA `(.L_x_4395) ;  /* 0xfffffffc00f09947 */ /* 0x002fea000383ffff */
[----:B------:R-:W-:Y:S05]  /*1e360*/  BRA `(.L_x_4509) ;  /* 0xffffffcc00507947 */ /* 0x000fea000383ffff */
.L_x_4400:
[----:B--2---:R2:W3:Y:S02]  /*1e370*/  SYNCS.PHASECHK.TRANS64.TRYWAIT P0, [R2+URZ+0x38840], R3 ;  /* 0x03884003020075a7 */ /* 0x0044e4000800017f */
[----:B---3--:R-:W-:Y:S05]  /*1e380*/  @!P0 NANOSLEEP.SYNCS 0x989680 ;  /* 0x009896800000895d */ /* 0x008fea0003900000 */
[----:B------:R-:W3:Y:S02]  /*1e390*/  @!P0 SYNCS.PHASECHK.TRANS64 P0, [R2+URZ+0x38840], R3 ;  /* 0x03884003020085a7 */ /* 0x000ee4000800007f */
[----:B---3--:R-:W-:Y:S05]  /*1e3a0*/  @!P0 BRA `(.L_x_4400) ;  /* 0xfffffffc00f08947 */ /* 0x008fea000383ffff */
[----:B------:R-:W-:Y:S05]  /*1e3b0*/  BRA `(.L_x_4510) ;  /* 0xffffffd000c87947 */ /* 0x000fea000383ffff */
.L_x_4402:
[----:B0-----:R0:W1:Y:S02]  /*1e3c0*/  SYNCS.PHASECHK.TRANS64.TRYWAIT P1, [R2+URZ+0x38860], R3 ;  /* 0x03886003020075a7 */ /* 0x001064000802017f */
[----:B-1----:R-:W-:Y:S05]  /*1e3d0*/  @!P1 NANOSLEEP.SYNCS 0x989680 ;  /* 0x009896800000995d */ /* 0x002fea0003900000 */
[----:B------:R-:W1:Y:S02]  /*1e3e0*/  @!P1 SYNCS.PHASECHK.TRANS64 P1, [R2+URZ+0x38860], R3 ;  /* 0x03886003020095a7 */ /* 0x000e64000802007f */
[----:B-1----:R-:W-:Y:S05]  /*1e3f0*/  @!P1 BRA `(.L_x_4402) ;  /* 0xfffffffc00f09947 */ /* 0x002fea000383ffff */
[----:B------:R-:W-:Y:S05]  /*1e400*/  BRA `(.L_x_4511) ;  /* 0xffffffd4003c7947 */ /* 0x000fea000383ffff */
.L_x_4407:
[----:B------:R-:W-:Y:S01]  /*1e410*/  BSSY B0, `(.L_x_4512) ;  /* 0x0000008000007945 */ /* 0x000fe20003800000 */
[----:B0-----:R-:W-:Y:S02]  /*1e420*/  IMAD.MOV.U32 R13, RZ, RZ, R16 ;  /* 0x000000ffff0d7224 */ /* 0x001fe400078e0010 */
[----:B------:R-:W-:Y:S02]  /*1e430*/  IMAD.MOV.U32 R12, RZ, RZ, RZ ;  /* 0x000000ffff0c7224 */ /* 0x000fe400078e00ff */
[----:B------:R-:W-:Y:S02]  /*1e440*/  IMAD.MOV.U32 R11, RZ, RZ, 0x1f ;  /* 0x0000001fff0b7424 */ /* 0x000fe400078e00ff */
[----:B------:R-:W-:-:S07]  /*1e450*/  IMAD.MOV.U32 R15, RZ, RZ, -0x1 ;  /* 0xffffffffff0f7424 */ /* 0x000fce00078e00ff */
[----:B-1----:R-:W-:Y:S05]  /*1e460*/  WARPSYNC.COLLECTIVE R15, `(.L_x_4513) ;  /* 0x000000000f087348 */ /* 0x002fea0003c00000 */
[----:B------:R0:W2:Y:S02]  /*1e470*/  SHFL.IDX P6, R14, R13, R12, R11 ;  /* 0x0000000c0d0e7389 */ /* 0x0000a400000c000b */
[----:B012---:R-:W-:Y:S01]  /*1e480*/  ENDCOLLECTIVE ;  /* 0x000000000000791b */ /* 0x007fe20003800000 */
.L_x_4513:
[----:B------:R-:W-:Y:S05]  /*1e490*/  BSYNC B0 ;  /* 0x0000000000007941 */ /* 0x000fea0003800000 */
.L_x_4512:
        /* <DEDUP_REMOVED lines=8> */
.L_x_4514:
[----:B------:R-:W-:Y:S01]  /*1e520*/  MOV R16, R14 ;  /* 0x0000000e00107202 */ /* 0x000fe20000000f00 */
[----:B------:R-:W-:Y:S06]  /*1e530*/  BRA `(.L_x_4515) ;  /* 0xffffffd800887947 */ /* 0x000fec000383ffff */
.L_x_4410:
        /* <DEDUP_REMOVED lines=8> */
.L_x_4517:
[----:B------:R-:W-:Y:S05]  /*1e5c0*/  BSYNC B0 ;  /* 0x0000000000007941 */ /* 0x000fea0003800000 */
.L_x_4516:
        /* <DEDUP_REMOVED lines=10> */
.L_x_4518:
        /* <DEDUP_REMOVED lines=8> */
.L_x_4519:
        /* <DEDUP_REMOVED lines=8> */
.L_x_4520:
        /* <DEDUP_REMOVED lines=8> */
.L_x_4521:
        /* <DEDUP_REMOVED lines=8> */
.L_x_4522:
[----:B------:R-:W-:Y:S05]  /*1e870*/  BRA `(.L_x_4523) ;  /* 0xffffffd8004c7947 */ /* 0x000fea000383ffff */
.L_x_4415:
[----:B------:R-:W-:Y:S01]  /*1e880*/  BSSY B0, `(.L_x_4524) ;  /* 0x0000008000007945 */ /* 0x000fe20003800000 */
[----:B-----5:R-:W-:Y:S01]  /*1e890*/  IMAD.MOV.U32 R13, RZ, RZ, R17 ;  /* 0x000000ffff0d7224 */ /* 0x020fe200078e0011 */
[----:B------:R-:W-:Y:S01]  /*1e8a0*/  MOV R15, 0xffffffff ;  /* 0xffffffff000f7802 */ /* 0x000fe20000000f00 */
[----:B------:R-:W-:Y:S02]  /*1e8b0*/  IMAD.MOV.U32 R12, RZ, RZ, 0x1 ;  /* 0x00000001ff0c7424 */ /* 0x000fe400078e00ff */
[----:B------:R-:W-:-:S07]  /*1e8c0*/  IMAD.MOV.U32 R11, RZ, RZ, RZ ;  /* 0x000000ffff0b7224 */ /* 0x000fce00078e00ff */
[----:B0-----:R-:W-:Y:S05]  /*1e8d0*/  WARPSYNC.COLLECTIVE R15, `(.L_x_4525) ;  /* 0x000000000f087348 */ /* 0x001fea0003c00000 */
[----:B------:R1:W2:Y:S02]  /*1e8e0*/  SHFL.UP P6, R14, R13, R12, R11 ;  /* 0x0400000c0d0e7389 */ /* 0x0002a400000c000b */
[----:B012---:R-:W-:Y:S01]  /*1e8f0*/  ENDCOLLECTIVE ;  /* 0x000000000000791b */ /* 0x007fe20003800000 */
.L_x_4525:
[----:B------:R-:W-:Y:S05]  /*1e900*/  BSYNC B0 ;  /* 0x0000000000007941 */ /* 0x000fea0003800000 */
.L_x_4524:
        /* <DEDUP_REMOVED lines=10> */
.L_x_4526:
        /* <DEDUP_REMOVED lines=8> */
.L_x_4527:
        /* <DEDUP_REMOVED lines=8> */
.L_x_4528:
        /* <DEDUP_REMOVED lines=8> */
.L_x_4529:
        /* <DEDUP_REMOVED lines=8> */
.L_x_4530:
[----:B------:R-:W-:Y:S05]  /*1ebb0*/  BRA `(.L_x_4531) ;  /* 0xffffffd800307947 */ /* 0x000fea000383ffff */
.L_x_4417:
[----:B------:R-:W-:Y:S01]  /*1ebc0*/  BSSY B0, `(.L_x_4532) ;  /* 0x0000006000007945 */ /* 0x000fe20003800000 */
[----:B------:R-:W-:Y:S01]  /*1ebd0*/  PLOP3.LUT P6, PT, P6, PT, PT, 0x8, 0x0 ;  /* 0x000000000000781c */ /* 0x000fe200037ce170 */
[----:B------:R-:W-:-:S12]  /*1ebe0*/  IMAD.MOV.U32 R15, RZ, RZ, -0x1 ;  /* 0xffffffffff0f7424 */ /* 0x000fd800078e00ff */
[----:B0-----:R-:W-:Y:S05]  /*1ebf0*/  WARPSYNC.COLLECTIVE R15, `(.L_x_4533) ;  /* 0x000000000f087348 */ /* 0x001fea0003c00000 */
[----:B------:R-:W-:Y:S01]  /*1ec00*/  VOTE.ANY R14, PT, P6 ;  /* 0x00000000000e7806 */ /* 0x000fe200030e0100 */
[----:B0-----:R-:W-:Y:S06]  /*1ec10*/  ENDCOLLECTIVE ;  /* 0x000000000000791b */ /* 0x001fec0003800000 */
.L_x_4533:
[----:B------:R-:W-:Y:S05]  /*1ec20*/  BSYNC B0 ;  /* 0x0000000000007941 */ /* 0x000fea0003800000 */
.L_x_4532:
        /* <DEDUP_REMOVED lines=9> */
.L_x_4534:
[----:B------:R-:W-:Y:S01]  /*1ecc0*/  IMAD.MOV.U32 R17, RZ, RZ, R14 ;  /* 0x000000ffff117224 */ /* 0x000fe200078e000e */
[----:B------:R-:W-:Y:S06]  /*1ecd0*/  BRA `(.L_x_4535) ;  /* 0xffffffd800207947 */ /* 0x000fec000383ffff */
.L_x_4419:
[----:B------:R-:W-:Y:S01]  /*1ece0*/  BSSY B0, `(.L_x_4536) ;  /* 0x0000007000007945 */ /* 0x000fe20003800000 */
[----:B------:R-:W-:Y:S01]  /*1ecf0*/  MOV R13, R2 ;  /* 0x00000002000d7202 */ /* 0x000fe20000000f00 */
[----:B------:R-:W-:Y:S02]  /*1ed00*/  IMAD.MOV.U32 R11, RZ, RZ, 0x1f ;  /* 0x0000001fff0b7424 */ /* 0x000fe400078e00ff */
[----:B------:R-:W-:-:S07]  /*1ed10*/  IMAD.MOV.U32 R15, RZ, RZ, -0x1 ;  /* 0xffffffffff0f7424 */ /* 0x000fce00078e00ff */
[----:B012---:R-:W-:Y:S05]  /*1ed20*/  WARPSYNC.COLLECTIVE R15, `(.L_x_4537) ;  /* 0x000000000f087348 */ /* 0x007fea0003c00000 */
[----:B------:R3:W4:Y:S02]  /*1ed30*/  SHFL.IDX P6, R14, R13, R12, R11 ;  /* 0x0000000c0d0e7389 */ /* 0x00072400000c000b */
[----:B01234-:R-:W-:Y:S01]  /*1ed40*/  ENDCOLLECTIVE ;  /* 0x000000000000791b */ /* 0x01ffe20003800000 */
.L_x_4537:
[----:B------:R-:W-:Y:S05]  /*1ed50*/  BSYNC B0 ;  /* 0x0000000000007941 */ /* 0x000fea0003800000 */
.L_x_4536:
[----:B------:R-:W-:Y:S01]  /*1ed60*/  IMAD.MOV.U32 R7, RZ, RZ, R14 ;  /* 0x000000ffff077224 */ /* 0x000fe200078e000e */
[----:B------:R-:W-:Y:S06]  /*1ed70*/  BRA `(.L_x_4418) ;  /* 0xffffffd800147947 */ /* 0x000fec000383ffff */
.L_x_4422:
[----:B-1----:R1:W2:Y:S02]  /*1ed80*/  SYNCS.PHASECHK.TRANS64.TRYWAIT P0, [R0+URZ+0x38820], R3 ;  /* 0x03882003000075a7 */ /* 0x0022a4000800017f */
[----:B--2---:R-:W-:Y:S05]  /*1ed90*/  @!P0 NANOSLEEP.SYNCS 0x989680 ;  /* 0x009896800000895d */ /* 0x004fea0003900000 */
[----:B------:R-:W2:Y:S02]  /*1eda0*/  @!P0 SYNCS.PHASECHK.TRANS64 P0, [R0+URZ+0x38820], R3 ;  /* 0x03882003000085a7 */ /* 0x000ea4000800007f */
[----:B--2---:R-:W-:Y:S05]  /*1edb0*/  @!P0 BRA `(.L_x_4422) ;  /* 0xfffffffc00f08947 */ /* 0x004fea000383ffff */
[----:B------:R-:W-:Y:S05]  /*1edc0*/  BRA `(.L_x_4538) ;  /* 0xffffffdc00847947 */ /* 0x000fea000383ffff */
.L_x_4423:
        /* <DEDUP_REMOVED lines=11> */
.L_x_4540:
[----:B------:R-:W-:Y:S05]  /*1ee80*/  BSYNC B0 ;  /* 0x0000000000007941 */ /* 0x000fea0003800000 */
.L_x_4539:
[----:B------:R-:W-:Y:S05]  /*1ee90*/  BRA `(.L_x_4541) ;  /* 0xffffffdc00687947 */ /* 0x000fea000383ffff */
.L_x_4424:
[----:B------:R-:W-:Y:S01]  /*1eea0*/  BSSY B0, `(.L_x_4542) ;  /* 0x0000006000007945 */ /* 0x000fe20003800000 */
[----:B------:R-:W-:-:S07]  /*1eeb0*/  IMAD.MOV.U32 R15, RZ, RZ, -0x1 ;  /* 0xffffffffff0f7424 */ /* 0x000fce00078e00ff */
[----:B012---:R-:W-:Y:S05]  /*1eec0*/  WARPSYNC.COLLECTIVE R15, `(.L_x_4543) ;  /* 0x000000000f0c7348 */ /* 0x007fea0003c00000 */
[----:B------:R-:W-:Y:S02]  /*1eed0*/  ELECT P6, UR62, PT ;  /* 0x00000000003e782f */ /* 0x000fe400038c0000 */
[----:B------:R-:W-:Y:S01]  /*1eee0*/  MOV R14, UR62 ;  /* 0x0000003e000e7c02 */ /* 0x000fe20008000f00 */
[----:B012---:R-:W-:Y:S10]  /*1eef0*/  ENDCOLLECTIVE ;  /* 0x000000000000791b */ /* 0x007ff40003800000 */
.L_x_4543:
[----:B------:R-:W-:Y:S05]  /*1ef00*/  BSYNC B0 ;  /* 0x0000000000007941 */ /* 0x000fea0003800000 */
.L_x_4542:
[----:B------:R-:W-:Y:S05]  /*1ef10*/  BRA `(.L_x_4544) ;  /* 0xffffffdc005c7947 */ /* 0x000fea000383ffff */
.L_x_4426:
[----:B-1----:R1:W2:Y:S02]  /*1ef20*/  SYNCS.PHASECHK.TRANS64.TRYWAIT P0, [R6+URZ], R5 ;  /* 0x00000005060075a7 */ /* 0x0022a4000800017f */
[----:B--2---:R-:W-:Y:S05]  /*1ef30*/  @!P0 NANOSLEEP.SYNCS 0x989680 ;  /* 0x009896800000895d */ /* 0x004fea0003900000 */
[----:B------:R-:W2:Y:S02]  /*1ef40*/  @!P0 SYNCS.PHASECHK.TRANS64 P0, [R6+URZ], R5 ;  /* 0x00000005060085a7 */ /* 0x000ea4000800007f */
[----:B--2---:R-:W-:Y:S05]  /*1ef50*/  @!P0 BRA `(.L_x_4426) ;  /* 0xfffffffc00f08947 */ /* 0x004fea000383ffff */
[----:B------:R-:W-:Y:S05]  /*1ef60*/  BRA `(.L_x_4545) ;  /* 0xffffffdc00987947 */ /* 0x000fea000383ffff */
.L_x_4427:
[----:B--2---:R2:W3:Y:S02]  /*1ef70*/  SYNCS.PHASECHK.TRANS64.TRYWAIT P0, [R7+URZ], R2 ;  /* 0x00000002070075a7 */ /* 0x0044e4000800017f */
[----:B---3--:R-:W-:Y:S05]  /*1ef80*/  @!P0 NANOSLEEP.SYNCS 0x989680 ;  /* 0x009896800000895d */ /* 0x008fea0003900000 */
[----:B------:R-:W3:Y:S02]  /*1ef90*/  @!P0 SYNCS.PHASECHK.TRANS64 P0, [R7+URZ], R2 ;  /* 0x00000002070085a7 */ /* 0x000ee4000800007f */
[----:B---3--:R-:W-:Y:S05]  /*1efa0*/  @!P0 BRA `(.L_x_4427) ;  /* 0xfffffffc00f08947 */ /* 0x008fea000383ffff */
[----:B------:R-:W-:Y:S05]  /*1efb0*/  BRA `(.L_x_4546) ;  /* 0xffffffdc008c7947 */ /* 0x000fea000383ffff */
.L_x_4429:
[----:B---3--:R3:W4:Y:S02]  /*1efc0*/  SYNCS.PHASECHK.TRANS64.TRYWAIT P0, [R4+URZ], R5 ;  /* 0x00000005040075a7 */ /* 0x008724000800017f */
[----:B----4-:R-:W-:Y:S05]  /*1efd0*/  @!P0 NANOSLEEP.SYNCS 0x989680 ;  /* 0x009896800000895d */ /* 0x010fea0003900000 */
[----:B------:R-:W4:Y:S02]  /*1efe0*/  @!P0 SYNCS.PHASECHK.TRANS64 P0, [R4+URZ], R5 ;  /* 0x00000005040085a7 */ /* 0x000f24000800007f */
[----:B----4-:R-:W-:Y:S05]  /*1eff0*/  @!P0 BRA `(.L_x_4429) ;  /* 0xfffffffc00f08947 */ /* 0x010fea000383ffff */
[----:B------:R-:W-:Y:S05]  /*1f000*/  BRA `(.L_x_4547) ;  /* 0xffffffdc00947947 */ /* 0x000fea000383ffff */
.L_x_4548:
        /* <DEDUP_REMOVED lines=15> */
.L_x_4566:


//--------------------- .nv.global.init           --------------------------
	.section	.nv.global.init,"aw",@progbits
.nv.global.init:
	.type		$str$20,@object
	.size		$str$20,($str$21 - $str$20)
$str$20:
        /*0000*/ 	.byte	0x28, 0x61, 0x64, 0x64, 0x72, 0x65, 0x73, 0x73, 0x20, 0x26, 0x20, 0x6d, 0x61, 0x73, 0x6b, 0x29
        /*0010*/ 	.byte	0x20, 0x3d, 0x3d, 0x20, 0x30, 0x00
	.type		$str$21,@object
	.size		$str$21,(__unnamed_5 - $str$21)
$str$21:
        /*0016*/ 	.byte	0x2f, 0x74, 0x6d, 0x70, 0x2f, 0x6f, 0x73, 0x73, 0x5f, 0x6b, 0x65, 0x72, 0x6e, 0x65, 0x6c, 0x73
        /*0026*/ 	.byte	0x5f, 0x73, 0x72, 0x63, 0x2f, 0x66, 0x6c, 0x61, 0x73, 0x68, 0x5f, 0x61, 0x74, 0x74, 0x65, 0x6e
        /*0036*/ 	.byte	0x74, 0x69, 0x6f, 0x6e, 0x2f, 0x63, 0x73, 0x72, 0x63, 0x2f, 0x63, 0x75, 0x74, 0x6c, 0x61, 0x73
        /*0046*/ 	.byte	0x73, 0x2f, 0x69, 0x6e, 0x63, 0x6c, 0x75, 0x64, 0x65, 0x2f, 0x63, 0x75, 0x74, 0x65, 0x2f, 0x70
        /*0056*/ 	.byte	0x6f, 0x69, 0x6e, 0x74, 0x65, 0x72, 0x5f, 0x66, 0x6c, 0x61, 0x67, 0x67, 0x65, 0x64, 0x2e, 0x68
        /*0066*/ 	.byte	0x70, 0x70, 0x00
	.type		__unnamed_5,@object
	.size		__unnamed_5,(__unnamed_4 - __unnamed_5)
__unnamed_5:
        /* <DEDUP_REMOVED lines=24> */
	.type		__unnamed_4,@object
	.size		__unnamed_4,(__unnamed_1 - __unnamed_4)
__unnamed_4:
        /* <DEDUP_REMOVED lines=28> */
        /*03a5*/ 	.byte	0x3e, 0x3e, 0x3e, 0x3e, 0x3e, 0x5d, 0x00
	.type		__unnamed_1,@object
	.size		__unnamed_1,(__unnamed_3 - __unnamed_1)
__unnamed_1:
        /* <DEDUP_REMOVED lines=28> */
        /*056c*/ 	.byte	0x3e, 0x3e, 0x3e, 0x3e, 0x3e, 0x20, 0x26, 0x5d, 0x00
	.type		__unnamed_3,@object
	.size		__unnamed_3,(__unnamed_2 - __unnamed_3)
__unnamed_3:
        /* <DEDUP_REMOVED lines=28> */
        /*0735*/ 	.byte	0x32, 0x37, 0x36, 0x38, 0x3e, 0x3e, 0x3e, 0x3e, 0x3e, 0x5d, 0x00
	.type		__unnamed_2,@object
	.size		__unnamed_2,(.L_1 - __unnamed_2)
__unnamed_2:
        /* <DEDUP_REMOVED lines=29> */
.L_1:


//--------------------- .nv.shared._ZN7cutlass13device_kernelIN5flash11enable_sm90INS1_16FlashAttnFwdSm90INS1_25CollectiveMainloopFwdSm90ILi2EN4cute5tupleIJNS5_1CILi1EEES8_S8_EEENS6_IJNS7_ILi64EEESA_SA_EEELi512ENS_6half_tEfNS_4arch4Sm90ELb0ELb0ELb1ELb0ELb0ELb0ELb0ELb0ELb0ELb0ELb0ELb0EEENS1_21CollectiveEpilogueFwdINS6_IJSA_NS7_ILi512EEESA_EEES9_SC_SE_Li256ELb0ELb0ELb0ELb0EEENS1_29StaticPersistentTileSchedulerILb0EEEEEEEEEvNT_6ParamsE --------------------------
	.section	.nv.shared._ZN7cutlass13device_kernelIN5flash11enable_sm90INS1_16FlashAttnFwdSm90INS1_25CollectiveMainloopFwdSm90ILi2EN4cute5tupleIJNS5_1CILi1EEES8_S8_EEENS6_IJNS7_ILi64EEESA_SA_EEELi512ENS_6half_tEfNS_4arch4Sm90ELb0ELb0ELb1ELb0ELb0ELb0ELb0ELb0ELb0ELb0ELb0ELb0EEENS1_21CollectiveEpilogueFwdINS6_IJSA_NS7_ILi512EEESA_EEES9_SC_SE_Li256ELb0ELb0ELb0ELb0EEENS1_29StaticPersistentTileSchedulerILb0EEEEEEEEEvNT_6ParamsE,"aw",@nobits
	.sectionflags	@""
	.align	16
	.zero		1024


//--------------------- .nv.shared.reserved.0     --------------------------
	.section	.nv.shared.reserved.0,"aw",@nobits
	.weak		__nv_reservedSMEM_offset_0_alias
	.size		__nv_reservedSMEM_offset_0_alias, 0, 0
	.other		__nv_reservedSMEM_offset_0_alias,@"STO_CUDA_RESERVED_SHARED STV_DEFAULT"
__nv_reservedSMEM_offset_0_alias:
	.zero		0


//--------------------- .nv.global                --------------------------
	.section	.nv.global,"aw",@nobits
.nv.global:
	.type		_ZN77_INTERNAL_59f6c9a8_41_flash_fwd_hdim64_512_fp16_softcap_sm90_cu_3fbc093a_35234cute1_E,@object
	.size		_ZN77_INTERNAL_59f6c9a8_41_flash_fwd_hdim64_512_fp16_softcap_sm90_cu_3fbc093a_35234cute1_E,(_ZN77_INTERNAL_59f6c9a8_41_flash_fwd_hdim64_512_fp16_softcap_sm90_cu_3fbc093a_35234cuda3std3__45__cpo6cbeginE - _ZN77_INTERNAL_59f6c9a8_41_flash_fwd_hdim64_512_fp16_softcap_sm90_cu_3fbc093a_35234cute1_E)
_ZN77_INTERNAL_59f6c9a8_41_flash_fwd_hdim64_512_fp16_softcap_sm90_cu_3fbc093a_35234cute1_E:
	.zero		1
	.type		_ZN77_INTERNAL_59f6c9a8_41_flash_fwd_hdim64_512_fp16_softcap_sm90_cu_3fbc093a_35234cuda3std3__45__cpo6cbeginE,@object
	.size		_ZN77_INTERNAL_59f6c9a8_41_flash_fwd_hdim64_512_fp16_softcap_sm90_cu_3fbc093a_35234cuda3std3__45__cpo6cbeginE,(_ZN77_INTERNAL_59f6c9a8_41_flash_fwd_hdim64_512_fp16_softcap_sm90_cu_3fbc093a_35234cuda3std3__48in_placeE - _ZN77_INTERNAL_59f6c9a8_41_flash_fwd_hdim64_512_fp16_softcap_sm90_cu_3fbc093a_35234cuda3std3__45__cpo6cbeginE)
_ZN77_INTERNAL_59f6c9a8_41_flash_fwd_hdim64_512_fp16_softcap_sm90_cu_3fbc093a_35234cuda3std3__45__cpo6cbeginE:
	.zero		1
	.type		_ZN77_INTERNAL_59f6c9a8_41_flash_fwd_hdim64_512_fp16_softcap_sm90_cu_3fbc093a_35234cuda3std3__48in_placeE,@object
	.size		_ZN77_INTERNAL_59f6c9a8_41_flash_fwd_hdim64_512_fp16_softcap_sm90_cu_3fbc093a_35234cuda3std3__48in_placeE,(_ZN77_INTERNAL_59f6c9a8_41_flash_fwd_hdim64_512_fp16_softcap_sm90_cu_3fbc093a_35234cuda3std6ranges3__45__cpo9iter_moveE - _ZN77_INTERNAL_59f6c9a8_41_flash_fwd_hdim64_512_fp16_softcap_sm90_cu_3fbc093a_35234cuda3std3__48in_placeE)
_ZN77_INTERNAL_59f6c9a8_41_flash_fwd_hdim64_512_fp16_softcap_sm90_cu_3fbc093a_35234cuda3std3__48in_placeE:
	.zero		1
	.type		_ZN77_INTERNAL_59f6c9a8_41_flash_fwd_hdim64_512_fp16_softcap_sm90_cu_3fbc093a_35234cuda3std6ranges3__45__cpo9iter_moveE,@object
	.size		_ZN77_INTERNAL_59f6c9a8_41_flash_fwd_hdim64_512_fp16_softcap_sm90_cu_3fbc093a_35234cuda3std6ranges3__45__cpo9iter_moveE,(_ZN77_INTERNAL_59f6c9a8_41_flash_fwd_hdim64_512_fp16_softcap_sm90_cu_3fbc093a_35234cuda3std3__45__cpo5beginE - _ZN77_INTERNAL_59f6c9a8_41_flash_fwd_hdim64_512_fp16_softcap_sm90_cu_3fbc093a_35234cuda3std6ranges3__45__cpo9iter_moveE)
_ZN77_INTERNAL_59f6c9a8_41_flash_fwd_hdim64_512_fp16_softcap_sm90_cu_3fbc093a_35234cuda3std6ranges3__45__cpo9iter_moveE:
	.zero		1
	.type		_ZN77_INTERNAL_59f6c9a8_41_flash_fwd_hdim64_512_fp16_softcap_sm90_cu_3fbc093a_35234cuda3std3__45__cpo5beginE,@object
	.size		_ZN77_INTERNAL_59f6c9a8_41_flash_fwd_hdim64_512_fp16_softcap_sm90_cu_3fbc093a_35234cuda3std3__45__cpo5beginE,(_ZN77_INTERNAL_59f6c9a8_41_flash_fwd_hdim64_512_fp16_softcap_sm90_cu_3fbc093a_35234cuda3std3__479_GLOBAL__N__59f6c9a8_41_flash_fwd_hdim64_512_fp16_softcap_sm90_cu_3fbc093a_35236ignoreE - _ZN77_INTERNAL_59f6c9a8_41_flash_fwd_hdim64_512_fp16_softcap_sm90_cu_3fbc093a_35234cuda3std3__45__cpo5beginE)
_ZN77_INTERNAL_59f6c9a8_41_flash_fwd_hdim64_512_fp16_softcap_sm90_cu_3fbc093a_35234cuda3std3__45__cpo5beginE:
	.zero		1
	.type		_ZN77_INTERNAL_59f6c9a8_41_flash_fwd_hdim64_512_fp16_softcap_sm90_cu_3fbc093a_35234cuda3std3__479_GLOBAL__N__59f6c9a8_41_flash_fwd_hdim64_512_fp16_softcap_sm90_cu_3fbc093a_35236ignoreE,@object
	.size		_ZN77_INTERNAL_59f6c9a8_41_flash_fwd_hdim64_512_fp16_softcap_sm90_cu_3fbc093a_35234cuda3std3__479_GLOBAL__N__59f6c9a8_41_flash_fwd_hdim64_512_fp16_softcap_sm90_cu_3fbc093a_35236ignoreE,(_ZN77_INTERNAL_59f6c9a8_41_flash_fwd_hdim64_512_fp16_softcap_sm90_cu_3fbc093a_35234cute7productE - _ZN77_INTERNAL_59f6c9a8_41_flash_fwd_hdim64_512_fp16_softcap_sm90_cu_3fbc093a_35234cuda3std3__479_GLOBAL__N__59f6c9a8_41_flash_fwd_hdim64_512_fp16_softcap_sm90_cu_3fbc093a_35236ignoreE)
_ZN77_INTERNAL_59f6c9a8_41_flash_fwd_hdim64_512_fp16_softcap_sm90_cu_3fbc093a_35234cuda3std3__479_GLOBAL__N__59f6c9a8_41_flash_fwd_hdim64_512_fp16_softcap_sm90_cu_3fbc093a_35236ignoreE:
	.zero		1
	.type		_ZN77_INTERNAL_59f6c9a8_41_flash_fwd_hdim64_512_fp16_softcap_sm90_cu_3fbc093a_35234cute7productE,@object
	.size		_ZN77_INTERNAL_59f6c9a8_41_flash_fwd_hdim64_512_fp16_softcap_sm90_cu_3fbc093a_35234cute7productE,(_ZN77_INTERNAL_59f6c9a8_41_flash_fwd_hdim64_512_fp16_softcap_sm90_cu_3fbc093a_35234cuda3std3__45__cpo3endE - _ZN77_INTERNAL_59f6c9a8_41_flash_fwd_hdim64_512_fp16_softcap_sm90_cu_3fbc093a_35234cute7productE)
_ZN77_INTERNAL_59f6c9a8_41_flash_fwd_hdim64_512_fp16_softcap_sm90_cu_3fbc093a_35234cute7productE:
	.zero		1
	.type		_ZN77_INTERNAL_59f6c9a8_41_flash_fwd_hdim64_512_fp16_softcap_sm90_cu_3fbc093a_35234cuda3std3__45__cpo3endE,@object
	.size		_ZN77_INTERNAL_59f6c9a8_41_flash_fwd_hdim64_512_fp16_softcap_sm90_cu_3fbc093a_35234cuda3std3__45__cpo3endE,(_ZN77_INTERNAL_59f6c9a8_41_flash_fwd_hdim64_512_fp16_softcap_sm90_cu_3fbc093a_35234cuda3std3__419piecewise_constructE - _ZN77_INTERNAL_59f6c9a8_41_flash_fwd_hdim64_512_fp16_softcap_sm90_cu_3fbc093a_35234cuda3std3__45__cpo3endE)
_ZN77_INTERNAL_59f6c9a8_41_flash_fwd_hdim64_512_fp16_softcap_sm90_cu_3fbc093a_35234cuda3std3__45__cpo3endE:
	.zero		1
	.type		_ZN77_INTERNAL_59f6c9a8_41_flash_fwd_hdim64_512_fp16_softcap_sm90_cu_3fbc093a_35234cuda3std3__419piecewise_constructE,@object
	.size		_ZN77_INTERNAL_59f6c9a8_41_flash_fwd_hdim64_512_fp16_softcap_sm90_cu_3fbc093a_35234cuda3std3__419piecewise_constructE,(_ZN77_INTERNAL_59f6c9a8_41_flash_fwd_hdim64_512_fp16_softcap_sm90_cu_3fbc093a_35234cuda3std3__45__cpo4cendE - _ZN77_INTERNAL_59f6c9a8_41_flash_fwd_hdim64_512_fp16_softcap_sm90_cu_3fbc093a_35234cuda3std3__419piecewise_constructE)
_ZN77_INTERNAL_59f6c9a8_41_flash_fwd_hdim64_512_fp16_softcap_sm90_cu_3fbc093a_35234cuda3std3__419piecewise_constructE:
	.zero		1
	.type		_ZN77_INTERNAL_59f6c9a8_41_flash_fwd_hdim64_512_fp16_softcap_sm90_cu_3fbc093a_35234cuda3std3__45__cpo4cendE,@object
	.size		_ZN77_INTERNAL_59f6c9a8_41_flash_fwd_hdim64_512_fp16_softcap_sm90_cu_3fbc093a_35234cuda3std3__45__cpo4cendE,(_ZN77_INTERNAL_59f6c9a8_41_flash_fwd_hdim64_512_fp16_softcap_sm90_cu_3fbc093a_35234cuda3std6ranges3__45__cpo4swapE - _ZN77_INTERNAL_59f6c9a8_41_flash_fwd_hdim64_512_fp16_softcap_sm90_cu_3fbc093a_35234cuda3std3__45__cpo4cendE)
_ZN77_INTERNAL_59f6c9a8_41_flash_fwd_hdim64_512_fp16_softcap_sm90_cu_3fbc093a_35234cuda3std3__45__cpo4cendE:
	.zero		1
	.type		_ZN77_INTERNAL_59f6c9a8_41_flash_fwd_hdim64_512_fp16_softcap_sm90_cu_3fbc093a_35234cuda3std6ranges3__45__cpo4swapE,@object
	.size		_ZN77_INTERNAL_59f6c9a8_41_flash_fwd_hdim64_512_fp16_softcap_sm90_cu_3fbc093a_35234cuda3std6ranges3__45__cpo4swapE,(.L_12 - _ZN77_INTERNAL_59f6c9a8_41_flash_fwd_hdim64_512_fp16_softcap_sm90_cu_3fbc093a_35234cuda3std6ranges3__45__cpo4swapE)
_ZN77_INTERNAL_59f6c9a8_41_flash_fwd_hdim64_512_fp16_softcap_sm90_cu_3fbc093a_35234cuda3std6ranges3__45__cpo4swapE:
	.zero		1
.L_12:


//--------------------- .nv.shared._ZN7cutlass13device_kernelIN5flash11enable_sm90INS1_16FlashAttnFwdSm90INS1_25CollectiveMainloopFwdSm90ILi2EN4cute5tupleIJNS5_1CILi1EEES8_S8_EEENS6_IJNS7_ILi64EEESA_SA_EEELi512ENS_6half_tEfNS_4arch4Sm90ELb0ELb0ELb1ELb0ELb0ELb0ELb1ELb0ELb0ELb0ELb0ELb0EEENS1_21CollectiveEpilogueFwdINS6_IJSA_NS7_ILi512EEESA_EEES9_SC_SE_Li256ELb0ELb0ELb0ELb0EEENS1_29StaticPersistentTileSchedulerILb0EEEEEEEEEvNT_6ParamsE --------------------------
	.section	.nv.shared._ZN7cutlass13device_kernelIN5flash11enable_sm90INS1_16FlashAttnFwdSm90INS1_25CollectiveMainloopFwdSm90ILi2EN4cute5tupleIJNS5_1CILi1EEES8_S8_EEENS6_IJNS7_ILi64EEESA_SA_EEELi512ENS_6half_tEfNS_4arch4Sm90ELb0ELb0ELb1ELb0ELb0ELb0ELb1ELb0ELb0ELb0ELb0ELb0EEENS1_21CollectiveEpilogueFwdINS6_IJSA_NS7_ILi512EEESA_EEES9_SC_SE_Li256ELb0ELb0ELb0ELb0EEENS1_29StaticPersistentTileSchedulerILb0EEEEEEEEEvNT_6ParamsE,"aw",@nobits
	.sectionflags	@""
	.align	16
	.zero		1024


//--------------------- .nv.shared._ZN7cutlass13device_kernelIN5flash11enable_sm90INS1_16FlashAttnFwdSm90INS1_25CollectiveMainloopFwdSm90ILi2EN4cute5tupleIJNS5_1CILi1EEES8_S8_EEENS6_IJNS7_ILi64EEESA_SA_EEELi512ENS_6half_tEfNS_4arch4Sm90ELb0ELb0ELb1ELb1ELb0ELb0ELb0ELb0ELb0ELb0ELb0ELb0EEENS1_21CollectiveEpilogueFwdINS6_IJSA_NS7_ILi512EEESA_EEES9_SC_SE_Li256ELb1ELb0ELb0ELb0EEENS1_36VarlenDynamicPersistentTileSchedulerILi64ELi64ELi256ELi32ELb0ELb0ELb1ELb0ELb1ELb1EEEEEEEEEvNT_6ParamsE --------------------------
	.section	.nv.shared._ZN7cutlass13device_kernelIN5flash11enable_sm90INS1_16FlashAttnFwdSm90INS1_25CollectiveMainloopFwdSm90ILi2EN4cute5tupleIJNS5_1CILi1EEES8_S8_EEENS6_IJNS7_ILi64EEESA_SA_EEELi512ENS_6half_tEfNS_4arch4Sm90ELb0ELb0ELb1ELb1ELb0ELb0ELb0ELb0ELb0ELb0ELb0ELb0EEENS1_21CollectiveEpilogueFwdINS6_IJSA_NS7_ILi512EEESA_EEES9_SC_SE_Li256ELb1ELb0ELb0ELb0EEENS1_36VarlenDynamicPersistentTileSchedulerILi64ELi64ELi256ELi32ELb0ELb0ELb1ELb0ELb1ELb1EEEEEEEEEvNT_6ParamsE,"aw",@nobits
	.sectionflags	@""
	.align	16
	.zero		1024


//--------------------- .nv.shared._ZN7cutlass13device_kernelIN5flash11enable_sm90INS1_16FlashAttnFwdSm90INS1_25CollectiveMainloopFwdSm90ILi2EN4cute5tupleIJNS5_1CILi1EEES8_S8_EEENS6_IJNS7_ILi64EEESA_SA_EEELi512ENS_6half_tEfNS_4arch4Sm90ELb0ELb0ELb1ELb1ELb0ELb1ELb0ELb0ELb0ELb0ELb0ELb0EEENS1_21CollectiveEpilogueFwdINS6_IJSA_NS7_ILi512EEESA_EEES9_SC_SE_Li256ELb1ELb0ELb0ELb0EEENS1_36VarlenDynamicPersistentTileSchedulerILi64ELi64ELi256ELi32ELb0ELb0ELb1ELb0ELb1ELb1EEEEEEEEEvNT_6ParamsE --------------------------
	.section	.nv.shared._ZN7cutlass13device_kernelIN5flash11enable_sm90INS1_16FlashAttnFwdSm90INS1_25CollectiveMainloopFwdSm90ILi2EN4cute5tupleIJNS5_1CILi1EEES8_S8_EEENS6_IJNS7_ILi64EEESA_SA_EEELi512ENS_6half_tEfNS_4arch4Sm90ELb0ELb0ELb1ELb1ELb0ELb1ELb0ELb0ELb0ELb0ELb0ELb0EEENS1_21CollectiveEpilogueFwdINS6_IJSA_NS7_ILi512EEESA_EEES9_SC_SE_Li256ELb1ELb0ELb0ELb0EEENS1_36VarlenDynamicPersistentTileSchedulerILi64ELi64ELi256ELi32ELb0ELb0ELb1ELb0ELb1ELb1EEEEEEEEEvNT_6ParamsE,"aw",@nobits
	.sectionflags	@""
	.align	16
	.zero		1024


//--------------------- .nv.shared._ZN7cutlass13device_kernelIN5flash11enable_sm90INS1_16FlashAttnFwdSm90INS1_25CollectiveMainloopFwdSm90ILi2EN4cute5tupleIJNS5_1CILi1EEES8_S8_EEENS6_IJNS7_ILi64EEESA_SA_EEELi512ENS_6half_tEfNS_4arch4Sm90ELb0ELb0ELb1ELb1ELb0ELb0ELb1ELb0ELb0ELb0ELb0ELb0EEENS1_21CollectiveEpilogueFwdINS6_IJSA_NS7_ILi512EEESA_EEES9_SC_SE_Li256ELb1ELb0ELb0ELb0EEENS1_36VarlenDynamicPersistentTileSchedulerILi64ELi64ELi256ELi32ELb0ELb0ELb1ELb0ELb1ELb1EEEEEEEEEvNT_6ParamsE --------------------------
	.section	.nv.shared._ZN7cutlass13device_kernelIN5flash11enable_sm90INS1_16FlashAttnFwdSm90INS1_25CollectiveMainloopFwdSm90ILi2EN4cute5tupleIJNS5_1CILi1EEES8_S8_EEENS6_IJNS7_ILi64EEESA_SA_EEELi512ENS_6half_tEfNS_4arch4Sm90ELb0ELb0ELb1ELb1ELb0ELb0ELb1ELb0ELb0ELb0ELb0ELb0EEENS1_21CollectiveEpilogueFwdINS6_IJSA_NS7_ILi512EEESA_EEES9_SC_SE_Li256ELb1ELb0ELb0ELb0EEENS1_36VarlenDynamicPersistentTileSchedulerILi64ELi64ELi256ELi32ELb0ELb0ELb1ELb0ELb1ELb1EEEEEEEEEvNT_6ParamsE,"aw",@nobits
	.sectionflags	@""
	.align	16
	.zero		1024


//--------------------- .nv.shared._ZN7cutlass13device_kernelIN5flash11enable_sm90INS1_16FlashAttnFwdSm90INS1_25CollectiveMainloopFwdSm90ILi2EN4cute5tupleIJNS5_1CILi1EEES8_S8_EEENS6_IJNS7_ILi64EEESA_SA_EEELi512ENS_6half_tEfNS_4arch4Sm90ELb0ELb0ELb1ELb1ELb0ELb1ELb1ELb0ELb0ELb0ELb0ELb0EEENS1_21CollectiveEpilogueFwdINS6_IJSA_NS7_ILi512EEESA_EEES9_SC_SE_Li256ELb1ELb0ELb0ELb0EEENS1_36VarlenDynamicPersistentTileSchedulerILi64ELi64ELi256ELi32ELb0ELb0ELb1ELb0ELb1ELb1EEEEEEEEEvNT_6ParamsE --------------------------
	.section	.nv.shared._ZN7cutlass13device_kernelIN5flash11enable_sm90INS1_16FlashAttnFwdSm90INS1_25CollectiveMainloopFwdSm90ILi2EN4cute5tupleIJNS5_1CILi1EEES8_S8_EEENS6_IJNS7_ILi64EEESA_SA_EEELi512ENS_6half_tEfNS_4arch4Sm90ELb0ELb0ELb1ELb1ELb0ELb1ELb1ELb0ELb0ELb0ELb0ELb0EEENS1_21CollectiveEpilogueFwdINS6_IJSA_NS7_ILi512EEESA_EEES9_SC_SE_Li256ELb1ELb0ELb0ELb0EEENS1_36VarlenDynamicPersistentTileSchedulerILi64ELi64ELi256ELi32ELb0ELb0ELb1ELb0ELb1ELb1EEEEEEEEEvNT_6ParamsE,"aw",@nobits
	.sectionflags	@""
	.align	16
	.zero		1024


//--------------------- .nv.shared._ZN7cutlass13device_kernelIN5flash11enable_sm90INS1_16FlashAttnFwdSm90INS1_25CollectiveMainloopFwdSm90ILi2EN4cute5tupleIJNS5_1CILi1EEES8_S8_EEENS6_IJNS7_ILi64EEESA_SA_EEELi512ENS_6half_tEfNS_4arch4Sm90ELb0ELb1ELb1ELb0ELb0ELb0ELb0ELb0ELb0ELb0ELb0ELb0EEENS1_21CollectiveEpilogueFwdINS6_IJSA_NS7_ILi512EEESA_EEES9_SC_SE_Li256ELb0ELb0ELb0ELb0EEENS1_30DynamicPersistentTileSchedulerILi256ELi32ELb0ELb0ELb1EEEEEEEEEvNT_6ParamsE --------------------------
	.section	.nv.shared._ZN7cutlass13device_kernelIN5flash11enable_sm90INS1_16FlashAttnFwdSm90INS1_25CollectiveMainloopFwdSm90ILi2EN4cute5tupleIJNS5_1CILi1EEES8_S8_EEENS6_IJNS7_ILi64EEESA_SA_EEELi512ENS_6half_tEfNS_4arch4Sm90ELb0ELb1ELb1ELb0ELb0ELb0ELb0ELb0ELb0ELb0ELb0ELb0EEENS1_21CollectiveEpilogueFwdINS6_IJSA_NS7_ILi512EEESA_EEES9_SC_SE_Li256ELb0ELb0ELb0ELb0EEENS1_30DynamicPersistentTileSchedulerILi256ELi32ELb0ELb0ELb1EEEEEEEEEvNT_6ParamsE,"aw",@nobits
	.sectionflags	@""
	.align	16
	.zero		1024


//--------------------- .nv.shared._ZN7cutlass13device_kernelIN5flash11enable_sm90INS1_16FlashAttnFwdSm90INS1_25CollectiveMainloopFwdSm90ILi2EN4cute5tupleIJNS5_1CILi1EEES8_S8_EEENS6_IJNS7_ILi64EEESA_SA_EEELi512ENS_6half_tEfNS_4arch4Sm90ELb0ELb1ELb1ELb0ELb0ELb0ELb1ELb0ELb0ELb0ELb0ELb0EEENS1_21CollectiveEpilogueFwdINS6_IJSA_NS7_ILi512EEESA_EEES9_SC_SE_Li256ELb0ELb0ELb0ELb0EEENS1_30DynamicPersistentTileSchedulerILi256ELi32ELb0ELb0ELb1EEEEEEEEEvNT_6ParamsE --------------------------
	.section	.nv.shared._ZN7cutlass13device_kernelIN5flash11enable_sm90INS1_16FlashAttnFwdSm90INS1_25CollectiveMainloopFwdSm90ILi2EN4cute5tupleIJNS5_1CILi1EEES8_S8_EEENS6_IJNS7_ILi64EEESA_SA_EEELi512ENS_6half_tEfNS_4arch4Sm90ELb0ELb1ELb1ELb0ELb0ELb0ELb1ELb0ELb0ELb0ELb0ELb0EEENS1_21CollectiveEpilogueFwdINS6_IJSA_NS7_ILi512EEESA_EEES9_SC_SE_Li256ELb0ELb0ELb0ELb0EEENS1_30DynamicPersistentTileSchedulerILi256ELi32ELb0ELb0ELb1EEEEEEEEEvNT_6ParamsE,"aw",@nobits
	.sectionflags	@""
	.align	16
	.zero		1024


//--------------------- .nv.shared._ZN7cutlass13device_kernelIN5flash11enable_sm90INS1_16FlashAttnFwdSm90INS1_25CollectiveMainloopFwdSm90ILi2EN4cute5tupleIJNS5_1CILi1EEES8_S8_EEENS6_IJNS7_ILi64EEESA_SA_EEELi512ENS_6half_tEfNS_4arch4Sm90ELb0ELb1ELb1ELb1ELb0ELb0ELb0ELb0ELb0ELb0ELb0ELb0EEENS1_21CollectiveEpilogueFwdINS6_IJSA_NS7_ILi512EEESA_EEES9_SC_SE_Li256ELb1ELb0ELb0ELb0EEENS1_36VarlenDynamicPersistentTileSchedulerILi64ELi64ELi256ELi32ELb0ELb0ELb1ELb1ELb0ELb1EEEEEEEEEvNT_6ParamsE --------------------------
	.section	.nv.shared._ZN7cutlass13device_kernelIN5flash11enable_sm90INS1_16FlashAttnFwdSm90INS1_25CollectiveMainloopFwdSm90ILi2EN4cute5tupleIJNS5_1CILi1EEES8_S8_EEENS6_IJNS7_ILi64EEESA_SA_EEELi512ENS_6half_tEfNS_4arch4Sm90ELb0ELb1ELb1ELb1ELb0ELb0ELb0ELb0ELb0ELb0ELb0ELb0EEENS1_21CollectiveEpilogueFwdINS6_IJSA_NS7_ILi512EEESA_EEES9_SC_SE_Li256ELb1ELb0ELb0ELb0EEENS1_36VarlenDynamicPersistentTileSchedulerILi64ELi64ELi256ELi32ELb0ELb0ELb1ELb1ELb0ELb1EEEEEEEEEvNT_6ParamsE,"aw",@nobits
	.sectionflags	@""
	.align	16
	.zero		1024


//--------------------- .nv.shared._ZN7cutlass13device_kernelIN5flash11enable_sm90INS1_16FlashAttnFwdSm90INS1_25CollectiveMainloopFwdSm90ILi2EN4cute5tupleIJNS5_1CILi1EEES8_S8_EEENS6_IJNS7_ILi64EEESA_SA_EEELi512ENS_6half_tEfNS_4arch4Sm90ELb0ELb1ELb1ELb1ELb0ELb1ELb0ELb0ELb0ELb0ELb0ELb0EEENS1_21CollectiveEpilogueFwdINS6_IJSA_NS7_ILi512EEESA_EEES9_SC_SE_Li256ELb1ELb0ELb0ELb0EEENS1_36VarlenDynamicPersistentTileSchedulerILi64ELi64ELi256ELi32ELb0ELb0ELb1ELb1ELb0ELb1EEEEEEEEEvNT_6ParamsE --------------------------
	.section	.nv.shared._ZN7cutlass13device_kernelIN5flash11enable_sm90INS1_16FlashAttnFwdSm90INS1_25CollectiveMainloopFwdSm90ILi2EN4cute5tupleIJNS5_1CILi1EEES8_S8_EEENS6_IJNS7_ILi64EEESA_SA_EEELi512ENS_6half_tEfNS_4arch4Sm90ELb0ELb1ELb1ELb1ELb0ELb1ELb0ELb0ELb0ELb0ELb0ELb0EEENS1_21CollectiveEpilogueFwdINS6_IJSA_NS7_ILi512EEESA_EEES9_SC_SE_Li256ELb1ELb0ELb0ELb0EEENS1_36VarlenDynamicPersistentTileSchedulerILi64ELi64ELi256ELi32ELb0ELb0ELb1ELb1ELb0ELb1EEEEEEEEEvNT_6ParamsE,"aw",@nobits
	.sectionflags	@""
	.align	16
	.zero		1024


//--------------------- .nv.shared._ZN7cutlass13device_kernelIN5flash11enable_sm90INS1_16FlashAttnFwdSm90INS1_25CollectiveMainloopFwdSm90ILi2EN4cute5tupleIJNS5_1CILi1EEES8_S8_EEENS6_IJNS7_ILi64EEESA_SA_EEELi512ENS_6half_tEfNS_4arch4Sm90ELb0ELb1ELb1ELb1ELb0ELb0ELb1ELb0ELb0ELb0ELb0ELb0EEENS1_21CollectiveEpilogueFwdINS6_IJSA_NS7_ILi512EEESA_EEES9_SC_SE_Li256ELb1ELb0ELb0ELb0EEENS1_36VarlenDynamicPersistentTileSchedulerILi64ELi64ELi256ELi32ELb0ELb0ELb1ELb1ELb0ELb1EEEEEEEEEvNT_6ParamsE --------------------------
	.section	.nv.shared._ZN7cutlass13device_kernelIN5flash11enable_sm90INS1_16FlashAttnFwdSm90INS1_25CollectiveMainloopFwdSm90ILi2EN4cute5tupleIJNS5_1CILi1EEES8_S8_EEENS6_IJNS7_ILi64EEESA_SA_EEELi512ENS_6half_tEfNS_4arch4Sm90ELb0ELb1ELb1ELb1ELb0ELb0ELb1ELb0ELb0ELb0ELb0ELb0EEENS1_21CollectiveEpilogueFwdINS6_IJSA_NS7_ILi512EEESA_EEES9_SC_SE_Li256ELb1ELb0ELb0ELb0EEENS1_36VarlenDynamicPersistentTileSchedulerILi64ELi64ELi256ELi32ELb0ELb0ELb1ELb1ELb0ELb1EEEEEEEEEvNT_6ParamsE,"aw",@nobits
	.sectionflags	@""
	.align	16
	.zero		1024


//--------------------- .nv.shared._ZN7cutlass13device_kernelIN5flash11enable_sm90INS1_16FlashAttnFwdSm90INS1_25CollectiveMainloopFwdSm90ILi2EN4cute5tupleIJNS5_1CILi1EEES8_S8_EEENS6_IJNS7_ILi64EEESA_SA_EEELi512ENS_6half_tEfNS_4arch4Sm90ELb0ELb1ELb1ELb1ELb0ELb1ELb1ELb0ELb0ELb0ELb0ELb0EEENS1_21CollectiveEpilogueFwdINS6_IJSA_NS7_ILi512EEESA_EEES9_SC_SE_Li256ELb1ELb0ELb0ELb0EEENS1_36VarlenDynamicPersistentTileSchedulerILi64ELi64ELi256ELi32ELb0ELb0ELb1ELb1ELb0ELb1EEEEEEEEEvNT_6ParamsE --------------------------
	.section	.nv.shared._ZN7cutlass13device_kernelIN5flash11enable_sm90INS1_16FlashAttnFwdSm90INS1_25CollectiveMainloopFwdSm90ILi2EN4cute5tupleIJNS5_1CILi1EEES8_S8_EEENS6_IJNS7_ILi64EEESA_SA_EEELi512ENS_6half_tEfNS_4arch4Sm90ELb0ELb1ELb1ELb1ELb0ELb1ELb1ELb0ELb0ELb0ELb0ELb0EEENS1_21CollectiveEpilogueFwdINS6_IJSA_NS7_ILi512EEESA_EEES9_SC_SE_Li256ELb1ELb0ELb0ELb0EEENS1_36VarlenDynamicPersistentTileSchedulerILi64ELi64ELi256ELi32ELb0ELb0ELb1ELb1ELb0ELb1EEEEEEEEEvNT_6ParamsE,"aw",@nobits
	.sectionflags	@""
	.align	16
	.zero		1024


//--------------------- .nv.shared._ZN7cutlass13device_kernelIN5flash11enable_sm90INS1_16FlashAttnFwdSm90INS1_25CollectiveMainloopFwdSm90ILi2EN4cute5tupleIJNS5_1CILi1EEES8_S8_EEENS6_IJNS7_ILi64EEESA_SA_EEELi512ENS_6half_tEfNS_4arch4Sm90ELb1ELb0ELb1ELb0ELb0ELb0ELb0ELb0ELb0ELb0ELb0ELb0EEENS1_21CollectiveEpilogueFwdINS6_IJSA_NS7_ILi512EEESA_EEES9_SC_SE_Li256ELb0ELb0ELb0ELb0EEENS1_30DynamicPersistentTileSchedulerILi256ELi32ELb0ELb0ELb1EEEEEEEEEvNT_6ParamsE --------------------------
	.section	.nv.shared._ZN7cutlass13device_kernelIN5flash11enable_sm90INS1_16FlashAttnFwdSm90INS1_25CollectiveMainloopFwdSm90ILi2EN4cute5tupleIJNS5_1CILi1EEES8_S8_EEENS6_IJNS7_ILi64EEESA_SA_EEELi512ENS_6half_tEfNS_4arch4Sm90ELb1ELb0ELb1ELb0ELb0ELb0ELb0ELb0ELb0ELb0ELb0ELb0EEENS1_21CollectiveEpilogueFwdINS6_IJSA_NS7_ILi512EEESA_EEES9_SC_SE_Li256ELb0ELb0ELb0ELb0EEENS1_30DynamicPersistentTileSchedulerILi256ELi32ELb0ELb0ELb1EEEEEEEEEvNT_6ParamsE,"aw",@nobits
	.sectionflags	@""
	.align	16
	.zero		1024


//--------------------- .nv.shared._ZN7cutlass13device_kernelIN5flash11enable_sm90INS1_16FlashAttnFwdSm90INS1_25CollectiveMainloopFwdSm90ILi2EN4cute5tupleIJNS5_1CILi1EEES8_S8_EEENS6_IJNS7_ILi64EEESA_SA_EEELi512ENS_6half_tEfNS_4arch4Sm90ELb1ELb0ELb1ELb0ELb0ELb0ELb1ELb0ELb0ELb0ELb0ELb0EEENS1_21CollectiveEpilogueFwdINS6_IJSA_NS7_ILi512EEESA_EEES9_SC_SE_Li256ELb0ELb0ELb0ELb0EEENS1_30DynamicPersistentTileSchedulerILi256ELi32ELb0ELb0ELb1EEEEEEEEEvNT_6ParamsE --------------------------
	.section	.nv.shared._ZN7cutlass13device_kernelIN5flash11enable_sm90INS1_16FlashAttnFwdSm90INS1_25CollectiveMainloopFwdSm90ILi2EN4cute5tupleIJNS5_1CILi1EEES8_S8_EEENS6_IJNS7_ILi64EEESA_SA_EEELi512ENS_6half_tEfNS_4arch4Sm90ELb1ELb0ELb1ELb0ELb0ELb0ELb1ELb0ELb0ELb0ELb0ELb0EEENS1_21CollectiveEpilogueFwdINS6_IJSA_NS7_ILi512EEESA_EEES9_SC_SE_Li256ELb0ELb0ELb0ELb0EEENS1_30DynamicPersistentTileSchedulerILi256ELi32ELb0ELb0ELb1EEEEEEEEEvNT_6ParamsE,"aw",@nobits
	.sectionflags	@""
	.align	16
	.zero		1024


//--------------------- .nv.shared._ZN7cutlass13device_kernelIN5flash11enable_sm90INS1_16FlashAttnFwdSm90INS1_25CollectiveMainloopFwdSm90ILi2EN4cute5tupleIJNS5_1CILi1EEES8_S8_EEENS6_IJNS7_ILi64EEESA_SA_EEELi512ENS_6half_tEfNS_4arch4Sm90ELb1ELb0ELb1ELb1ELb0ELb0ELb0ELb0ELb0ELb0ELb0ELb0EEENS1_21CollectiveEpilogueFwdINS6_IJSA_NS7_ILi512EEESA_EEES9_SC_SE_Li256ELb1ELb0ELb0ELb0EEENS1_36VarlenDynamicPersistentTileSchedulerILi64ELi64ELi256ELi32ELb0ELb0ELb1ELb1ELb1ELb1EEEEEEEEEvNT_6ParamsE --------------------------
	.section	.nv.shared._ZN7cutlass13device_kernelIN5flash11enable_sm90INS1_16FlashAttnFwdSm90INS1_25CollectiveMainloopFwdSm90ILi2EN4cute5tupleIJNS5_1CILi1EEES8_S8_EEENS6_IJNS7_ILi64EEESA_SA_EEELi512ENS_6half_tEfNS_4arch4Sm90ELb1ELb0ELb1ELb1ELb0ELb0ELb0ELb0ELb0ELb0ELb0ELb0EEENS1_21CollectiveEpilogueFwdINS6_IJSA_NS7_ILi512EEESA_EEES9_SC_SE_Li256ELb1ELb0ELb0ELb0EEENS1_36VarlenDynamicPersistentTileSchedulerILi64ELi64ELi256ELi32ELb0ELb0ELb1ELb1ELb1ELb1EEEEEEEEEvNT_6ParamsE,"aw",@nobits
	.sectionflags	@""
	.align	16
	.zero		1024


//--------------------- .nv.shared._ZN7cutlass13device_kernelIN5flash11enable_sm90INS1_16FlashAttnFwdSm90INS1_25CollectiveMainloopFwdSm90ILi2EN4cute5tupleIJNS5_1CILi1EEES8_S8_EEENS6_IJNS7_ILi64EEESA_SA_EEELi512ENS_6half_tEfNS_4arch4Sm90ELb1ELb0ELb1ELb1ELb0ELb1ELb0ELb0ELb0ELb0ELb0ELb0EEENS1_21CollectiveEpilogueFwdINS6_IJSA_NS7_ILi512EEESA_EEES9_SC_SE_Li256ELb1ELb0ELb0ELb0EEENS1_36VarlenDynamicPersistentTileSchedulerILi64ELi64ELi256ELi32ELb0ELb0ELb1ELb1ELb1ELb1EEEEEEEEEvNT_6ParamsE --------------------------
	.section	.nv.shared._ZN7cutlass13device_kernelIN5flash11enable_sm90INS1_16FlashAttnFwdSm90INS1_25CollectiveMainloopFwdSm90ILi2EN4cute5tupleIJNS5_1CILi1EEES8_S8_EEENS6_IJNS7_ILi64EEESA_SA_EEELi512ENS_6half_tEfNS_4arch4Sm90ELb1ELb0ELb1ELb1ELb0ELb1ELb0ELb0ELb0ELb0ELb0ELb0EEENS1_21CollectiveEpilogueFwdINS6_IJSA_NS7_ILi512EEESA_EEES9_SC_SE_Li256ELb1ELb0ELb0ELb0EEENS1_36VarlenDynamicPersistentTileSchedulerILi64ELi64ELi256ELi32ELb0ELb0ELb1ELb1ELb1ELb1EEEEEEEEEvNT_6ParamsE,"aw",@nobits
	.sectionflags	@""
	.align	16
	.zero		1024


//--------------------- .nv.shared._ZN7cutlass13device_kernelIN5flash11enable_sm90INS1_16FlashAttnFwdSm90INS1_25CollectiveMainloopFwdSm90ILi2EN4cute5tupleIJNS5_1CILi1EEES8_S8_EEENS6_IJNS7_ILi64EEESA_SA_EEELi512ENS_6half_tEfNS_4arch4Sm90ELb1ELb0ELb1ELb1ELb0ELb0ELb1ELb0ELb0ELb0ELb0ELb0EEENS1_21CollectiveEpilogueFwdINS6_IJSA_NS7_ILi512EEESA_EEES9_SC_SE_Li256ELb1ELb0ELb0ELb0EEENS1_36VarlenDynamicPersistentTileSchedulerILi64ELi64ELi256ELi32ELb0ELb0ELb1ELb1ELb1ELb1EEEEEEEEEvNT_6ParamsE --------------------------
	.section	.nv.shared._ZN7cutlass13device_kernelIN5flash11enable_sm90INS1_16FlashAttnFwdSm90INS1_25CollectiveMainloopFwdSm90ILi2EN4cute5tupleIJNS5_1CILi1EEES8_S8_EEENS6_IJNS7_ILi64EEESA_SA_EEELi512ENS_6half_tEfNS_4arch4Sm90ELb1ELb0ELb1ELb1ELb0ELb0ELb1ELb0ELb0ELb0ELb0ELb0EEENS1_21CollectiveEpilogueFwdINS6_IJSA_NS7_ILi512EEESA_EEES9_SC_SE_Li256ELb1ELb0ELb0ELb0EEENS1_36VarlenDynamicPersistentTileSchedulerILi64ELi64ELi256ELi32ELb0ELb0ELb1ELb1ELb1ELb1EEEEEEEEEvNT_6ParamsE,"aw",@nobits
	.sectionflags	@""
	.align	16
	.zero		1024


//--------------------- .nv.shared._ZN7cutlass13device_kernelIN5flash11enable_sm90INS1_16FlashAttnFwdSm90INS1_25CollectiveMainloopFwdSm90ILi2EN4cute5tupleIJNS5_1CILi1EEES8_S8_EEENS6_IJNS7_ILi64EEESA_SA_EEELi512ENS_6half_tEfNS_4arch4Sm90ELb1ELb0ELb1ELb1ELb0ELb1ELb1ELb0ELb0ELb0ELb0ELb0EEENS1_21CollectiveEpilogueFwdINS6_IJSA_NS7_ILi512EEESA_EEES9_SC_SE_Li256ELb1ELb0ELb0ELb0EEENS1_36VarlenDynamicPersistentTileSchedulerILi64ELi64ELi256ELi32ELb0ELb0ELb1ELb1ELb1ELb1EEEEEEEEEvNT_6ParamsE --------------------------
	.section	.nv.shared._ZN7cutlass13device_kernelIN5flash11enable_sm90INS1_16FlashAttnFwdSm90INS1_25CollectiveMainloopFwdSm90ILi2EN4cute5tupleIJNS5_1CILi1EEES8_S8_EEENS6_IJNS7_ILi64EEESA_SA_EEELi512ENS_6half_tEfNS_4arch4Sm90ELb1ELb0ELb1ELb1ELb0ELb1ELb1ELb0ELb0ELb0ELb0ELb0EEENS1_21CollectiveEpilogueFwdINS6_IJSA_NS7_ILi512EEESA_EEES9_SC_SE_Li256ELb1ELb0ELb0ELb0EEENS1_36VarlenDynamicPersistentTileSchedulerILi64ELi64ELi256ELi32ELb0ELb0ELb1ELb1ELb1ELb1EEEEEEEEEvNT_6ParamsE,"aw",@nobits
	.sectionflags	@""
	.align	16
	.zero		1024


//--------------------- .nv.constant0._ZN7cutlass13device_kernelIN5flash11enable_sm90INS1_16FlashAttnFwdSm90INS1_25CollectiveMainloopFwdSm90ILi2EN4cute5tupleIJNS5_1CILi1EEES8_S8_EEENS6_IJNS7_ILi64EEESA_SA_EEELi512ENS_6half_tEfNS_4arch4Sm90ELb0ELb0ELb1ELb0ELb0ELb0ELb0ELb0ELb0ELb0ELb0ELb0EEENS1_21CollectiveEpilogueFwdINS6_IJSA_NS7_ILi512EEESA_EEES9_SC_SE_Li256ELb0ELb0ELb0ELb0EEENS1_29StaticPersistentTileSchedulerILb0EEEEEEEEEvNT_6ParamsE --------------------------
	.section	.nv.constant0._ZN7cutlass13device_kernelIN5flash11enable_sm90INS1_16FlashAttnFwdSm90INS1_25CollectiveMainloopFwdSm90ILi2EN4cute5tupleIJNS5_1CILi1EEES8_S8_EEENS6_IJNS7_ILi64EEESA_SA_EEELi512ENS_6half_tEfNS_4arch4Sm90ELb0ELb0ELb1ELb0ELb0ELb0ELb0ELb0ELb0ELb0ELb0ELb0EEENS1_21CollectiveEpilogueFwdINS6_IJSA_NS7_ILi512EEESA_EEES9_SC_SE_Li256ELb0ELb0ELb0ELb0EEENS1_29StaticPersistentTileSchedulerILb0EEEEEEEEEvNT_6ParamsE,"a",@progbits
	.sectionflags	@""
	.align	4
.nv.constant0._ZN7cutlass13device_kernelIN5flash11enable_sm90INS1_16FlashAttnFwdSm90INS1_25CollectiveMainloopFwdSm90ILi2EN4cute5tupleIJNS5_1CILi1EEES8_S8_EEENS6_IJNS7_ILi64EEESA_SA_EEELi512ENS_6half_tEfNS_4arch4Sm90ELb0ELb0ELb1ELb0ELb0ELb0ELb0ELb0ELb0ELb0ELb0ELb0EEENS1_21CollectiveEpilogueFwdINS6_IJSA_NS7_ILi512EEESA_EEES9_SC_SE_Li256ELb0ELb0ELb0ELb0EEENS1_29StaticPersistentTileSchedulerILb0EEEEEEEEEvNT_6ParamsE:
	.zero		3584


//--------------------- .nv.constant0._ZN7cutlass13device_kernelIN5flash11enable_sm90INS1_16FlashAttnFwdSm90INS1_25CollectiveMainloopFwdSm90ILi2EN4cute5tupleIJNS5_1CILi1EEES8_S8_EEENS6_IJNS7_ILi64EEESA_SA_EEELi512ENS_6half_tEfNS_4arch4Sm90ELb0ELb0ELb1ELb0ELb0ELb0ELb1ELb0ELb0ELb0ELb0ELb0EEENS1_21CollectiveEpilogueFwdINS6_IJSA_NS7_ILi512EEESA_EEES9_SC_SE_Li256ELb0ELb0ELb0ELb0EEENS1_29StaticPersistentTileSchedulerILb0EEEEEEEEEvNT_6ParamsE --------------------------
	.section	.nv.constant0._ZN7cutlass13device_kernelIN5flash11enable_sm90INS1_16FlashAttnFwdSm90INS1_25CollectiveMainloopFwdSm90ILi2EN4cute5tupleIJNS5_1CILi1EEES8_S8_EEENS6_IJNS7_ILi64EEESA_SA_EEELi512ENS_6half_tEfNS_4arch4Sm90ELb0ELb0ELb1ELb0ELb0ELb0ELb1ELb0ELb0ELb0ELb0ELb0EEENS1_21CollectiveEpilogueFwdINS6_IJSA_NS7_ILi512EEESA_EEES9_SC_SE_Li256ELb0ELb0ELb0ELb0EEENS1_29StaticPersistentTileSchedulerILb0EEEEEEEEEvNT_6ParamsE,"a",@progbits
	.sectionflags	@""
	.align	4
.nv.constant0._ZN7cutlass13device_kernelIN5flash11enable_sm90INS1_16FlashAttnFwdSm90INS1_25CollectiveMainloopFwdSm90ILi2EN4cute5tupleIJNS5_1CILi1EEES8_S8_EEENS6_IJNS7_ILi64EEESA_SA_EEELi512ENS_6half_tEfNS_4arch4Sm90ELb0ELb0ELb1ELb0ELb0ELb0ELb1ELb0ELb0ELb0ELb0ELb0EEENS1_21CollectiveEpilogueFwdINS6_IJSA_NS7_ILi512EEESA_EEES9_SC_SE_Li256ELb0ELb0ELb0ELb0EEENS1_29StaticPersistentTileSchedulerILb0EEEEEEEEEvNT_6ParamsE:
	.zero		3840


//--------------------- .nv.constant0._ZN7cutlass13device_kernelIN5flash11enable_sm90INS1_16FlashAttnFwdSm90INS1_25CollectiveMainloopFwdSm90ILi2EN4cute5tupleIJNS5_1CILi1EEES8_S8_EEENS6_IJNS7_ILi64EEESA_SA_EEELi512ENS_6half_tEfNS_4arch4Sm90ELb0ELb0ELb1ELb1ELb0ELb0ELb0ELb0ELb0ELb0ELb0ELb0EEENS1_21CollectiveEpilogueFwdINS6_IJSA_NS7_ILi512EEESA_EEES9_SC_SE_Li256ELb1ELb0ELb0ELb0EEENS1_36VarlenDynamicPersistentTileSchedulerILi64ELi64ELi256ELi32ELb0ELb0ELb1ELb0ELb1ELb1EEEEEEEEEvNT_6ParamsE --------------------------
	.section	.nv.constant0._ZN7cutlass13device_kernelIN5flash11enable_sm90INS1_16FlashAttnFwdSm90INS1_25CollectiveMainloopFwdSm90ILi2EN4cute5tupleIJNS5_1CILi1EEES8_S8_EEENS6_IJNS7_ILi64EEESA_SA_EEELi512ENS_6half_tEfNS_4arch4Sm90ELb0ELb0ELb1ELb1ELb0ELb0ELb0ELb0ELb0ELb0ELb0ELb0EEENS1_21CollectiveEpilogueFwdINS6_IJSA_NS7_ILi512EEESA_EEES9_SC_SE_Li256ELb1ELb0ELb0ELb0EEENS1_36VarlenDynamicPersistentTileSchedulerILi64ELi64ELi256ELi32ELb0ELb0ELb1ELb0ELb1ELb1EEEEEEEEEvNT_6ParamsE,"a",@progbits
	.sectionflags	@""
	.align	4
.nv.constant0._ZN7cutlass13device_kernelIN5flash11enable_sm90INS1_16FlashAttnFwdSm90INS1_25CollectiveMainloopFwdSm90ILi2EN4cute5tupleIJNS5_1CILi1EEES8_S8_EEENS6_IJNS7_ILi64EEESA_SA_EEELi512ENS_6half_tEfNS_4arch4Sm90ELb0ELb0ELb1ELb1ELb0ELb0ELb0ELb0ELb0ELb0ELb0ELb0EEENS1_21CollectiveEpilogueFwdINS6_IJSA_NS7_ILi512EEESA_EEES9_SC_SE_Li256ELb1ELb0ELb0ELb0EEENS1_36VarlenDynamicPersistentTileSchedulerILi64ELi64ELi256ELi32ELb0ELb0ELb1ELb0ELb1ELb1EEEEEEEEEvNT_6ParamsE:
	.zero		3200


//--------------------- .nv.constant0._ZN7cutlass13device_kernelIN5flash11enable_sm90INS1_16FlashAttnFwdSm90INS1_25CollectiveMainloopFwdSm90ILi2EN4cute5tupleIJNS5_1CILi1EEES8_S8_EEENS6_IJNS7_ILi64EEESA_SA_EEELi512ENS_6half_tEfNS_4arch4Sm90ELb0ELb0ELb1ELb1ELb0ELb1ELb0ELb0ELb0ELb0ELb0ELb0EEENS1_21CollectiveEpilogueFwdINS6_IJSA_NS7_ILi512EEESA_EEES9_SC_SE_Li256ELb1ELb0ELb0ELb0EEENS1_36VarlenDynamicPersistentTileSchedulerILi64ELi64ELi256ELi32ELb0ELb0ELb1ELb0ELb1ELb1EEEEEEEEEvNT_6ParamsE --------------------------
	.section	.nv.constant0._ZN7cutlass13device_kernelIN5flash11enable_sm90INS1_16FlashAttnFwdSm90INS1_25CollectiveMainloopFwdSm90ILi2EN4cute5tupleIJNS5_1CILi1EEES8_S8_EEENS6_IJNS7_ILi64EEESA_SA_EEELi512ENS_6half_tEfNS_4arch4Sm90ELb0ELb0ELb1ELb1ELb0ELb1ELb0ELb0ELb0ELb0ELb0ELb0EEENS1_21CollectiveEpilogueFwdINS6_IJSA_NS7_ILi512EEESA_EEES9_SC_SE_Li256ELb1ELb0ELb0ELb0EEENS1_36VarlenDynamicPersistentTileSchedulerILi64ELi64ELi256ELi32ELb0ELb0ELb1ELb0ELb1ELb1EEEEEEEEEvNT_6ParamsE,"a",@progbits
	.sectionflags	@""
	.align	4
.nv.constant0._ZN7cutlass13device_kernelIN5flash11enable_sm90INS1_16FlashAttnFwdSm90INS1_25CollectiveMainloopFwdSm90ILi2EN4cute5tupleIJNS5_1CILi1EEES8_S8_EEENS6_IJNS7_ILi64EEESA_SA_EEELi512ENS_6half_tEfNS_4arch4Sm90ELb0ELb0ELb1ELb1ELb0ELb1ELb0ELb0ELb0ELb0ELb0ELb0EEENS1_21CollectiveEpilogueFwdINS6_IJSA_NS7_ILi512EEESA_EEES9_SC_SE_Li256ELb1ELb0ELb0ELb0EEENS1_36VarlenDynamicPersistentTileSchedulerILi64ELi64ELi256ELi32ELb0ELb0ELb1ELb0ELb1ELb1EEEEEEEEEvNT_6ParamsE:
	.zero		3200


//--------------------- .nv.constant0._ZN7cutlass13device_kernelIN5flash11enable_sm90INS1_16FlashAttnFwdSm90INS1_25CollectiveMainloopFwdSm90ILi2EN4cute5tupleIJNS5_1CILi1EEES8_S8_EEENS6_IJNS7_ILi64EEESA_SA_EEELi512ENS_6half_tEfNS_4arch4Sm90ELb0ELb0ELb1ELb1ELb0ELb0ELb1ELb0ELb0ELb0ELb0ELb0EEENS1_21CollectiveEpilogueFwdINS6_IJSA_NS7_ILi512EEESA_EEES9_SC_SE_Li256ELb1ELb0ELb0ELb0EEENS1_36VarlenDynamicPersistentTileSchedulerILi64ELi64ELi256ELi32ELb0ELb0ELb1ELb0ELb1ELb1EEEEEEEEEvNT_6ParamsE --------------------------
	.section	.nv.constant0._ZN7cutlass13device_kernelIN5flash11enable_sm90INS1_16FlashAttnFwdSm90INS1_25CollectiveMainloopFwdSm90ILi2EN4cute5tupleIJNS5_1CILi1EEES8_S8_EEENS6_IJNS7_ILi64EEESA_SA_EEELi512ENS_6half_tEfNS_4arch4Sm90ELb0ELb0ELb1ELb1ELb0ELb0ELb1ELb0ELb0ELb0ELb0ELb0EEENS1_21CollectiveEpilogueFwdINS6_IJSA_NS7_ILi512EEESA_EEES9_SC_SE_Li256ELb1ELb0ELb0ELb0EEENS1_36VarlenDynamicPersistentTileSchedulerILi64ELi64ELi256ELi32ELb0ELb0ELb1ELb0ELb1ELb1EEEEEEEEEvNT_6ParamsE,"a",@progbits
	.sectionflags	@""
	.align	4
.nv.constant0._ZN7cutlass13device_kernelIN5flash11enable_sm90INS1_16FlashAttnFwdSm90INS1_25CollectiveMainloopFwdSm90ILi2EN4cute5tupleIJNS5_1CILi1EEES8_S8_EEENS6_IJNS7_ILi64EEESA_SA_EEELi512ENS_6half_tEfNS_4arch4Sm90ELb0ELb0ELb1ELb1ELb0ELb0ELb1ELb0ELb0ELb0ELb0ELb0EEENS1_21CollectiveEpilogueFwdINS6_IJSA_NS7_ILi512EEESA_EEES9_SC_SE_Li256ELb1ELb0ELb0ELb0EEENS1_36VarlenDynamicPersistentTileSchedulerILi64ELi64ELi256ELi32ELb0ELb0ELb1ELb0ELb1ELb1EEEEEEEEEvNT_6ParamsE:
	.zero		3456


//--------------------- .nv.constant0._ZN7cutlass13device_kernelIN5flash11enable_sm90INS1_16FlashAttnFwdSm90INS1_25CollectiveMainloopFwdSm90ILi2EN4cute5tupleIJNS5_1CILi1EEES8_S8_EEENS6_IJNS7_ILi64EEESA_SA_EEELi512ENS_6half_tEfNS_4arch4Sm90ELb0ELb0ELb1ELb1ELb0ELb1ELb1ELb0ELb0ELb0ELb0ELb0EEENS1_21CollectiveEpilogueFwdINS6_IJSA_NS7_ILi512EEESA_EEES9_SC_SE_Li256ELb1ELb0ELb0ELb0EEENS1_36VarlenDynamicPersistentTileSchedulerILi64ELi64ELi256ELi32ELb0ELb0ELb1ELb0ELb1ELb1EEEEEEEEEvNT_6ParamsE --------------------------
	.section	.nv.constant0._ZN7cutlass13device_kernelIN5flash11enable_sm90INS1_16FlashAttnFwdSm90INS1_25CollectiveMainloopFwdSm90ILi2EN4cute5tupleIJNS5_1CILi1EEES8_S8_EEENS6_IJNS7_ILi64EEESA_SA_EEELi512ENS_6half_tEfNS_4arch4Sm90ELb0ELb0ELb1ELb1ELb0ELb1ELb1ELb0ELb0ELb0ELb0ELb0EEENS1_21CollectiveEpilogueFwdINS6_IJSA_NS7_ILi512EEESA_EEES9_SC_SE_Li256ELb1ELb0ELb0ELb0EEENS1_36VarlenDynamicPersistentTileSchedulerILi64ELi64ELi256ELi32ELb0ELb0ELb1ELb0ELb1ELb1EEEEEEEEEvNT_6ParamsE,"a",@progbits
	.sectionflags	@""
	.align	4
.nv.constant0._ZN7cutlass13device_kernelIN5flash11enable_sm90INS1_16FlashAttnFwdSm90INS1_25CollectiveMainloopFwdSm90ILi2EN4cute5tupleIJNS5_1CILi1EEES8_S8_EEENS6_IJNS7_ILi64EEESA_SA_EEELi512ENS_6half_tEfNS_4arch4Sm90ELb0ELb0ELb1ELb1ELb0ELb1ELb1ELb0ELb0ELb0ELb0ELb0EEENS1_21CollectiveEpilogueFwdINS6_IJSA_NS7_ILi512EEESA_EEES9_SC_SE_Li256ELb1ELb0ELb0ELb0EEENS1_36VarlenDynamicPersistentTileSchedulerILi64ELi64ELi256ELi32ELb0ELb0ELb1ELb0ELb1ELb1EEEEEEEEEvNT_6ParamsE:
	.zero		3456


//--------------------- .nv.constant0._ZN7cutlass13device_kernelIN5flash11enable_sm90INS1_16FlashAttnFwdSm90INS1_25CollectiveMainloopFwdSm90ILi2EN4cute5tupleIJNS5_1CILi1EEES8_S8_EEENS6_IJNS7_ILi64EEESA_SA_EEELi512ENS_6half_tEfNS_4arch4Sm90ELb0ELb1ELb1ELb0ELb0ELb0ELb0ELb0ELb0ELb0ELb0ELb0EEENS1_21CollectiveEpilogueFwdINS6_IJSA_NS7_ILi512EEESA_EEES9_SC_SE_Li256ELb0ELb0ELb0ELb0EEENS1_30DynamicPersistentTileSchedulerILi256ELi32ELb0ELb0ELb1EEEEEEEEEvNT_6ParamsE --------------------------
	.section	.nv.constant0._ZN7cutlass13device_kernelIN5flash11enable_sm90INS1_16FlashAttnFwdSm90INS1_25CollectiveMainloopFwdSm90ILi2EN4cute5tupleIJNS5_1CILi1EEES8_S8_EEENS6_IJNS7_ILi64EEESA_SA_EEELi512ENS_6half_tEfNS_4arch4Sm90ELb0ELb1ELb1ELb0ELb0ELb0ELb0ELb0ELb0ELb0ELb0ELb0EEENS1_21CollectiveEpilogueFwdINS6_IJSA_NS7_ILi512EEESA_EEES9_SC_SE_Li256ELb0ELb0ELb0ELb0EEENS1_30DynamicPersistentTileSchedulerILi256ELi32ELb0ELb0ELb1EEEEEEEEEvNT_6ParamsE,"a",@progbits
	.sectionflags	@""
	.align	4
.nv.constant0._ZN7cutlass13device_kernelIN5flash11enable_sm90INS1_16FlashAttnFwdSm90INS1_25CollectiveMainloopFwdSm90ILi2EN4cute5tupleIJNS5_1CILi1EEES8_S8_EEENS6_IJNS7_ILi64EEESA_SA_EEELi512ENS_6half_tEfNS_4arch4Sm90ELb0ELb1ELb1ELb0ELb0ELb0ELb0ELb0ELb0ELb0ELb0ELb0EEENS1_21CollectiveEpilogueFwdINS6_IJSA_NS7_ILi512EEESA_EEES9_SC_SE_Li256ELb0ELb0ELb0ELb0EEENS1_30DynamicPersistentTileSchedulerILi256ELi32ELb0ELb0ELb1EEEEEEEEEvNT_6ParamsE:
	.zero		3584


//--------------------- .nv.constant0._ZN7cutlass13device_kernelIN5flash11enable_sm90INS1_16FlashAttnFwdSm90INS1_25CollectiveMainloopFwdSm90ILi2EN4cute5tupleIJNS5_1CILi1EEES8_S8_EEENS6_IJNS7_ILi64EEESA_SA_EEELi512ENS_6half_tEfNS_4arch4Sm90ELb0ELb1ELb1ELb0ELb0ELb0ELb1ELb0ELb0ELb0ELb0ELb0EEENS1_21CollectiveEpilogueFwdINS6_IJSA_NS7_ILi512EEESA_EEES9_SC_SE_Li256ELb0ELb0ELb0ELb0EEENS1_30DynamicPersistentTileSchedulerILi256ELi32ELb0ELb0ELb1EEEEEEEEEvNT_6ParamsE --------------------------
	.section	.nv.constant0._ZN7cutlass13device_kernelIN5flash11enable_sm90INS1_16FlashAttnFwdSm90INS1_25CollectiveMainloopFwdSm90ILi2EN4cute5tupleIJNS5_1CILi1EEES8_S8_EEENS6_IJNS7_ILi64EEESA_SA_EEELi512ENS_6half_tEfNS_4arch4Sm90ELb0ELb1ELb1ELb0ELb0ELb0ELb1ELb0ELb0ELb0ELb0ELb0EEENS1_21CollectiveEpilogueFwdINS6_IJSA_NS7_ILi512EEESA_EEES9_SC_SE_Li256ELb0ELb0ELb0ELb0EEENS1_30DynamicPersistentTileSchedulerILi256ELi32ELb0ELb0ELb1EEEEEEEEEvNT_6ParamsE,"a",@progbits
	.sectionflags	@""
	.align	4
.nv.constant0._ZN7cutlass13device_kernelIN5flash11enable_sm90INS1_16FlashAttnFwdSm90INS1_25CollectiveMainloopFwdSm90ILi2EN4cute5tupleIJNS5_1CILi1EEES8_S8_EEENS6_IJNS7_ILi64EEESA_SA_EEELi512ENS_6half_tEfNS_4arch4Sm90ELb0ELb1ELb1ELb0ELb0ELb0ELb1ELb0ELb0ELb0ELb0ELb0EEENS1_21CollectiveEpilogueFwdINS6_IJSA_NS7_ILi512EEESA_EEES9_SC_SE_Li256ELb0ELb0ELb0ELb0EEENS1_30DynamicPersistentTileSchedulerILi256ELi32ELb0ELb0ELb1EEEEEEEEEvNT_6ParamsE:
	.zero		3840


//--------------------- .nv.constant0._ZN7cutlass13device_kernelIN5flash11enable_sm90INS1_16FlashAttnFwdSm90INS1_25CollectiveMainloopFwdSm90ILi2EN4cute5tupleIJNS5_1CILi1EEES8_S8_EEENS6_IJNS7_ILi64EEESA_SA_EEELi512ENS_6half_tEfNS_4arch4Sm90ELb0ELb1ELb1ELb1ELb0ELb0ELb0ELb0ELb0ELb0ELb0ELb0EEENS1_21CollectiveEpilogueFwdINS6_IJSA_NS7_ILi512EEESA_EEES9_SC_SE_Li256ELb1ELb0ELb0ELb0EEENS1_36VarlenDynamicPersistentTileSchedulerILi64ELi64ELi256ELi32ELb0ELb0ELb1ELb1ELb0ELb1EEEEEEEEEvNT_6ParamsE --------------------------
	.section	.nv.constant0._ZN7cutlass13device_kernelIN5flash11enable_sm90INS1_16FlashAttnFwdSm90INS1_25CollectiveMainloopFwdSm90ILi2EN4cute5tupleIJNS5_1CILi1EEES8_S8_EEENS6_IJNS7_ILi64EEESA_SA_EEELi512ENS_6half_tEfNS_4arch4Sm90ELb0ELb1ELb1ELb1ELb0ELb0ELb0ELb0ELb0ELb0ELb0ELb0EEENS1_21CollectiveEpilogueFwdINS6_IJSA_NS7_ILi512EEESA_EEES9_SC_SE_Li256ELb1ELb0ELb0ELb0EEENS1_36VarlenDynamicPersistentTileSchedulerILi64ELi64ELi256ELi32ELb0ELb0ELb1ELb1ELb0ELb1EEEEEEEEEvNT_6ParamsE,"a",@progbits
	.sectionflags	@""
	.align	4
.nv.constant0._ZN7cutlass13device_kernelIN5flash11enable_sm90INS1_16FlashAttnFwdSm90INS1_25CollectiveMainloopFwdSm90ILi2EN4cute5tupleIJNS5_1CILi1EEES8_S8_EEENS6_IJNS7_ILi64EEESA_SA_EEELi512ENS_6half_tEfNS_4arch4Sm90ELb0ELb1ELb1ELb1ELb0ELb0ELb0ELb0ELb0ELb0ELb0ELb0EEENS1_21CollectiveEpilogueFwdINS6_IJSA_NS7_ILi512EEESA_EEES9_SC_SE_Li256ELb1ELb0ELb0ELb0EEENS1_36VarlenDynamicPersistentTileSchedulerILi64ELi64ELi256ELi32ELb0ELb0ELb1ELb1ELb0ELb1EEEEEEEEEvNT_6ParamsE:
	.zero		3200


//--------------------- .nv.constant0._ZN7cutlass13device_kernelIN5flash11enable_sm90INS1_16FlashAttnFwdSm90INS1_25CollectiveMainloopFwdSm90ILi2EN4cute5tupleIJNS5_1CILi1EEES8_S8_EEENS6_IJNS7_ILi64EEESA_SA_EEELi512ENS_6half_tEfNS_4arch4Sm90ELb0ELb1ELb1ELb1ELb0ELb1ELb0ELb0ELb0ELb0ELb0ELb0EEENS1_21CollectiveEpilogueFwdINS6_IJSA_NS7_ILi512EEESA_EEES9_SC_SE_Li256ELb1ELb0ELb0ELb0EEENS1_36VarlenDynamicPersistentTileSchedulerILi64ELi64ELi256ELi32ELb0ELb0ELb1ELb1ELb0ELb1EEEEEEEEEvNT_6ParamsE --------------------------
	.section	.nv.constant0._ZN7cutlass13device_kernelIN5flash11enable_sm90INS1_16FlashAttnFwdSm90INS1_25CollectiveMainloopFwdSm90ILi2EN4cute5tupleIJNS5_1CILi1EEES8_S8_EEENS6_IJNS7_ILi64EEESA_SA_EEELi512ENS_6half_tEfNS_4arch4Sm90ELb0ELb1ELb1ELb1ELb0ELb1ELb0ELb0ELb0ELb0ELb0ELb0EEENS1_21CollectiveEpilogueFwdINS6_IJSA_NS7_ILi512EEESA_EEES9_SC_SE_Li256ELb1ELb0ELb0ELb0EEENS1_36VarlenDynamicPersistentTileSchedulerILi64ELi64ELi256ELi32ELb0ELb0ELb1ELb1ELb0ELb1EEEEEEEEEvNT_6ParamsE,"a",@progbits
	.sectionflags	@""
	.align	4
.nv.constant0._ZN7cutlass13device_kernelIN5flash11enable_sm90INS1_16FlashAttnFwdSm90INS1_25CollectiveMainloopFwdSm90ILi2EN4cute5tupleIJNS5_1CILi1EEES8_S8_EEENS6_IJNS7_ILi64EEESA_SA_EEELi512ENS_6half_tEfNS_4arch4Sm90ELb0ELb1ELb1ELb1ELb0ELb1ELb0ELb0ELb0ELb0ELb0ELb0EEENS1_21CollectiveEpilogueFwdINS6_IJSA_NS7_ILi512EEESA_EEES9_SC_SE_Li256ELb1ELb0ELb0ELb0EEENS1_36VarlenDynamicPersistentTileSchedulerILi64ELi64ELi256ELi32ELb0ELb0ELb1ELb1ELb0ELb1EEEEEEEEEvNT_6ParamsE:
	.zero		3200


//--------------------- .nv.constant0._ZN7cutlass13device_kernelIN5flash11enable_sm90INS1_16FlashAttnFwdSm90INS1_25CollectiveMainloopFwdSm90ILi2EN4cute5tupleIJNS5_1CILi1EEES8_S8_EEENS6_IJNS7_ILi64EEESA_SA_EEELi512ENS_6half_tEfNS_4arch4Sm90ELb0ELb1ELb1ELb1ELb0ELb0ELb1ELb0ELb0ELb0ELb0ELb0EEENS1_21CollectiveEpilogueFwdINS6_IJSA_NS7_ILi512EEESA_EEES9_SC_SE_Li256ELb1ELb0ELb0ELb0EEENS1_36VarlenDynamicPersistentTileSchedulerILi64ELi64ELi256ELi32ELb0ELb0ELb1ELb1ELb0ELb1EEEEEEEEEvNT_6ParamsE --------------------------
	.section	.nv.constant0._ZN7cutlass13device_kernelIN5flash11enable_sm90INS1_16FlashAttnFwdSm90INS1_25CollectiveMainloopFwdSm90ILi2EN4cute5tupleIJNS5_1CILi1EEES8_S8_EEENS6_IJNS7_ILi64EEESA_SA_EEELi512ENS_6half_tEfNS_4arch4Sm90ELb0ELb1ELb1ELb1ELb0ELb0ELb1ELb0ELb0ELb0ELb0ELb0EEENS1_21CollectiveEpilogueFwdINS6_IJSA_NS7_ILi512EEESA_EEES9_SC_SE_Li256ELb1ELb0ELb0ELb0EEENS1_36VarlenDynamicPersistentTileSchedulerILi64ELi64ELi256ELi32ELb0ELb0ELb1ELb1ELb0ELb1EEEEEEEEEvNT_6ParamsE,"a",@progbits
	.sectionflags	@""
	.align	4
.nv.constant0._ZN7cutlass13device_kernelIN5flash11enable_sm90INS1_16FlashAttnFwdSm90INS1_25CollectiveMainloopFwdSm90ILi2EN4cute5tupleIJNS5_1CILi1EEES8_S8_EEENS6_IJNS7_ILi64EEESA_SA_EEELi512ENS_6half_tEfNS_4arch4Sm90ELb0ELb1ELb1ELb1ELb0ELb0ELb1ELb0ELb0ELb0ELb0ELb0EEENS1_21CollectiveEpilogueFwdINS6_IJSA_NS7_ILi512EEESA_EEES9_SC_SE_Li256ELb1ELb0ELb0ELb0EEENS1_36VarlenDynamicPersistentTileSchedulerILi64ELi64ELi256ELi32ELb0ELb0ELb1ELb1ELb0ELb1EEEEEEEEEvNT_6ParamsE:
	.zero		3456


//--------------------- .nv.constant0._ZN7cutlass13device_kernelIN5flash11enable_sm90INS1_16FlashAttnFwdSm90INS1_25CollectiveMainloopFwdSm90ILi2EN4cute5tupleIJNS5_1CILi1EEES8_S8_EEENS6_IJNS7_ILi64EEESA_SA_EEELi512ENS_6half_tEfNS_4arch4Sm90ELb0ELb1ELb1ELb1ELb0ELb1ELb1ELb0ELb0ELb0ELb0ELb0EEENS1_21CollectiveEpilogueFwdINS6_IJSA_NS7_ILi512EEESA_EEES9_SC_SE_Li256ELb1ELb0ELb0ELb0EEENS1_36VarlenDynamicPersistentTileSchedulerILi64ELi64ELi256ELi32ELb0ELb0ELb1ELb1ELb0ELb1EEEEEEEEEvNT_6ParamsE --------------------------
	.section	.nv.constant0._ZN7cutlass13device_kernelIN5flash11enable_sm90INS1_16FlashAttnFwdSm90INS1_25CollectiveMainloopFwdSm90ILi2EN4cute5tupleIJNS5_1CILi1EEES8_S8_EEENS6_IJNS7_ILi64EEESA_SA_EEELi512ENS_6half_tEfNS_4arch4Sm90ELb0ELb1ELb1ELb1ELb0ELb1ELb1ELb0ELb0ELb0ELb0ELb0EEENS1_21CollectiveEpilogueFwdINS6_IJSA_NS7_ILi512EEESA_EEES9_SC_SE_Li256ELb1ELb0ELb0ELb0EEENS1_36VarlenDynamicPersistentTileSchedulerILi64ELi64ELi256ELi32ELb0ELb0ELb1ELb1ELb0ELb1EEEEEEEEEvNT_6ParamsE,"a",@progbits
	.sectionflags	@""
	.align	4
.nv.constant0._ZN7cutlass13device_kernelIN5flash11enable_sm90INS1_16FlashAttnFwdSm90INS1_25CollectiveMainloopFwdSm90ILi2EN4cute5tupleIJNS5_1CILi1EEES8_S8_EEENS6_IJNS7_ILi64EEESA_SA_EEELi512ENS_6half_tEfNS_4arch4Sm90ELb0ELb1ELb1ELb1ELb0ELb1ELb1ELb0ELb0ELb0ELb0ELb0EEENS1_21CollectiveEpilogueFwdINS6_IJSA_NS7_ILi512EEESA_EEES9_SC_SE_Li256ELb1ELb0ELb0ELb0EEENS1_36VarlenDynamicPersistentTileSchedulerILi64ELi64ELi256ELi32ELb0ELb0ELb1ELb1ELb0ELb1EEEEEEEEEvNT_6ParamsE:
	.zero		3456


//--------------------- .nv.constant0._ZN7cutlass13device_kernelIN5flash11enable_sm90INS1_16FlashAttnFwdSm90INS1_25CollectiveMainloopFwdSm90ILi2EN4cute5tupleIJNS5_1CILi1EEES8_S8_EEENS6_IJNS7_ILi64EEESA_SA_EEELi512ENS_6half_tEfNS_4arch4Sm90ELb1ELb0ELb1ELb0ELb0ELb0ELb0ELb0ELb0ELb0ELb0ELb0EEENS1_21CollectiveEpilogueFwdINS6_IJSA_NS7_ILi512EEESA_EEES9_SC_SE_Li256ELb0ELb0ELb0ELb0EEENS1_30DynamicPersistentTileSchedulerILi256ELi32ELb0ELb0ELb1EEEEEEEEEvNT_6ParamsE --------------------------
	.section	.nv.constant0._ZN7cutlass13device_kernelIN5flash11enable_sm90INS1_16FlashAttnFwdSm90INS1_25CollectiveMainloopFwdSm90ILi2EN4cute5tupleIJNS5_1CILi1EEES8_S8_EEENS6_IJNS7_ILi64EEESA_SA_EEELi512ENS_6half_tEfNS_4arch4Sm90ELb1ELb0ELb1ELb0ELb0ELb0ELb0ELb0ELb0ELb0ELb0ELb0EEENS1_21CollectiveEpilogueFwdINS6_IJSA_NS7_ILi512EEESA_EEES9_SC_SE_Li256ELb0ELb0ELb0ELb0EEENS1_30DynamicPersistentTileSchedulerILi256ELi32ELb0ELb0ELb1EEEEEEEEEvNT_6ParamsE,"a",@progbits
	.sectionflags	@""
	.align	4
.nv.constant0._ZN7cutlass13device_kernelIN5flash11enable_sm90INS1_16FlashAttnFwdSm90INS1_25CollectiveMainloopFwdSm90ILi2EN4cute5tupleIJNS5_1CILi1EEES8_S8_EEENS6_IJNS7_ILi64EEESA_SA_EEELi512ENS_6half_tEfNS_4arch4Sm90ELb1ELb0ELb1ELb0ELb0ELb0ELb0ELb0ELb0ELb0ELb0ELb0EEENS1_21CollectiveEpilogueFwdINS6_IJSA_NS7_ILi512EEESA_EEES9_SC_SE_Li256ELb0ELb0ELb0ELb0EEENS1_30DynamicPersistentTileSchedulerILi256ELi32ELb0ELb0ELb1EEEEEEEEEvNT_6ParamsE:
	.zero		3584


//--------------------- .nv.constant0._ZN7cutlass13device_kernelIN5flash11enable_sm90INS1_16FlashAttnFwdSm90INS1_25CollectiveMainloopFwdSm90ILi2EN4cute5tupleIJNS5_1CILi1EEES8_S8_EEENS6_IJNS7_ILi64EEESA_SA_EEELi512ENS_6half_tEfNS_4arch4Sm90ELb1ELb0ELb1ELb0ELb0ELb0ELb1ELb0ELb0ELb0ELb0ELb0EEENS1_21CollectiveEpilogueFwdINS6_IJSA_NS7_ILi512EEESA_EEES9_SC_SE_Li256ELb0ELb0ELb0ELb0EEENS1_30DynamicPersistentTileSchedulerILi256ELi32ELb0ELb0ELb1EEEEEEEEEvNT_6ParamsE --------------------------
	.section	.nv.constant0._ZN7cutlass13device_kernelIN5flash11enable_sm90INS1_16FlashAttnFwdSm90INS1_25CollectiveMainloopFwdSm90ILi2EN4cute5tupleIJNS5_1CILi1EEES8_S8_EEENS6_IJNS7_ILi64EEESA_SA_EEELi512ENS_6half_tEfNS_4arch4Sm90ELb1ELb0ELb1ELb0ELb0ELb0ELb1ELb0ELb0ELb0ELb0ELb0EEENS1_21CollectiveEpilogueFwdINS6_IJSA_NS7_ILi512EEESA_EEES9_SC_SE_Li256ELb0ELb0ELb0ELb0EEENS1_30DynamicPersistentTileSchedulerILi256ELi32ELb0ELb0ELb1EEEEEEEEEvNT_6ParamsE,"a",@progbits
	.sectionflags	@""
	.align	4
.nv.constant0._ZN7cutlass13device_kernelIN5flash11enable_sm90INS1_16FlashAttnFwdSm90INS1_25CollectiveMainloopFwdSm90ILi2EN4cute5tupleIJNS5_1CILi1EEES8_S8_EEENS6_IJNS7_ILi64EEESA_SA_EEELi512ENS_6half_tEfNS_4arch4Sm90ELb1ELb0ELb1ELb0ELb0ELb0ELb1ELb0ELb0ELb0ELb0ELb0EEENS1_21CollectiveEpilogueFwdINS6_IJSA_NS7_ILi512EEESA_EEES9_SC_SE_Li256ELb0ELb0ELb0ELb0EEENS1_30DynamicPersistentTileSchedulerILi256ELi32ELb0ELb0ELb1EEEEEEEEEvNT_6ParamsE:
	.zero		3840


//--------------------- .nv.constant0._ZN7cutlass13device_kernelIN5flash11enable_sm90INS1_16FlashAttnFwdSm90INS1_25CollectiveMainloopFwdSm90ILi2EN4cute5tupleIJNS5_1CILi1EEES8_S8_EEENS6_IJNS7_ILi64EEESA_SA_EEELi512ENS_6half_tEfNS_4arch4Sm90ELb1ELb0ELb1ELb1ELb0ELb0ELb0ELb0ELb0ELb0ELb0ELb0EEENS1_21CollectiveEpilogueFwdINS6_IJSA_NS7_ILi512EEESA_EEES9_SC_SE_Li256ELb1ELb0ELb0ELb0EEENS1_36VarlenDynamicPersistentTileSchedulerILi64ELi64ELi256ELi32ELb0ELb0ELb1ELb1ELb1ELb1EEEEEEEEEvNT_6ParamsE --------------------------
	.section	.nv.constant0._ZN7cutlass13device_kernelIN5flash11enable_sm90INS1_16FlashAttnFwdSm90INS1_25CollectiveMainloopFwdSm90ILi2EN4cute5tupleIJNS5_1CILi1EEES8_S8_EEENS6_IJNS7_ILi64EEESA_SA_EEELi512ENS_6half_tEfNS_4arch4Sm90ELb1ELb0ELb1ELb1ELb0ELb0ELb0ELb0ELb0ELb0ELb0ELb0EEENS1_21CollectiveEpilogueFwdINS6_IJSA_NS7_ILi512EEESA_EEES9_SC_SE_Li256ELb1ELb0ELb0ELb0EEENS1_36VarlenDynamicPersistentTileSchedulerILi64ELi64ELi256ELi32ELb0ELb0ELb1ELb1ELb1ELb1EEEEEEEEEvNT_6ParamsE,"a",@progbits
	.sectionflags	@""
	.align	4
.nv.constant0._ZN7cutlass13device_kernelIN5flash11enable_sm90INS1_16FlashAttnFwdSm90INS1_25CollectiveMainloopFwdSm90ILi2EN4cute5tupleIJNS5_1CILi1EEES8_S8_EEENS6_IJNS7_ILi64EEESA_SA_EEELi512ENS_6half_tEfNS_4arch4Sm90ELb1ELb0ELb1ELb1ELb0ELb0ELb0ELb0ELb0ELb0ELb0ELb0EEENS1_21CollectiveEpilogueFwdINS6_IJSA_NS7_ILi512EEESA_EEES9_SC_SE_Li256ELb1ELb0ELb0ELb0EEENS1_36VarlenDynamicPersistentTileSchedulerILi64ELi64ELi256ELi32ELb0ELb0ELb1ELb1ELb1ELb1EEEEEEEEEvNT_6ParamsE:
	.zero		3200


//--------------------- .nv.constant0._ZN7cutlass13device_kernelIN5flash11enable_sm90INS1_16FlashAttnFwdSm90INS1_25CollectiveMainloopFwdSm90ILi2EN4cute5tupleIJNS5_1CILi1EEES8_S8_EEENS6_IJNS7_ILi64EEESA_SA_EEELi512ENS_6half_tEfNS_4arch4Sm90ELb1ELb0ELb1ELb1ELb0ELb1ELb0ELb0ELb0ELb0ELb0ELb0EEENS1_21CollectiveEpilogueFwdINS6_IJSA_NS7_ILi512EEESA_EEES9_SC_SE_Li256ELb1ELb0ELb0ELb0EEENS1_36VarlenDynamicPersistentTileSchedulerILi64ELi64ELi256ELi32ELb0ELb0ELb1ELb1ELb1ELb1EEEEEEEEEvNT_6ParamsE --------------------------
	.section	.nv.constant0._ZN7cutlass13device_kernelIN5flash11enable_sm90INS1_16FlashAttnFwdSm90INS1_25CollectiveMainloopFwdSm90ILi2EN4cute5tupleIJNS5_1CILi1EEES8_S8_EEENS6_IJNS7_ILi64EEESA_SA_EEELi512ENS_6half_tEfNS_4arch4Sm90ELb1ELb0ELb1ELb1ELb0ELb1ELb0ELb0ELb0ELb0ELb0ELb0EEENS1_21CollectiveEpilogueFwdINS6_IJSA_NS7_ILi512EEESA_EEES9_SC_SE_Li256ELb1ELb0ELb0ELb0EEENS1_36VarlenDynamicPersistentTileSchedulerILi64ELi64ELi256ELi32ELb0ELb0ELb1ELb1ELb1ELb1EEEEEEEEEvNT_6ParamsE,"a",@progbits
	.sectionflags	@""
	.align	4
.nv.constant0._ZN7cutlass13device_kernelIN5flash11enable_sm90INS1_16FlashAttnFwdSm90INS1_25CollectiveMainloopFwdSm90ILi2EN4cute5tupleIJNS5_1CILi1EEES8_S8_EEENS6_IJNS7_ILi64EEESA_SA_EEELi512ENS_6half_tEfNS_4arch4Sm90ELb1ELb0ELb1ELb1ELb0ELb1ELb0ELb0ELb0ELb0ELb0ELb0EEENS1_21CollectiveEpilogueFwdINS6_IJSA_NS7_ILi512EEESA_EEES9_SC_SE_Li256ELb1ELb0ELb0ELb0EEENS1_36VarlenDynamicPersistentTileSchedulerILi64ELi64ELi256ELi32ELb0ELb0ELb1ELb1ELb1ELb1EEEEEEEEEvNT_6ParamsE:
	.zero		3200


//--------------------- .nv.constant0._ZN7cutlass13device_kernelIN5flash11enable_sm90INS1_16FlashAttnFwdSm90INS1_25CollectiveMainloopFwdSm90ILi2EN4cute5tupleIJNS5_1CILi1EEES8_S8_EEENS6_IJNS7_ILi64EEESA_SA_EEELi512ENS_6half_tEfNS_4arch4Sm90ELb1ELb0ELb1ELb1ELb0ELb0ELb1ELb0ELb0ELb0ELb0ELb0EEENS1_21CollectiveEpilogueFwdINS6_IJSA_NS7_ILi512EEESA_EEES9_SC_SE_Li256ELb1ELb0ELb0ELb0EEENS1_36VarlenDynamicPersistentTileSchedulerILi64ELi64ELi256ELi32ELb0ELb0ELb1ELb1ELb1ELb1EEEEEEEEEvNT_6ParamsE --------------------------
	.section	.nv.constant0._ZN7cutlass13device_kernelIN5flash11enable_sm90INS1_16FlashAttnFwdSm90INS1_25CollectiveMainloopFwdSm90ILi2EN4cute5tupleIJNS5_1CILi1EEES8_S8_EEENS6_IJNS7_ILi64EEESA_SA_EEELi512ENS_6half_tEfNS_4arch4Sm90ELb1ELb0ELb1ELb1ELb0ELb0ELb1ELb0ELb0ELb0ELb0ELb0EEENS1_21CollectiveEpilogueFwdINS6_IJSA_NS7_ILi512EEESA_EEES9_SC_SE_Li256ELb1ELb0ELb0ELb0EEENS1_36VarlenDynamicPersistentTileSchedulerILi64ELi64ELi256ELi32ELb0ELb0ELb1ELb1ELb1ELb1EEEEEEEEEvNT_6ParamsE,"a",@progbits
	.sectionflags	@""
	.align	4
.nv.constant0._ZN7cutlass13device_kernelIN5flash11enable_sm90INS1_16FlashAttnFwdSm90INS1_25CollectiveMainloopFwdSm90ILi2EN4cute5tupleIJNS5_1CILi1EEES8_S8_EEENS6_IJNS7_ILi64EEESA_SA_EEELi512ENS_6half_tEfNS_4arch4Sm90ELb1ELb0ELb1ELb1ELb0ELb0ELb1ELb0ELb0ELb0ELb0ELb0EEENS1_21CollectiveEpilogueFwdINS6_IJSA_NS7_ILi512EEESA_EEES9_SC_SE_Li256ELb1ELb0ELb0ELb0EEENS1_36VarlenDynamicPersistentTileSchedulerILi64ELi64ELi256ELi32ELb0ELb0ELb1ELb1ELb1ELb1EEEEEEEEEvNT_6ParamsE:
	.zero		3456


//--------------------- .nv.constant0._ZN7cutlass13device_kernelIN5flash11enable_sm90INS1_16FlashAttnFwdSm90INS1_25CollectiveMainloopFwdSm90ILi2EN4cute5tupleIJNS5_1CILi1EEES8_S8_EEENS6_IJNS7_ILi64EEESA_SA_EEELi512ENS_6half_tEfNS_4arch4Sm90ELb1ELb0ELb1ELb1ELb0ELb1ELb1ELb0ELb0ELb0ELb0ELb0EEENS1_21CollectiveEpilogueFwdINS6_IJSA_NS7_ILi512EEESA_EEES9_SC_SE_Li256ELb1ELb0ELb0ELb0EEENS1_36VarlenDynamicPersistentTileSchedulerILi64ELi64ELi256ELi32ELb0ELb0ELb1ELb1ELb1ELb1EEEEEEEEEvNT_6ParamsE --------------------------
	.section	.nv.constant0._ZN7cutlass13device_kernelIN5flash11enable_sm90INS1_16FlashAttnFwdSm90INS1_25CollectiveMainloopFwdSm90ILi2EN4cute5tupleIJNS5_1CILi1EEES8_S8_EEENS6_IJNS7_ILi64EEESA_SA_EEELi512ENS_6half_tEfNS_4arch4Sm90ELb1ELb0ELb1ELb1ELb0ELb1ELb1ELb0ELb0ELb0ELb0ELb0EEENS1_21CollectiveEpilogueFwdINS6_IJSA_NS7_ILi512EEESA_EEES9_SC_SE_Li256ELb1ELb0ELb0ELb0EEENS1_36VarlenDynamicPersistentTileSchedulerILi64ELi64ELi256ELi32ELb0ELb0ELb1ELb1ELb1ELb1EEEEEEEEEvNT_6ParamsE,"a",@progbits
	.sectionflags	@""
	.align	4
.nv.constant0._ZN7cutlass13device_kernelIN5flash11enable_sm90INS1_16FlashAttnFwdSm90INS1_25CollectiveMainloopFwdSm90ILi2EN4cute5tupleIJNS5_1CILi1EEES8_S8_EEENS6_IJNS7_ILi64EEESA_SA_EEELi512ENS_6half_tEfNS_4arch4Sm90ELb1ELb0ELb1ELb1ELb0ELb1ELb1ELb0ELb0ELb0ELb0ELb0EEENS1_21CollectiveEpilogueFwdINS6_IJSA_NS7_ILi512EEESA_EEES9_SC_SE_Li256ELb1ELb0ELb0ELb0EEENS1_36VarlenDynamicPersistentTileSchedulerILi64ELi64ELi256ELi32ELb0ELb0ELb1ELb1ELb1ELb1EEEEEEEEEvNT_6ParamsE:
	.zero		3456


//--------------------- SYMBOLS --------------------------

	.type		.nv.reservedSmem.offset0,@object
	.size		.nv.reservedSmem.offset0,0x4
	.type		__assertfail,@function
